// Copyright (c) 2024, Jay Shah, Ganesh Bikshandi, Ying Zhang, Vijay Thakkar, Pradeep Ramani, Tri Dao.
// Splitting the different template instantiations to different files to speed up compilation.
// This file is auto-generated. See "generate_kernels.py"

#include "flash_fwd_launch_template.h"

#ifndef FLASHATTENTION_DISABLE_HDIM128
template void run_mha_fwd_<90, cutlass::bfloat16_t, 128, 128, true, true, true, true>(Flash_fwd_params &params, cudaStream_t stream);
#endif


// ===== COMPILED SASS (sm_90a) =====

	.target	sm_90a

	.elftype	@"ET_EXEC"


//--------------------- .note.nv.tkinfo           --------------------------
	.section	.note.nv.tkinfo,"",@"SHT_NOTE"
	.sectionflags	@"SHF_NOTE_NV_TKINFO"
	.tkinfo
        /*0018*/ 	.word	0x00000002
        /*0030*/ 	.string	""
        /*0030*/ 	.string	"ptxas"
        /*0030*/ 	.string	"Cuda compilation tools, release 13.0, V13.0.88"
        /*0030*/ 	.string	"Build cuda_13.0.r13.0/compiler.36424714_0"
        /*0030*/ 	.string	"-arch sm_90a -m 64 "



//--------------------- .note.nv.cuinfo           --------------------------
	.section	.note.nv.cuinfo,"",@"SHT_NOTE"
	.sectionflags	@"SHF_NOTE_NV_CUINFO"
        /*0018*/ 	.short	0x0002
        /*001a*/ 	.short	0x005a
        /*001c*/ 	.short	0x0082
	.zero		2


//--------------------- .nv.info                  --------------------------
	.section	.nv.info,"",@"SHT_CUDA_INFO"
	.align	4


	//----- nvinfo : EIATTR_REGCOUNT
	.align		4
        /*0000*/ 	.byte	0x04, 0x2f
        /*0002*/ 	.short	(.L_18 - .L_17)
	.align		4
.L_17:
        /*0004*/ 	.word	index@(_ZN7cutlass13device_kernelIN5flash11enable_sm90INS1_16FlashAttnFwdSm90INS1_25CollectiveMainloopFwdSm90ILi2EN4cute5tupleIJNS5_1CILi1EEES8_S8_EEENS6_IJNS7_ILi128EEESA_SA_EEELi128ENS_10bfloat16_tEfNS_4arch4Sm90ELb1ELb0ELb1ELb1ELb1ELb1ELb0ELb1ELb1ELb1ELb1ELb0EEENS1_21CollectiveEpilogueFwdISB_S9_SC_SE_Li256ELb1ELb1ELb1ELb0EEENS1_36VarlenDynamicPersistentTileSchedulerILi128ELi128ELi256ELi128ELb1ELb1ELb1ELb1ELb1ELb1EEEEEEEEEvNT_6ParamsE)
        /*0008*/ 	.word	0x000000a8


	//----- nvinfo : EIATTR_FRAME_SIZE
	.align		4
.L_18:
        /*000c*/ 	.byte	0x04, 0x11
        /*000e*/ 	.short	(.L_20 - .L_19)
	.align		4
.L_19:
        /*0010*/ 	.word	index@(_ZN7cutlass13device_kernelIN5flash11enable_sm90INS1_16FlashAttnFwdSm90INS1_25CollectiveMainloopFwdSm90ILi2EN4cute5tupleIJNS5_1CILi1EEES8_S8_EEENS6_IJNS7_ILi128EEESA_SA_EEELi128ENS_10bfloat16_tEfNS_4arch4Sm90ELb1ELb0ELb1ELb1ELb1ELb1ELb0ELb1ELb1ELb1ELb1ELb0EEENS1_21CollectiveEpilogueFwdISB_S9_SC_SE_Li256ELb1ELb1ELb1ELb0EEENS1_36VarlenDynamicPersistentTileSchedulerILi128ELi128ELi256ELi128ELb1ELb1ELb1ELb1ELb1ELb1EEEEEEEEEvNT_6ParamsE)
        /*0014*/ 	.word	0x00000028


	//----- nvinfo : EIATTR_REGCOUNT
	.align		4
.L_20:
        /*0018*/ 	.byte	0x04, 0x2f
        /*001a*/ 	.short	(.L_22 - .L_21)
	.align		4
.L_21:
        /*001c*/ 	.word	index@(_ZN7cutlass13device_kernelIN5flash11enable_sm90INS1_16FlashAttnFwdSm90INS1_25CollectiveMainloopFwdSm90ILi2EN4cute5tupleIJNS5_1CILi1EEES8_S8_EEENS6_IJNS7_ILi128EEESA_SA_EEELi128ENS_10bfloat16_tEfNS_4arch4Sm90ELb1ELb0ELb1ELb1ELb1ELb0ELb0ELb1ELb1ELb1ELb1ELb0EEENS1_21CollectiveEpilogueFwdISB_S9_SC_SE_Li256ELb1ELb1ELb1ELb0EEENS1_36VarlenDynamicPersistentTileSchedulerILi128ELi128ELi256ELi128ELb1ELb1ELb1ELb1ELb1ELb1EEEEEEEEEvNT_6ParamsE)
        /*0020*/ 	.word	0x000000a8


	//----- nvinfo : EIATTR_FRAME_SIZE
	.align		4
.L_22:
        /*0024*/ 	.byte	0x04, 0x11
        /*0026*/ 	.short	(.L_24 - .L_23)
	.align		4
.L_23:
        /*0028*/ 	.word	index@(_ZN7cutlass13device_kernelIN5flash11enable_sm90INS1_16FlashAttnFwdSm90INS1_25CollectiveMainloopFwdSm90ILi2EN4cute5tupleIJNS5_1CILi1EEES8_S8_EEENS6_IJNS7_ILi128EEESA_SA_EEELi128ENS_10bfloat16_tEfNS_4arch4Sm90ELb1ELb0ELb1ELb1ELb1ELb0ELb0ELb1ELb1ELb1ELb1ELb0EEENS1_21CollectiveEpilogueFwdISB_S9_SC_SE_Li256ELb1ELb1ELb1ELb0EEENS1_36VarlenDynamicPersistentTileSchedulerILi128ELi128ELi256ELi128ELb1ELb1ELb1ELb1ELb1ELb1EEEEEEEEEvNT_6ParamsE)
        /*002c*/ 	.word	0x00000028


	//----- nvinfo : EIATTR_REGCOUNT
	.align		4
.L_24:
        /*0030*/ 	.byte	0x04, 0x2f
        /*0032*/ 	.short	(.L_26 - .L_25)
	.align		4
.L_25:
        /*0034*/ 	.word	index@(_ZN7cutlass13device_kernelIN5flash11enable_sm90INS1_16FlashAttnFwdSm90INS1_25CollectiveMainloopFwdSm90ILi2EN4cute5tupleIJNS5_1CILi1EEES8_S8_EEENS6_IJNS7_ILi128EEESA_SA_EEELi128ENS_10bfloat16_tEfNS_4arch4Sm90ELb1ELb0ELb1ELb0ELb1ELb0ELb0ELb1ELb1ELb1ELb1ELb0EEENS1_21CollectiveEpilogueFwdISB_S9_SC_SE_Li256ELb0ELb1ELb1ELb0EEENS1_19SingleTileSchedulerILb0ELb1ELb1ELi128EEEEEEEEEvNT_6ParamsE)
        /*0038*/ 	.word	0x000000a8


	//----- nvinfo : EIATTR_FRAME_SIZE
	.align		4
.L_26:
        /*003c*/ 	.byte	0x04, 0x11
        /*003e*/ 	.short	(.L_28 - .L_27)
	.align		4
.L_27:
        /*0040*/ 	.word	index@(_ZN7cutlass13device_kernelIN5flash11enable_sm90INS1_16FlashAttnFwdSm90INS1_25CollectiveMainloopFwdSm90ILi2EN4cute5tupleIJNS5_1CILi1EEES8_S8_EEENS6_IJNS7_ILi128EEESA_SA_EEELi128ENS_10bfloat16_tEfNS_4arch4Sm90ELb1ELb0ELb1ELb0ELb1ELb0ELb0ELb1ELb1ELb1ELb1ELb0EEENS1_21CollectiveEpilogueFwdISB_S9_SC_SE_Li256ELb0ELb1ELb1ELb0EEENS1_19SingleTileSchedulerILb0ELb1ELb1ELi128EEEEEEEEEvNT_6ParamsE)
        /*0044*/ 	.word	0x00000000


	//----- nvinfo : EIATTR_REGCOUNT
	.align		4
.L_28:
        /*0048*/ 	.byte	0x04, 0x2f
        /*004a*/ 	.short	(.L_30 - .L_29)
	.align		4
.L_29:
        /*004c*/ 	.word	index@(_ZN7cutlass13device_kernelIN5flash11enable_sm90INS1_16FlashAttnFwdSm90INS1_25CollectiveMainloopFwdSm90ILi2EN4cute5tupleIJNS5_1CILi1EEES8_S8_EEENS6_IJNS7_ILi128EEESA_SA_EEELi128ENS_10bfloat16_tEfNS_4arch4Sm90ELb0ELb1ELb1ELb1ELb1ELb1ELb0ELb1ELb1ELb1ELb1ELb0EEENS1_21CollectiveEpilogueFwdISB_S9_SC_SE_Li256ELb1ELb1ELb1ELb0EEENS1_36VarlenDynamicPersistentTileSchedulerILi128ELi128ELi256ELi128ELb1ELb1ELb1ELb1ELb0ELb1EEEEEEEEEvNT_6ParamsE)
        /*0050*/ 	.word	0x000000a8


	//----- nvinfo : EIATTR_FRAME_SIZE
	.align		4
.L_30:
        /*0054*/ 	.byte	0x04, 0x11
        /*0056*/ 	.short	(.L_32 - .L_31)
	.align		4
.L_31:
        /*0058*/ 	.word	index@(_ZN7cutlass13device_kernelIN5flash11enable_sm90INS1_16FlashAttnFwdSm90INS1_25CollectiveMainloopFwdSm90ILi2EN4cute5tupleIJNS5_1CILi1EEES8_S8_EEENS6_IJNS7_ILi128EEESA_SA_EEELi128ENS_10bfloat16_tEfNS_4arch4Sm90ELb0ELb1ELb1ELb1ELb1ELb1ELb0ELb1ELb1ELb1ELb1ELb0EEENS1_21CollectiveEpilogueFwdISB_S9_SC_SE_Li256ELb1ELb1ELb1ELb0EEENS1_36VarlenDynamicPersistentTileSchedulerILi128ELi128ELi256ELi128ELb1ELb1ELb1ELb1ELb0ELb1EEEEEEEEEvNT_6ParamsE)
        /*005c*/ 	.word	0x00000040


	//----- nvinfo : EIATTR_REGCOUNT
	.align		4
.L_32:
        /*0060*/ 	.byte	0x04, 0x2f
        /*0062*/ 	.short	(.L_34 - .L_33)
	.align		4
.L_33:
        /*0064*/ 	.word	index@(_ZN7cutlass13device_kernelIN5flash11enable_sm90INS1_16FlashAttnFwdSm90INS1_25CollectiveMainloopFwdSm90ILi2EN4cute5tupleIJNS5_1CILi1EEES8_S8_EEENS6_IJNS7_ILi128EEESA_SA_EEELi128ENS_10bfloat16_tEfNS_4arch4Sm90ELb0ELb1ELb1ELb1ELb1ELb0ELb0ELb1ELb1ELb1ELb1ELb0EEENS1_21CollectiveEpilogueFwdISB_S9_SC_SE_Li256ELb1ELb1ELb1ELb0EEENS1_36VarlenDynamicPersistentTileSchedulerILi128ELi128ELi256ELi128ELb1ELb1ELb1ELb1ELb0ELb1EEEEEEEEEvNT_6ParamsE)
        /*0068*/ 	.word	0x000000a8


	//----- nvinfo : EIATTR_FRAME_SIZE
	.align		4
.L_34:
        /*006c*/ 	.byte	0x04, 0x11
        /*006e*/ 	.short	(.L_36 - .L_35)
	.align		4
.L_35:
        /*0070*/ 	.word	index@(_ZN7cutlass13device_kernelIN5flash11enable_sm90INS1_16FlashAttnFwdSm90INS1_25CollectiveMainloopFwdSm90ILi2EN4cute5tupleIJNS5_1CILi1EEES8_S8_EEENS6_IJNS7_ILi128EEESA_SA_EEELi128ENS_10bfloat16_tEfNS_4arch4Sm90ELb0ELb1ELb1ELb1ELb1ELb0ELb0ELb1ELb1ELb1ELb1ELb0EEENS1_21CollectiveEpilogueFwdISB_S9_SC_SE_Li256ELb1ELb1ELb1ELb0EEENS1_36VarlenDynamicPersistentTileSchedulerILi128ELi128ELi256ELi128ELb1ELb1ELb1ELb1ELb0ELb1EEEEEEEEEvNT_6ParamsE)
        /*0074*/ 	.word	0x00000020


	//----- nvinfo : EIATTR_REGCOUNT
	.align		4
.L_36:
        /*0078*/ 	.byte	0x04, 0x2f
        /*007a*/ 	.short	(.L_38 - .L_37)
	.align		4
.L_37:
        /*007c*/ 	.word	index@(_ZN7cutlass13device_kernelIN5flash11enable_sm90INS1_16FlashAttnFwdSm90INS1_25CollectiveMainloopFwdSm90ILi2EN4cute5tupleIJNS5_1CILi1EEES8_S8_EEENS6_IJNS7_ILi128EEESA_SA_EEELi128ENS_10bfloat16_tEfNS_4arch4Sm90ELb0ELb1ELb1ELb0ELb1ELb0ELb0ELb1ELb1ELb1ELb1ELb0EEENS1_21CollectiveEpilogueFwdISB_S9_SC_SE_Li256ELb0ELb1ELb1ELb0EEENS1_19SingleTileSchedulerILb0ELb1ELb1ELi128EEEEEEEEEvNT_6ParamsE)
        /*0080*/ 	.word	0x000000a8


	//----- nvinfo : EIATTR_FRAME_SIZE
	.align		4
.L_38:
        /*0084*/ 	.byte	0x04, 0x11
        /*0086*/ 	.short	(.L_40 - .L_39)
	.align		4
.L_39:
        /*0088*/ 	.word	index@(_ZN7cutlass13device_kernelIN5flash11enable_sm90INS1_16FlashAttnFwdSm90INS1_25CollectiveMainloopFwdSm90ILi2EN4cute5tupleIJNS5_1CILi1EEES8_S8_EEENS6_IJNS7_ILi128EEESA_SA_EEELi128ENS_10bfloat16_tEfNS_4arch4Sm90ELb0ELb1ELb1ELb0ELb1ELb0ELb0ELb1ELb1ELb1ELb1ELb0EEENS1_21CollectiveEpilogueFwdISB_S9_SC_SE_Li256ELb0ELb1ELb1ELb0EEENS1_19SingleTileSchedulerILb0ELb1ELb1ELi128EEEEEEEEEvNT_6ParamsE)
        /*008c*/ 	.word	0x00000000


	//----- nvinfo : EIATTR_REGCOUNT
	.align		4
.L_40:
        /*0090*/ 	.byte	0x04, 0x2f
        /*0092*/ 	.short	(.L_42 - .L_41)
	.align		4
.L_41:
        /*0094*/ 	.word	index@(_ZN7cutlass13device_kernelIN5flash11enable_sm90INS1_16FlashAttnFwdSm90INS1_25CollectiveMainloopFwdSm90ILi2EN4cute5tupleIJNS5_1CILi1EEES8_S8_EEENS6_IJNS7_ILi128EEESA_SA_EEELi128ENS_10bfloat16_tEfNS_4arch4Sm90ELb0ELb0ELb1ELb1ELb1ELb1ELb0ELb1ELb1ELb1ELb1ELb0EEENS1_21CollectiveEpilogueFwdISB_S9_SC_SE_Li256ELb1ELb1ELb1ELb0EEENS1_36VarlenDynamicPersistentTileSchedulerILi128ELi128ELi256ELi128ELb1ELb1ELb1ELb0ELb1ELb1EEEEEEEEEvNT_6ParamsE)
        /*0098*/ 	.word	0x000000a8


	//----- nvinfo : EIATTR_FRAME_SIZE
	.align		4
.L_42:
        /*009c*/ 	.byte	0x04, 0x11
        /*009e*/ 	.short	(.L_44 - .L_43)
	.align		4
.L_43:
        /*00a0*/ 	.word	index@(_ZN7cutlass13device_kernelIN5flash11enable_sm90INS1_16FlashAttnFwdSm90INS1_25CollectiveMainloopFwdSm90ILi2EN4cute5tupleIJNS5_1CILi1EEES8_S8_EEENS6_IJNS7_ILi128EEESA_SA_EEELi128ENS_10bfloat16_tEfNS_4arch4Sm90ELb0ELb0ELb1ELb1ELb1ELb1ELb0ELb1ELb1ELb1ELb1ELb0EEENS1_21CollectiveEpilogueFwdISB_S9_SC_SE_Li256ELb1ELb1ELb1ELb0EEENS1_36VarlenDynamicPersistentTileSchedulerILi128ELi128ELi256ELi128ELb1ELb1ELb1ELb0ELb1ELb1EEEEEEEEEvNT_6ParamsE)
        /*00a4*/ 	.word	0x00000028


	//----- nvinfo : EIATTR_REGCOUNT
	.align		4
.L_44:
        /*00a8*/ 	.byte	0x04, 0x2f
        /*00aa*/ 	.short	(.L_46 - .L_45)
	.align		4
.L_45:
        /*00ac*/ 	.word	index@(_ZN7cutlass13device_kernelIN5flash11enable_sm90INS1_16FlashAttnFwdSm90INS1_25CollectiveMainloopFwdSm90ILi2EN4cute5tupleIJNS5_1CILi1EEES8_S8_EEENS6_IJNS7_ILi128EEESA_SA_EEELi128ENS_10bfloat16_tEfNS_4arch4Sm90ELb0ELb0ELb1ELb1ELb1ELb0ELb0ELb1ELb1ELb1ELb1ELb0EEENS1_21CollectiveEpilogueFwdISB_S9_SC_SE_Li256ELb1ELb1ELb1ELb0EEENS1_36VarlenDynamicPersistentTileSchedulerILi128ELi128ELi256ELi128ELb1ELb1ELb1ELb0ELb1ELb1EEEEEEEEEvNT_6ParamsE)
        /*00b0*/ 	.word	0x000000a8


	//----- nvinfo : EIATTR_FRAME_SIZE
	.align		4
.L_46:
        /*00b4*/ 	.byte	0x04, 0x11
        /*00b6*/ 	.short	(.L_48 - .L_47)
	.align		4
.L_47:
        /*00b8*/ 	.word	index@(_ZN7cutlass13device_kernelIN5flash11enable_sm90INS1_16FlashAttnFwdSm90INS1_25CollectiveMainloopFwdSm90ILi2EN4cute5tupleIJNS5_1CILi1EEES8_S8_EEENS6_IJNS7_ILi128EEESA_SA_EEELi128ENS_10bfloat16_tEfNS_4arch4Sm90ELb0ELb0ELb1ELb1ELb1ELb0ELb0ELb1ELb1ELb1ELb1ELb0EEENS1_21CollectiveEpilogueFwdISB_S9_SC_SE_Li256ELb1ELb1ELb1ELb0EEENS1_36VarlenDynamicPersistentTileSchedulerILi128ELi128ELi256ELi128ELb1ELb1ELb1ELb0ELb1ELb1EEEEEEEEEvNT_6ParamsE)
        /*00bc*/ 	.word	0x00000028


	//----- nvinfo : EIATTR_REGCOUNT
	.align		4
.L_48:
        /*00c0*/ 	.byte	0x04, 0x2f
        /*00c2*/ 	.short	(.L_50 - .L_49)
	.align		4
.L_49:
        /*00c4*/ 	.word	index@(_ZN7cutlass13device_kernelIN5flash11enable_sm90INS1_16FlashAttnFwdSm90INS1_25CollectiveMainloopFwdSm90ILi2EN4cute5tupleIJNS5_1CILi1EEES8_S8_EEENS6_IJNS7_ILi128EEESA_SA_EEELi128ENS_10bfloat16_tEfNS_4arch4Sm90ELb0ELb0ELb1ELb0ELb1ELb0ELb0ELb1ELb1ELb1ELb1ELb0EEENS1_21CollectiveEpilogueFwdISB_S9_SC_SE_Li256ELb0ELb1ELb1ELb0EEENS1_19SingleTileSchedulerILb0ELb1ELb1ELi128EEEEEEEEEvNT_6ParamsE)
        /*00c8*/ 	.word	0x000000a8


	//----- nvinfo : EIATTR_FRAME_SIZE
	.align		4
.L_50:
        /*00cc*/ 	.byte	0x04, 0x11
        /*00ce*/ 	.short	(.L_52 - .L_51)
	.align		4
.L_51:
        /*00d0*/ 	.word	index@(_ZN7cutlass13device_kernelIN5flash11enable_sm90INS1_16FlashAttnFwdSm90INS1_25CollectiveMainloopFwdSm90ILi2EN4cute5tupleIJNS5_1CILi1EEES8_S8_EEENS6_IJNS7_ILi128EEESA_SA_EEELi128ENS_10bfloat16_tEfNS_4arch4Sm90ELb0ELb0ELb1ELb0ELb1ELb0ELb0ELb1ELb1ELb1ELb1ELb0EEENS1_21CollectiveEpilogueFwdISB_S9_SC_SE_Li256ELb0ELb1ELb1ELb0EEENS1_19SingleTileSchedulerILb0ELb1ELb1ELi128EEEEEEEEEvNT_6ParamsE)
        /*00d4*/ 	.word	0x00000000


	//----- nvinfo : EIATTR_MIN_STACK_SIZE
	.align		4
.L_52:
        /*00d8*/ 	.byte	0x04, 0x12
        /*00da*/ 	.short	(.L_54 - .L_53)
	.align		4
.L_53:
        /*00dc*/ 	.word	index@(_ZN7cutlass13device_kernelIN5flash11enable_sm90INS1_16FlashAttnFwdSm90INS1_25CollectiveMainloopFwdSm90ILi2EN4cute5tupleIJNS5_1CILi1EEES8_S8_EEENS6_IJNS7_ILi128EEESA_SA_EEELi128ENS_10bfloat16_tEfNS_4arch4Sm90ELb0ELb0ELb1ELb0ELb1ELb0ELb0ELb1ELb1ELb1ELb1ELb0EEENS1_21CollectiveEpilogueFwdISB_S9_SC_SE_Li256ELb0ELb1ELb1ELb0EEENS1_19SingleTileSchedulerILb0ELb1ELb1ELi128EEEEEEEEEvNT_6ParamsE)
        /*00e0*/ 	.word	0x00000000


	//----- nvinfo : EIATTR_MIN_STACK_SIZE
	.align		4
.L_54:
        /*00e4*/ 	.byte	0x04, 0x12
        /*00e6*/ 	.short	(.L_56 - .L_55)
	.align		4
.L_55:
        /*00e8*/ 	.word	index@(_ZN7cutlass13device_kernelIN5flash11enable_sm90INS1_16FlashAttnFwdSm90INS1_25CollectiveMainloopFwdSm90ILi2EN4cute5tupleIJNS5_1CILi1EEES8_S8_EEENS6_IJNS7_ILi128EEESA_SA_EEELi128ENS_10bfloat16_tEfNS_4arch4Sm90ELb0ELb0ELb1ELb1ELb1ELb0ELb0ELb1ELb1ELb1ELb1ELb0EEENS1_21CollectiveEpilogueFwdISB_S9_SC_SE_Li256ELb1ELb1ELb1ELb0EEENS1_36VarlenDynamicPersistentTileSchedulerILi128ELi128ELi256ELi128ELb1ELb1ELb1ELb0ELb1ELb1EEEEEEEEEvNT_6ParamsE)
        /*00ec*/ 	.word	0x00000028


	//----- nvinfo : EIATTR_MIN_STACK_SIZE
	.align		4
.L_56:
        /*00f0*/ 	.byte	0x04, 0x12
        /*00f2*/ 	.short	(.L_58 - .L_57)
	.align		4
.L_57:
        /*00f4*/ 	.word	index@(_ZN7cutlass13device_kernelIN5flash11enable_sm90INS1_16FlashAttnFwdSm90INS1_25CollectiveMainloopFwdSm90ILi2EN4cute5tupleIJNS5_1CILi1EEES8_S8_EEENS6_IJNS7_ILi128EEESA_SA_EEELi128ENS_10bfloat16_tEfNS_4arch4Sm90ELb0ELb0ELb1ELb1ELb1ELb1ELb0ELb1ELb1ELb1ELb1ELb0EEENS1_21CollectiveEpilogueFwdISB_S9_SC_SE_Li256ELb1ELb1ELb1ELb0EEENS1_36VarlenDynamicPersistentTileSchedulerILi128ELi128ELi256ELi128ELb1ELb1ELb1ELb0ELb1ELb1EEEEEEEEEvNT_6ParamsE)
        /*00f8*/ 	.word	0x00000028


	//----- nvinfo : EIATTR_MIN_STACK_SIZE
	.align		4
.L_58:
        /*00fc*/ 	.byte	0x04, 0x12
        /*00fe*/ 	.short	(.L_60 - .L_59)
	.align		4
.L_59:
        /*0100*/ 	.word	index@(_ZN7cutlass13device_kernelIN5flash11enable_sm90INS1_16FlashAttnFwdSm90INS1_25CollectiveMainloopFwdSm90ILi2EN4cute5tupleIJNS5_1CILi1EEES8_S8_EEENS6_IJNS7_ILi128EEESA_SA_EEELi128ENS_10bfloat16_tEfNS_4arch4Sm90ELb0ELb1ELb1ELb0ELb1ELb0ELb0ELb1ELb1ELb1ELb1ELb0EEENS1_21CollectiveEpilogueFwdISB_S9_SC_SE_Li256ELb0ELb1ELb1ELb0EEENS1_19SingleTileSchedulerILb0ELb1ELb1ELi128EEEEEEEEEvNT_6ParamsE)
        /*0104*/ 	.word	0x00000000


	//----- nvinfo : EIATTR_MIN_STACK_SIZE
	.align		4
.L_60:
        /*0108*/ 	.byte	0x04, 0x12
        /*010a*/ 	.short	(.L_62 - .L_61)
	.align		4
.L_61:
        /*010c*/ 	.word	index@(_ZN7cutlass13device_kernelIN5flash11enable_sm90INS1_16FlashAttnFwdSm90INS1_25CollectiveMainloopFwdSm90ILi2EN4cute5tupleIJNS5_1CILi1EEES8_S8_EEENS6_IJNS7_ILi128EEESA_SA_EEELi128ENS_10bfloat16_tEfNS_4arch4Sm90ELb0ELb1ELb1ELb1ELb1ELb0ELb0ELb1ELb1ELb1ELb1ELb0EEENS1_21CollectiveEpilogueFwdISB_S9_SC_SE_Li256ELb1ELb1ELb1ELb0EEENS1_36VarlenDynamicPersistentTileSchedulerILi128ELi128ELi256ELi128ELb1ELb1ELb1ELb1ELb0ELb1EEEEEEEEEvNT_6ParamsE)
        /*0110*/ 	.word	0x00000020


	//----- nvinfo : EIATTR_MIN_STACK_SIZE
	.align		4
.L_62:
        /*0114*/ 	.byte	0x04, 0x12
        /*0116*/ 	.short	(.L_64 - .L_63)
	.align		4
.L_63:
        /*0118*/ 	.word	index@(_ZN7cutlass13device_kernelIN5flash11enable_sm90INS1_16FlashAttnFwdSm90INS1_25CollectiveMainloopFwdSm90ILi2EN4cute5tupleIJNS5_1CILi1EEES8_S8_EEENS6_IJNS7_ILi128EEESA_SA_EEELi128ENS_10bfloat16_tEfNS_4arch4Sm90ELb0ELb1ELb1ELb1ELb1ELb1ELb0ELb1ELb1ELb1ELb1ELb0EEENS1_21CollectiveEpilogueFwdISB_S9_SC_SE_Li256ELb1ELb1ELb1ELb0EEENS1_36VarlenDynamicPersistentTileSchedulerILi128ELi128ELi256ELi128ELb1ELb1ELb1ELb1ELb0ELb1EEEEEEEEEvNT_6ParamsE)
        /*011c*/ 	.word	0x00000040


	//----- nvinfo : EIATTR_MIN_STACK_SIZE
	.align		4
.L_64:
        /*0120*/ 	.byte	0x04, 0x12
        /*0122*/ 	.short	(.L_66 - .L_65)
	.align		4
.L_65:
        /*0124*/ 	.word	index@(_ZN7cutlass13device_kernelIN5flash11enable_sm90INS1_16FlashAttnFwdSm90INS1_25CollectiveMainloopFwdSm90ILi2EN4cute5tupleIJNS5_1CILi1EEES8_S8_EEENS6_IJNS7_ILi128EEESA_SA_EEELi128ENS_10bfloat16_tEfNS_4arch4Sm90ELb1ELb0ELb1ELb0ELb1ELb0ELb0ELb1ELb1ELb1ELb1ELb0EEENS1_21CollectiveEpilogueFwdISB_S9_SC_SE_Li256ELb0ELb1ELb1ELb0EEENS1_19SingleTileSchedulerILb0ELb1ELb1ELi128EEEEEEEEEvNT_6ParamsE)
        /*0128*/ 	.word	0x00000000


	//----- nvinfo : EIATTR_MIN_STACK_SIZE
	.align		4
.L_66:
        /*012c*/ 	.byte	0x04, 0x12
        /*012e*/ 	.short	(.L_68 - .L_67)
	.align		4
.L_67:
        /*0130*/ 	.word	index@(_ZN7cutlass13device_kernelIN5flash11enable_sm90INS1_16FlashAttnFwdSm90INS1_25CollectiveMainloopFwdSm90ILi2EN4cute5tupleIJNS5_1CILi1EEES8_S8_EEENS6_IJNS7_ILi128EEESA_SA_EEELi128ENS_10bfloat16_tEfNS_4arch4Sm90ELb1ELb0ELb1ELb1ELb1ELb0ELb0ELb1ELb1ELb1ELb1ELb0EEENS1_21CollectiveEpilogueFwdISB_S9_SC_SE_Li256ELb1ELb1ELb1ELb0EEENS1_36VarlenDynamicPersistentTileSchedulerILi128ELi128ELi256ELi128ELb1ELb1ELb1ELb1ELb1ELb1EEEEEEEEEvNT_6ParamsE)
        /*0134*/ 	.word	0x00000028


	//----- nvinfo : EIATTR_MIN_STACK_SIZE
	.align		4
.L_68:
        /*0138*/ 	.byte	0x04, 0x12
        /*013a*/ 	.short	(.L_70 - .L_69)
	.align		4
.L_69:
        /*013c*/ 	.word	index@(_ZN7cutlass13device_kernelIN5flash11enable_sm90INS1_16FlashAttnFwdSm90INS1_25CollectiveMainloopFwdSm90ILi2EN4cute5tupleIJNS5_1CILi1EEES8_S8_EEENS6_IJNS7_ILi128EEESA_SA_EEELi128ENS_10bfloat16_tEfNS_4arch4Sm90ELb1ELb0ELb1ELb1ELb1ELb1ELb0ELb1ELb1ELb1ELb1ELb0EEENS1_21CollectiveEpilogueFwdISB_S9_SC_SE_Li256ELb1ELb1ELb1ELb0EEENS1_36VarlenDynamicPersistentTileSchedulerILi128ELi128ELi256ELi128ELb1ELb1ELb1ELb1ELb1ELb1EEEEEEEEEvNT_6ParamsE)
        /*0140*/ 	.word	0x00000028
.L_70:


//--------------------- .nv.compat                --------------------------
	.section	.nv.compat,"",@"SHT_CUDA_COMPAT_INFO"
	.align	4
        /*0000*/ 	.byte	0x02, 0x09, 0x01, 0x00, 0x02, 0x02, 0x04, 0x00, 0x02, 0x05, 0x05, 0x00, 0x03, 0x07, 0x01, 0x01
        /*0010*/ 	.byte	0x02, 0x03, 0x01, 0x00, 0x02, 0x06, 0x01, 0x00, 0x04, 0x0b, 0x08, 0x00, 0x00, 0x00, 0x00, 0x00
        /*0020*/ 	.byte	0x00, 0x00, 0x00, 0x00


//--------------------- .nv.info._ZN7cutlass13device_kernelIN5flash11enable_sm90INS1_16FlashAttnFwdSm90INS1_25CollectiveMainloopFwdSm90ILi2EN4cute5tupleIJNS5_1CILi1EEES8_S8_EEENS6_IJNS7_ILi128EEESA_SA_EEELi128ENS_10bfloat16_tEfNS_4arch4Sm90ELb0ELb0ELb1ELb0ELb1ELb0ELb0ELb1ELb1ELb1ELb1ELb0EEENS1_21CollectiveEpilogueFwdISB_S9_SC_SE_Li256ELb0ELb1ELb1ELb0EEENS1_19SingleTileSchedulerILb0ELb1ELb1ELi128EEEEEEEEEvNT_6ParamsE --------------------------
	.section	.nv.info._ZN7cutlass13device_kernelIN5flash11enable_sm90INS1_16FlashAttnFwdSm90INS1_25CollectiveMainloopFwdSm90ILi2EN4cute5tupleIJNS5_1CILi1EEES8_S8_EEENS6_IJNS7_ILi128EEESA_SA_EEELi128ENS_10bfloat16_tEfNS_4arch4Sm90ELb0ELb0ELb1ELb0ELb1ELb0ELb0ELb1ELb1ELb1ELb1ELb0EEENS1_21CollectiveEpilogueFwdISB_S9_SC_SE_Li256ELb0ELb1ELb1ELb0EEENS1_19SingleTileSchedulerILb0ELb1ELb1ELi128EEEEEEEEEvNT_6ParamsE,"",@"SHT_CUDA_INFO"
	.sectionflags	@""
	.align	4


	//----- nvinfo : EIATTR_CUDA_API_VERSION
	.align		4
        /*0000*/ 	.byte	0x04, 0x37
        /*0002*/ 	.short	(.L_72 - .L_71)
.L_71:
        /*0004*/ 	.word	0x00000082


	//----- nvinfo : EIATTR_KPARAM_INFO
	.align		4
.L_72:
        /*0008*/ 	.byte	0x04, 0x17
        /*000a*/ 	.short	(.L_74 - .L_73)
.L_73:
        /*000c*/ 	.word	0x00000000
        /*0010*/ 	.short	0x0000
        /*0012*/ 	.short	0x0070
        /*0014*/ 	.byte	0x00, 0xf0, 0x01, 0x28


	//----- nvinfo : EIATTR_SPARSE_MMA_MASK
	.align		4
.L_74:
        /*0018*/ 	.byte	0x03, 0x50
        /*001a*/ 	.short	0x0000


	//----- nvinfo : EIATTR_MAXREG_COUNT
	.align		4
        /*001c*/ 	.byte	0x03, 0x1b
        /*001e*/ 	.short	0x00a8


	//----- nvinfo : EIATTR_NUM_BARRIERS
	.align		4
        /*0020*/ 	.byte	0x02, 0x4c
        /*0022*/ 	.byte	0x10
	.zero		1


	//----- nvinfo : EIATTR_EXTERNS
	.align		4
        /*0024*/ 	.byte	0x04, 0x0f
        /*0026*/ 	.short	(.L_76 - .L_75)


	//   ....[0]....
	.align		4
.L_75:
        /*0028*/ 	.word	index@(__assertfail)


	//----- nvinfo : EIATTR_MERCURY_ISA_VERSION
	.align		4
.L_76:
        /*002c*/ 	.byte	0x03, 0x5f
        /*002e*/ 	.short	0x0101


	//----- nvinfo : EIATTR_INT_WARP_WIDE_INSTR_OFFSETS
	.align		4
        /*0030*/ 	.byte	0x04, 0x31
        /*0032*/ 	.short	(.L_78 - .L_77)


	//   ....[0]....
.L_77:
        /*0034*/ 	.word	0x000000b0


	//   ....[1]....
        /*0038*/ 	.word	0x000000c0


	//   ....[2]....
        /*003c*/ 	.word	0x00000160


	//----- nvinfo : EIATTR_COOP_GROUP_MASK_REGIDS
	.align		4
.L_78:
        /*0040*/ 	.byte	0x04, 0x29
        /*0042*/ 	.short	(.L_80 - .L_79)


	//   ....[0]....
.L_79:
        /*0044*/ 	.word	0xffffffff


	//   ....[1]....
        /*0048*/ 	.word	0xffffffff


	//   ....[2]....
        /*004c*/ 	.word	0xffffffff


	//   ....[3]....
        /*0050*/ 	.word	0xffffffff


	//   ....[4]....
        /*0054*/ 	.word	0xffffffff


	//   ....[5]....
        /*0058*/ 	.word	0xffffffff


	//   ....[6]....
        /*005c*/ 	.word	0xffffffff


	//   ....[7]....
        /*0060*/ 	.word	0xffffffff


	//   ....[8]....
        /*0064*/ 	.word	0xffffffff


	//   ....[9]....
        /*0068*/ 	.word	0xffffffff


	//   ....[10]....
        /*006c*/ 	.word	0xffffffff


	//   ....[11]....
        /*0070*/ 	.word	0xffffffff


	//   ....[12]....
        /*0074*/ 	.word	0xffffffff


	//   ....[13]....
        /*0078*/ 	.word	0xffffffff


	//   ....[14]....
        /*007c*/ 	.word	0xffffffff


	//   ....[15]....
        /*0080*/ 	.word	0xffffffff


	//   ....[16]....
        /*0084*/ 	.word	0xffffffff


	//   ....[17]....
        /*0088*/ 	.word	0xffffffff


	//   ....[18]....
        /*008c*/ 	.word	0xffffffff


	//   ....[19]....
        /*0090*/ 	.word	0xffffffff


	//   ....[20]....
        /*0094*/ 	.word	0xffffffff


	//   ....[21]....
        /*0098*/ 	.word	0xffffffff


	//   ....[22]....
        /*009c*/ 	.word	0xffffffff


	//   ....[23]....
        /*00a0*/ 	.word	0xffffffff


	//   ....[24]....
        /*00a4*/ 	.word	0xffffffff


	//   ....[25]....
        /*00a8*/ 	.word	0xffffffff


	//   ....[26]....
        /*00ac*/ 	.word	0xffffffff


	//   ....[27]....
        /*00b0*/ 	.word	0xffffffff


	//   ....[28]....
        /*00b4*/ 	.word	0xffffffff


	//   ....[29]....
        /*00b8*/ 	.word	0xffffffff


	//   ....[30]....
        /*00bc*/ 	.word	0xffffffff


	//   ....[31]....
        /*00c0*/ 	.word	0xffffffff


	//   ....[32]....
        /*00c4*/ 	.word	0xffffffff


	//   ....[33]....
        /*00c8*/ 	.word	0xffffffff


	//   ....[34]....
        /*00cc*/ 	.word	0xffffffff


	//   ....[35]....
        /*00d0*/ 	.word	0xffffffff


	//   ....[36]....
        /*00d4*/ 	.word	0xffffffff


	//   ....[37]....
        /*00d8*/ 	.word	0xffffffff


	//   ....[38]....
        /*00dc*/ 	.word	0xffffffff


	//   ....[39]....
        /*00e0*/ 	.word	0xffffffff


	//   ....[40]....
        /*00e4*/ 	.word	0xffffffff


	//   ....[41]....
        /*00e8*/ 	.word	0xffffffff


	//   ....[42]....
        /*00ec*/ 	.word	0xffffffff


	//   ....[43]....
        /*00f0*/ 	.word	0xffffffff


	//   ....[44]....
        /*00f4*/ 	.word	0xffffffff


	//   ....[45]....
        /*00f8*/ 	.word	0xffffffff


	//   ....[46]....
        /*00fc*/ 	.word	0xffffffff


	//   ....[47]....
        /*0100*/ 	.word	0xffffffff


	//   ....[48]....
        /*0104*/ 	.word	0xffffffff


	//   ....[49]....
        /*0108*/ 	.word	0xffffffff


	//   ....[50]....
        /*010c*/ 	.word	0xffffffff


	//   ....[51]....
        /*0110*/ 	.word	0xffffffff


	//   ....[52]....
        /*0114*/ 	.word	0xffffffff


	//   ....[53]....
        /*0118*/ 	.word	0xffffffff


	//   ....[54]....
        /*011c*/ 	.word	0xffffffff


	//   ....[55]....
        /*0120*/ 	.word	0xffffffff


	//   ....[56]....
        /*0124*/ 	.word	0xffffffff


	//   ....[57]....
        /*0128*/ 	.word	0xffffffff


	//   ....[58]....
        /*012c*/ 	.word	0xffffffff


	//   ....[59]....
        /*0130*/ 	.word	0xffffffff


	//   ....[60]....
        /*0134*/ 	.word	0xffffffff


	//   ....[61]....
        /*0138*/ 	.word	0xffffffff


	//   ....[62]....
        /*013c*/ 	.word	0xffffffff


	//   ....[63]....
        /*0140*/ 	.word	0xffffffff


	//   ....[64]....
        /*0144*/ 	.word	0xffffffff


	//   ....[65]....
        /*0148*/ 	.word	0xffffffff


	//   ....[66]....
        /*014c*/ 	.word	0xffffffff


	//   ....[67]....
        /*0150*/ 	.word	0xffffffff


	//   ....[68]....
        /*0154*/ 	.word	0xffffffff


	//   ....[69]....
        /*0158*/ 	.word	0xffffffff


	//   ....[70]....
        /*015c*/ 	.word	0xffffffff


	//   ....[71]....
        /*0160*/ 	.word	0xffffffff


	//   ....[72]....
        /*0164*/ 	.word	0xffffffff


	//   ....[73]....
        /*0168*/ 	.word	0xffffffff


	//   ....[74]....
        /*016c*/ 	.word	0xffffffff


	//   ....[75]....
        /*0170*/ 	.word	0xffffffff


	//   ....[76]....
        /*0174*/ 	.word	0xffffffff


	//   ....[77]....
        /*0178*/ 	.word	0xffffffff


	//   ....[78]....
        /*017c*/ 	.word	0xffffffff


	//   ....[79]....
        /*0180*/ 	.word	0xffffffff


	//   ....[80]....
        /*0184*/ 	.word	0xffffffff


	//   ....[81]....
        /*0188*/ 	.word	0xffffffff


	//   ....[82]....
        /*018c*/ 	.word	0xffffffff


	//   ....[83]....
        /*0190*/ 	.word	0xffffffff


	//   ....[84]....
        /*0194*/ 	.word	0xffffffff


	//   ....[85]....
        /*0198*/ 	.word	0xffffffff


	//   ....[86]....
        /*019c*/ 	.word	0xffffffff


	//   ....[87]....
        /*01a0*/ 	.word	0xffffffff


	//   ....[88]....
        /*01a4*/ 	.word	0xffffffff


	//   ....[89]....
        /*01a8*/ 	.word	0xffffffff


	//   ....[90]....
        /*01ac*/ 	.word	0xffffffff


	//   ....[91]....
        /*01b0*/ 	.word	0xffffffff


	//   ....[92]....
        /*01b4*/ 	.word	0xffffffff


	//   ....[93]....
        /*01b8*/ 	.word	0xffffffff


	//   ....[94]....
        /*01bc*/ 	.word	0xffffffff


	//   ....[95]....
        /*01c0*/ 	.word	0xffffffff


	//   ....[96]....
        /*01c4*/ 	.word	0xffffffff


	//   ....[97]....
        /*01c8*/ 	.word	0xffffffff


	//   ....[98]....
        /*01cc*/ 	.word	0xffffffff


	//   ....[99]....
        /*01d0*/ 	.word	0xffffffff


	//   ....[100]....
        /*01d4*/ 	.word	0xffffffff


	//   ....[101]....
        /*01d8*/ 	.word	0xffffffff


	//   ....[102]....
        /*01dc*/ 	.word	0xffffffff


	//   ....[103]....
        /*01e0*/ 	.word	0xffffffff


	//   ....[104]....
        /*01e4*/ 	.word	0xffffffff


	//   ....[105]....
        /*01e8*/ 	.word	0xffffffff


	//   ....[106]....
        /*01ec*/ 	.word	0xffffffff


	//   ....[107]....
        /*01f0*/ 	.word	0xffffffff


	//   ....[108]....
        /*01f4*/ 	.word	0xffffffff


	//   ....[109]....
        /*01f8*/ 	.word	0x0500000f


	//   ....[110]....
        /*01fc*/ 	.word	0x0500000f


	//   ....[111]....
        /*0200*/ 	.word	0x0500000f


	//   ....[112]....
        /*0204*/ 	.word	0x0500000f


	//   ....[113]....
        /*0208*/ 	.word	0x0500000f


	//   ....[114]....
        /*020c*/ 	.word	0x0500000f


	//   ....[115]....
        /*0210*/ 	.word	0x0500000f


	//   ....[116]....
        /*0214*/ 	.word	0x0500000f


	//   ....[117]....
        /*0218*/ 	.word	0x0500000f


	//   ....[118]....
        /*021c*/ 	.word	0x0500000f


	//   ....[119]....
        /*0220*/ 	.word	0x0500000f


	//   ....[120]....
        /*0224*/ 	.word	0x0500000f


	//   ....[121]....
        /*0228*/ 	.word	0x0500000f


	//   ....[122]....
        /*022c*/ 	.word	0x0500000f


	//   ....[123]....
        /*0230*/ 	.word	0x0500000f


	//   ....[124]....
        /*0234*/ 	.word	0x0500000f


	//   ....[125]....
        /*0238*/ 	.word	0x0500000f


	//   ....[126]....
        /*023c*/ 	.word	0x0500000f


	//   ....[127]....
        /*0240*/ 	.word	0x0500000f


	//   ....[128]....
        /*0244*/ 	.word	0x0500000f


	//   ....[129]....
        /*0248*/ 	.word	0x0500000f


	//   ....[130]....
        /*024c*/ 	.word	0x0500000f


	//   ....[131]....
        /*0250*/ 	.word	0x0500000f


	//   ....[132]....
        /*0254*/ 	.word	0x0500000f


	//   ....[133]....
        /*0258*/ 	.word	0x0500000f


	//   ....[134]....
        /*025c*/ 	.word	0x0500000f


	//   ....[135]....
        /*0260*/ 	.word	0x0500000f


	//   ....[136]....
        /*0264*/ 	.word	0x0500000f


	//   ....[137]....
        /*0268*/ 	.word	0x0500000f


	//   ....[138]....
        /*026c*/ 	.word	0x0500000f


	//   ....[139]....
        /*0270*/ 	.word	0x0500000f


	//   ....[140]....
        /*0274*/ 	.word	0x0500000f


	//   ....[141]....
        /*0278*/ 	.word	0x0500000f


	//   ....[142]....
        /*027c*/ 	.word	0x0500000f


	//   ....[143]....
        /*0280*/ 	.word	0x0500000f


	//   ....[144]....
        /*0284*/ 	.word	0x0500000f


	//   ....[145]....
        /*0288*/ 	.word	0x0500000f


	//   ....[146]....
        /*028c*/ 	.word	0x0500000f


	//   ....[147]....
        /*0290*/ 	.word	0x0500000f


	//   ....[148]....
        /*0294*/ 	.word	0x0500000f


	//   ....[149]....
        /*0298*/ 	.word	0x0500000f


	//   ....[150]....
        /*029c*/ 	.word	0x0500000f


	//   ....[151]....
        /*02a0*/ 	.word	0x0500000f


	//   ....[152]....
        /*02a4*/ 	.word	0x0500000f


	//   ....[153]....
        /*02a8*/ 	.word	0x0500000f


	//   ....[154]....
        /*02ac*/ 	.word	0x0500000f


	//   ....[155]....
        /*02b0*/ 	.word	0x0500000f


	//   ....[156]....
        /*02b4*/ 	.word	0x0500000f


	//   ....[157]....
        /*02b8*/ 	.word	0x0500000f


	//   ....[158]....
        /*02bc*/ 	.word	0x0500000f


	//   ....[159]....
        /*02c0*/ 	.word	0x0500000f


	//   ....[160]....
        /*02c4*/ 	.word	0x0500000f


	//   ....[161]....
        /*02c8*/ 	.word	0x0500000f


	//   ....[162]....
        /*02cc*/ 	.word	0x0500000f


	//   ....[163]....
        /*02d0*/ 	.word	0x0500000f


	//   ....[164]....
        /*02d4*/ 	.word	0x0500000f


	//   ....[165]....
        /*02d8*/ 	.word	0x0500000f


	//   ....[166]....
        /*02dc*/ 	.word	0x0500000f


	//   ....[167]....
        /*02e0*/ 	.word	0x0500000f


	//   ....[168]....
        /*02e4*/ 	.word	0x0500000f


	//   ....[169]....
        /*02e8*/ 	.word	0x0500000f


	//   ....[170]....
        /*02ec*/ 	.word	0x0500000f


	//   ....[171]....
        /*02f0*/ 	.word	0x0500000f


	//   ....[172]....
        /*02f4*/ 	.word	0x0500000f


	//   ....[173]....
        /*02f8*/ 	.word	0x0500000f


	//   ....[174]....
        /*02fc*/ 	.word	0x0500000f


	//   ....[175]....
        /*0300*/ 	.word	0x0500000f


	//   ....[176]....
        /*0304*/ 	.word	0x0500000f


	//   ....[177]....
        /*0308*/ 	.word	0x0500000f


	//   ....[178]....
        /*030c*/ 	.word	0x0500000f


	//   ....[179]....
        /*0310*/ 	.word	0x0500000f


	//   ....[180]....
        /*0314*/ 	.word	0x0500000f


	//   ....[181]....
        /*0318*/ 	.word	0x0500000f


	//   ....[182]....
        /*031c*/ 	.word	0x0500000f


	//   ....[183]....
        /*0320*/ 	.word	0x0500000f


	//   ....[184]....
        /*0324*/ 	.word	0x0500000f


	//   ....[185]....
        /*0328*/ 	.word	0x0500000f


	//   ....[186]....
        /*032c*/ 	.word	0x0500000f


	//   ....[187]....
        /*0330*/ 	.word	0x0500000f


	//   ....[188]....
        /*0334*/ 	.word	0x0500000f


	//   ....[189]....
        /*0338*/ 	.word	0x0500000f


	//   ....[190]....
        /*033c*/ 	.word	0x0500000f


	//----- nvinfo : EIATTR_COOP_GROUP_INSTR_OFFSETS
	.align		4
.L_80:
        /*0340*/ 	.byte	0x04, 0x28
        /*0342*/ 	.short	(.L_82 - .L_81)


	//   ....[0]....
.L_81:
        /*0344*/ 	.word	0x00000070


	//   ....[1]....
        /*0348*/ 	.word	0x00000080


	//   ....[2]....
        /*034c*/ 	.word	0x000002c0


	//   ....[3]....
        /*0350*/ 	.word	0x00000420


	//   ....[4]....
        /*0354*/ 	.word	0x00000540


	//   ....[5]....
        /*0358*/ 	.word	0x000006a0


	//   ....[6]....
        /*035c*/ 	.word	0x00000fd0


	//   ....[7]....
        /*0360*/ 	.word	0x000029a0


	//   ....[8]....
        /*0364*/ 	.word	0x00002a20


	//   ....[9]....
        /*0368*/ 	.word	0x00003070


	//   ....[10]....
        /*036c*/ 	.word	0x000030d0


	//   ....[11]....
        /*0370*/ 	.word	0x00005380


	//   ....[12]....
        /*0374*/ 	.word	0x000053b0


	//   ....[13]....
        /*0378*/ 	.word	0x000053e0


	//   ....[14]....
        /*037c*/ 	.word	0x000053f0


	//   ....[15]....
        /*0380*/ 	.word	0x000068a0


	//   ....[16]....
        /*0384*/ 	.word	0x000068d0


	//   ....[17]....
        /*0388*/ 	.word	0x00006990


	//   ....[18]....
        /*038c*/ 	.word	0x000069a0


	//   ....[19]....
        /*0390*/ 	.word	0x00007940


	//   ....[20]....
        /*0394*/ 	.word	0x00007980


	//   ....[21]....
        /*0398*/ 	.word	0x000079b0


	//   ....[22]....
        /*039c*/ 	.word	0x000079f0


	//   ....[23]....
        /*03a0*/ 	.word	0x00007a00


	//   ....[24]....
        /*03a4*/ 	.word	0x00007a30


	//   ....[25]....
        /*03a8*/ 	.word	0x00008090


	//   ....[26]....
        /*03ac*/ 	.word	0x000080a0


	//   ....[27]....
        /*03b0*/ 	.word	0x00008ad0


	//   ....[28]....
        /*03b4*/ 	.word	0x00009bb0


	//   ....[29]....
        /*03b8*/ 	.word	0x00009be0


	//   ....[30]....
        /*03bc*/ 	.word	0x00009bf0


	//   ....[31]....
        /*03c0*/ 	.word	0x00009c00


	//   ....[32]....
        /*03c4*/ 	.word	0x00009c10


	//   ....[33]....
        /*03c8*/ 	.word	0x00009c20


	//   ....[34]....
        /*03cc*/ 	.word	0x00009c30


	//   ....[35]....
        /*03d0*/ 	.word	0x00009c50


	//   ....[36]....
        /*03d4*/ 	.word	0x00009cc0


	//   ....[37]....
        /*03d8*/ 	.word	0x00009d50


	//   ....[38]....
        /*03dc*/ 	.word	0x00009da0


	//   ....[39]....
        /*03e0*/ 	.word	0x00009db0


	//   ....[40]....
        /*03e4*/ 	.word	0x00009de0


	//   ....[41]....
        /*03e8*/ 	.word	0x00009e30


	//   ....[42]....
        /*03ec*/ 	.word	0x00009e70


	//   ....[43]....
        /*03f0*/ 	.word	0x00009f40


	//   ....[44]....
        /*03f4*/ 	.word	0x0000a500


	//   ....[45]....
        /*03f8*/ 	.word	0x0000a530


	//   ....[46]....
        /*03fc*/ 	.word	0x0000a560


	//   ....[47]....
        /*0400*/ 	.word	0x0000a590


	//   ....[48]....
        /*0404*/ 	.word	0x0000a5a0


	//   ....[49]....
        /*0408*/ 	.word	0x0000a630


	//   ....[50]....
        /*040c*/ 	.word	0x0000a650


	//   ....[51]....
        /*0410*/ 	.word	0x0000a660


	//   ....[52]....
        /*0414*/ 	.word	0x0000a740


	//   ....[53]....
        /*0418*/ 	.word	0x0000a760


	//   ....[54]....
        /*041c*/ 	.word	0x0000a770


	//   ....[55]....
        /*0420*/ 	.word	0x0000a7c0


	//   ....[56]....
        /*0424*/ 	.word	0x0000a850


	//   ....[57]....
        /*0428*/ 	.word	0x0000a880


	//   ....[58]....
        /*042c*/ 	.word	0x0000a890


	//   ....[59]....
        /*0430*/ 	.word	0x0000a8a0


	//   ....[60]....
        /*0434*/ 	.word	0x0000afd0


	//   ....[61]....
        /*0438*/ 	.word	0x0000b000


	//   ....[62]....
        /*043c*/ 	.word	0x0000b010


	//   ....[63]....
        /*0440*/ 	.word	0x0000b020


	//   ....[64]....
        /*0444*/ 	.word	0x0000b050


	//   ....[65]....
        /*0448*/ 	.word	0x0000b090


	//   ....[66]....
        /*044c*/ 	.word	0x0000b0a0


	//   ....[67]....
        /*0450*/ 	.word	0x0000b0c0


	//   ....[68]....
        /*0454*/ 	.word	0x0000b120


	//   ....[69]....
        /*0458*/ 	.word	0x0000b140


	//   ....[70]....
        /*045c*/ 	.word	0x0000b150


	//   ....[71]....
        /*0460*/ 	.word	0x0000b1b0


	//   ....[72]....
        /*0464*/ 	.word	0x0000b1d0


	//   ....[73]....
        /*0468*/ 	.word	0x0000b1e0


	//   ....[74]....
        /*046c*/ 	.word	0x0000b210


	//   ....[75]....
        /*0470*/ 	.word	0x0000b220


	//   ....[76]....
        /*0474*/ 	.word	0x0000b4a0


	//   ....[77]....
        /*0478*/ 	.word	0x0000b4c0


	//   ....[78]....
        /*047c*/ 	.word	0x0000b4d0


	//   ....[79]....
        /*0480*/ 	.word	0x0000b4f0


	//   ....[80]....
        /*0484*/ 	.word	0x0000b560


	//   ....[81]....
        /*0488*/ 	.word	0x0000b590


	//   ....[82]....
        /*048c*/ 	.word	0x0000b5e0


	//   ....[83]....
        /*0490*/ 	.word	0x0000b610


	//   ....[84]....
        /*0494*/ 	.word	0x0000b660


	//   ....[85]....
        /*0498*/ 	.word	0x0000b690


	//   ....[86]....
        /*049c*/ 	.word	0x0000b6e0


	//   ....[87]....
        /*04a0*/ 	.word	0x0000b710


	//   ....[88]....
        /*04a4*/ 	.word	0x0000b760


	//   ....[89]....
        /*04a8*/ 	.word	0x0000b790


	//   ....[90]....
        /*04ac*/ 	.word	0x0000b7e0


	//   ....[91]....
        /*04b0*/ 	.word	0x0000b810


	//   ....[92]....
        /*04b4*/ 	.word	0x0000bc70


	//   ....[93]....
        /*04b8*/ 	.word	0x0000bca0


	//   ....[94]....
        /*04bc*/ 	.word	0x0000bcd0


	//   ....[95]....
        /*04c0*/ 	.word	0x0000bd00


	//   ....[96]....
        /*04c4*/ 	.word	0x0000bd30


	//   ....[97]....
        /*04c8*/ 	.word	0x0000bd40


	//   ....[98]....
        /*04cc*/ 	.word	0x0000bd60


	//   ....[99]....
        /*04d0*/ 	.word	0x0000bd80


	//   ....[100]....
        /*04d4*/ 	.word	0x0000bda0


	//   ....[101]....
        /*04d8*/ 	.word	0x0000bdd0


	//   ....[102]....
        /*04dc*/ 	.word	0x0000be50


	//   ....[103]....
        /*04e0*/ 	.word	0x0000be70


	//   ....[104]....
        /*04e4*/ 	.word	0x0000be90


	//   ....[105]....
        /*04e8*/ 	.word	0x0000bec0


	//   ....[106]....
        /*04ec*/ 	.word	0x0000c090


	//   ....[107]....
        /*04f0*/ 	.word	0x0000c0a0


	//   ....[108]....
        /*04f4*/ 	.word	0x0000c300


	//   ....[109]....
        /*04f8*/ 	.word	0x0000c7a0


	//   ....[110]....
        /*04fc*/ 	.word	0x0000c890


	//   ....[111]....
        /*0500*/ 	.word	0x0000c930


	//   ....[112]....
        /*0504*/ 	.word	0x0000c990


	//   ....[113]....
        /*0508*/ 	.word	0x0000ca60


	//   ....[114]....
        /*050c*/ 	.word	0x0000cad0


	//   ....[115]....
        /*0510*/ 	.word	0x0000cba0


	//   ....[116]....
        /*0514*/ 	.word	0x0000cc10


	//   ....[117]....
        /*0518*/ 	.word	0x0000ccf0


	//   ....[118]....
        /*051c*/ 	.word	0x0000cd70


	//   ....[119]....
        /*0520*/ 	.word	0x0000ce30


	//   ....[120]....
        /*0524*/ 	.word	0x0000cea0


	//   ....[121]....
        /*0528*/ 	.word	0x0000cf80


	//   ....[122]....
        /*052c*/ 	.word	0x0000d000


	//   ....[123]....
        /*0530*/ 	.word	0x0000d0d0


	//   ....[124]....
        /*0534*/ 	.word	0x0000d150


	//   ....[125]....
        /*0538*/ 	.word	0x0000d200


	//   ....[126]....
        /*053c*/ 	.word	0x0000d290


	//   ....[127]....
        /*0540*/ 	.word	0x0000d2f0


	//   ....[128]....
        /*0544*/ 	.word	0x0000d390


	//   ....[129]....
        /*0548*/ 	.word	0x0000d450


	//   ....[130]....
        /*054c*/ 	.word	0x0000d4d0


	//   ....[131]....
        /*0550*/ 	.word	0x0000d5c0


	//   ....[132]....
        /*0554*/ 	.word	0x0000d620


	//   ....[133]....
        /*0558*/ 	.word	0x0000d6e0


	//   ....[134]....
        /*055c*/ 	.word	0x0000d760


	//   ....[135]....
        /*0560*/ 	.word	0x0000d830


	//   ....[136]....
        /*0564*/ 	.word	0x0000d8b0


	//   ....[137]....
        /*0568*/ 	.word	0x0000d980


	//   ....[138]....
        /*056c*/ 	.word	0x0000d9f0


	//   ....[139]....
        /*0570*/ 	.word	0x0000dac0


	//   ....[140]....
        /*0574*/ 	.word	0x0000db30


	//   ....[141]....
        /*0578*/ 	.word	0x0000dbe0


	//   ....[142]....
        /*057c*/ 	.word	0x0000dd20


	//   ....[143]....
        /*0580*/ 	.word	0x0000ddd0


	//   ....[144]....
        /*0584*/ 	.word	0x0000dea0


	//   ....[145]....
        /*0588*/ 	.word	0x0000def0


	//   ....[146]....
        /*058c*/ 	.word	0x0000dfd0


	//   ....[147]....
        /*0590*/ 	.word	0x0000e020


	//   ....[148]....
        /*0594*/ 	.word	0x0000e0f0


	//   ....[149]....
        /*0598*/ 	.word	0x0000e140


	//   ....[150]....
        /*059c*/ 	.word	0x0000e220


	//   ....[151]....
        /*05a0*/ 	.word	0x0000e270


	//   ....[152]....
        /*05a4*/ 	.word	0x0000e350


	//   ....[153]....
        /*05a8*/ 	.word	0x0000e3a0


	//   ....[154]....
        /*05ac*/ 	.word	0x0000e470


	//   ....[155]....
        /*05b0*/ 	.word	0x0000e4c0


	//   ....[156]....
        /*05b4*/ 	.word	0x0000e5a0


	//   ....[157]....
        /*05b8*/ 	.word	0x0000e5f0


	//   ....[158]....
        /*05bc*/ 	.word	0x0000e6e0


	//   ....[159]....
        /*05c0*/ 	.word	0x0000e780


	//   ....[160]....
        /*05c4*/ 	.word	0x0000e7e0


	//   ....[161]....
        /*05c8*/ 	.word	0x0000e8a0


	//   ....[162]....
        /*05cc*/ 	.word	0x0000e940


	//   ....[163]....
        /*05d0*/ 	.word	0x0000ea00


	//   ....[164]....
        /*05d4*/ 	.word	0x0000eaa0


	//   ....[165]....
        /*05d8*/ 	.word	0x0000eb60


	//   ....[166]....
        /*05dc*/ 	.word	0x0000ec00


	//   ....[167]....
        /*05e0*/ 	.word	0x0000ecc0


	//   ....[168]....
        /*05e4*/ 	.word	0x0000ed60


	//   ....[169]....
        /*05e8*/ 	.word	0x0000ee20


	//   ....[170]....
        /*05ec*/ 	.word	0x0000eec0


	//   ....[171]....
        /*05f0*/ 	.word	0x0000ef80


	//   ....[172]....
        /*05f4*/ 	.word	0x0000f020


	//   ....[173]....
        /*05f8*/ 	.word	0x0000f0e0


	//   ....[174]....
        /*05fc*/ 	.word	0x0000f200


	//   ....[175]....
        /*0600*/ 	.word	0x0000f2a0


	//   ....[176]....
        /*0604*/ 	.word	0x0000f350


	//   ....[177]....
        /*0608*/ 	.word	0x0000f420


	//   ....[178]....
        /*060c*/ 	.word	0x0000f490


	//   ....[179]....
        /*0610*/ 	.word	0x0000f560


	//   ....[180]....
        /*0614*/ 	.word	0x0000f5d0


	//   ....[181]....
        /*0618*/ 	.word	0x0000f6b0


	//   ....[182]....
        /*061c*/ 	.word	0x0000f730


	//   ....[183]....
        /*0620*/ 	.word	0x0000f810


	//   ....[184]....
        /*0624*/ 	.word	0x0000f880


	//   ....[185]....
        /*0628*/ 	.word	0x0000f960


	//   ....[186]....
        /*062c*/ 	.word	0x0000f9d0


	//   ....[187]....
        /*0630*/ 	.word	0x0000faa0


	//   ....[188]....
        /*0634*/ 	.word	0x0000fb10


	//   ....[189]....
        /*0638*/ 	.word	0x0000fbd0


	//   ....[190]....
        /*063c*/ 	.word	0x0000fcb0


	//----- nvinfo : EIATTR_REG_RECONFIG
	.align		4
.L_82:
        /*0640*/ 	.byte	0x01, 0x54
	.zero		2


	//----- nvinfo : EIATTR_SYSCALL_OFFSETS
	.align		4
        /*0644*/ 	.byte	0x04, 0x46
        /*0646*/ 	.short	(.L_84 - .L_83)


	//   ....[0]....
.L_83:
        /*0648*/ 	.word	0x00001190


	//   ....[1]....
        /*064c*/ 	.word	0x000091f0


	//   ....[2]....
        /*0650*/ 	.word	0x00009330


	//   ....[3]....
        /*0654*/ 	.word	0x00009420


	//   ....[4]....
        /*0658*/ 	.word	0x0000a270


	//----- nvinfo : EIATTR_MBARRIER_INSTR_OFFSETS
	.align		4
.L_84:
        /*065c*/ 	.byte	0x04, 0x39
        /*065e*/ 	.short	(.L_86 - .L_85)


	//   ....[0]....
.L_85:
        /*0660*/ 	.word	0x00000170
        /*0664*/ 	.word	0x000000ff
        /*0668*/ 	.word	0x00028800
        /*066c*/ 	.short	0x0100
        /*066e*/ 	.byte	0x08
	.zero		1


	//   ....[1]....
        /*0670*/ 	.word	0x00000180
        /*0674*/ 	.word	0x000000ff
        /*0678*/ 	.word	0x00028820
        /*067c*/ 	.short	0x0100
        /*067e*/ 	.byte	0x08
	.zero		1


	//   ....[2]....
        /*0680*/ 	.word	0x00000270
        /*0684*/ 	.word	0x000000ff
        /*0688*/ 	.word	0x00028830
        /*068c*/ 	.short	0x0100
        /*068e*/ 	.byte	0x08
	.zero		1


	//   ....[3]....
        /*0690*/ 	.word	0x00000280
        /*0694*/ 	.word	0x000000ff
        /*0698*/ 	.word	0x00028840
        /*069c*/ 	.short	0x0100
        /*069e*/ 	.byte	0x08
	.zero		1


	//   ....[4]....
        /*06a0*/ 	.word	0x00000290
        /*06a4*/ 	.word	0x000000ff
        /*06a8*/ 	.word	0x00028838
        /*06ac*/ 	.short	0x0100
        /*06ae*/ 	.byte	0x08
	.zero		1


	//   ....[5]....
        /*06b0*/ 	.word	0x000002a0
        /*06b4*/ 	.word	0x000000ff
        /*06b8*/ 	.word	0x00028848
        /*06bc*/ 	.short	0x0100
        /*06be*/ 	.byte	0x08
	.zero		1


	//   ....[6]....
        /*06c0*/ 	.word	0x000003d0
        /*06c4*/ 	.word	0x000000ff
        /*06c8*/ 	.word	0x00028850
        /*06cc*/ 	.short	0x0100
        /*06ce*/ 	.byte	0x08
	.zero		1


	//   ....[7]....
        /*06d0*/ 	.word	0x000003e0
        /*06d4*/ 	.word	0x000000ff
        /*06d8*/ 	.word	0x00028860
        /*06dc*/ 	.short	0x0100
        /*06de*/ 	.byte	0x08
	.zero		1


	//   ....[8]....
        /*06e0*/ 	.word	0x000003f0
        /*06e4*/ 	.word	0x000000ff
        /*06e8*/ 	.word	0x00028858
        /*06ec*/ 	.short	0x0100
        /*06ee*/ 	.byte	0x08
	.zero		1


	//   ....[9]....
        /*06f0*/ 	.word	0x00000400
        /*06f4*/ 	.word	0x000000ff
        /*06f8*/ 	.word	0x00028868
        /*06fc*/ 	.short	0x0100
        /*06fe*/ 	.byte	0x08
	.zero		1


	//   ....[10]....
        /*0700*/ 	.word	0x000004f0
        /*0704*/ 	.word	0x000000ff
        /*0708*/ 	.word	0x00028870
        /*070c*/ 	.short	0x0100
        /*070e*/ 	.byte	0x06
	.zero		1


	//   ....[11]....
        /*0710*/ 	.word	0x00000500
        /*0714*/ 	.word	0x000000ff
        /*0718*/ 	.word	0x00028880
        /*071c*/ 	.short	0x0100
        /*071e*/ 	.byte	0x06
	.zero		1


	//   ....[12]....
        /*0720*/ 	.word	0x00000510
        /*0724*/ 	.word	0x000000ff
        /*0728*/ 	.word	0x00028878
        /*072c*/ 	.short	0x0100
        /*072e*/ 	.byte	0x06
	.zero		1


	//   ....[13]....
        /*0730*/ 	.word	0x00000520
        /*0734*/ 	.word	0x000000ff
        /*0738*/ 	.word	0x00028888
        /*073c*/ 	.short	0x0100
        /*073e*/ 	.byte	0x06
	.zero		1


	//   ....[14]....
        /*0740*/ 	.word	0x00000650
        /*0744*/ 	.word	0x000000ff
        /*0748*/ 	.word	0x00028890
        /*074c*/ 	.short	0x0100
        /*074e*/ 	.byte	0x08
	.zero		1


	//   ....[15]....
        /*0750*/ 	.word	0x00000660
        /*0754*/ 	.word	0x000000ff
        /*0758*/ 	.word	0x000288a0
        /*075c*/ 	.short	0x0100
        /*075e*/ 	.byte	0x08
	.zero		1


	//   ....[16]....
        /*0760*/ 	.word	0x00000670
        /*0764*/ 	.word	0x000000ff
        /*0768*/ 	.word	0x00028898
        /*076c*/ 	.short	0x0100
        /*076e*/ 	.byte	0x08
	.zero		1


	//   ....[17]....
        /*0770*/ 	.word	0x00000680
        /*0774*/ 	.word	0x000000ff
        /*0778*/ 	.word	0x000288a8
        /*077c*/ 	.short	0x0100
        /*077e*/ 	.byte	0x08
	.zero		1


	//   ....[18]....
        /*0780*/ 	.word	0x000007c0
        /*0784*/ 	.word	0x000000ff
        /*0788*/ 	.word	0x000288b0
        /*078c*/ 	.short	0x0100
        /*078e*/ 	.byte	0x08
	.zero		1


	//   ....[19]....
        /*0790*/ 	.word	0x000007d0
        /*0794*/ 	.word	0x000000ff
        /*0798*/ 	.word	0x000288c0
        /*079c*/ 	.short	0x0100
        /*079e*/ 	.byte	0x08
	.zero		1


	//   ....[20]....
        /*07a0*/ 	.word	0x000007e0
        /*07a4*/ 	.word	0x000000ff
        /*07a8*/ 	.word	0x000288b8
        /*07ac*/ 	.short	0x0100
        /*07ae*/ 	.byte	0x08
	.zero		1


	//   ....[21]....
        /*07b0*/ 	.word	0x000007f0
        /*07b4*/ 	.word	0x000000ff
        /*07b8*/ 	.word	0x000288c8
        /*07bc*/ 	.short	0x0100
        /*07be*/ 	.byte	0x08
	.zero		1


	//   ....[22]....
        /*07c0*/ 	.word	0x000011b0
        /*07c4*/ 	.word	0x000000ff
        /*07c8*/ 	.word	0x00028800
        /*07cc*/ 	.short	0x010a
        /*07ce*/ 	.byte	0x24
	.zero		1


	//   ....[23]....
        /*07d0*/ 	.word	0x00001220
        /*07d4*/ 	.word	0x000000ff
        /*07d8*/ 	.word	0x00028830
        /*07dc*/ 	.short	0x010a
        /*07de*/ 	.byte	0x24
	.zero		1


	//   ....[24]....
        /*07e0*/ 	.word	0x00001280
        /*07e4*/ 	.word	0x000000ff
        /*07e8*/ 	.word	0x00028830
        /*07ec*/ 	.short	0x010a
        /*07ee*/ 	.byte	0x24
	.zero		1


	//   ....[25]....
        /*07f0*/ 	.word	0x00001fa0
        /*07f4*/ 	.word	0x000000ff
        /*07f8*/ 	.word	0x00000000
        /*07fc*/ 	.short	0x0101
        /*07fe*/ 	.byte	0x04
	.zero		1


	//   ....[26]....
        /*0800*/ 	.word	0x00004000
        /*0804*/ 	.word	0x000000ff
        /*0808*/ 	.word	0x00028830
        /*080c*/ 	.short	0x010a
        /*080e*/ 	.byte	0x0a
	.zero		1


	//   ....[27]....
        /*0810*/ 	.word	0x00004040
        /*0814*/ 	.word	0x000000ff
        /*0818*/ 	.word	0x00028830
        /*081c*/ 	.short	0x010a
        /*081e*/ 	.byte	0x0a
	.zero		1


	//   ....[28]....
        /*0820*/ 	.word	0x000043c0
        /*0824*/ 	.word	0x000000ff
        /*0828*/ 	.word	0x00028850
        /*082c*/ 	.short	0x010a
        /*082e*/ 	.byte	0x0a
	.zero		1


	//   ....[29]....
        /*0830*/ 	.word	0x00004400
        /*0834*/ 	.word	0x000000ff
        /*0838*/ 	.word	0x00028850
        /*083c*/ 	.short	0x010a
        /*083e*/ 	.byte	0x0a
	.zero		1


	//   ....[30]....
        /*0840*/ 	.word	0x00004d20
        /*0844*/ 	.word	0x000000ff
        /*0848*/ 	.word	0x00000000
        /*084c*/ 	.short	0x0101
        /*084e*/ 	.byte	0x06
	.zero		1


	//   ....[31]....
        /*0850*/ 	.word	0x000061d0
        /*0854*/ 	.word	0x000000ff
        /*0858*/ 	.word	0x00000000
        /*085c*/ 	.short	0x0101
        /*085e*/ 	.byte	0x05
	.zero		1


	//   ....[32]....
        /*0860*/ 	.word	0x000067f0
        /*0864*/ 	.word	0x000000ff
        /*0868*/ 	.word	0x00028850
        /*086c*/ 	.short	0x010a
        /*086e*/ 	.byte	0x05
	.zero		1


	//   ....[33]....
        /*0870*/ 	.word	0x00006830
        /*0874*/ 	.word	0x000000ff
        /*0878*/ 	.word	0x00028850
        /*087c*/ 	.short	0x010a
        /*087e*/ 	.byte	0x05
	.zero		1


	//   ....[34]....
        /*0880*/ 	.word	0x00006e10
        /*0884*/ 	.word	0x000000ff
        /*0888*/ 	.word	0x00000000
        /*088c*/ 	.short	0x0101
        /*088e*/ 	.byte	0x04
	.zero		1


	//   ....[35]....
        /*0890*/ 	.word	0x00007a10
        /*0894*/ 	.word	0x000000ff
        /*0898*/ 	.word	0x00000000
        /*089c*/ 	.short	0x0101
        /*089e*/ 	.byte	0x04
	.zero		1


	//   ....[36]....
        /*08a0*/ 	.word	0x00009870
        /*08a4*/ 	.word	0x000000ff
        /*08a8*/ 	.word	0x00028840
        /*08ac*/ 	.short	0x010a
        /*08ae*/ 	.byte	0x2d
	.zero		1


	//   ....[37]....
        /*08b0*/ 	.word	0x0000a030
        /*08b4*/ 	.word	0x000000ff
        /*08b8*/ 	.word	0x00028830
        /*08bc*/ 	.short	0x0107
        /*08be*/ 	.byte	0x2d
	.zero		1


	//   ....[38]....
        /*08c0*/ 	.word	0x0000a0a0
        /*08c4*/ 	.word	0x000000ff
        /*08c8*/ 	.word	0x00028830
        /*08cc*/ 	.short	0x0101
        /*08ce*/ 	.byte	0x2d
	.zero		1


	//   ....[39]....
        /*08d0*/ 	.word	0x0000aa20
        /*08d4*/ 	.word	0x000000ff
        /*08d8*/ 	.word	0x00028800
        /*08dc*/ 	.short	0x0107
        /*08de*/ 	.byte	0x2d
	.zero		1


	//   ....[40]....
        /*08e0*/ 	.word	0x0000aa60
        /*08e4*/ 	.word	0x000000ff
        /*08e8*/ 	.word	0x00028800
        /*08ec*/ 	.short	0x0101
        /*08ee*/ 	.byte	0x2d
	.zero		1


	//   ....[41]....
        /*08f0*/ 	.word	0x0000aa90
        /*08f4*/ 	.word	0x000000ff
        /*08f8*/ 	.word	0x00028820
        /*08fc*/ 	.short	0x010a
        /*08fe*/ 	.byte	0x2d
	.zero		1


	//   ....[42]....
        /*0900*/ 	.word	0x0000add0
        /*0904*/ 	.word	0x00000021
        /*0908*/ 	.word	0x00028840
        /*090c*/ 	.short	0x010a
        /*090e*/ 	.byte	0x3f
	.zero		1


	//   ....[43]....
        /*0910*/ 	.word	0x0000b330
        /*0914*/ 	.word	0x00000021
        /*0918*/ 	.word	0x00028830
        /*091c*/ 	.short	0x0107
        /*091e*/ 	.byte	0x3f
	.zero		1


	//   ....[44]....
        /*0920*/ 	.word	0x0000b3e0
        /*0924*/ 	.word	0x00000021
        /*0928*/ 	.word	0x00028830
        /*092c*/ 	.short	0x0101
        /*092e*/ 	.byte	0x3f
	.zero		1


	//   ....[45]....
        /*0930*/ 	.word	0x0000b440
        /*0934*/ 	.word	0x00000000
        /*0938*/ 	.word	0x00028860
        /*093c*/ 	.short	0x010a
        /*093e*/ 	.byte	0x3f
	.zero		1


	//   ....[46]....
        /*0940*/ 	.word	0x0000b990
        /*0944*/ 	.word	0x00000000
        /*0948*/ 	.word	0x00028850
        /*094c*/ 	.short	0x0107
        /*094e*/ 	.byte	0x3f
	.zero		1


	//   ....[47]....
        /*0950*/ 	.word	0x0000ba70
        /*0954*/ 	.word	0x00000000
        /*0958*/ 	.word	0x00028850
        /*095c*/ 	.short	0x0101
        /*095e*/ 	.byte	0x3f
	.zero		1


	//   ....[48]....
        /*0960*/ 	.word	0x0000bbf0
        /*0964*/ 	.word	0x00000000
        /*0968*/ 	.word	0x00028860
        /*096c*/ 	.short	0x010a
        /*096e*/ 	.byte	0x3f
	.zero		1


	//   ....[49]....
        /*0970*/ 	.word	0x0000c170
        /*0974*/ 	.word	0x00000000
        /*0978*/ 	.word	0x00028850
        /*097c*/ 	.short	0x0107
        /*097e*/ 	.byte	0x3f
	.zero		1


	//   ....[50]....
        /*0980*/ 	.word	0x0000c220
        /*0984*/ 	.word	0x00000000
        /*0988*/ 	.word	0x00028850
        /*098c*/ 	.short	0x0101
        /*098e*/ 	.byte	0x3f
	.zero		1


	//   ....[51]....
        /*0990*/ 	.word	0x0000c2c0
        /*0994*/ 	.word	0x00000007
        /*0998*/ 	.word	0x00028820
        /*099c*/ 	.short	0x010a
        /*099e*/ 	.byte	0x3f
	.zero		1


	//   ....[52]....
        /*09a0*/ 	.word	0x0000c3f0
        /*09a4*/ 	.word	0x00000005
        /*09a8*/ 	.word	0x00028840
        /*09ac*/ 	.short	0x010a
        /*09ae*/ 	.byte	0x3f
	.zero		1


	//   ....[53]....
        /*09b0*/ 	.word	0x0000c490
        /*09b4*/ 	.word	0x00000007
        /*09b8*/ 	.word	0x00028840
        /*09bc*/ 	.short	0x010a
        /*09be*/ 	.byte	0x3f
	.zero		1


	//   ....[54]....
        /*09c0*/ 	.word	0x0000c4d0
        /*09c4*/ 	.word	0x00000005
        /*09c8*/ 	.word	0x00028860
        /*09cc*/ 	.short	0x010a
        /*09ce*/ 	.byte	0x3f
	.zero		1


	//   ....[55]....
        /*09d0*/ 	.word	0x0000c510
        /*09d4*/ 	.word	0x00000007
        /*09d8*/ 	.word	0x00028860
        /*09dc*/ 	.short	0x010a
        /*09de*/ 	.byte	0x3f
	.zero		1


	//   ....[56]....
        /*09e0*/ 	.word	0x0000c580
        /*09e4*/ 	.word	0x00000000
        /*09e8*/ 	.word	0x00028800
        /*09ec*/ 	.short	0x010a
        /*09ee*/ 	.byte	0x3f
	.zero		1


	//   ....[57]....
        /*09f0*/ 	.word	0x0000c5e0
        /*09f4*/ 	.word	0x00000004
        /*09f8*/ 	.word	0x00028830
        /*09fc*/ 	.short	0x010a
        /*09fe*/ 	.byte	0x3f
	.zero		1


	//   ....[58]....
        /*0a00*/ 	.word	0x0000c640
        /*0a04*/ 	.word	0x00000009
        /*0a08*/ 	.word	0x00028830
        /*0a0c*/ 	.short	0x010a
        /*0a0e*/ 	.byte	0x3f
	.zero		1


	//   ....[59]....
        /*0a10*/ 	.word	0x0000c6a0
        /*0a14*/ 	.word	0x0000000a
        /*0a18*/ 	.word	0x00028850
        /*0a1c*/ 	.short	0x010a
        /*0a1e*/ 	.byte	0x3f
	.zero		1


	//   ....[60]....
        /*0a20*/ 	.word	0x0000c700
        /*0a24*/ 	.word	0x00000003
        /*0a28*/ 	.word	0x00028850
        /*0a2c*/ 	.short	0x010a
        /*0a2e*/ 	.byte	0x3f
	.zero		1


	//   ....[61]....
        /*0a30*/ 	.word	0x0000c7e0
        /*0a34*/ 	.word	0x00000003
        /*0a38*/ 	.word	0x00028840
        /*0a3c*/ 	.short	0x010a
        /*0a3e*/ 	.byte	0x3f
	.zero		1


	//   ....[62]....
        /*0a40*/ 	.word	0x0000dc20
        /*0a44*/ 	.word	0x00000003
        /*0a48*/ 	.word	0x00028820
        /*0a4c*/ 	.short	0x010a
        /*0a4e*/ 	.byte	0x3f
	.zero		1


	//   ....[63]....
        /*0a50*/ 	.word	0x0000dc70
        /*0a54*/ 	.word	0x00000021
        /*0a58*/ 	.word	0x00028840
        /*0a5c*/ 	.short	0x010a
        /*0a5e*/ 	.byte	0x3f
	.zero		1


	//   ....[64]....
        /*0a60*/ 	.word	0x0000e630
        /*0a64*/ 	.word	0x00000000
        /*0a68*/ 	.word	0x00028860
        /*0a6c*/ 	.short	0x010a
        /*0a6e*/ 	.byte	0x3f
	.zero		1


	//   ....[65]....
        /*0a70*/ 	.word	0x0000f150
        /*0a74*/ 	.word	0x00000000
        /*0a78*/ 	.word	0x00028860
        /*0a7c*/ 	.short	0x010a
        /*0a7e*/ 	.byte	0x3f
	.zero		1


	//   ....[66]....
        /*0a80*/ 	.word	0x0000fc00
        /*0a84*/ 	.word	0x00000007
        /*0a88*/ 	.word	0x00028820
        /*0a8c*/ 	.short	0x010a
        /*0a8e*/ 	.byte	0x3f
	.zero		1


	//   ....[67]....
        /*0a90*/ 	.word	0x0000fd70
        /*0a94*/ 	.word	0x00000005
        /*0a98*/ 	.word	0x00028840
        /*0a9c*/ 	.short	0x010a
        /*0a9e*/ 	.byte	0x3f
	.zero		1


	//   ....[68]....
        /*0aa0*/ 	.word	0x0000fdc0
        /*0aa4*/ 	.word	0x00000007
        /*0aa8*/ 	.word	0x00028840
        /*0aac*/ 	.short	0x010a
        /*0aae*/ 	.byte	0x3f
	.zero		1


	//   ....[69]....
        /*0ab0*/ 	.word	0x0000fe10
        /*0ab4*/ 	.word	0x00000005
        /*0ab8*/ 	.word	0x00028860
        /*0abc*/ 	.short	0x010a
        /*0abe*/ 	.byte	0x3f
	.zero		1


	//----- nvinfo : EIATTR_NUM_MBARRIERS
	.align		4
.L_86:
        /*0ac0*/ 	.byte	0x03, 0x38
        /*0ac2*/ 	.short	0x0016


	//----- nvinfo : EIATTR_EXIT_INSTR_OFFSETS
	.align		4
        /*0ac4*/ 	.byte	0x04, 0x1c
        /*0ac6*/ 	.short	(.L_88 - .L_87)


	//   ....[0]....
.L_87:
        /*0ac8*/ 	.word	0x0000c560


	//----- nvinfo : EIATTR_MAX_THREADS
	.align		4
.L_88:
        /*0acc*/ 	.byte	0x04, 0x05
        /*0ace*/ 	.short	(.L_90 - .L_89)
.L_89:
        /*0ad0*/ 	.word	0x00000180
        /*0ad4*/ 	.word	0x00000001
        /*0ad8*/ 	.word	0x00000001


	//----- nvinfo : EIATTR_CRS_STACK_SIZE
	.align		4
.L_90:
        /*0adc*/ 	.byte	0x04, 0x1e
        /*0ade*/ 	.short	(.L_92 - .L_91)
.L_91:
        /*0ae0*/ 	.word	0x00000000


	//----- nvinfo : EIATTR_CBANK_PARAM_SIZE
	.align		4
.L_92:
        /*0ae4*/ 	.byte	0x03, 0x19
        /*0ae6*/ 	.short	0x0a70


	//----- nvinfo : EIATTR_PARAM_CBANK
	.align		4
        /*0ae8*/ 	.byte	0x04, 0x0a
        /*0aea*/ 	.short	(.L_94 - .L_93)
	.align		4
.L_93:
        /*0aec*/ 	.word	index@(.nv.constant0._ZN7cutlass13device_kernelIN5flash11enable_sm90INS1_16FlashAttnFwdSm90INS1_25CollectiveMainloopFwdSm90ILi2EN4cute5tupleIJNS5_1CILi1EEES8_S8_EEENS6_IJNS7_ILi128EEESA_SA_EEELi128ENS_10bfloat16_tEfNS_4arch4Sm90ELb0ELb0ELb1ELb0ELb1ELb0ELb0ELb1ELb1ELb1ELb1ELb0EEENS1_21CollectiveEpilogueFwdISB_S9_SC_SE_Li256ELb0ELb1ELb1ELb0EEENS1_19SingleTileSchedulerILb0ELb1ELb1ELi128EEEEEEEEEvNT_6ParamsE)
        /*0af0*/ 	.short	0x0210
        /*0af2*/ 	.short	0x0a70


	//----- nvinfo : EIATTR_SW_WAR
	.align		4
.L_94:
        /*0af4*/ 	.byte	0x04, 0x36
        /*0af6*/ 	.short	(.L_96 - .L_95)
.L_95:
        /*0af8*/ 	.word	0x00000008
.L_96:


//--------------------- .nv.info._ZN7cutlass13device_kernelIN5flash11enable_sm90INS1_16FlashAttnFwdSm90INS1_25CollectiveMainloopFwdSm90ILi2EN4cute5tupleIJNS5_1CILi1EEES8_S8_EEENS6_IJNS7_ILi128EEESA_SA_EEELi128ENS_10bfloat16_tEfNS_4arch4Sm90ELb0ELb0ELb1ELb1ELb1ELb0ELb0ELb1ELb1ELb1ELb1ELb0EEENS1_21CollectiveEpilogueFwdISB_S9_SC_SE_Li256ELb1ELb1ELb1ELb0EEENS1_36VarlenDynamicPersistentTileSchedulerILi128ELi128ELi256ELi128ELb1ELb1ELb1ELb0ELb1ELb1EEEEEEEEEvNT_6ParamsE --------------------------
	.section	.nv.info._ZN7cutlass13device_kernelIN5flash11enable_sm90INS1_16FlashAttnFwdSm90INS1_25CollectiveMainloopFwdSm90ILi2EN4cute5tupleIJNS5_1CILi1EEES8_S8_EEENS6_IJNS7_ILi128EEESA_SA_EEELi128ENS_10bfloat16_tEfNS_4arch4Sm90ELb0ELb0ELb1ELb1ELb1ELb0ELb0ELb1ELb1ELb1ELb1ELb0EEENS1_21CollectiveEpilogueFwdISB_S9_SC_SE_Li256ELb1ELb1ELb1ELb0EEENS1_36VarlenDynamicPersistentTileSchedulerILi128ELi128ELi256ELi128ELb1ELb1ELb1ELb0ELb1ELb1EEEEEEEEEvNT_6ParamsE,"",@"SHT_CUDA_INFO"
	.sectionflags	@""
	.align	4


	//----- nvinfo : EIATTR_CUDA_API_VERSION
	.align		4
        /*0000*/ 	.byte	0x04, 0x37
        /*0002*/ 	.short	(.L_98 - .L_97)
.L_97:
        /*0004*/ 	.word	0x00000082


	//----- nvinfo : EIATTR_KPARAM_INFO
	.align		4
.L_98:
        /*0008*/ 	.byte	0x04, 0x17
        /*000a*/ 	.short	(.L_100 - .L_99)
.L_99:
        /*000c*/ 	.word	0x00000000
        /*0010*/ 	.short	0x0000
        /*0012*/ 	.short	0x0070
        /*0014*/ 	.byte	0x00, 0xf0, 0x01, 0x2a


	//----- nvinfo : EIATTR_SPARSE_MMA_MASK
	.align		4
.L_100:
        /*0018*/ 	.byte	0x03, 0x50
        /*001a*/ 	.short	0x0000


	//----- nvinfo : EIATTR_MAXREG_COUNT
	.align		4
        /*001c*/ 	.byte	0x03, 0x1b
        /*001e*/ 	.short	0x00a8


	//----- nvinfo : EIATTR_NUM_BARRIERS
	.align		4
        /*0020*/ 	.byte	0x02, 0x4c
        /*0022*/ 	.byte	0x10
	.zero		1


	//----- nvinfo : EIATTR_EXTERNS
	.align		4
        /*0024*/ 	.byte	0x04, 0x0f
        /*0026*/ 	.short	(.L_102 - .L_101)


	//   ....[0]....
	.align		4
.L_101:
        /*0028*/ 	.word	index@(__assertfail)


	//----- nvinfo : EIATTR_ANNOTATIONS
	.align		4
.L_102:
        /*002c*/ 	.byte	0x04, 0x55
        /*002e*/ 	.short	(.L_104 - .L_103)


	//   ....[0]....
.L_103:
        /*0030*/ 	.word	0x00000001
        /*0034*/ 	.byte	0x60, 0x08, 0x00, 0x00, 0x01, 0x00, 0x00, 0x00, 0xb0, 0x09, 0x00, 0x00, 0x01, 0x00, 0x00, 0x00
        /* <DEDUP_REMOVED lines=16> */
        /*0144*/ 	.byte	0x60, 0xfc, 0x00, 0x00, 0x01, 0x00, 0x00, 0x00, 0x00, 0xfe, 0x00, 0x00


	//----- nvinfo : EIATTR_MERCURY_ISA_VERSION
	.align		4
.L_104:
        /*0150*/ 	.byte	0x03, 0x5f
        /*0152*/ 	.short	0x0101


	//----- nvinfo : EIATTR_UNUSED_LOAD_BYTE_OFFSET
	.align		4
        /*0154*/ 	.byte	0x04, 0x44
        /*0156*/ 	.short	(.L_106 - .L_105)


	//   ....[0]....
.L_105:
        /*0158*/ 	.word	0x00000960
        /*015c*/ 	.word	0x0000fff0


	//   ....[1]....
        /*0160*/ 	.word	0x00007910
        /*0164*/ 	.word	0x0000fff0


	//----- nvinfo : EIATTR_INT_WARP_WIDE_INSTR_OFFSETS
	.align		4
.L_106:
        /*0168*/ 	.byte	0x04, 0x31
        /*016a*/ 	.short	(.L_108 - .L_107)


	//   ....[0]....
.L_107:
        /*016c*/ 	.word	0x000000c0


	//   ....[1]....
        /*0170*/ 	.word	0x000000d0


	//   ....[2]....
        /*0174*/ 	.word	0x00000170


	//   ....[3]....
        /*0178*/ 	.word	0x0000ba00


	//   ....[4]....
        /*017c*/ 	.word	0x0000ba90


	//   ....[5]....
        /*0180*/ 	.word	0x0000e890


	//   ....[6]....
        /*0184*/ 	.word	0x0000e920


	//----- nvinfo : EIATTR_COOP_GROUP_MASK_REGIDS
	.align		4
.L_108:
        /*0188*/ 	.byte	0x04, 0x29
        /*018a*/ 	.short	(.L_110 - .L_109)


	//   ....[0]....
.L_109:
        /*018c*/ 	.word	0xffffffff


	//   ....[1]....
        /*0190*/ 	.word	0xffffffff


	//   ....[2]....
        /*0194*/ 	.word	0xffffffff


	//   ....[3]....
        /*0198*/ 	.word	0xffffffff


	//   ....[4]....
        /*019c*/ 	.word	0xffffffff


	//   ....[5]....
        /*01a0*/ 	.word	0xffffffff


	//   ....[6]....
        /*01a4*/ 	.word	0xffffffff


	//   ....[7]....
        /*01a8*/ 	.word	0xffffffff


	//   ....[8]....
        /*01ac*/ 	.word	0xffffffff


	//   ....[9]....
        /*01b0*/ 	.word	0xffffffff


	//   ....[10]....
        /*01b4*/ 	.word	0xffffffff


	//   ....[11]....
        /*01b8*/ 	.word	0xffffffff


	//   ....[12]....
        /*01bc*/ 	.word	0xffffffff


	//   ....[13]....
        /*01c0*/ 	.word	0xffffffff


	//   ....[14]....
        /*01c4*/ 	.word	0xffffffff


	//   ....[15]....
        /*01c8*/ 	.word	0xffffffff


	//   ....[16]....
        /*01cc*/ 	.word	0xffffffff


	//   ....[17]....
        /*01d0*/ 	.word	0xffffffff


	//   ....[18]....
        /*01d4*/ 	.word	0xffffffff


	//   ....[19]....
        /*01d8*/ 	.word	0xffffffff


	//   ....[20]....
        /*01dc*/ 	.word	0xffffffff


	//   ....[21]....
        /*01e0*/ 	.word	0xffffffff


	//   ....[22]....
        /*01e4*/ 	.word	0xffffffff


	//   ....[23]....
        /*01e8*/ 	.word	0xffffffff


	//   ....[24]....
        /*01ec*/ 	.word	0xffffffff


	//   ....[25]....
        /*01f0*/ 	.word	0xffffffff


	//   ....[26]....
        /*01f4*/ 	.word	0xffffffff


	//   ....[27]....
        /*01f8*/ 	.word	0xffffffff


	//   ....[28]....
        /*01fc*/ 	.word	0xffffffff


	//   ....[29]....
        /*0200*/ 	.word	0xffffffff


	//   ....[30]....
        /*0204*/ 	.word	0xffffffff


	//   ....[31]....
        /*0208*/ 	.word	0xffffffff


	//   ....[32]....
        /*020c*/ 	.word	0xffffffff


	//   ....[33]....
        /*0210*/ 	.word	0xffffffff


	//   ....[34]....
        /*0214*/ 	.word	0xffffffff


	//   ....[35]....
        /*0218*/ 	.word	0xffffffff


	//   ....[36]....
        /*021c*/ 	.word	0xffffffff


	//   ....[37]....
        /*0220*/ 	.word	0xffffffff


	//   ....[38]....
        /*0224*/ 	.word	0xffffffff


	//   ....[39]....
        /*0228*/ 	.word	0xffffffff


	//   ....[40]....
        /*022c*/ 	.word	0xffffffff


	//   ....[41]....
        /*0230*/ 	.word	0xffffffff


	//   ....[42]....
        /*0234*/ 	.word	0xffffffff


	//   ....[43]....
        /*0238*/ 	.word	0xffffffff


	//   ....[44]....
        /*023c*/ 	.word	0xffffffff


	//   ....[45]....
        /*0240*/ 	.word	0xffffffff


	//   ....[46]....
        /*0244*/ 	.word	0xffffffff


	//   ....[47]....
        /*0248*/ 	.word	0xffffffff


	//   ....[48]....
        /*024c*/ 	.word	0xffffffff


	//   ....[49]....
        /*0250*/ 	.word	0xffffffff


	//   ....[50]....
        /*0254*/ 	.word	0xffffffff


	//   ....[51]....
        /*0258*/ 	.word	0xffffffff


	//   ....[52]....
        /*025c*/ 	.word	0xffffffff


	//   ....[53]....
        /*0260*/ 	.word	0xffffffff


	//   ....[54]....
        /*0264*/ 	.word	0xffffffff


	//   ....[55]....
        /*0268*/ 	.word	0xffffffff


	//   ....[56]....
        /*026c*/ 	.word	0xffffffff


	//   ....[57]....
        /*0270*/ 	.word	0xffffffff


	//   ....[58]....
        /*0274*/ 	.word	0xffffffff


	//   ....[59]....
        /*0278*/ 	.word	0xffffffff


	//   ....[60]....
        /*027c*/ 	.word	0xffffffff


	//   ....[61]....
        /*0280*/ 	.word	0xffffffff


	//   ....[62]....
        /*0284*/ 	.word	0xffffffff


	//   ....[63]....
        /*0288*/ 	.word	0xffffffff


	//   ....[64]....
        /*028c*/ 	.word	0xffffffff


	//   ....[65]....
        /*0290*/ 	.word	0xffffffff


	//   ....[66]....
        /*0294*/ 	.word	0xffffffff


	//   ....[67]....
        /*0298*/ 	.word	0xffffffff


	//   ....[68]....
        /*029c*/ 	.word	0xffffffff


	//   ....[69]....
        /*02a0*/ 	.word	0xffffffff


	//   ....[70]....
        /*02a4*/ 	.word	0xffffffff


	//   ....[71]....
        /*02a8*/ 	.word	0xffffffff


	//   ....[72]....
        /*02ac*/ 	.word	0xffffffff


	//   ....[73]....
        /*02b0*/ 	.word	0xffffffff


	//   ....[74]....
        /*02b4*/ 	.word	0xffffffff


	//   ....[75]....
        /*02b8*/ 	.word	0xffffffff


	//   ....[76]....
        /*02bc*/ 	.word	0xffffffff


	//   ....[77]....
        /*02c0*/ 	.word	0xffffffff


	//   ....[78]....
        /*02c4*/ 	.word	0xffffffff


	//   ....[79]....
        /*02c8*/ 	.word	0xffffffff


	//   ....[80]....
        /*02cc*/ 	.word	0xffffffff


	//   ....[81]....
        /*02d0*/ 	.word	0xffffffff


	//   ....[82]....
        /*02d4*/ 	.word	0xffffffff


	//   ....[83]....
        /*02d8*/ 	.word	0xffffffff


	//   ....[84]....
        /*02dc*/ 	.word	0xffffffff


	//   ....[85]....
        /*02e0*/ 	.word	0xffffffff


	//   ....[86]....
        /*02e4*/ 	.word	0xffffffff


	//   ....[87]....
        /*02e8*/ 	.word	0xffffffff


	//   ....[88]....
        /*02ec*/ 	.word	0xffffffff


	//   ....[89]....
        /*02f0*/ 	.word	0xffffffff


	//   ....[90]....
        /*02f4*/ 	.word	0xffffffff


	//   ....[91]....
        /*02f8*/ 	.word	0xffffffff


	//   ....[92]....
        /*02fc*/ 	.word	0xffffffff


	//   ....[93]....
        /*0300*/ 	.word	0xffffffff


	//   ....[94]....
        /*0304*/ 	.word	0xffffffff


	//   ....[95]....
        /*0308*/ 	.word	0xffffffff


	//   ....[96]....
        /*030c*/ 	.word	0xffffffff


	//   ....[97]....
        /*0310*/ 	.word	0xffffffff


	//   ....[98]....
        /*0314*/ 	.word	0xffffffff


	//   ....[99]....
        /*0318*/ 	.word	0xffffffff


	//   ....[100]....
        /*031c*/ 	.word	0xffffffff


	//   ....[101]....
        /*0320*/ 	.word	0xffffffff


	//   ....[102]....
        /*0324*/ 	.word	0xffffffff


	//   ....[103]....
        /*0328*/ 	.word	0xffffffff


	//   ....[104]....
        /*032c*/ 	.word	0xffffffff


	//   ....[105]....
        /*0330*/ 	.word	0xffffffff


	//   ....[106]....
        /*0334*/ 	.word	0xffffffff


	//   ....[107]....
        /*0338*/ 	.word	0xffffffff


	//   ....[108]....
        /*033c*/ 	.word	0xffffffff


	//   ....[109]....
        /*0340*/ 	.word	0xffffffff


	//   ....[110]....
        /*0344*/ 	.word	0xffffffff


	//   ....[111]....
        /*0348*/ 	.word	0xffffffff


	//   ....[112]....
        /*034c*/ 	.word	0xffffffff


	//   ....[113]....
        /*0350*/ 	.word	0xffffffff


	//   ....[114]....
        /*0354*/ 	.word	0xffffffff


	//   ....[115]....
        /*0358*/ 	.word	0xffffffff


	//   ....[116]....
        /*035c*/ 	.word	0xffffffff


	//   ....[117]....
        /*0360*/ 	.word	0xffffffff


	//   ....[118]....
        /*0364*/ 	.word	0xffffffff


	//   ....[119]....
        /*0368*/ 	.word	0xffffffff


	//   ....[120]....
        /*036c*/ 	.word	0xffffffff


	//   ....[121]....
        /*0370*/ 	.word	0xffffffff


	//   ....[122]....
        /*0374*/ 	.word	0xffffffff


	//   ....[123]....
        /*0378*/ 	.word	0xffffffff


	//   ....[124]....
        /*037c*/ 	.word	0xffffffff


	//   ....[125]....
        /*0380*/ 	.word	0xffffffff


	//   ....[126]....
        /*0384*/ 	.word	0xffffffff


	//   ....[127]....
        /*0388*/ 	.word	0xffffffff


	//   ....[128]....
        /*038c*/ 	.word	0xffffffff


	//   ....[129]....
        /*0390*/ 	.word	0xffffffff


	//   ....[130]....
        /*0394*/ 	.word	0xffffffff


	//   ....[131]....
        /*0398*/ 	.word	0xffffffff


	//   ....[132]....
        /*039c*/ 	.word	0xffffffff


	//   ....[133]....
        /*03a0*/ 	.word	0xffffffff


	//   ....[134]....
        /*03a4*/ 	.word	0xffffffff


	//   ....[135]....
        /*03a8*/ 	.word	0xffffffff


	//   ....[136]....
        /*03ac*/ 	.word	0xffffffff


	//   ....[137]....
        /*03b0*/ 	.word	0xffffffff


	//   ....[138]....
        /*03b4*/ 	.word	0xffffffff


	//   ....[139]....
        /*03b8*/ 	.word	0xffffffff


	//   ....[140]....
        /*03bc*/ 	.word	0xffffffff


	//   ....[141]....
        /*03c0*/ 	.word	0xffffffff


	//   ....[142]....
        /*03c4*/ 	.word	0xffffffff


	//   ....[143]....
        /*03c8*/ 	.word	0xffffffff


	//   ....[144]....
        /*03cc*/ 	.word	0xffffffff


	//   ....[145]....
        /*03d0*/ 	.word	0xffffffff


	//   ....[146]....
        /*03d4*/ 	.word	0xffffffff


	//   ....[147]....
        /*03d8*/ 	.word	0xffffffff


	//   ....[148]....
        /*03dc*/ 	.word	0xffffffff


	//   ....[149]....
        /*03e0*/ 	.word	0xffffffff


	//   ....[150]....
        /*03e4*/ 	.word	0xffffffff


	//   ....[151]....
        /*03e8*/ 	.word	0xffffffff


	//   ....[152]....
        /*03ec*/ 	.word	0xffffffff


	//   ....[153]....
        /*03f0*/ 	.word	0xffffffff


	//   ....[154]....
        /*03f4*/ 	.word	0xffffffff


	//   ....[155]....
        /*03f8*/ 	.word	0xffffffff


	//   ....[156]....
        /*03fc*/ 	.word	0xffffffff


	//   ....[157]....
        /*0400*/ 	.word	0xffffffff


	//   ....[158]....
        /*0404*/ 	.word	0xffffffff


	//   ....[159]....
        /*0408*/ 	.word	0x0500000f


	//   ....[160]....
        /*040c*/ 	.word	0x0500000f


	//   ....[161]....
        /*0410*/ 	.word	0x0500000f


	//   ....[162]....
        /*0414*/ 	.word	0x0500000f


	//   ....[163]....
        /*0418*/ 	.word	0x0500000f


	//   ....[164]....
        /*041c*/ 	.word	0x0500000f


	//   ....[165]....
        /*0420*/ 	.word	0x0500000f


	//   ....[166]....
        /*0424*/ 	.word	0x0500000f


	//   ....[167]....
        /*0428*/ 	.word	0x0500000f


	//   ....[168]....
        /*042c*/ 	.word	0x0500000f


	//   ....[169]....
        /*0430*/ 	.word	0x0500000f


	//   ....[170]....
        /*0434*/ 	.word	0x0500000f


	//   ....[171]....
        /*0438*/ 	.word	0x0500000f


	//   ....[172]....
        /*043c*/ 	.word	0x0500000f


	//   ....[173]....
        /*0440*/ 	.word	0x0500000f


	//   ....[174]....
        /*0444*/ 	.word	0x0500000f


	//   ....[175]....
        /*0448*/ 	.word	0x0500000f


	//   ....[176]....
        /*044c*/ 	.word	0x0500000f


	//   ....[177]....
        /*0450*/ 	.word	0x0500000f


	//   ....[178]....
        /*0454*/ 	.word	0x0500000f


	//   ....[179]....
        /*0458*/ 	.word	0x0500000f


	//   ....[180]....
        /*045c*/ 	.word	0x0500000f


	//   ....[181]....
        /*0460*/ 	.word	0x0500000f


	//   ....[182]....
        /*0464*/ 	.word	0x0500000f


	//   ....[183]....
        /*0468*/ 	.word	0x0500000f


	//   ....[184]....
        /*046c*/ 	.word	0x0500000f


	//   ....[185]....
        /*0470*/ 	.word	0x0500000f


	//   ....[186]....
        /*0474*/ 	.word	0x0500000f


	//   ....[187]....
        /*0478*/ 	.word	0x0500000f


	//   ....[188]....
        /*047c*/ 	.word	0x0500000f


	//   ....[189]....
        /*0480*/ 	.word	0x0500000f


	//   ....[190]....
        /*0484*/ 	.word	0x0500000f


	//   ....[191]....
        /*0488*/ 	.word	0x0500000f


	//   ....[192]....
        /*048c*/ 	.word	0x0500000f


	//   ....[193]....
        /*0490*/ 	.word	0x0500000f


	//   ....[194]....
        /*0494*/ 	.word	0x0500000f


	//   ....[195]....
        /*0498*/ 	.word	0x0500000f


	//   ....[196]....
        /*049c*/ 	.word	0x0500000f


	//   ....[197]....
        /*04a0*/ 	.word	0x0500000f


	//   ....[198]....
        /*04a4*/ 	.word	0x0500000f


	//   ....[199]....
        /*04a8*/ 	.word	0x0500000f


	//   ....[200]....
        /*04ac*/ 	.word	0x0500000f


	//   ....[201]....
        /*04b0*/ 	.word	0x0500000f


	//   ....[202]....
        /*04b4*/ 	.word	0x0500000f


	//   ....[203]....
        /*04b8*/ 	.word	0x0500000f


	//   ....[204]....
        /*04bc*/ 	.word	0x0500000f


	//   ....[205]....
        /*04c0*/ 	.word	0x0500000f


	//   ....[206]....
        /*04c4*/ 	.word	0x0500000f


	//   ....[207]....
        /*04c8*/ 	.word	0x0500000f


	//   ....[208]....
        /*04cc*/ 	.word	0x0500000f


	//   ....[209]....
        /*04d0*/ 	.word	0x0500000f


	//   ....[210]....
        /*04d4*/ 	.word	0x0500000f


	//   ....[211]....
        /*04d8*/ 	.word	0x0500000f


	//   ....[212]....
        /*04dc*/ 	.word	0x0500000f


	//   ....[213]....
        /*04e0*/ 	.word	0x0500000f


	//   ....[214]....
        /*04e4*/ 	.word	0x0500000f


	//   ....[215]....
        /*04e8*/ 	.word	0x0500000f


	//   ....[216]....
        /*04ec*/ 	.word	0x0500000f


	//   ....[217]....
        /*04f0*/ 	.word	0x0500000f


	//   ....[218]....
        /*04f4*/ 	.word	0x0500000f


	//   ....[219]....
        /*04f8*/ 	.word	0x0500000f


	//   ....[220]....
        /*04fc*/ 	.word	0x0500000f


	//   ....[221]....
        /*0500*/ 	.word	0x0500000f


	//   ....[222]....
        /*0504*/ 	.word	0x0500000f


	//   ....[223]....
        /*0508*/ 	.word	0x0500000f


	//   ....[224]....
        /*050c*/ 	.word	0x0500000f


	//   ....[225]....
        /*0510*/ 	.word	0x0500000f


	//   ....[226]....
        /*0514*/ 	.word	0x0500000f


	//   ....[227]....
        /*0518*/ 	.word	0x0500000f


	//   ....[228]....
        /*051c*/ 	.word	0x0500000f


	//   ....[229]....
        /*0520*/ 	.word	0x0500000f


	//   ....[230]....
        /*0524*/ 	.word	0x0500000f


	//   ....[231]....
        /*0528*/ 	.word	0x0500000f


	//   ....[232]....
        /*052c*/ 	.word	0x0500000f


	//   ....[233]....
        /*0530*/ 	.word	0x0500000f


	//   ....[234]....
        /*0534*/ 	.word	0x0500000f


	//   ....[235]....
        /*0538*/ 	.word	0x0500000f


	//   ....[236]....
        /*053c*/ 	.word	0x0500000f


	//   ....[237]....
        /*0540*/ 	.word	0x0500000f


	//   ....[238]....
        /*0544*/ 	.word	0x0500000f


	//   ....[239]....
        /*0548*/ 	.word	0x0500000f


	//   ....[240]....
        /*054c*/ 	.word	0x0500000f


	//   ....[241]....
        /*0550*/ 	.word	0x0500000f


	//   ....[242]....
        /*0554*/ 	.word	0x0500000f


	//   ....[243]....
        /*0558*/ 	.word	0x0500000f


	//   ....[244]....
        /*055c*/ 	.word	0x0500000f


	//   ....[245]....
        /*0560*/ 	.word	0x0500000f


	//   ....[246]....
        /*0564*/ 	.word	0x0500000f


	//   ....[247]....
        /*0568*/ 	.word	0x0500000f


	//   ....[248]....
        /*056c*/ 	.word	0x0500000f


	//   ....[249]....
        /*0570*/ 	.word	0x0500000f


	//   ....[250]....
        /*0574*/ 	.word	0x0500000f


	//   ....[251]....
        /*0578*/ 	.word	0x0500000f


	//   ....[252]....
        /*057c*/ 	.word	0x0500000f


	//   ....[253]....
        /*0580*/ 	.word	0x0500000f


	//   ....[254]....
        /*0584*/ 	.word	0x0500000f


	//   ....[255]....
        /*0588*/ 	.word	0x0500000f


	//   ....[0]....
        /*058c*/ 	.word	0x0500000f


	//   ....[1]....
        /*0590*/ 	.word	0x0500000f


	//   ....[2]....
        /*0594*/ 	.word	0x0500000f


	//----- nvinfo : EIATTR_COOP_GROUP_INSTR_OFFSETS
	.align		4
.L_110:
        /*0598*/ 	.byte	0x04, 0x28
        /*059a*/ 	.short	(.L_112 - .L_111)


	//   ....[0]....
.L_111:
        /*059c*/ 	.word	0x00000080


	//   ....[1]....
        /*05a0*/ 	.word	0x000000b0


	//   ....[2]....
        /*05a4*/ 	.word	0x000002d0


	//   ....[3]....
        /*05a8*/ 	.word	0x00000430


	//   ....[4]....
        /*05ac*/ 	.word	0x00000550


	//   ....[5]....
        /*05b0*/ 	.word	0x000006b0


	//   ....[6]....
        /*05b4*/ 	.word	0x000016a0


	//   ....[7]....
        /*05b8*/ 	.word	0x000031e0


	//   ....[8]....
        /*05bc*/ 	.word	0x00003220


	//   ....[9]....
        /*05c0*/ 	.word	0x000034a0


	//   ....[10]....
        /*05c4*/ 	.word	0x00003640


	//   ....[11]....
        /*05c8*/ 	.word	0x00005a60


	//   ....[12]....
        /*05cc*/ 	.word	0x00005a90


	//   ....[13]....
        /*05d0*/ 	.word	0x00005ab0


	//   ....[14]....
        /*05d4*/ 	.word	0x00005ad0


	//   ....[15]....
        /*05d8*/ 	.word	0x00006f70


	//   ....[16]....
        /*05dc*/ 	.word	0x00006fb0


	//   ....[17]....
        /*05e0*/ 	.word	0x00007090


	//   ....[18]....
        /*05e4*/ 	.word	0x000070a0


	//   ....[19]....
        /*05e8*/ 	.word	0x00008390


	//   ....[20]....
        /*05ec*/ 	.word	0x000083d0


	//   ....[21]....
        /*05f0*/ 	.word	0x000083f0


	//   ....[22]....
        /*05f4*/ 	.word	0x00008420


	//   ....[23]....
        /*05f8*/ 	.word	0x00008aa0


	//   ....[24]....
        /*05fc*/ 	.word	0x00008ad0


	//   ....[25]....
        /*0600*/ 	.word	0x00008bb0


	//   ....[26]....
        /*0604*/ 	.word	0x00008bd0


	//   ....[27]....
        /*0608*/ 	.word	0x00008c90


	//   ....[28]....
        /*060c*/ 	.word	0x00008cb0


	//   ....[29]....
        /*0610*/ 	.word	0x00008d80


	//   ....[30]....
        /*0614*/ 	.word	0x00008da0


	//   ....[31]....
        /*0618*/ 	.word	0x00009120


	//   ....[32]....
        /*061c*/ 	.word	0x00009130


	//   ....[33]....
        /*0620*/ 	.word	0x00009560


	//   ....[34]....
        /*0624*/ 	.word	0x00009570


	//   ....[35]....
        /*0628*/ 	.word	0x0000a1a0


	//   ....[36]....
        /*062c*/ 	.word	0x0000a1c0


	//   ....[37]....
        /*0630*/ 	.word	0x0000a280


	//   ....[38]....
        /*0634*/ 	.word	0x0000a2a0


	//   ....[39]....
        /*0638*/ 	.word	0x0000a360


	//   ....[40]....
        /*063c*/ 	.word	0x0000a380


	//   ....[41]....
        /*0640*/ 	.word	0x0000a450


	//   ....[42]....
        /*0644*/ 	.word	0x0000a470


	//   ....[43]....
        /*0648*/ 	.word	0x0000a5b0


	//   ....[44]....
        /*064c*/ 	.word	0x0000a7c0


	//   ....[45]....
        /*0650*/ 	.word	0x0000a7f0


	//   ....[46]....
        /*0654*/ 	.word	0x0000a820


	//   ....[47]....
        /*0658*/ 	.word	0x0000a850


	//   ....[48]....
        /*065c*/ 	.word	0x0000a880


	//   ....[49]....
        /*0660*/ 	.word	0x0000a8b0


	//   ....[50]....
        /*0664*/ 	.word	0x0000aa20


	//   ....[51]....
        /*0668*/ 	.word	0x0000aa50


	//   ....[52]....
        /*066c*/ 	.word	0x0000aa80


	//   ....[53]....
        /*0670*/ 	.word	0x0000aab0


	//   ....[54]....
        /*0674*/ 	.word	0x0000aae0


	//   ....[55]....
        /*0678*/ 	.word	0x0000ab10


	//   ....[56]....
        /*067c*/ 	.word	0x0000aba0


	//   ....[57]....
        /*0680*/ 	.word	0x0000abd0


	//   ....[58]....
        /*0684*/ 	.word	0x0000abe0


	//   ....[59]....
        /*0688*/ 	.word	0x0000ac70


	//   ....[60]....
        /*068c*/ 	.word	0x0000c500


	//   ....[61]....
        /*0690*/ 	.word	0x0000c520


	//   ....[62]....
        /*0694*/ 	.word	0x0000c5c0


	//   ....[63]....
        /*0698*/ 	.word	0x0000c5e0


	//   ....[64]....
        /*069c*/ 	.word	0x0000c670


	//   ....[65]....
        /*06a0*/ 	.word	0x0000c690


	//   ....[66]....
        /*06a4*/ 	.word	0x0000c720


	//   ....[67]....
        /*06a8*/ 	.word	0x0000c740


	//   ....[68]....
        /*06ac*/ 	.word	0x0000c7d0


	//   ....[69]....
        /*06b0*/ 	.word	0x0000c7f0


	//   ....[70]....
        /*06b4*/ 	.word	0x0000c880


	//   ....[71]....
        /*06b8*/ 	.word	0x0000c8a0


	//   ....[72]....
        /*06bc*/ 	.word	0x0000c930


	//   ....[73]....
        /*06c0*/ 	.word	0x0000c950


	//   ....[74]....
        /*06c4*/ 	.word	0x0000c960


	//   ....[75]....
        /*06c8*/ 	.word	0x0000c9e0


	//   ....[76]....
        /*06cc*/ 	.word	0x0000d0e0


	//   ....[77]....
        /*06d0*/ 	.word	0x0000d110


	//   ....[78]....
        /*06d4*/ 	.word	0x0000d170


	//   ....[79]....
        /*06d8*/ 	.word	0x0000d1b0


	//   ....[80]....
        /*06dc*/ 	.word	0x0000d1f0


	//   ....[81]....
        /*06e0*/ 	.word	0x0000d250


	//   ....[82]....
        /*06e4*/ 	.word	0x0000d2a0


	//   ....[83]....
        /*06e8*/ 	.word	0x0000d2f0


	//   ....[84]....
        /*06ec*/ 	.word	0x0000d340


	//   ....[85]....
        /*06f0*/ 	.word	0x0000d390


	//   ....[86]....
        /*06f4*/ 	.word	0x0000d3d0


	//   ....[87]....
        /*06f8*/ 	.word	0x0000d430


	//   ....[88]....
        /*06fc*/ 	.word	0x0000d480


	//   ....[89]....
        /*0700*/ 	.word	0x0000d4d0


	//   ....[90]....
        /*0704*/ 	.word	0x0000d4f0


	//   ....[91]....
        /*0708*/ 	.word	0x0000d520


	//   ....[92]....
        /*070c*/ 	.word	0x0000dc60


	//   ....[93]....
        /*0710*/ 	.word	0x0000dc90


	//   ....[94]....
        /*0714*/ 	.word	0x0000dcf0


	//   ....[95]....
        /*0718*/ 	.word	0x0000dd00


	//   ....[96]....
        /*071c*/ 	.word	0x0000dd50


	//   ....[97]....
        /*0720*/ 	.word	0x0000dd60


	//   ....[98]....
        /*0724*/ 	.word	0x0000ddb0


	//   ....[99]....
        /*0728*/ 	.word	0x0000ddc0


	//   ....[100]....
        /*072c*/ 	.word	0x0000de10


	//   ....[101]....
        /*0730*/ 	.word	0x0000de20


	//   ....[102]....
        /*0734*/ 	.word	0x0000de70


	//   ....[103]....
        /*0738*/ 	.word	0x0000de80


	//   ....[104]....
        /*073c*/ 	.word	0x0000ded0


	//   ....[105]....
        /*0740*/ 	.word	0x0000dee0


	//   ....[106]....
        /*0744*/ 	.word	0x0000def0


	//   ....[107]....
        /*0748*/ 	.word	0x0000df40


	//   ....[108]....
        /*074c*/ 	.word	0x0000e1a0


	//   ....[109]....
        /*0750*/ 	.word	0x0000e1c0


	//   ....[110]....
        /*0754*/ 	.word	0x0000e1d0


	//   ....[111]....
        /*0758*/ 	.word	0x0000e240


	//   ....[112]....
        /*075c*/ 	.word	0x0000e250


	//   ....[113]....
        /*0760*/ 	.word	0x0000e2c0


	//   ....[114]....
        /*0764*/ 	.word	0x0000e2d0


	//   ....[115]....
        /*0768*/ 	.word	0x0000e340


	//   ....[116]....
        /*076c*/ 	.word	0x0000e350


	//   ....[117]....
        /*0770*/ 	.word	0x0000e3c0


	//   ....[118]....
        /*0774*/ 	.word	0x0000e3d0


	//   ....[119]....
        /*0778*/ 	.word	0x0000e440


	//   ....[120]....
        /*077c*/ 	.word	0x0000e450


	//   ....[121]....
        /*0780*/ 	.word	0x0000e4c0


	//   ....[122]....
        /*0784*/ 	.word	0x0000e4d0


	//   ....[123]....
        /*0788*/ 	.word	0x0000e4e0


	//   ....[124]....
        /*078c*/ 	.word	0x0000ea70


	//   ....[125]....
        /*0790*/ 	.word	0x0000eab0


	//   ....[126]....
        /*0794*/ 	.word	0x0000eaf0


	//   ....[127]....
        /*0798*/ 	.word	0x0000eb10


	//   ....[128]....
        /*079c*/ 	.word	0x0000eb20


	//   ....[129]....
        /*07a0*/ 	.word	0x0000eb40


	//   ....[130]....
        /*07a4*/ 	.word	0x0000ebb0


	//   ....[131]....
        /*07a8*/ 	.word	0x0000ebd0


	//   ....[132]....
        /*07ac*/ 	.word	0x0000ec30


	//   ....[133]....
        /*07b0*/ 	.word	0x0000ec50


	//   ....[134]....
        /*07b4*/ 	.word	0x0000ecb0


	//   ....[135]....
        /*07b8*/ 	.word	0x0000ecd0


	//   ....[136]....
        /*07bc*/ 	.word	0x0000ed30


	//   ....[137]....
        /*07c0*/ 	.word	0x0000ed50


	//   ....[138]....
        /*07c4*/ 	.word	0x0000eda0


	//   ....[139]....
        /*07c8*/ 	.word	0x0000edc0


	//   ....[140]....
        /*07cc*/ 	.word	0x0000f200


	//   ....[141]....
        /*07d0*/ 	.word	0x0000f230


	//   ....[142]....
        /*07d4*/ 	.word	0x0000f290


	//   ....[143]....
        /*07d8*/ 	.word	0x0000f2c0


	//   ....[144]....
        /*07dc*/ 	.word	0x0000f2f0


	//   ....[145]....
        /*07e0*/ 	.word	0x0000f320


	//   ....[146]....
        /*07e4*/ 	.word	0x0000f350


	//   ....[147]....
        /*07e8*/ 	.word	0x0000f380


	//   ....[148]....
        /*07ec*/ 	.word	0x0000f520


	//   ....[149]....
        /*07f0*/ 	.word	0x0000f550


	//   ....[150]....
        /*07f4*/ 	.word	0x0000f580


	//   ....[151]....
        /*07f8*/ 	.word	0x0000f5b0


	//   ....[152]....
        /*07fc*/ 	.word	0x0000f5e0


	//   ....[153]....
        /*0800*/ 	.word	0x0000f610


	//   ....[154]....
        /*0804*/ 	.word	0x0000f6d0


	//   ....[155]....
        /*0808*/ 	.word	0x0000f6f0


	//   ....[156]....
        /*080c*/ 	.word	0x0000f700


	//   ....[157]....
        /*0810*/ 	.word	0x0000f760


	//   ....[158]....
        /*0814*/ 	.word	0x0000fd80


	//   ....[159]....
        /*0818*/ 	.word	0x00010260


	//   ....[160]....
        /*081c*/ 	.word	0x00010350


	//   ....[161]....
        /*0820*/ 	.word	0x000103f0


	//   ....[162]....
        /*0824*/ 	.word	0x00010450


	//   ....[163]....
        /*0828*/ 	.word	0x00010550


	//   ....[164]....
        /*082c*/ 	.word	0x000105c0


	//   ....[165]....
        /*0830*/ 	.word	0x000106c0


	//   ....[166]....
        /*0834*/ 	.word	0x00010730


	//   ....[167]....
        /*0838*/ 	.word	0x00010830


	//   ....[168]....
        /*083c*/ 	.word	0x000108a0


	//   ....[169]....
        /*0840*/ 	.word	0x000109a0


	//   ....[170]....
        /*0844*/ 	.word	0x00010a10


	//   ....[171]....
        /*0848*/ 	.word	0x00010b10


	//   ....[172]....
        /*084c*/ 	.word	0x00010b80


	//   ....[173]....
        /*0850*/ 	.word	0x00010c80


	//   ....[174]....
        /*0854*/ 	.word	0x00010cf0


	//   ....[175]....
        /*0858*/ 	.word	0x00010dd0


	//   ....[176]....
        /*085c*/ 	.word	0x00010ec0


	//   ....[177]....
        /*0860*/ 	.word	0x00010f30


	//   ....[178]....
        /*0864*/ 	.word	0x00010fb0


	//   ....[179]....
        /*0868*/ 	.word	0x00011060


	//   ....[180]....
        /*086c*/ 	.word	0x000110e0


	//   ....[181]....
        /*0870*/ 	.word	0x000111b0


	//   ....[182]....
        /*0874*/ 	.word	0x00011230


	//   ....[183]....
        /*0878*/ 	.word	0x00011300


	//   ....[184]....
        /*087c*/ 	.word	0x00011380


	//   ....[185]....
        /*0880*/ 	.word	0x00011450


	//   ....[186]....
        /*0884*/ 	.word	0x000114d0


	//   ....[187]....
        /*0888*/ 	.word	0x000115a0


	//   ....[188]....
        /*088c*/ 	.word	0x00011620


	//   ....[189]....
        /*0890*/ 	.word	0x000116f0


	//   ....[190]....
        /*0894*/ 	.word	0x00011770


	//   ....[191]....
        /*0898*/ 	.word	0x00011820


	//   ....[192]....
        /*089c*/ 	.word	0x00011950


	//   ....[193]....
        /*08a0*/ 	.word	0x000119f0


	//   ....[194]....
        /*08a4*/ 	.word	0x00011a60


	//   ....[195]....
        /*08a8*/ 	.word	0x00011b20


	//   ....[196]....
        /*08ac*/ 	.word	0x00011b80


	//   ....[197]....
        /*08b0*/ 	.word	0x00011c40


	//   ....[198]....
        /*08b4*/ 	.word	0x00011ca0


	//   ....[199]....
        /*08b8*/ 	.word	0x00011d60


	//   ....[200]....
        /*08bc*/ 	.word	0x00011dc0


	//   ....[201]....
        /*08c0*/ 	.word	0x00011e80


	//   ....[202]....
        /*08c4*/ 	.word	0x00011ee0


	//   ....[203]....
        /*08c8*/ 	.word	0x00011fa0


	//   ....[204]....
        /*08cc*/ 	.word	0x00012000


	//   ....[205]....
        /*08d0*/ 	.word	0x000120c0


	//   ....[206]....
        /*08d4*/ 	.word	0x00012120


	//   ....[207]....
        /*08d8*/ 	.word	0x000121e0


	//   ....[208]....
        /*08dc*/ 	.word	0x000122d0


	//   ....[209]....
        /*08e0*/ 	.word	0x00012370


	//   ....[210]....
        /*08e4*/ 	.word	0x000123d0


	//   ....[211]....
        /*08e8*/ 	.word	0x000124b0


	//   ....[212]....
        /*08ec*/ 	.word	0x00012510


	//   ....[213]....
        /*08f0*/ 	.word	0x000125f0


	//   ....[214]....
        /*08f4*/ 	.word	0x00012650


	//   ....[215]....
        /*08f8*/ 	.word	0x00012730


	//   ....[216]....
        /*08fc*/ 	.word	0x00012790


	//   ....[217]....
        /*0900*/ 	.word	0x00012870


	//   ....[218]....
        /*0904*/ 	.word	0x000128d0


	//   ....[219]....
        /*0908*/ 	.word	0x000129b0


	//   ....[220]....
        /*090c*/ 	.word	0x00012a10


	//   ....[221]....
        /*0910*/ 	.word	0x00012af0


	//   ....[222]....
        /*0914*/ 	.word	0x00012b50


	//   ....[223]....
        /*0918*/ 	.word	0x00012c20


	//   ....[224]....
        /*091c*/ 	.word	0x00012d40


	//   ....[225]....
        /*0920*/ 	.word	0x00012de0


	//   ....[226]....
        /*0924*/ 	.word	0x00012ea0


	//   ....[227]....
        /*0928*/ 	.word	0x00012f70


	//   ....[228]....
        /*092c*/ 	.word	0x00012fd0


	//   ....[229]....
        /*0930*/ 	.word	0x000130b0


	//   ....[230]....
        /*0934*/ 	.word	0x00013110


	//   ....[231]....
        /*0938*/ 	.word	0x000131e0


	//   ....[232]....
        /*093c*/ 	.word	0x00013240


	//   ....[233]....
        /*0940*/ 	.word	0x00013310


	//   ....[234]....
        /*0944*/ 	.word	0x00013370


	//   ....[235]....
        /*0948*/ 	.word	0x00013450


	//   ....[236]....
        /*094c*/ 	.word	0x000134b0


	//   ....[237]....
        /*0950*/ 	.word	0x00013580


	//   ....[238]....
        /*0954*/ 	.word	0x000135e0


	//   ....[239]....
        /*0958*/ 	.word	0x000136a0


	//   ....[240]....
        /*095c*/ 	.word	0x00013730


	//   ....[241]....
        /*0960*/ 	.word	0x000137d0


	//   ....[242]....
        /*0964*/ 	.word	0x00013950


	//   ....[243]....
        /*0968*/ 	.word	0x000139c0


	//   ....[244]....
        /*096c*/ 	.word	0x00013a30


	//   ....[245]....
        /*0970*/ 	.word	0x00013aa0


	//   ....[246]....
        /*0974*/ 	.word	0x00013b10


	//   ....[247]....
        /*0978*/ 	.word	0x00013b90


	//   ....[248]....
        /*097c*/ 	.word	0x00013c10


	//   ....[249]....
        /*0980*/ 	.word	0x00013ca0


	//   ....[250]....
        /*0984*/ 	.word	0x00013d10


	//   ....[251]....
        /*0988*/ 	.word	0x00013d80


	//   ....[252]....
        /*098c*/ 	.word	0x00013df0


	//   ....[253]....
        /*0990*/ 	.word	0x00013e70


	//   ....[254]....
        /*0994*/ 	.word	0x00013ee0


	//   ....[255]....
        /*0998*/ 	.word	0x00013f80


	//   ....[0]....
        /*099c*/ 	.word	0x00013fd0


	//   ....[1]....
        /*09a0*/ 	.word	0x00014060


	//   ....[2]....
        /*09a4*/ 	.word	0x00014190


	//----- nvinfo : EIATTR_REG_RECONFIG
	.align		4
.L_112:
        /*09a8*/ 	.byte	0x01, 0x54
	.zero		2


	//----- nvinfo : EIATTR_SYSCALL_OFFSETS
	.align		4
        /*09ac*/ 	.byte	0x04, 0x46
        /*09ae*/ 	.short	(.L_114 - .L_113)


	//   ....[0]....
.L_113:
        /*09b0*/ 	.word	0x00001880


	//   ....[1]....
        /*09b4*/ 	.word	0x0000bbf0


	//   ....[2]....
        /*09b8*/ 	.word	0x0000bd40


	//   ....[3]....
        /*09bc*/ 	.word	0x0000be30


	//   ....[4]....
        /*09c0*/ 	.word	0x0000cd90


	//----- nvinfo : EIATTR_MBARRIER_INSTR_OFFSETS
	.align		4
.L_114:
        /*09c4*/ 	.byte	0x04, 0x39
        /*09c6*/ 	.short	(.L_116 - .L_115)


	//   ....[0]....
.L_115:
        /*09c8*/ 	.word	0x00000180
        /*09cc*/ 	.word	0x000000ff
        /*09d0*/ 	.word	0x00028800
        /*09d4*/ 	.short	0x0100
        /*09d6*/ 	.byte	0x08
	.zero		1


	//   ....[1]....
        /*09d8*/ 	.word	0x00000190
        /*09dc*/ 	.word	0x000000ff
        /*09e0*/ 	.word	0x00028820
        /*09e4*/ 	.short	0x0100
        /*09e6*/ 	.byte	0x08
	.zero		1


	//   ....[2]....
        /*09e8*/ 	.word	0x00000280
        /*09ec*/ 	.word	0x000000ff
        /*09f0*/ 	.word	0x00028830
        /*09f4*/ 	.short	0x0100
        /*09f6*/ 	.byte	0x08
	.zero		1


	//   ....[3]....
        /*09f8*/ 	.word	0x00000290
        /*09fc*/ 	.word	0x000000ff
        /*0a00*/ 	.word	0x00028840
        /*0a04*/ 	.short	0x0100
        /*0a06*/ 	.byte	0x08
	.zero		1


	//   ....[4]....
        /*0a08*/ 	.word	0x000002a0
        /*0a0c*/ 	.word	0x000000ff
        /*0a10*/ 	.word	0x00028838
        /*0a14*/ 	.short	0x0100
        /*0a16*/ 	.byte	0x08
	.zero		1


	//   ....[5]....
        /*0a18*/ 	.word	0x000002b0
        /*0a1c*/ 	.word	0x000000ff
        /*0a20*/ 	.word	0x00028848
        /*0a24*/ 	.short	0x0100
        /*0a26*/ 	.byte	0x08
	.zero		1


	//   ....[6]....
        /*0a28*/ 	.word	0x000003e0
        /*0a2c*/ 	.word	0x000000ff
        /*0a30*/ 	.word	0x00028850
        /*0a34*/ 	.short	0x0100
        /*0a36*/ 	.byte	0x08
	.zero		1


	//   ....[7]....
        /*0a38*/ 	.word	0x000003f0
        /*0a3c*/ 	.word	0x000000ff
        /*0a40*/ 	.word	0x00028860
        /*0a44*/ 	.short	0x0100
        /*0a46*/ 	.byte	0x08
	.zero		1


	//   ....[8]....
        /*0a48*/ 	.word	0x00000400
        /*0a4c*/ 	.word	0x000000ff
        /*0a50*/ 	.word	0x00028858
        /*0a54*/ 	.short	0x0100
        /*0a56*/ 	.byte	0x08
	.zero		1


	//   ....[9]....
        /*0a58*/ 	.word	0x00000410
        /*0a5c*/ 	.word	0x000000ff
        /*0a60*/ 	.word	0x00028868
        /*0a64*/ 	.short	0x0100
        /*0a66*/ 	.byte	0x08
	.zero		1


	//   ....[10]....
        /*0a68*/ 	.word	0x00000500
        /*0a6c*/ 	.word	0x000000ff
        /*0a70*/ 	.word	0x00028870
        /*0a74*/ 	.short	0x0100
        /*0a76*/ 	.byte	0x06
	.zero		1


	//   ....[11]....
        /*0a78*/ 	.word	0x00000510
        /*0a7c*/ 	.word	0x000000ff
        /*0a80*/ 	.word	0x00028880
        /*0a84*/ 	.short	0x0100
        /*0a86*/ 	.byte	0x06
	.zero		1


	//   ....[12]....
        /*0a88*/ 	.word	0x00000520
        /*0a8c*/ 	.word	0x000000ff
        /*0a90*/ 	.word	0x00028878
        /*0a94*/ 	.short	0x0100
        /*0a96*/ 	.byte	0x06
	.zero		1


	//   ....[13]....
        /*0a98*/ 	.word	0x00000530
        /*0a9c*/ 	.word	0x000000ff
        /*0aa0*/ 	.word	0x00028888
        /*0aa4*/ 	.short	0x0100
        /*0aa6*/ 	.byte	0x06
	.zero		1


	//   ....[14]....
        /*0aa8*/ 	.word	0x00000660
        /*0aac*/ 	.word	0x000000ff
        /*0ab0*/ 	.word	0x00028890
        /*0ab4*/ 	.short	0x0100
        /*0ab6*/ 	.byte	0x08
	.zero		1


	//   ....[15]....
        /*0ab8*/ 	.word	0x00000670
        /*0abc*/ 	.word	0x000000ff
        /*0ac0*/ 	.word	0x000288a0
        /*0ac4*/ 	.short	0x0100
        /*0ac6*/ 	.byte	0x08
	.zero		1


	//   ....[16]....
        /*0ac8*/ 	.word	0x00000680
        /*0acc*/ 	.word	0x000000ff
        /*0ad0*/ 	.word	0x00028898
        /*0ad4*/ 	.short	0x0100
        /*0ad6*/ 	.byte	0x08
	.zero		1


	//   ....[17]....
        /*0ad8*/ 	.word	0x00000690
        /*0adc*/ 	.word	0x000000ff
        /*0ae0*/ 	.word	0x000288a8
        /*0ae4*/ 	.short	0x0100
        /*0ae6*/ 	.byte	0x08
	.zero		1


	//   ....[18]....
        /*0ae8*/ 	.word	0x000007c0
        /*0aec*/ 	.word	0x000000ff
        /*0af0*/ 	.word	0x000288b0
        /*0af4*/ 	.short	0x0100
        /*0af6*/ 	.byte	0x08
	.zero		1


	//   ....[19]....
        /*0af8*/ 	.word	0x000007d0
        /*0afc*/ 	.word	0x000000ff
        /*0b00*/ 	.word	0x000288c0
        /*0b04*/ 	.short	0x0100
        /*0b06*/ 	.byte	0x08
	.zero		1


	//   ....[20]....
        /*0b08*/ 	.word	0x000007e0
        /*0b0c*/ 	.word	0x000000ff
        /*0b10*/ 	.word	0x000288b8
        /*0b14*/ 	.short	0x0100
        /*0b16*/ 	.byte	0x08
	.zero		1


	//   ....[21]....
        /*0b18*/ 	.word	0x000007f0
        /*0b1c*/ 	.word	0x000000ff
        /*0b20*/ 	.word	0x000288c8
        /*0b24*/ 	.short	0x0100
        /*0b26*/ 	.byte	0x08
	.zero		1


	//   ....[22]....
        /*0b28*/ 	.word	0x000018e0
        /*0b2c*/ 	.word	0x000000ff
        /*0b30*/ 	.word	0x00028800
        /*0b34*/ 	.short	0x010a
        /*0b36*/ 	.byte	0x2a
	.zero		1


	//   ....[23]....
        /*0b38*/ 	.word	0x00001960
        /*0b3c*/ 	.word	0x00000000
        /*0b40*/ 	.word	0x00028830
        /*0b44*/ 	.short	0x010a
        /*0b46*/ 	.byte	0x3f
	.zero		1


	//   ....[24]....
        /*0b48*/ 	.word	0x000019b0
        /*0b4c*/ 	.word	0x00000000
        /*0b50*/ 	.word	0x00028830
        /*0b54*/ 	.short	0x010a
        /*0b56*/ 	.byte	0x3f
	.zero		1


	//   ....[25]....
        /*0b58*/ 	.word	0x00002530
        /*0b5c*/ 	.word	0x000000ff
        /*0b60*/ 	.word	0x00000000
        /*0b64*/ 	.short	0x0101
        /*0b66*/ 	.byte	0x06
	.zero		1


	//   ....[26]....
        /*0b68*/ 	.word	0x00004680
        /*0b6c*/ 	.word	0x000000ff
        /*0b70*/ 	.word	0x00028830
        /*0b74*/ 	.short	0x010a
        /*0b76*/ 	.byte	0x06
	.zero		1


	//   ....[27]....
        /*0b78*/ 	.word	0x000046c0
        /*0b7c*/ 	.word	0x000000ff
        /*0b80*/ 	.word	0x00028830
        /*0b84*/ 	.short	0x010a
        /*0b86*/ 	.byte	0x06
	.zero		1


	//   ....[28]....
        /*0b88*/ 	.word	0x00004a60
        /*0b8c*/ 	.word	0x000000ff
        /*0b90*/ 	.word	0x00028850
        /*0b94*/ 	.short	0x010a
        /*0b96*/ 	.byte	0x06
	.zero		1


	//   ....[29]....
        /*0b98*/ 	.word	0x00004aa0
        /*0b9c*/ 	.word	0x000000ff
        /*0ba0*/ 	.word	0x00028850
        /*0ba4*/ 	.short	0x010a
        /*0ba6*/ 	.byte	0x06
	.zero		1


	//   ....[30]....
        /*0ba8*/ 	.word	0x000053c0
        /*0bac*/ 	.word	0x000000ff
        /*0bb0*/ 	.word	0x00000000
        /*0bb4*/ 	.short	0x0101
        /*0bb6*/ 	.byte	0x07
	.zero		1


	//   ....[31]....
        /*0bb8*/ 	.word	0x000068b0
        /*0bbc*/ 	.word	0x000000ff
        /*0bc0*/ 	.word	0x00000000
        /*0bc4*/ 	.short	0x0101
        /*0bc6*/ 	.byte	0x07
	.zero		1


	//   ....[32]....
        /*0bc8*/ 	.word	0x00006ee0
        /*0bcc*/ 	.word	0x000000ff
        /*0bd0*/ 	.word	0x00028850
        /*0bd4*/ 	.short	0x010a
        /*0bd6*/ 	.byte	0x05
	.zero		1


	//   ....[33]....
        /*0bd8*/ 	.word	0x00006f20
        /*0bdc*/ 	.word	0x000000ff
        /*0be0*/ 	.word	0x00028850
        /*0be4*/ 	.short	0x010a
        /*0be6*/ 	.byte	0x05
	.zero		1


	//   ....[34]....
        /*0be8*/ 	.word	0x000074f0
        /*0bec*/ 	.word	0x000000ff
        /*0bf0*/ 	.word	0x00000000
        /*0bf4*/ 	.short	0x0101
        /*0bf6*/ 	.byte	0x04
	.zero		1


	//   ....[35]....
        /*0bf8*/ 	.word	0x00008ab0
        /*0bfc*/ 	.word	0x00000011
        /*0c00*/ 	.word	0x00000000
        /*0c04*/ 	.short	0x0101
        /*0c06*/ 	.byte	0x3f
	.zero		1


	//   ....[36]....
        /*0c08*/ 	.word	0x00008f50
        /*0c0c*/ 	.word	0x00000011
        /*0c10*/ 	.word	0x00000000
        /*0c14*/ 	.short	0x0101
        /*0c16*/ 	.byte	0x3f
	.zero		1


	//   ....[37]....
        /*0c18*/ 	.word	0x0000c330
        /*0c1c*/ 	.word	0x00000007
        /*0c20*/ 	.word	0x00028840
        /*0c24*/ 	.short	0x010a
        /*0c26*/ 	.byte	0x3f
	.zero		1


	//   ....[38]....
        /*0c28*/ 	.word	0x0000ca90
        /*0c2c*/ 	.word	0x00000007
        /*0c30*/ 	.word	0x00028830
        /*0c34*/ 	.short	0x0107
        /*0c36*/ 	.byte	0x3f
	.zero		1


	//   ....[39]....
        /*0c38*/ 	.word	0x0000cb60
        /*0c3c*/ 	.word	0x00000007
        /*0c40*/ 	.word	0x00028830
        /*0c44*/ 	.short	0x0101
        /*0c46*/ 	.byte	0x3f
	.zero		1


	//   ....[40]....
        /*0c48*/ 	.word	0x0000d620
        /*0c4c*/ 	.word	0x00000016
        /*0c50*/ 	.word	0x00028800
        /*0c54*/ 	.short	0x0107
        /*0c56*/ 	.byte	0x3f
	.zero		1


	//   ....[41]....
        /*0c58*/ 	.word	0x0000d730
        /*0c5c*/ 	.word	0x00000016
        /*0c60*/ 	.word	0x00028800
        /*0c64*/ 	.short	0x0101
        /*0c66*/ 	.byte	0x3f
	.zero		1


	//   ....[42]....
        /*0c68*/ 	.word	0x0000d750
        /*0c6c*/ 	.word	0x00000016
        /*0c70*/ 	.word	0x00028820
        /*0c74*/ 	.short	0x010a
        /*0c76*/ 	.byte	0x3f
	.zero		1


	//   ....[43]....
        /*0c78*/ 	.word	0x0000dad0
        /*0c7c*/ 	.word	0x00000006
        /*0c80*/ 	.word	0x00028840
        /*0c84*/ 	.short	0x010a
        /*0c86*/ 	.byte	0x3f
	.zero		1


	//   ....[44]....
        /*0c88*/ 	.word	0x0000dfd0
        /*0c8c*/ 	.word	0x00000006
        /*0c90*/ 	.word	0x00028830
        /*0c94*/ 	.short	0x0107
        /*0c96*/ 	.byte	0x3f
	.zero		1


	//   ....[45]....
        /*0c98*/ 	.word	0x0000e090
        /*0c9c*/ 	.word	0x00000006
        /*0ca0*/ 	.word	0x00028830
        /*0ca4*/ 	.short	0x0101
        /*0ca6*/ 	.byte	0x3f
	.zero		1


	//   ....[46]....
        /*0ca8*/ 	.word	0x0000e0f0
        /*0cac*/ 	.word	0x00000006
        /*0cb0*/ 	.word	0x00028860
        /*0cb4*/ 	.short	0x010a
        /*0cb6*/ 	.byte	0x3f
	.zero		1


	//   ....[47]....
        /*0cb8*/ 	.word	0x0000e690
        /*0cbc*/ 	.word	0x00000006
        /*0cc0*/ 	.word	0x00028850
        /*0cc4*/ 	.short	0x0107
        /*0cc6*/ 	.byte	0x3f
	.zero		1


	//   ....[48]....
        /*0cc8*/ 	.word	0x0000e7c0
        /*0ccc*/ 	.word	0x00000006
        /*0cd0*/ 	.word	0x00028850
        /*0cd4*/ 	.short	0x0101
        /*0cd6*/ 	.byte	0x3f
	.zero		1


	//   ....[49]....
        /*0cd8*/ 	.word	0x0000e9d0
        /*0cdc*/ 	.word	0x00000000
        /*0ce0*/ 	.word	0x00028860
        /*0ce4*/ 	.short	0x010a
        /*0ce6*/ 	.byte	0x3f
	.zero		1


	//   ....[50]....
        /*0ce8*/ 	.word	0x0000ef00
        /*0cec*/ 	.word	0x00000000
        /*0cf0*/ 	.word	0x00028850
        /*0cf4*/ 	.short	0x0107
        /*0cf6*/ 	.byte	0x3f
	.zero		1


	//   ....[51]....
        /*0cf8*/ 	.word	0x0000efc0
        /*0cfc*/ 	.word	0x00000000
        /*0d00*/ 	.word	0x00028850
        /*0d04*/ 	.short	0x0101
        /*0d06*/ 	.byte	0x3f
	.zero		1


	//   ....[52]....
        /*0d08*/ 	.word	0x0000fd00
        /*0d0c*/ 	.word	0x00000004
        /*0d10*/ 	.word	0x00028820
        /*0d14*/ 	.short	0x010a
        /*0d16*/ 	.byte	0x3f
	.zero		1


	//   ....[53]....
        /*0d18*/ 	.word	0x0000fe80
        /*0d1c*/ 	.word	0x00000005
        /*0d20*/ 	.word	0x00028840
        /*0d24*/ 	.short	0x010a
        /*0d26*/ 	.byte	0x3f
	.zero		1


	//   ....[54]....
        /*0d28*/ 	.word	0x0000ff20
        /*0d2c*/ 	.word	0x00000019
        /*0d30*/ 	.word	0x00028840
        /*0d34*/ 	.short	0x010a
        /*0d36*/ 	.byte	0x3f
	.zero		1


	//   ....[55]....
        /*0d38*/ 	.word	0x0000ff60
        /*0d3c*/ 	.word	0x00000005
        /*0d40*/ 	.word	0x00028860
        /*0d44*/ 	.short	0x010a
        /*0d46*/ 	.byte	0x3f
	.zero		1


	//   ....[56]....
        /*0d48*/ 	.word	0x0000ffa0
        /*0d4c*/ 	.word	0x00000019
        /*0d50*/ 	.word	0x00028860
        /*0d54*/ 	.short	0x010a
        /*0d56*/ 	.byte	0x3f
	.zero		1


	//   ....[57]....
        /*0d58*/ 	.word	0x00010010
        /*0d5c*/ 	.word	0x00000003
        /*0d60*/ 	.word	0x00028800
        /*0d64*/ 	.short	0x010a
        /*0d66*/ 	.byte	0x3f
	.zero		1


	//   ....[58]....
        /*0d68*/ 	.word	0x00010060
        /*0d6c*/ 	.word	0x00000000
        /*0d70*/ 	.word	0x00028830
        /*0d74*/ 	.short	0x010a
        /*0d76*/ 	.byte	0x3f
	.zero		1


	//   ....[59]....
        /*0d78*/ 	.word	0x000100c0
        /*0d7c*/ 	.word	0x00000008
        /*0d80*/ 	.word	0x00028830
        /*0d84*/ 	.short	0x010a
        /*0d86*/ 	.byte	0x3f
	.zero		1


	//   ....[60]....
        /*0d88*/ 	.word	0x00010120
        /*0d8c*/ 	.word	0x00000008
        /*0d90*/ 	.word	0x00028850
        /*0d94*/ 	.short	0x010a
        /*0d96*/ 	.byte	0x3f
	.zero		1


	//   ....[61]....
        /*0d98*/ 	.word	0x00010180
        /*0d9c*/ 	.word	0x00000005
        /*0da0*/ 	.word	0x00028850
        /*0da4*/ 	.short	0x010a
        /*0da6*/ 	.byte	0x3f
	.zero		1


	//   ....[62]....
        /*0da8*/ 	.word	0x000102a0
        /*0dac*/ 	.word	0x00000007
        /*0db0*/ 	.word	0x00028840
        /*0db4*/ 	.short	0x010a
        /*0db6*/ 	.byte	0x3f
	.zero		1


	//   ....[63]....
        /*0db8*/ 	.word	0x00011850
        /*0dbc*/ 	.word	0x00000016
        /*0dc0*/ 	.word	0x00028820
        /*0dc4*/ 	.short	0x010a
        /*0dc6*/ 	.byte	0x3f
	.zero		1


	//   ....[64]....
        /*0dc8*/ 	.word	0x000118a0
        /*0dcc*/ 	.word	0x00000006
        /*0dd0*/ 	.word	0x00028840
        /*0dd4*/ 	.short	0x010a
        /*0dd6*/ 	.byte	0x3f
	.zero		1


	//   ....[65]....
        /*0dd8*/ 	.word	0x00012220
        /*0ddc*/ 	.word	0x00000006
        /*0de0*/ 	.word	0x00028860
        /*0de4*/ 	.short	0x010a
        /*0de6*/ 	.byte	0x3f
	.zero		1


	//   ....[66]....
        /*0de8*/ 	.word	0x00012c90
        /*0dec*/ 	.word	0x00000000
        /*0df0*/ 	.word	0x00028860
        /*0df4*/ 	.short	0x010a
        /*0df6*/ 	.byte	0x3f
	.zero		1


	//   ....[67]....
        /*0df8*/ 	.word	0x000140b0
        /*0dfc*/ 	.word	0x00000004
        /*0e00*/ 	.word	0x00028820
        /*0e04*/ 	.short	0x010a
        /*0e06*/ 	.byte	0x3f
	.zero		1


	//   ....[68]....
        /*0e08*/ 	.word	0x00014250
        /*0e0c*/ 	.word	0x00000005
        /*0e10*/ 	.word	0x00028840
        /*0e14*/ 	.short	0x010a
        /*0e16*/ 	.byte	0x3f
	.zero		1


	//   ....[69]....
        /*0e18*/ 	.word	0x000142a0
        /*0e1c*/ 	.word	0x00000019
        /*0e20*/ 	.word	0x00028840
        /*0e24*/ 	.short	0x010a
        /*0e26*/ 	.byte	0x3f
	.zero		1


	//   ....[70]....
        /*0e28*/ 	.word	0x000142f0
        /*0e2c*/ 	.word	0x00000005
        /*0e30*/ 	.word	0x00028860
        /*0e34*/ 	.short	0x010a
        /*0e36*/ 	.byte	0x3f
	.zero		1


	//----- nvinfo : EIATTR_NUM_MBARRIERS
	.align		4
.L_116:
        /*0e38*/ 	.byte	0x03, 0x38
        /*0e3a*/ 	.short	0x0016


	//----- nvinfo : EIATTR_EXIT_INSTR_OFFSETS
	.align		4
        /*0e3c*/ 	.byte	0x04, 0x1c
        /*0e3e*/ 	.short	(.L_118 - .L_117)


	//   ....[0]....
.L_117:
        /*0e40*/ 	.word	0x000009a0


	//   ....[1]....
        /*0e44*/ 	.word	0x0000a560


	//   ....[2]....
        /*0e48*/ 	.word	0x0000fff0


	//----- nvinfo : EIATTR_MAX_THREADS
	.align		4
.L_118:
        /*0e4c*/ 	.byte	0x04, 0x05
        /*0e4e*/ 	.short	(.L_120 - .L_119)
.L_119:
        /*0e50*/ 	.word	0x00000180
        /*0e54*/ 	.word	0x00000001
        /*0e58*/ 	.word	0x00000001


	//----- nvinfo : EIATTR_CRS_STACK_SIZE
	.align		4
.L_120:
        /*0e5c*/ 	.byte	0x04, 0x1e
        /*0e5e*/ 	.short	(.L_122 - .L_121)
.L_121:
        /*0e60*/ 	.word	0x00000000


	//----- nvinfo : EIATTR_CBANK_PARAM_SIZE
	.align		4
.L_122:
        /*0e64*/ 	.byte	0x03, 0x19
        /*0e66*/ 	.short	0x0af0


	//----- nvinfo : EIATTR_PARAM_CBANK
	.align		4
        /*0e68*/ 	.byte	0x04, 0x0a
        /*0e6a*/ 	.short	(.L_124 - .L_123)
	.align		4
.L_123:
        /*0e6c*/ 	.word	index@(.nv.constant0._ZN7cutlass13device_kernelIN5flash11enable_sm90INS1_16FlashAttnFwdSm90INS1_25CollectiveMainloopFwdSm90ILi2EN4cute5tupleIJNS5_1CILi1EEES8_S8_EEENS6_IJNS7_ILi128EEESA_SA_EEELi128ENS_10bfloat16_tEfNS_4arch4Sm90ELb0ELb0ELb1ELb1ELb1ELb0ELb0ELb1ELb1ELb1ELb1ELb0EEENS1_21CollectiveEpilogueFwdISB_S9_SC_SE_Li256ELb1ELb1ELb1ELb0EEENS1_36VarlenDynamicPersistentTileSchedulerILi128ELi128ELi256ELi128ELb1ELb1ELb1ELb0ELb1ELb1EEEEEEEEEvNT_6ParamsE)
        /*0e70*/ 	.short	0x0210
        /*0e72*/ 	.short	0x0af0


	//----- nvinfo : EIATTR_SW_WAR
	.align		4
.L_124:
        /*0e74*/ 	.byte	0x04, 0x36
        /*0e76*/ 	.short	(.L_126 - .L_125)
.L_125:
        /*0e78*/ 	.word	0x00000008
.L_126:


//--------------------- .nv.info._ZN7cutlass13device_kernelIN5flash11enable_sm90INS1_16FlashAttnFwdSm90INS1_25CollectiveMainloopFwdSm90ILi2EN4cute5tupleIJNS5_1CILi1EEES8_S8_EEENS6_IJNS7_ILi128EEESA_SA_EEELi128ENS_10bfloat16_tEfNS_4arch4Sm90ELb0ELb0ELb1ELb1ELb1ELb1ELb0ELb1ELb1ELb1ELb1ELb0EEENS1_21CollectiveEpilogueFwdISB_S9_SC_SE_Li256ELb1ELb1ELb1ELb0EEENS1_36VarlenDynamicPersistentTileSchedulerILi128ELi128ELi256ELi128ELb1ELb1ELb1ELb0ELb1ELb1EEEEEEEEEvNT_6ParamsE --------------------------
	.section	.nv.info._ZN7cutlass13device_kernelIN5flash11enable_sm90INS1_16FlashAttnFwdSm90INS1_25CollectiveMainloopFwdSm90ILi2EN4cute5tupleIJNS5_1CILi1EEES8_S8_EEENS6_IJNS7_ILi128EEESA_SA_EEELi128ENS_10bfloat16_tEfNS_4arch4Sm90ELb0ELb0ELb1ELb1ELb1ELb1ELb0ELb1ELb1ELb1ELb1ELb0EEENS1_21CollectiveEpilogueFwdISB_S9_SC_SE_Li256ELb1ELb1ELb1ELb0EEENS1_36VarlenDynamicPersistentTileSchedulerILi128ELi128ELi256ELi128ELb1ELb1ELb1ELb0ELb1ELb1EEEEEEEEEvNT_6ParamsE,"",@"SHT_CUDA_INFO"
	.sectionflags	@""
	.align	4


	//----- nvinfo : EIATTR_CUDA_API_VERSION
	.align		4
        /*0000*/ 	.byte	0x04, 0x37
        /*0002*/ 	.short	(.L_128 - .L_127)
.L_127:
        /*0004*/ 	.word	0x00000082


	//----- nvinfo : EIATTR_KPARAM_INFO
	.align		4
.L_128:
        /*0008*/ 	.byte	0x04, 0x17
        /*000a*/ 	.short	(.L_130 - .L_129)
.L_129:
        /*000c*/ 	.word	0x00000000
        /*0010*/ 	.short	0x0000
        /*0012*/ 	.short	0x0070
        /*0014*/ 	.byte	0x00, 0xf0, 0x01, 0x2a


	//----- nvinfo : EIATTR_SPARSE_MMA_MASK
	.align		4
.L_130:
        /*0018*/ 	.byte	0x03, 0x50
        /*001a*/ 	.short	0x0000


	//----- nvinfo : EIATTR_MAXREG_COUNT
	.align		4
        /*001c*/ 	.byte	0x03, 0x1b
        /*001e*/ 	.short	0x00a8


	//----- nvinfo : EIATTR_NUM_BARRIERS
	.align		4
        /*0020*/ 	.byte	0x02, 0x4c
        /*0022*/ 	.byte	0x10
	.zero		1


	//----- nvinfo : EIATTR_EXTERNS
	.align		4
        /*0024*/ 	.byte	0x04, 0x0f
        /*0026*/ 	.short	(.L_132 - .L_131)


	//   ....[0]....
	.align		4
.L_131:
        /*0028*/ 	.word	index@(__assertfail)


	//----- nvinfo : EIATTR_ANNOTATIONS
	.align		4
.L_132:
        /*002c*/ 	.byte	0x04, 0x55
        /*002e*/ 	.short	(.L_134 - .L_133)


	//   ....[0]....
.L_133:
        /* <DEDUP_REMOVED lines=24> */
        /*01a4*/ 	.byte	0xa0, 0xc9, 0x01, 0x00


	//----- nvinfo : EIATTR_MERCURY_ISA_VERSION
	.align		4
.L_134:
        /*01a8*/ 	.byte	0x03, 0x5f
        /*01aa*/ 	.short	0x0101


	//----- nvinfo : EIATTR_UNUSED_LOAD_BYTE_OFFSET
	.align		4
        /*01ac*/ 	.byte	0x04, 0x44
        /*01ae*/ 	.short	(.L_136 - .L_135)


	//   ....[0]....
.L_135:
        /*01b0*/ 	.word	0x00000a70
        /*01b4*/ 	.word	0x0000fff0


	//   ....[1]....
        /*01b8*/ 	.word	0x00012eb0
        /*01bc*/ 	.word	0x0000fff0


	//----- nvinfo : EIATTR_INT_WARP_WIDE_INSTR_OFFSETS
	.align		4
.L_136:
        /*01c0*/ 	.byte	0x04, 0x31
        /*01c2*/ 	.short	(.L_138 - .L_137)


	//   ....[0]....
.L_137:
        /*01c4*/ 	.word	0x00000130


	//   ....[1]....
        /*01c8*/ 	.word	0x00000170


	//   ....[2]....
        /*01cc*/ 	.word	0x000001e0


	//   ....[3]....
        /*01d0*/ 	.word	0x000186e0


	//   ....[4]....
        /*01d4*/ 	.word	0x00018770


	//   ....[5]....
        /*01d8*/ 	.word	0x0001b5c0


	//   ....[6]....
        /*01dc*/ 	.word	0x0001b650


	//----- nvinfo : EIATTR_COOP_GROUP_MASK_REGIDS
	.align		4
.L_138:
        /*01e0*/ 	.byte	0x04, 0x29
        /*01e2*/ 	.short	(.L_140 - .L_139)


	//   ....[0]....
.L_139:
        /*01e4*/ 	.word	0xffffffff


	//   ....[1]....
        /*01e8*/ 	.word	0xffffffff


	//   ....[2]....
        /*01ec*/ 	.word	0xffffffff


	//   ....[3]....
        /*01f0*/ 	.word	0xffffffff


	//   ....[4]....
        /*01f4*/ 	.word	0xffffffff


	//   ....[5]....
        /*01f8*/ 	.word	0xffffffff


	//   ....[6]....
        /*01fc*/ 	.word	0xffffffff


	//   ....[7]....
        /*0200*/ 	.word	0xffffffff


	//   ....[8]....
        /*0204*/ 	.word	0xffffffff


	//   ....[9]....
        /*0208*/ 	.word	0xffffffff


	//   ....[10]....
        /*020c*/ 	.word	0xffffffff


	//   ....[11]....
        /*0210*/ 	.word	0xffffffff


	//   ....[12]....
        /*0214*/ 	.word	0xffffffff


	//   ....[13]....
        /*0218*/ 	.word	0xffffffff


	//   ....[14]....
        /*021c*/ 	.word	0xffffffff


	//   ....[15]....
        /*0220*/ 	.word	0xffffffff


	//   ....[16]....
        /*0224*/ 	.word	0xffffffff


	//   ....[17]....
        /*0228*/ 	.word	0xffffffff


	//   ....[18]....
        /*022c*/ 	.word	0xffffffff


	//   ....[19]....
        /*0230*/ 	.word	0xffffffff


	//   ....[20]....
        /*0234*/ 	.word	0xffffffff


	//   ....[21]....
        /*0238*/ 	.word	0xffffffff


	//   ....[22]....
        /*023c*/ 	.word	0xffffffff


	//   ....[23]....
        /*0240*/ 	.word	0xffffffff


	//   ....[24]....
        /*0244*/ 	.word	0xffffffff


	//   ....[25]....
        /*0248*/ 	.word	0xffffffff


	//   ....[26]....
        /*024c*/ 	.word	0xffffffff


	//   ....[27]....
        /*0250*/ 	.word	0xffffffff


	//   ....[28]....
        /*0254*/ 	.word	0xffffffff


	//   ....[29]....
        /*0258*/ 	.word	0xffffffff


	//   ....[30]....
        /*025c*/ 	.word	0xffffffff


	//   ....[31]....
        /*0260*/ 	.word	0xffffffff


	//   ....[32]....
        /*0264*/ 	.word	0xffffffff


	//   ....[33]....
        /*0268*/ 	.word	0xffffffff


	//   ....[34]....
        /*026c*/ 	.word	0xffffffff


	//   ....[35]....
        /*0270*/ 	.word	0xffffffff


	//   ....[36]....
        /*0274*/ 	.word	0xffffffff


	//   ....[37]....
        /*0278*/ 	.word	0xffffffff


	//   ....[38]....
        /*027c*/ 	.word	0xffffffff


	//   ....[39]....
        /*0280*/ 	.word	0xffffffff


	//   ....[40]....
        /*0284*/ 	.word	0xffffffff


	//   ....[41]....
        /*0288*/ 	.word	0xffffffff


	//   ....[42]....
        /*028c*/ 	.word	0xffffffff


	//   ....[43]....
        /*0290*/ 	.word	0xffffffff


	//   ....[44]....
        /*0294*/ 	.word	0xffffffff


	//   ....[45]....
        /*0298*/ 	.word	0xffffffff


	//   ....[46]....
        /*029c*/ 	.word	0xffffffff


	//   ....[47]....
        /*02a0*/ 	.word	0xffffffff


	//   ....[48]....
        /*02a4*/ 	.word	0xffffffff


	//   ....[49]....
        /*02a8*/ 	.word	0xffffffff


	//   ....[50]....
        /*02ac*/ 	.word	0xffffffff


	//   ....[51]....
        /*02b0*/ 	.word	0xffffffff


	//   ....[52]....
        /*02b4*/ 	.word	0xffffffff


	//   ....[53]....
        /*02b8*/ 	.word	0xffffffff


	//   ....[54]....
        /*02bc*/ 	.word	0xffffffff


	//   ....[55]....
        /*02c0*/ 	.word	0xffffffff


	//   ....[56]....
        /*02c4*/ 	.word	0xffffffff


	//   ....[57]....
        /*02c8*/ 	.word	0xffffffff


	//   ....[58]....
        /*02cc*/ 	.word	0xffffffff


	//   ....[59]....
        /*02d0*/ 	.word	0xffffffff


	//   ....[60]....
        /*02d4*/ 	.word	0xffffffff


	//   ....[61]....
        /*02d8*/ 	.word	0xffffffff


	//   ....[62]....
        /*02dc*/ 	.word	0xffffffff


	//   ....[63]....
        /*02e0*/ 	.word	0xffffffff


	//   ....[64]....
        /*02e4*/ 	.word	0xffffffff


	//   ....[65]....
        /*02e8*/ 	.word	0xffffffff


	//   ....[66]....
        /*02ec*/ 	.word	0xffffffff


	//   ....[67]....
        /*02f0*/ 	.word	0xffffffff


	//   ....[68]....
        /*02f4*/ 	.word	0xffffffff


	//   ....[69]....
        /*02f8*/ 	.word	0xffffffff


	//   ....[70]....
        /*02fc*/ 	.word	0xffffffff


	//   ....[71]....
        /*0300*/ 	.word	0xffffffff


	//   ....[72]....
        /*0304*/ 	.word	0xffffffff


	//   ....[73]....
        /*0308*/ 	.word	0xffffffff


	//   ....[74]....
        /*030c*/ 	.word	0xffffffff


	//   ....[75]....
        /*0310*/ 	.word	0xffffffff


	//   ....[76]....
        /*0314*/ 	.word	0xffffffff


	//   ....[77]....
        /*0318*/ 	.word	0xffffffff


	//   ....[78]....
        /*031c*/ 	.word	0xffffffff


	//   ....[79]....
        /*0320*/ 	.word	0xffffffff


	//   ....[80]....
        /*0324*/ 	.word	0xffffffff


	//   ....[81]....
        /*0328*/ 	.word	0xffffffff


	//   ....[82]....
        /*032c*/ 	.word	0xffffffff


	//   ....[83]....
        /*0330*/ 	.word	0xffffffff


	//   ....[84]....
        /*0334*/ 	.word	0xffffffff


	//   ....[85]....
        /*0338*/ 	.word	0xffffffff


	//   ....[86]....
        /*033c*/ 	.word	0xffffffff


	//   ....[87]....
        /*0340*/ 	.word	0xffffffff


	//   ....[88]....
        /*0344*/ 	.word	0xffffffff


	//   ....[89]....
        /*0348*/ 	.word	0xffffffff


	//   ....[90]....
        /*034c*/ 	.word	0xffffffff


	//   ....[91]....
        /*0350*/ 	.word	0xffffffff


	//   ....[92]....
        /*0354*/ 	.word	0xffffffff


	//   ....[93]....
        /*0358*/ 	.word	0xffffffff


	//   ....[94]....
        /*035c*/ 	.word	0xffffffff


	//   ....[95]....
        /*0360*/ 	.word	0xffffffff


	//   ....[96]....
        /*0364*/ 	.word	0xffffffff


	//   ....[97]....
        /*0368*/ 	.word	0xffffffff


	//   ....[98]....
        /*036c*/ 	.word	0xffffffff


	//   ....[99]....
        /*0370*/ 	.word	0xffffffff


	//   ....[100]....
        /*0374*/ 	.word	0xffffffff


	//   ....[101]....
        /*0378*/ 	.word	0xffffffff


	//   ....[102]....
        /*037c*/ 	.word	0xffffffff


	//   ....[103]....
        /*0380*/ 	.word	0xffffffff


	//   ....[104]....
        /*0384*/ 	.word	0xffffffff


	//   ....[105]....
        /*0388*/ 	.word	0xffffffff


	//   ....[106]....
        /*038c*/ 	.word	0xffffffff


	//   ....[107]....
        /*0390*/ 	.word	0xffffffff


	//   ....[108]....
        /*0394*/ 	.word	0xffffffff


	//   ....[109]....
        /*0398*/ 	.word	0xffffffff


	//   ....[110]....
        /*039c*/ 	.word	0xffffffff


	//   ....[111]....
        /*03a0*/ 	.word	0xffffffff


	//   ....[112]....
        /*03a4*/ 	.word	0xffffffff


	//   ....[113]....
        /*03a8*/ 	.word	0xffffffff


	//   ....[114]....
        /*03ac*/ 	.word	0xffffffff


	//   ....[115]....
        /*03b0*/ 	.word	0xffffffff


	//   ....[116]....
        /*03b4*/ 	.word	0xffffffff


	//   ....[117]....
        /*03b8*/ 	.word	0xffffffff


	//   ....[118]....
        /*03bc*/ 	.word	0xffffffff


	//   ....[119]....
        /*03c0*/ 	.word	0xffffffff


	//   ....[120]....
        /*03c4*/ 	.word	0xffffffff


	//   ....[121]....
        /*03c8*/ 	.word	0xffffffff


	//   ....[122]....
        /*03cc*/ 	.word	0xffffffff


	//   ....[123]....
        /*03d0*/ 	.word	0xffffffff


	//   ....[124]....
        /*03d4*/ 	.word	0xffffffff


	//   ....[125]....
        /*03d8*/ 	.word	0xffffffff


	//   ....[126]....
        /*03dc*/ 	.word	0xffffffff


	//   ....[127]....
        /*03e0*/ 	.word	0xffffffff


	//   ....[128]....
        /*03e4*/ 	.word	0xffffffff


	//   ....[129]....
        /*03e8*/ 	.word	0xffffffff


	//   ....[130]....
        /*03ec*/ 	.word	0xffffffff


	//   ....[131]....
        /*03f0*/ 	.word	0xffffffff


	//   ....[132]....
        /*03f4*/ 	.word	0xffffffff


	//   ....[133]....
        /*03f8*/ 	.word	0xffffffff


	//   ....[134]....
        /*03fc*/ 	.word	0xffffffff


	//   ....[135]....
        /*0400*/ 	.word	0xffffffff


	//   ....[136]....
        /*0404*/ 	.word	0xffffffff


	//   ....[137]....
        /*0408*/ 	.word	0xffffffff


	//   ....[138]....
        /*040c*/ 	.word	0xffffffff


	//   ....[139]....
        /*0410*/ 	.word	0xffffffff


	//   ....[140]....
        /*0414*/ 	.word	0xffffffff


	//   ....[141]....
        /*0418*/ 	.word	0xffffffff


	//   ....[142]....
        /*041c*/ 	.word	0xffffffff


	//   ....[143]....
        /*0420*/ 	.word	0xffffffff


	//   ....[144]....
        /*0424*/ 	.word	0xffffffff


	//   ....[145]....
        /*0428*/ 	.word	0xffffffff


	//   ....[146]....
        /*042c*/ 	.word	0xffffffff


	//   ....[147]....
        /*0430*/ 	.word	0xffffffff


	//   ....[148]....
        /*0434*/ 	.word	0xffffffff


	//   ....[149]....
        /*0438*/ 	.word	0xffffffff


	//   ....[150]....
        /*043c*/ 	.word	0xffffffff


	//   ....[151]....
        /*0440*/ 	.word	0xffffffff


	//   ....[152]....
        /*0444*/ 	.word	0xffffffff


	//   ....[153]....
        /*0448*/ 	.word	0xffffffff


	//   ....[154]....
        /*044c*/ 	.word	0xffffffff


	//   ....[155]....
        /*0450*/ 	.word	0xffffffff


	//   ....[156]....
        /*0454*/ 	.word	0xffffffff


	//   ....[157]....
        /*0458*/ 	.word	0xffffffff


	//   ....[158]....
        /*045c*/ 	.word	0xffffffff


	//   ....[159]....
        /*0460*/ 	.word	0xffffffff


	//   ....[160]....
        /*0464*/ 	.word	0xffffffff


	//   ....[161]....
        /*0468*/ 	.word	0xffffffff


	//   ....[162]....
        /*046c*/ 	.word	0xffffffff


	//   ....[163]....
        /*0470*/ 	.word	0xffffffff


	//   ....[164]....
        /*0474*/ 	.word	0xffffffff


	//   ....[165]....
        /*0478*/ 	.word	0xffffffff


	//   ....[166]....
        /*047c*/ 	.word	0xffffffff


	//   ....[167]....
        /*0480*/ 	.word	0xffffffff


	//   ....[168]....
        /*0484*/ 	.word	0xffffffff


	//   ....[169]....
        /*0488*/ 	.word	0xffffffff


	//   ....[170]....
        /*048c*/ 	.word	0xffffffff


	//   ....[171]....
        /*0490*/ 	.word	0xffffffff


	//   ....[172]....
        /*0494*/ 	.word	0xffffffff


	//   ....[173]....
        /*0498*/ 	.word	0xffffffff


	//   ....[174]....
        /*049c*/ 	.word	0xffffffff


	//   ....[175]....
        /*04a0*/ 	.word	0xffffffff


	//   ....[176]....
        /*04a4*/ 	.word	0xffffffff


	//   ....[177]....
        /*04a8*/ 	.word	0xffffffff


	//   ....[178]....
        /*04ac*/ 	.word	0xffffffff


	//   ....[179]....
        /*04b0*/ 	.word	0xffffffff


	//   ....[180]....
        /*04b4*/ 	.word	0xffffffff


	//   ....[181]....
        /*04b8*/ 	.word	0xffffffff


	//   ....[182]....
        /*04bc*/ 	.word	0xffffffff


	//   ....[183]....
        /*04c0*/ 	.word	0xffffffff


	//   ....[184]....
        /*04c4*/ 	.word	0xffffffff


	//   ....[185]....
        /*04c8*/ 	.word	0xffffffff


	//   ....[186]....
        /*04cc*/ 	.word	0xffffffff


	//   ....[187]....
        /*04d0*/ 	.word	0xffffffff


	//   ....[188]....
        /*04d4*/ 	.word	0xffffffff


	//   ....[189]....
        /*04d8*/ 	.word	0xffffffff


	//   ....[190]....
        /*04dc*/ 	.word	0xffffffff


	//   ....[191]....
        /*04e0*/ 	.word	0xffffffff


	//   ....[192]....
        /*04e4*/ 	.word	0xffffffff


	//   ....[193]....
        /*04e8*/ 	.word	0xffffffff


	//   ....[194]....
        /*04ec*/ 	.word	0xffffffff


	//   ....[195]....
        /*04f0*/ 	.word	0xffffffff


	//   ....[196]....
        /*04f4*/ 	.word	0xffffffff


	//   ....[197]....
        /*04f8*/ 	.word	0xffffffff


	//   ....[198]....
        /*04fc*/ 	.word	0xffffffff


	//   ....[199]....
        /*0500*/ 	.word	0xffffffff


	//   ....[200]....
        /*0504*/ 	.word	0xffffffff


	//   ....[201]....
        /*0508*/ 	.word	0x0500000f


	//   ....[202]....
        /*050c*/ 	.word	0x0500000f


	//   ....[203]....
        /*0510*/ 	.word	0x0500000f


	//   ....[204]....
        /*0514*/ 	.word	0x0500000f


	//   ....[205]....
        /*0518*/ 	.word	0x0500000f


	//   ....[206]....
        /*051c*/ 	.word	0x0500000f


	//   ....[207]....
        /*0520*/ 	.word	0x0500000f


	//   ....[208]....
        /*0524*/ 	.word	0x0500000f


	//   ....[209]....
        /*0528*/ 	.word	0x0500000f


	//   ....[210]....
        /*052c*/ 	.word	0x0500000f


	//   ....[211]....
        /*0530*/ 	.word	0x0500000f


	//   ....[212]....
        /*0534*/ 	.word	0x0500000f


	//   ....[213]....
        /*0538*/ 	.word	0x0500000f


	//   ....[214]....
        /*053c*/ 	.word	0x0500000f


	//   ....[215]....
        /*0540*/ 	.word	0x0500000f


	//   ....[216]....
        /*0544*/ 	.word	0x0500000f


	//   ....[217]....
        /*0548*/ 	.word	0x0500000f


	//   ....[218]....
        /*054c*/ 	.word	0x0500000f


	//   ....[219]....
        /*0550*/ 	.word	0x0500000f


	//   ....[220]....
        /*0554*/ 	.word	0x0500000f


	//   ....[221]....
        /*0558*/ 	.word	0x0500000f


	//   ....[222]....
        /*055c*/ 	.word	0x0500000f


	//   ....[223]....
        /*0560*/ 	.word	0x0500000f


	//   ....[224]....
        /*0564*/ 	.word	0x0500000f


	//   ....[225]....
        /*0568*/ 	.word	0x0500000f


	//   ....[226]....
        /*056c*/ 	.word	0x0500000f


	//   ....[227]....
        /*0570*/ 	.word	0x0500000f


	//   ....[228]....
        /*0574*/ 	.word	0x0500000f


	//   ....[229]....
        /*0578*/ 	.word	0x0500000f


	//   ....[230]....
        /*057c*/ 	.word	0x0500000f


	//   ....[231]....
        /*0580*/ 	.word	0x0500000f


	//   ....[232]....
        /*0584*/ 	.word	0x0500000f


	//   ....[233]....
        /*0588*/ 	.word	0x0500000f


	//   ....[234]....
        /*058c*/ 	.word	0x0500000f


	//   ....[235]....
        /*0590*/ 	.word	0x0500000f


	//   ....[236]....
        /*0594*/ 	.word	0x0500000f


	//   ....[237]....
        /*0598*/ 	.word	0x0500000f


	//   ....[238]....
        /*059c*/ 	.word	0x0500000f


	//   ....[239]....
        /*05a0*/ 	.word	0x0500000f


	//   ....[240]....
        /*05a4*/ 	.word	0x0500000f


	//   ....[241]....
        /*05a8*/ 	.word	0x0500000f


	//   ....[242]....
        /*05ac*/ 	.word	0x0500000f


	//   ....[243]....
        /*05b0*/ 	.word	0x0500000f


	//   ....[244]....
        /*05b4*/ 	.word	0x0500000f


	//   ....[245]....
        /*05b8*/ 	.word	0x0500000f


	//   ....[246]....
        /*05bc*/ 	.word	0x0500000f


	//   ....[247]....
        /*05c0*/ 	.word	0x0500000f


	//   ....[248]....
        /*05c4*/ 	.word	0x0500000f


	//   ....[249]....
        /*05c8*/ 	.word	0x0500000f


	//   ....[250]....
        /*05cc*/ 	.word	0x0500000f


	//   ....[251]....
        /*05d0*/ 	.word	0x0500000f


	//   ....[252]....
        /*05d4*/ 	.word	0x0500000f


	//   ....[253]....
        /*05d8*/ 	.word	0x0500000f


	//   ....[254]....
        /*05dc*/ 	.word	0x0500000f


	//   ....[255]....
        /*05e0*/ 	.word	0x0500000f


	//   ....[0]....
        /*05e4*/ 	.word	0x0500000f


	//   ....[1]....
        /*05e8*/ 	.word	0x0500000f


	//   ....[2]....
        /*05ec*/ 	.word	0x0500000f


	//   ....[3]....
        /*05f0*/ 	.word	0x0500000f


	//   ....[4]....
        /*05f4*/ 	.word	0x0500000f


	//   ....[5]....
        /*05f8*/ 	.word	0x0500000f


	//   ....[6]....
        /*05fc*/ 	.word	0x0500000f


	//   ....[7]....
        /*0600*/ 	.word	0x0500000f


	//   ....[8]....
        /*0604*/ 	.word	0x0500000f


	//   ....[9]....
        /*0608*/ 	.word	0x0500000f


	//   ....[10]....
        /*060c*/ 	.word	0x0500000f


	//   ....[11]....
        /*0610*/ 	.word	0x0500000f


	//   ....[12]....
        /*0614*/ 	.word	0x0500000f


	//   ....[13]....
        /*0618*/ 	.word	0x0500000f


	//   ....[14]....
        /*061c*/ 	.word	0x0500000f


	//   ....[15]....
        /*0620*/ 	.word	0x0500000f


	//   ....[16]....
        /*0624*/ 	.word	0x0500000f


	//   ....[17]....
        /*0628*/ 	.word	0x0500000f


	//   ....[18]....
        /*062c*/ 	.word	0x0500000f


	//   ....[19]....
        /*0630*/ 	.word	0x0500000f


	//   ....[20]....
        /*0634*/ 	.word	0x0500000f


	//   ....[21]....
        /*0638*/ 	.word	0x0500000f


	//   ....[22]....
        /*063c*/ 	.word	0x0500000f


	//   ....[23]....
        /*0640*/ 	.word	0x0500000f


	//   ....[24]....
        /*0644*/ 	.word	0x0500000f


	//   ....[25]....
        /*0648*/ 	.word	0x0500000f


	//   ....[26]....
        /*064c*/ 	.word	0x0500000f


	//   ....[27]....
        /*0650*/ 	.word	0x0500000f


	//   ....[28]....
        /*0654*/ 	.word	0x0500000f


	//   ....[29]....
        /*0658*/ 	.word	0x0500000f


	//   ....[30]....
        /*065c*/ 	.word	0x0500000f


	//   ....[31]....
        /*0660*/ 	.word	0x0500000f


	//   ....[32]....
        /*0664*/ 	.word	0x0500000f


	//   ....[33]....
        /*0668*/ 	.word	0x0500000f


	//   ....[34]....
        /*066c*/ 	.word	0x0500000f


	//   ....[35]....
        /*0670*/ 	.word	0x0500000f


	//   ....[36]....
        /*0674*/ 	.word	0x0500000f


	//   ....[37]....
        /*0678*/ 	.word	0x0500000f


	//   ....[38]....
        /*067c*/ 	.word	0x0500000f


	//   ....[39]....
        /*0680*/ 	.word	0x0500000f


	//   ....[40]....
        /*0684*/ 	.word	0x0500000f


	//   ....[41]....
        /*0688*/ 	.word	0x0500000f


	//   ....[42]....
        /*068c*/ 	.word	0x0500000f


	//   ....[43]....
        /*0690*/ 	.word	0x0500000f


	//   ....[44]....
        /*0694*/ 	.word	0x0500000f


	//   ....[45]....
        /*0698*/ 	.word	0x0500000f


	//   ....[46]....
        /*069c*/ 	.word	0x0500000f


	//   ....[47]....
        /*06a0*/ 	.word	0x0500000f


	//   ....[48]....
        /*06a4*/ 	.word	0x0500000f


	//   ....[49]....
        /*06a8*/ 	.word	0x0500000f


	//   ....[50]....
        /*06ac*/ 	.word	0x0500000f


	//   ....[51]....
        /*06b0*/ 	.word	0x0500000f


	//   ....[52]....
        /*06b4*/ 	.word	0x0500000f


	//   ....[53]....
        /*06b8*/ 	.word	0x0500000f


	//   ....[54]....
        /*06bc*/ 	.word	0x0500000f


	//   ....[55]....
        /*06c0*/ 	.word	0x0500000f


	//   ....[56]....
        /*06c4*/ 	.word	0x0500000f


	//   ....[57]....
        /*06c8*/ 	.word	0x0500000f


	//   ....[58]....
        /*06cc*/ 	.word	0x0500000f


	//   ....[59]....
        /*06d0*/ 	.word	0x0500000f


	//   ....[60]....
        /*06d4*/ 	.word	0x0500000f


	//   ....[61]....
        /*06d8*/ 	.word	0x0500000f


	//   ....[62]....
        /*06dc*/ 	.word	0x0500000f


	//   ....[63]....
        /*06e0*/ 	.word	0x0500000f


	//   ....[64]....
        /*06e4*/ 	.word	0x0500000f


	//   ....[65]....
        /*06e8*/ 	.word	0x0500000f


	//   ....[66]....
        /*06ec*/ 	.word	0x0500000f


	//   ....[67]....
        /*06f0*/ 	.word	0x0500000f


	//   ....[68]....
        /*06f4*/ 	.word	0x0500000f


	//   ....[69]....
        /*06f8*/ 	.word	0x0500000f


	//   ....[70]....
        /*06fc*/ 	.word	0x0500000f


	//   ....[71]....
        /*0700*/ 	.word	0x0500000f


	//   ....[72]....
        /*0704*/ 	.word	0x0500000f


	//   ....[73]....
        /*0708*/ 	.word	0x0500000f


	//   ....[74]....
        /*070c*/ 	.word	0x0500000f


	//   ....[75]....
        /*0710*/ 	.word	0x0500000f


	//   ....[76]....
        /*0714*/ 	.word	0x0500000f


	//   ....[77]....
        /*0718*/ 	.word	0x0500000f


	//   ....[78]....
        /*071c*/ 	.word	0x0500000f


	//   ....[79]....
        /*0720*/ 	.word	0x0500000f


	//   ....[80]....
        /*0724*/ 	.word	0x0500000f


	//   ....[81]....
        /*0728*/ 	.word	0x0500000f


	//   ....[82]....
        /*072c*/ 	.word	0x0500000f


	//   ....[83]....
        /*0730*/ 	.word	0x0500000f


	//   ....[84]....
        /*0734*/ 	.word	0x0500000f


	//   ....[85]....
        /*0738*/ 	.word	0x0500000f


	//   ....[86]....
        /*073c*/ 	.word	0x0500000f


	//   ....[87]....
        /*0740*/ 	.word	0x0500000f


	//   ....[88]....
        /*0744*/ 	.word	0x0500000f


	//   ....[89]....
        /*0748*/ 	.word	0x0500000f


	//   ....[90]....
        /*074c*/ 	.word	0x0500000f


	//   ....[91]....
        /*0750*/ 	.word	0x0500000f


	//   ....[92]....
        /*0754*/ 	.word	0x0500000f


	//   ....[93]....
        /*0758*/ 	.word	0x0500000f


	//   ....[94]....
        /*075c*/ 	.word	0x0500000f


	//   ....[95]....
        /*0760*/ 	.word	0x0500000f


	//   ....[96]....
        /*0764*/ 	.word	0x0500000f


	//   ....[97]....
        /*0768*/ 	.word	0x0500000f


	//   ....[98]....
        /*076c*/ 	.word	0x0500000f


	//----- nvinfo : EIATTR_COOP_GROUP_INSTR_OFFSETS
	.align		4
.L_140:
        /*0770*/ 	.byte	0x04, 0x28
        /*0772*/ 	.short	(.L_142 - .L_141)


	//   ....[0]....
.L_141:
        /*0774*/ 	.word	0x00000070


	//   ....[1]....
        /*0778*/ 	.word	0x00000140


	//   ....[2]....
        /*077c*/ 	.word	0x00000190


	//   ....[3]....
        /*0780*/ 	.word	0x000003c0


	//   ....[4]....
        /*0784*/ 	.word	0x00000520


	//   ....[5]....
        /*0788*/ 	.word	0x00000640


	//   ....[6]....
        /*078c*/ 	.word	0x000007a0


	//   ....[7]....
        /*0790*/ 	.word	0x00003480


	//   ....[8]....
        /*0794*/ 	.word	0x00003490


	//   ....[9]....
        /*0798*/ 	.word	0x00003bf0


	//   ....[10]....
        /*079c*/ 	.word	0x00003c00


	//   ....[11]....
        /*07a0*/ 	.word	0x00004370


	//   ....[12]....
        /*07a4*/ 	.word	0x00004380


	//   ....[13]....
        /*07a8*/ 	.word	0x00004ae0


	//   ....[14]....
        /*07ac*/ 	.word	0x00004af0


	//   ....[15]....
        /*07b0*/ 	.word	0x00005c70


	//   ....[16]....
        /*07b4*/ 	.word	0x00005c80


	//   ....[17]....
        /*07b8*/ 	.word	0x00006470


	//   ....[18]....
        /*07bc*/ 	.word	0x00006480


	//   ....[19]....
        /*07c0*/ 	.word	0x00006c70


	//   ....[20]....
        /*07c4*/ 	.word	0x00006c80


	//   ....[21]....
        /*07c8*/ 	.word	0x00007460


	//   ....[22]....
        /*07cc*/ 	.word	0x00007470


	//   ....[23]....
        /*07d0*/ 	.word	0x00007e90


	//   ....[24]....
        /*07d4*/ 	.word	0x00007ea0


	//   ....[25]....
        /*07d8*/ 	.word	0x00007fb0


	//   ....[26]....
        /*07dc*/ 	.word	0x00007fc0


	//   ....[27]....
        /*07e0*/ 	.word	0x000080e0


	//   ....[28]....
        /*07e4*/ 	.word	0x000080f0


	//   ....[29]....
        /*07e8*/ 	.word	0x00008210


	//   ....[30]....
        /*07ec*/ 	.word	0x00008220


	//   ....[31]....
        /*07f0*/ 	.word	0x000085a0


	//   ....[32]....
        /*07f4*/ 	.word	0x000085c0


	//   ....[33]....
        /*07f8*/ 	.word	0x000086a0


	//   ....[34]....
        /*07fc*/ 	.word	0x000086c0


	//   ....[35]....
        /*0800*/ 	.word	0x000087a0


	//   ....[36]....
        /*0804*/ 	.word	0x000087c0


	//   ....[37]....
        /*0808*/ 	.word	0x000088a0


	//   ....[38]....
        /*080c*/ 	.word	0x000088c0


	//   ....[39]....
        /*0810*/ 	.word	0x00009050


	//   ....[40]....
        /*0814*/ 	.word	0x000095e0


	//   ....[41]....
        /*0818*/ 	.word	0x000095f0


	//   ....[42]....
        /*081c*/ 	.word	0x00009600


	//   ....[43]....
        /*0820*/ 	.word	0x00009610


	//   ....[44]....
        /*0824*/ 	.word	0x0000b040


	//   ....[45]....
        /*0828*/ 	.word	0x0000b050


	//   ....[46]....
        /*082c*/ 	.word	0x0000b060


	//   ....[47]....
        /*0830*/ 	.word	0x0000b070


	//   ....[48]....
        /*0834*/ 	.word	0x0000e540


	//   ....[49]....
        /*0838*/ 	.word	0x0000e580


	//   ....[50]....
        /*083c*/ 	.word	0x0000eae0


	//   ....[51]....
        /*0840*/ 	.word	0x0000eb50


	//   ....[52]....
        /*0844*/ 	.word	0x00010f00


	//   ....[53]....
        /*0848*/ 	.word	0x00010f20


	//   ....[54]....
        /*084c*/ 	.word	0x00010f50


	//   ....[55]....
        /*0850*/ 	.word	0x00010f60


	//   ....[56]....
        /*0854*/ 	.word	0x000124a0


	//   ....[57]....
        /*0858*/ 	.word	0x000127f0


	//   ....[58]....
        /*085c*/ 	.word	0x00012820


	//   ....[59]....
        /*0860*/ 	.word	0x00012830


	//   ....[60]....
        /*0864*/ 	.word	0x00013960


	//   ....[61]....
        /*0868*/ 	.word	0x00013980


	//   ....[62]....
        /*086c*/ 	.word	0x00013990


	//   ....[63]....
        /*0870*/ 	.word	0x000139a0


	//   ....[64]....
        /*0874*/ 	.word	0x00014050


	//   ....[65]....
        /*0878*/ 	.word	0x00014060


	//   ....[66]....
        /*087c*/ 	.word	0x00014160


	//   ....[67]....
        /*0880*/ 	.word	0x00014170


	//   ....[68]....
        /*0884*/ 	.word	0x00014280


	//   ....[69]....
        /*0888*/ 	.word	0x00014290


	//   ....[70]....
        /*088c*/ 	.word	0x000143a0


	//   ....[71]....
        /*0890*/ 	.word	0x000143b0


	//   ....[72]....
        /*0894*/ 	.word	0x00014870


	//   ....[73]....
        /*0898*/ 	.word	0x00014880


	//   ....[74]....
        /*089c*/ 	.word	0x00014d00


	//   ....[75]....
        /*08a0*/ 	.word	0x00014d10


	//   ....[76]....
        /*08a4*/ 	.word	0x00015940


	//   ....[77]....
        /*08a8*/ 	.word	0x00015950


	//   ....[78]....
        /*08ac*/ 	.word	0x00015a60


	//   ....[79]....
        /*08b0*/ 	.word	0x00015a70


	//   ....[80]....
        /*08b4*/ 	.word	0x00015b80


	//   ....[81]....
        /*08b8*/ 	.word	0x00015b90


	//   ....[82]....
        /*08bc*/ 	.word	0x00015ca0


	//   ....[83]....
        /*08c0*/ 	.word	0x00015cb0


	//   ....[84]....
        /*08c4*/ 	.word	0x00015e20


	//   ....[85]....
        /*08c8*/ 	.word	0x00016030


	//   ....[86]....
        /*08cc*/ 	.word	0x00016060


	//   ....[87]....
        /*08d0*/ 	.word	0x00016090


	//   ....[88]....
        /*08d4*/ 	.word	0x000160c0


	//   ....[89]....
        /*08d8*/ 	.word	0x000160f0


	//   ....[90]....
        /*08dc*/ 	.word	0x00016120


	//   ....[91]....
        /*08e0*/ 	.word	0x000162b0


	//   ....[92]....
        /*08e4*/ 	.word	0x000162e0


	//   ....[93]....
        /*08e8*/ 	.word	0x00016310


	//   ....[94]....
        /*08ec*/ 	.word	0x00016340


	//   ....[95]....
        /*08f0*/ 	.word	0x00016370


	//   ....[96]....
        /*08f4*/ 	.word	0x000163a0


	//   ....[97]....
        /*08f8*/ 	.word	0x00016430


	//   ....[98]....
        /*08fc*/ 	.word	0x00016460


	//   ....[99]....
        /*0900*/ 	.word	0x00016470


	//   ....[100]....
        /*0904*/ 	.word	0x00016500


	//   ....[101]....
        /*0908*/ 	.word	0x00017430


	//   ....[102]....
        /*090c*/ 	.word	0x000191f0


	//   ....[103]....
        /*0910*/ 	.word	0x00019210


	//   ....[104]....
        /*0914*/ 	.word	0x000192b0


	//   ....[105]....
        /*0918*/ 	.word	0x000192d0


	//   ....[106]....
        /*091c*/ 	.word	0x00019360


	//   ....[107]....
        /*0920*/ 	.word	0x00019380


	//   ....[108]....
        /*0924*/ 	.word	0x00019410


	//   ....[109]....
        /*0928*/ 	.word	0x00019430


	//   ....[110]....
        /*092c*/ 	.word	0x000194c0


	//   ....[111]....
        /*0930*/ 	.word	0x000194e0


	//   ....[112]....
        /*0934*/ 	.word	0x00019570


	//   ....[113]....
        /*0938*/ 	.word	0x00019590


	//   ....[114]....
        /*093c*/ 	.word	0x00019620


	//   ....[115]....
        /*0940*/ 	.word	0x00019640


	//   ....[116]....
        /*0944*/ 	.word	0x00019650


	//   ....[117]....
        /*0948*/ 	.word	0x000196d0


	//   ....[118]....
        /*094c*/ 	.word	0x00019df0


	//   ....[119]....
        /*0950*/ 	.word	0x00019e20


	//   ....[120]....
        /*0954*/ 	.word	0x00019e80


	//   ....[121]....
        /*0958*/ 	.word	0x00019ec0


	//   ....[122]....
        /*095c*/ 	.word	0x00019f10


	//   ....[123]....
        /*0960*/ 	.word	0x00019f60


	//   ....[124]....
        /*0964*/ 	.word	0x00019fa0


	//   ....[125]....
        /*0968*/ 	.word	0x0001a000


	//   ....[126]....
        /*096c*/ 	.word	0x0001a050


	//   ....[127]....
        /*0970*/ 	.word	0x0001a0a0


	//   ....[128]....
        /*0974*/ 	.word	0x0001a0e0


	//   ....[129]....
        /*0978*/ 	.word	0x0001a140


	//   ....[130]....
        /*097c*/ 	.word	0x0001a190


	//   ....[131]....
        /*0980*/ 	.word	0x0001a1e0


	//   ....[132]....
        /*0984*/ 	.word	0x0001a200


	//   ....[133]....
        /*0988*/ 	.word	0x0001a230


	//   ....[134]....
        /*098c*/ 	.word	0x0001a990


	//   ....[135]....
        /*0990*/ 	.word	0x0001a9c0


	//   ....[136]....
        /*0994*/ 	.word	0x0001aa20


	//   ....[137]....
        /*0998*/ 	.word	0x0001aa30


	//   ....[138]....
        /*099c*/ 	.word	0x0001aa80


	//   ....[139]....
        /*09a0*/ 	.word	0x0001aa90


	//   ....[140]....
        /*09a4*/ 	.word	0x0001aae0


	//   ....[141]....
        /*09a8*/ 	.word	0x0001aaf0


	//   ....[142]....
        /*09ac*/ 	.word	0x0001ab40


	//   ....[143]....
        /*09b0*/ 	.word	0x0001ab50


	//   ....[144]....
        /*09b4*/ 	.word	0x0001aba0


	//   ....[145]....
        /*09b8*/ 	.word	0x0001abb0


	//   ....[146]....
        /*09bc*/ 	.word	0x0001ac00


	//   ....[147]....
        /*09c0*/ 	.word	0x0001ac10


	//   ....[148]....
        /*09c4*/ 	.word	0x0001ac20


	//   ....[149]....
        /*09c8*/ 	.word	0x0001ac70


	//   ....[150]....
        /*09cc*/ 	.word	0x0001aed0


	//   ....[151]....
        /*09d0*/ 	.word	0x0001aef0


	//   ....[152]....
        /*09d4*/ 	.word	0x0001af00


	//   ....[153]....
        /*09d8*/ 	.word	0x0001af70


	//   ....[154]....
        /*09dc*/ 	.word	0x0001af80


	//   ....[155]....
        /*09e0*/ 	.word	0x0001aff0


	//   ....[156]....
        /*09e4*/ 	.word	0x0001b000


	//   ....[157]....
        /*09e8*/ 	.word	0x0001b070


	//   ....[158]....
        /*09ec*/ 	.word	0x0001b080


	//   ....[159]....
        /*09f0*/ 	.word	0x0001b0f0


	//   ....[160]....
        /*09f4*/ 	.word	0x0001b100


	//   ....[161]....
        /*09f8*/ 	.word	0x0001b170


	//   ....[162]....
        /*09fc*/ 	.word	0x0001b180


	//   ....[163]....
        /*0a00*/ 	.word	0x0001b1f0


	//   ....[164]....
        /*0a04*/ 	.word	0x0001b200


	//   ....[165]....
        /*0a08*/ 	.word	0x0001b210


	//   ....[166]....
        /*0a0c*/ 	.word	0x0001b7a0


	//   ....[167]....
        /*0a10*/ 	.word	0x0001b7e0


	//   ....[168]....
        /*0a14*/ 	.word	0x0001b820


	//   ....[169]....
        /*0a18*/ 	.word	0x0001b840


	//   ....[170]....
        /*0a1c*/ 	.word	0x0001b850


	//   ....[171]....
        /*0a20*/ 	.word	0x0001b870


	//   ....[172]....
        /*0a24*/ 	.word	0x0001b8e0


	//   ....[173]....
        /*0a28*/ 	.word	0x0001b900


	//   ....[174]....
        /*0a2c*/ 	.word	0x0001b960


	//   ....[175]....
        /*0a30*/ 	.word	0x0001b980


	//   ....[176]....
        /*0a34*/ 	.word	0x0001b9e0


	//   ....[177]....
        /*0a38*/ 	.word	0x0001ba00


	//   ....[178]....
        /*0a3c*/ 	.word	0x0001ba60


	//   ....[179]....
        /*0a40*/ 	.word	0x0001ba80


	//   ....[180]....
        /*0a44*/ 	.word	0x0001bad0


	//   ....[181]....
        /*0a48*/ 	.word	0x0001baf0


	//   ....[182]....
        /*0a4c*/ 	.word	0x0001bf30


	//   ....[183]....
        /*0a50*/ 	.word	0x0001bf60


	//   ....[184]....
        /*0a54*/ 	.word	0x0001bfd0


	//   ....[185]....
        /*0a58*/ 	.word	0x0001c000


	//   ....[186]....
        /*0a5c*/ 	.word	0x0001c030


	//   ....[187]....
        /*0a60*/ 	.word	0x0001c060


	//   ....[188]....
        /*0a64*/ 	.word	0x0001c090


	//   ....[189]....
        /*0a68*/ 	.word	0x0001c0c0


	//   ....[190]....
        /*0a6c*/ 	.word	0x0001c260


	//   ....[191]....
        /*0a70*/ 	.word	0x0001c290


	//   ....[192]....
        /*0a74*/ 	.word	0x0001c2c0


	//   ....[193]....
        /*0a78*/ 	.word	0x0001c2f0


	//   ....[194]....
        /*0a7c*/ 	.word	0x0001c320


	//   ....[195]....
        /*0a80*/ 	.word	0x0001c350


	//   ....[196]....
        /*0a84*/ 	.word	0x0001c410


	//   ....[197]....
        /*0a88*/ 	.word	0x0001c430


	//   ....[198]....
        /*0a8c*/ 	.word	0x0001c440


	//   ....[199]....
        /*0a90*/ 	.word	0x0001c4a0


	//   ....[200]....
        /*0a94*/ 	.word	0x0001cac0


	//   ....[201]....
        /*0a98*/ 	.word	0x0001cde0


	//   ....[202]....
        /*0a9c*/ 	.word	0x0001ce70


	//   ....[203]....
        /*0aa0*/ 	.word	0x0001cf10


	//   ....[204]....
        /*0aa4*/ 	.word	0x0001cfa0


	//   ....[205]....
        /*0aa8*/ 	.word	0x0001d040


	//   ....[206]....
        /*0aac*/ 	.word	0x0001d0d0


	//   ....[207]....
        /*0ab0*/ 	.word	0x0001d170


	//   ....[208]....
        /*0ab4*/ 	.word	0x0001d200


	//   ....[209]....
        /*0ab8*/ 	.word	0x0001d2f0


	//   ....[210]....
        /*0abc*/ 	.word	0x0001d380


	//   ....[211]....
        /*0ac0*/ 	.word	0x0001d420


	//   ....[212]....
        /*0ac4*/ 	.word	0x0001d4b0


	//   ....[213]....
        /*0ac8*/ 	.word	0x0001d550


	//   ....[214]....
        /*0acc*/ 	.word	0x0001d5e0


	//   ....[215]....
        /*0ad0*/ 	.word	0x0001d680


	//   ....[216]....
        /*0ad4*/ 	.word	0x0001d710


	//   ....[217]....
        /*0ad8*/ 	.word	0x0001d800


	//   ....[218]....
        /*0adc*/ 	.word	0x0001d890


	//   ....[219]....
        /*0ae0*/ 	.word	0x0001d920


	//   ....[220]....
        /*0ae4*/ 	.word	0x0001d9b0


	//   ....[221]....
        /*0ae8*/ 	.word	0x0001da40


	//   ....[222]....
        /*0aec*/ 	.word	0x0001dad0


	//   ....[223]....
        /*0af0*/ 	.word	0x0001db60


	//   ....[224]....
        /*0af4*/ 	.word	0x0001dbf0


	//   ....[225]....
        /*0af8*/ 	.word	0x0001dd20


	//   ....[226]....
        /*0afc*/ 	.word	0x0001ddd0


	//   ....[227]....
        /*0b00*/ 	.word	0x0001de60


	//   ....[228]....
        /*0b04*/ 	.word	0x0001deb0


	//   ....[229]....
        /*0b08*/ 	.word	0x0001df00


	//   ....[230]....
        /*0b0c*/ 	.word	0x0001dfe0


	//   ....[231]....
        /*0b10*/ 	.word	0x0001e070


	//   ....[232]....
        /*0b14*/ 	.word	0x0001e0c0


	//   ....[233]....
        /*0b18*/ 	.word	0x0001e110


	//   ....[234]....
        /*0b1c*/ 	.word	0x0001e320


	//   ....[235]....
        /*0b20*/ 	.word	0x0001e370


	//   ....[236]....
        /*0b24*/ 	.word	0x0001e400


	//   ....[237]....
        /*0b28*/ 	.word	0x0001e490


	//   ....[238]....
        /*0b2c*/ 	.word	0x0001e520


	//   ....[239]....
        /*0b30*/ 	.word	0x0001e5b0


	//   ....[240]....
        /*0b34*/ 	.word	0x0001e640


	//   ....[241]....
        /*0b38*/ 	.word	0x0001e6d0


	//   ....[242]....
        /*0b3c*/ 	.word	0x0001e750


	//   ....[243]....
        /*0b40*/ 	.word	0x0001e7a0


	//   ....[244]....
        /*0b44*/ 	.word	0x0001e830


	//   ....[245]....
        /*0b48*/ 	.word	0x0001e8c0


	//   ....[246]....
        /*0b4c*/ 	.word	0x0001e940


	//   ....[247]....
        /*0b50*/ 	.word	0x0001e990


	//   ....[248]....
        /*0b54*/ 	.word	0x0001ea20


	//   ....[249]....
        /*0b58*/ 	.word	0x0001eab0


	//   ....[250]....
        /*0b5c*/ 	.word	0x0001eb40


	//   ....[251]....
        /*0b60*/ 	.word	0x0001ebd0


	//   ....[252]....
        /*0b64*/ 	.word	0x0001ec60


	//   ....[253]....
        /*0b68*/ 	.word	0x0001ecf0


	//   ....[254]....
        /*0b6c*/ 	.word	0x0001edb0


	//   ....[255]....
        /*0b70*/ 	.word	0x0001f090


	//   ....[0]....
        /*0b74*/ 	.word	0x0001f180


	//   ....[1]....
        /*0b78*/ 	.word	0x0001f220


	//   ....[2]....
        /*0b7c*/ 	.word	0x0001f280


	//   ....[3]....
        /*0b80*/ 	.word	0x0001f380


	//   ....[4]....
        /*0b84*/ 	.word	0x0001f3f0


	//   ....[5]....
        /*0b88*/ 	.word	0x0001f4f0


	//   ....[6]....
        /*0b8c*/ 	.word	0x0001f560


	//   ....[7]....
        /*0b90*/ 	.word	0x0001f660


	//   ....[8]....
        /*0b94*/ 	.word	0x0001f6d0


	//   ....[9]....
        /*0b98*/ 	.word	0x0001f7d0


	//   ....[10]....
        /*0b9c*/ 	.word	0x0001f840


	//   ....[11]....
        /*0ba0*/ 	.word	0x0001f940


	//   ....[12]....
        /*0ba4*/ 	.word	0x0001f9b0


	//   ....[13]....
        /*0ba8*/ 	.word	0x0001fab0


	//   ....[14]....
        /*0bac*/ 	.word	0x0001fb20


	//   ....[15]....
        /*0bb0*/ 	.word	0x0001fbc0


	//   ....[16]....
        /*0bb4*/ 	.word	0x0001fcc0


	//   ....[17]....
        /*0bb8*/ 	.word	0x0001fd30


	//   ....[18]....
        /*0bbc*/ 	.word	0x0001fdb0


	//   ....[19]....
        /*0bc0*/ 	.word	0x0001fe60


	//   ....[20]....
        /*0bc4*/ 	.word	0x0001fee0


	//   ....[21]....
        /*0bc8*/ 	.word	0x0001ffb0


	//   ....[22]....
        /*0bcc*/ 	.word	0x00020030


	//   ....[23]....
        /*0bd0*/ 	.word	0x00020100


	//   ....[24]....
        /*0bd4*/ 	.word	0x00020180


	//   ....[25]....
        /*0bd8*/ 	.word	0x00020250


	//   ....[26]....
        /*0bdc*/ 	.word	0x000202d0


	//   ....[27]....
        /*0be0*/ 	.word	0x000203a0


	//   ....[28]....
        /*0be4*/ 	.word	0x00020420


	//   ....[29]....
        /*0be8*/ 	.word	0x000204e0


	//   ....[30]....
        /*0bec*/ 	.word	0x00020570


	//   ....[31]....
        /*0bf0*/ 	.word	0x00020620


	//   ....[32]....
        /*0bf4*/ 	.word	0x00020750


	//   ....[33]....
        /*0bf8*/ 	.word	0x00020800


	//   ....[34]....
        /*0bfc*/ 	.word	0x00020860


	//   ....[35]....
        /*0c00*/ 	.word	0x00020920


	//   ....[36]....
        /*0c04*/ 	.word	0x00020980


	//   ....[37]....
        /*0c08*/ 	.word	0x00020a40


	//   ....[38]....
        /*0c0c*/ 	.word	0x00020aa0


	//   ....[39]....
        /*0c10*/ 	.word	0x00020b60


	//   ....[40]....
        /*0c14*/ 	.word	0x00020bc0


	//   ....[41]....
        /*0c18*/ 	.word	0x00020c80


	//   ....[42]....
        /*0c1c*/ 	.word	0x00020ce0


	//   ....[43]....
        /*0c20*/ 	.word	0x00020da0


	//   ....[44]....
        /*0c24*/ 	.word	0x00020e00


	//   ....[45]....
        /*0c28*/ 	.word	0x00020ec0


	//   ....[46]....
        /*0c2c*/ 	.word	0x00020f20


	//   ....[47]....
        /*0c30*/ 	.word	0x00020fe0


	//   ....[48]....
        /*0c34*/ 	.word	0x000210d0


	//   ....[49]....
        /*0c38*/ 	.word	0x00021170


	//   ....[50]....
        /*0c3c*/ 	.word	0x000211d0


	//   ....[51]....
        /*0c40*/ 	.word	0x000212b0


	//   ....[52]....
        /*0c44*/ 	.word	0x00021310


	//   ....[53]....
        /*0c48*/ 	.word	0x000213f0


	//   ....[54]....
        /*0c4c*/ 	.word	0x00021450


	//   ....[55]....
        /*0c50*/ 	.word	0x00021530


	//   ....[56]....
        /*0c54*/ 	.word	0x00021590


	//   ....[57]....
        /*0c58*/ 	.word	0x00021670


	//   ....[58]....
        /*0c5c*/ 	.word	0x000216d0


	//   ....[59]....
        /*0c60*/ 	.word	0x000217b0


	//   ....[60]....
        /*0c64*/ 	.word	0x00021810


	//   ....[61]....
        /*0c68*/ 	.word	0x000218f0


	//   ....[62]....
        /*0c6c*/ 	.word	0x00021950


	//   ....[63]....
        /*0c70*/ 	.word	0x00021a20


	//   ....[64]....
        /*0c74*/ 	.word	0x00021b40


	//   ....[65]....
        /*0c78*/ 	.word	0x00021be0


	//   ....[66]....
        /*0c7c*/ 	.word	0x00021ca0


	//   ....[67]....
        /*0c80*/ 	.word	0x00021d70


	//   ....[68]....
        /*0c84*/ 	.word	0x00021dd0


	//   ....[69]....
        /*0c88*/ 	.word	0x00021eb0


	//   ....[70]....
        /*0c8c*/ 	.word	0x00021f10


	//   ....[71]....
        /*0c90*/ 	.word	0x00021fe0


	//   ....[72]....
        /*0c94*/ 	.word	0x00022040


	//   ....[73]....
        /*0c98*/ 	.word	0x00022110


	//   ....[74]....
        /*0c9c*/ 	.word	0x00022170


	//   ....[75]....
        /*0ca0*/ 	.word	0x00022250


	//   ....[76]....
        /*0ca4*/ 	.word	0x000222b0


	//   ....[77]....
        /*0ca8*/ 	.word	0x00022380


	//   ....[78]....
        /*0cac*/ 	.word	0x000223e0


	//   ....[79]....
        /*0cb0*/ 	.word	0x000224a0


	//   ....[80]....
        /*0cb4*/ 	.word	0x00022530


	//   ....[81]....
        /*0cb8*/ 	.word	0x000225d0


	//   ....[82]....
        /*0cbc*/ 	.word	0x00022750


	//   ....[83]....
        /*0cc0*/ 	.word	0x000227c0


	//   ....[84]....
        /*0cc4*/ 	.word	0x00022830


	//   ....[85]....
        /*0cc8*/ 	.word	0x000228a0


	//   ....[86]....
        /*0ccc*/ 	.word	0x00022910


	//   ....[87]....
        /*0cd0*/ 	.word	0x00022990


	//   ....[88]....
        /*0cd4*/ 	.word	0x00022a10


	//   ....[89]....
        /*0cd8*/ 	.word	0x00022aa0


	//   ....[90]....
        /*0cdc*/ 	.word	0x00022b10


	//   ....[91]....
        /*0ce0*/ 	.word	0x00022b80


	//   ....[92]....
        /*0ce4*/ 	.word	0x00022bf0


	//   ....[93]....
        /*0ce8*/ 	.word	0x00022c70


	//   ....[94]....
        /*0cec*/ 	.word	0x00022ce0


	//   ....[95]....
        /*0cf0*/ 	.word	0x00022d80


	//   ....[96]....
        /*0cf4*/ 	.word	0x00022dd0


	//   ....[97]....
        /*0cf8*/ 	.word	0x00022e60


	//   ....[98]....
        /*0cfc*/ 	.word	0x00022f90


	//----- nvinfo : EIATTR_REG_RECONFIG
	.align		4
.L_142:
        /*0d00*/ 	.byte	0x01, 0x54
	.zero		2


	//----- nvinfo : EIATTR_SYSCALL_OFFSETS
	.align		4
        /*0d04*/ 	.byte	0x04, 0x46
        /*0d06*/ 	.short	(.L_144 - .L_143)


	//   ....[0]....
.L_143:
        /*0d08*/ 	.word	0x00001c90


	//   ....[1]....
        /*0d0c*/ 	.word	0x00001de0


	//   ....[2]....
        /*0d10*/ 	.word	0x000091f0


	//   ....[3]....
        /*0d14*/ 	.word	0x00009550


	//   ....[4]....
        /*0d18*/ 	.word	0x000188d0


	//   ....[5]....
        /*0d1c*/ 	.word	0x00018a20


	//   ....[6]....
        /*0d20*/ 	.word	0x00018b10


	//   ....[7]....
        /*0d24*/ 	.word	0x00019aa0


	//----- nvinfo : EIATTR_MBARRIER_INSTR_OFFSETS
	.align		4
.L_144:
        /*0d28*/ 	.byte	0x04, 0x39
        /*0d2a*/ 	.short	(.L_146 - .L_145)


	//   ....[0]....
.L_145:
        /*0d2c*/ 	.word	0x00000270
        /*0d30*/ 	.word	0x000000ff
        /*0d34*/ 	.word	0x00028800
        /*0d38*/ 	.short	0x0100
        /*0d3a*/ 	.byte	0x08
	.zero		1


	//   ....[1]....
        /*0d3c*/ 	.word	0x00000280
        /*0d40*/ 	.word	0x000000ff
        /*0d44*/ 	.word	0x00028820
        /*0d48*/ 	.short	0x0100
        /*0d4a*/ 	.byte	0x08
	.zero		1


	//   ....[2]....
        /*0d4c*/ 	.word	0x00000370
        /*0d50*/ 	.word	0x000000ff
        /*0d54*/ 	.word	0x00028830
        /*0d58*/ 	.short	0x0100
        /*0d5a*/ 	.byte	0x08
	.zero		1


	//   ....[3]....
        /*0d5c*/ 	.word	0x00000380
        /*0d60*/ 	.word	0x000000ff
        /*0d64*/ 	.word	0x00028840
        /*0d68*/ 	.short	0x0100
        /*0d6a*/ 	.byte	0x08
	.zero		1


	//   ....[4]....
        /*0d6c*/ 	.word	0x00000390
        /*0d70*/ 	.word	0x000000ff
        /*0d74*/ 	.word	0x00028838
        /*0d78*/ 	.short	0x0100
        /*0d7a*/ 	.byte	0x08
	.zero		1


	//   ....[5]....
        /*0d7c*/ 	.word	0x000003a0
        /*0d80*/ 	.word	0x000000ff
        /*0d84*/ 	.word	0x00028848
        /*0d88*/ 	.short	0x0100
        /*0d8a*/ 	.byte	0x08
	.zero		1


	//   ....[6]....
        /*0d8c*/ 	.word	0x000004d0
        /*0d90*/ 	.word	0x000000ff
        /*0d94*/ 	.word	0x00028850
        /*0d98*/ 	.short	0x0100
        /*0d9a*/ 	.byte	0x08
	.zero		1


	//   ....[7]....
        /*0d9c*/ 	.word	0x000004e0
        /*0da0*/ 	.word	0x000000ff
        /*0da4*/ 	.word	0x00028860
        /*0da8*/ 	.short	0x0100
        /*0daa*/ 	.byte	0x08
	.zero		1


	//   ....[8]....
        /*0dac*/ 	.word	0x000004f0
        /*0db0*/ 	.word	0x000000ff
        /*0db4*/ 	.word	0x00028858
        /*0db8*/ 	.short	0x0100
        /*0dba*/ 	.byte	0x08
	.zero		1


	//   ....[9]....
        /*0dbc*/ 	.word	0x00000500
        /*0dc0*/ 	.word	0x000000ff
        /*0dc4*/ 	.word	0x00028868
        /*0dc8*/ 	.short	0x0100
        /*0dca*/ 	.byte	0x08
	.zero		1


	//   ....[10]....
        /*0dcc*/ 	.word	0x000005f0
        /*0dd0*/ 	.word	0x000000ff
        /*0dd4*/ 	.word	0x00028870
        /*0dd8*/ 	.short	0x0100
        /*0dda*/ 	.byte	0x06
	.zero		1


	//   ....[11]....
        /*0ddc*/ 	.word	0x00000600
        /*0de0*/ 	.word	0x000000ff
        /*0de4*/ 	.word	0x00028880
        /*0de8*/ 	.short	0x0100
        /*0dea*/ 	.byte	0x06
	.zero		1


	//   ....[12]....
        /*0dec*/ 	.word	0x00000610
        /*0df0*/ 	.word	0x000000ff
        /*0df4*/ 	.word	0x00028878
        /*0df8*/ 	.short	0x0100
        /*0dfa*/ 	.byte	0x06
	.zero		1


	//   ....[13]....
        /*0dfc*/ 	.word	0x00000620
        /*0e00*/ 	.word	0x000000ff
        /*0e04*/ 	.word	0x00028888
        /*0e08*/ 	.short	0x0100
        /*0e0a*/ 	.byte	0x06
	.zero		1


	//   ....[14]....
        /*0e0c*/ 	.word	0x00000750
        /*0e10*/ 	.word	0x000000ff
        /*0e14*/ 	.word	0x00028890
        /*0e18*/ 	.short	0x0100
        /*0e1a*/ 	.byte	0x08
	.zero		1


	//   ....[15]....
        /*0e1c*/ 	.word	0x00000760
        /*0e20*/ 	.word	0x000000ff
        /*0e24*/ 	.word	0x000288a0
        /*0e28*/ 	.short	0x0100
        /*0e2a*/ 	.byte	0x08
	.zero		1


	//   ....[16]....
        /*0e2c*/ 	.word	0x00000770
        /*0e30*/ 	.word	0x000000ff
        /*0e34*/ 	.word	0x00028898
        /*0e38*/ 	.short	0x0100
        /*0e3a*/ 	.byte	0x08
	.zero		1


	//   ....[17]....
        /*0e3c*/ 	.word	0x00000780
        /*0e40*/ 	.word	0x000000ff
        /*0e44*/ 	.word	0x000288a8
        /*0e48*/ 	.short	0x0100
        /*0e4a*/ 	.byte	0x08
	.zero		1


	//   ....[18]....
        /*0e4c*/ 	.word	0x000008b0
        /*0e50*/ 	.word	0x000000ff
        /*0e54*/ 	.word	0x000288b0
        /*0e58*/ 	.short	0x0100
        /*0e5a*/ 	.byte	0x08
	.zero		1


	//   ....[19]....
        /*0e5c*/ 	.word	0x000008c0
        /*0e60*/ 	.word	0x000000ff
        /*0e64*/ 	.word	0x000288c0
        /*0e68*/ 	.short	0x0100
        /*0e6a*/ 	.byte	0x08
	.zero		1


	//   ....[20]....
        /*0e6c*/ 	.word	0x000008d0
        /*0e70*/ 	.word	0x000000ff
        /*0e74*/ 	.word	0x000288b8
        /*0e78*/ 	.short	0x0100
        /*0e7a*/ 	.byte	0x08
	.zero		1


	//   ....[21]....
        /*0e7c*/ 	.word	0x000008e0
        /*0e80*/ 	.word	0x000000ff
        /*0e84*/ 	.word	0x000288c8
        /*0e88*/ 	.short	0x0100
        /*0e8a*/ 	.byte	0x08
	.zero		1


	//   ....[22]....
        /*0e8c*/ 	.word	0x00003430
        /*0e90*/ 	.word	0x0000005a
        /*0e94*/ 	.word	0x00028890
        /*0e98*/ 	.short	0x010a
        /*0e9a*/ 	.byte	0x3f
	.zero		1


	//   ....[23]....
        /*0e9c*/ 	.word	0x00005c10
        /*0ea0*/ 	.word	0x0000005a
        /*0ea4*/ 	.word	0x00028890
        /*0ea8*/ 	.short	0x010a
        /*0eaa*/ 	.byte	0x3f
	.zero		1


	//   ....[24]....
        /*0eac*/ 	.word	0x00007cf0
        /*0eb0*/ 	.word	0x0000005a
        /*0eb4*/ 	.word	0x00028890
        /*0eb8*/ 	.short	0x010a
        /*0eba*/ 	.byte	0x3f
	.zero		1


	//   ....[25]....
        /*0ebc*/ 	.word	0x000083f0
        /*0ec0*/ 	.word	0x0000000b
        /*0ec4*/ 	.word	0x00000000
        /*0ec8*/ 	.short	0x0101
        /*0eca*/ 	.byte	0x3f
	.zero		1


	//   ....[26]....
        /*0ecc*/ 	.word	0x00008430
        /*0ed0*/ 	.word	0x0000005a
        /*0ed4*/ 	.word	0x000288b0
        /*0ed8*/ 	.short	0x010a
        /*0eda*/ 	.byte	0x3f
	.zero		1


	//   ....[27]....
        /*0edc*/ 	.word	0x00008a40
        /*0ee0*/ 	.word	0x0000005a
        /*0ee4*/ 	.word	0x00000000
        /*0ee8*/ 	.short	0x0101
        /*0eea*/ 	.byte	0x3f
	.zero		1


	//   ....[28]....
        /*0eec*/ 	.word	0x00009280
        /*0ef0*/ 	.word	0x0000009c
        /*0ef4*/ 	.word	0x00028800
        /*0ef8*/ 	.short	0x010a
        /*0efa*/ 	.byte	0x3f
	.zero		1


	//   ....[29]....
        /*0efc*/ 	.word	0x000092d0
        /*0f00*/ 	.word	0x0000009c
        /*0f04*/ 	.word	0x00028800
        /*0f08*/ 	.short	0x010a
        /*0f0a*/ 	.byte	0x3f
	.zero		1


	//   ....[30]....
        /*0f0c*/ 	.word	0x00009970
        /*0f10*/ 	.word	0x0000009c
        /*0f14*/ 	.word	0x00028800
        /*0f18*/ 	.short	0x010a
        /*0f1a*/ 	.byte	0x3f
	.zero		1


	//   ....[31]....
        /*0f1c*/ 	.word	0x0000b360
        /*0f20*/ 	.word	0x0000009c
        /*0f24*/ 	.word	0x00028800
        /*0f28*/ 	.short	0x010a
        /*0f2a*/ 	.byte	0x3f
	.zero		1


	//   ....[32]....
        /*0f2c*/ 	.word	0x0000cc00
        /*0f30*/ 	.word	0x00000003
        /*0f34*/ 	.word	0x00028830
        /*0f38*/ 	.short	0x010a
        /*0f3a*/ 	.byte	0x3f
	.zero		1


	//   ....[33]....
        /*0f3c*/ 	.word	0x0000cc50
        /*0f40*/ 	.word	0x00000003
        /*0f44*/ 	.word	0x00028830
        /*0f48*/ 	.short	0x010a
        /*0f4a*/ 	.byte	0x3f
	.zero		1


	//   ....[34]....
        /*0f4c*/ 	.word	0x0000eb80
        /*0f50*/ 	.word	0x00000003
        /*0f54*/ 	.word	0x00000000
        /*0f58*/ 	.short	0x0101
        /*0f5a*/ 	.byte	0x3f
	.zero		1


	//   ....[35]....
        /*0f5c*/ 	.word	0x0000f9e0
        /*0f60*/ 	.word	0x00000005
        /*0f64*/ 	.word	0x00028830
        /*0f68*/ 	.short	0x010a
        /*0f6a*/ 	.byte	0x3f
	.zero		1


	//   ....[36]....
        /*0f6c*/ 	.word	0x0000fa30
        /*0f70*/ 	.word	0x00000005
        /*0f74*/ 	.word	0x00028830
        /*0f78*/ 	.short	0x010a
        /*0f7a*/ 	.byte	0x3f
	.zero		1


	//   ....[37]....
        /*0f7c*/ 	.word	0x0000fe70
        /*0f80*/ 	.word	0x00000005
        /*0f84*/ 	.word	0x00028850
        /*0f88*/ 	.short	0x010a
        /*0f8a*/ 	.byte	0x3f
	.zero		1


	//   ....[38]....
        /*0f8c*/ 	.word	0x0000feb0
        /*0f90*/ 	.word	0x00000005
        /*0f94*/ 	.word	0x00028850
        /*0f98*/ 	.short	0x010a
        /*0f9a*/ 	.byte	0x3f
	.zero		1


	//   ....[39]....
        /*0f9c*/ 	.word	0x00011aa0
        /*0fa0*/ 	.word	0x00000003
        /*0fa4*/ 	.word	0x00000000
        /*0fa8*/ 	.short	0x0101
        /*0faa*/ 	.byte	0x3f
	.zero		1


	//   ....[40]....
        /*0fac*/ 	.word	0x00011d50
        /*0fb0*/ 	.word	0x0000000c
        /*0fb4*/ 	.word	0x00000000
        /*0fb8*/ 	.short	0x0101
        /*0fba*/ 	.byte	0x3f
	.zero		1


	//   ....[41]....
        /*0fbc*/ 	.word	0x000123a0
        /*0fc0*/ 	.word	0x00000009
        /*0fc4*/ 	.word	0x00028850
        /*0fc8*/ 	.short	0x010a
        /*0fca*/ 	.byte	0x3f
	.zero		1


	//   ....[42]....
        /*0fcc*/ 	.word	0x00012420
        /*0fd0*/ 	.word	0x00000009
        /*0fd4*/ 	.word	0x00028850
        /*0fd8*/ 	.short	0x010a
        /*0fda*/ 	.byte	0x3f
	.zero		1


	//   ....[43]....
        /*0fdc*/ 	.word	0x00012a20
        /*0fe0*/ 	.word	0x00000004
        /*0fe4*/ 	.word	0x00000000
        /*0fe8*/ 	.short	0x0101
        /*0fea*/ 	.byte	0x3f
	.zero		1


	//   ....[44]....
        /*0fec*/ 	.word	0x00013f50
        /*0ff0*/ 	.word	0x00000000
        /*0ff4*/ 	.word	0x00000000
        /*0ff8*/ 	.short	0x0101
        /*0ffa*/ 	.byte	0x3f
	.zero		1


	//   ....[45]....
        /*0ffc*/ 	.word	0x000147d0
        /*1000*/ 	.word	0x00000004
        /*1004*/ 	.word	0x00000000
        /*1008*/ 	.short	0x0101
        /*100a*/ 	.byte	0x3f
	.zero		1


	//   ....[46]....
        /*100c*/ 	.word	0x00017510
        /*1010*/ 	.word	0x00000016
        /*1014*/ 	.word	0x00028820
        /*1018*/ 	.short	0x010a
        /*101a*/ 	.byte	0x3f
	.zero		1


	//   ....[47]....
        /*101c*/ 	.word	0x000175a0
        /*1020*/ 	.word	0x0000000a
        /*1024*/ 	.word	0x000288a0
        /*1028*/ 	.short	0x010a
        /*102a*/ 	.byte	0x3f
	.zero		1


	//   ....[48]....
        /*102c*/ 	.word	0x00017900
        /*1030*/ 	.word	0x0000000a
        /*1034*/ 	.word	0x000288c0
        /*1038*/ 	.short	0x010a
        /*103a*/ 	.byte	0x3f
	.zero		1


	//   ....[49]....
        /*103c*/ 	.word	0x00017d30
        /*1040*/ 	.word	0x0000000a
        /*1044*/ 	.word	0x000288a0
        /*1048*/ 	.short	0x010a
        /*104a*/ 	.byte	0x3f
	.zero		1


	//   ....[50]....
        /*104c*/ 	.word	0x00018070
        /*1050*/ 	.word	0x0000000a
        /*1054*/ 	.word	0x000288c0
        /*1058*/ 	.short	0x010a
        /*105a*/ 	.byte	0x3f
	.zero		1


	//   ....[51]....
        /*105c*/ 	.word	0x00019010
        /*1060*/ 	.word	0x00000007
        /*1064*/ 	.word	0x00028840
        /*1068*/ 	.short	0x010a
        /*106a*/ 	.byte	0x3f
	.zero		1


	//   ....[52]....
        /*106c*/ 	.word	0x00019780
        /*1070*/ 	.word	0x00000007
        /*1074*/ 	.word	0x00028830
        /*1078*/ 	.short	0x0107
        /*107a*/ 	.byte	0x3f
	.zero		1


	//   ....[53]....
        /*107c*/ 	.word	0x00019850
        /*1080*/ 	.word	0x00000007
        /*1084*/ 	.word	0x00028830
        /*1088*/ 	.short	0x0101
        /*108a*/ 	.byte	0x3f
	.zero		1


	//   ....[54]....
        /*108c*/ 	.word	0x0001a330
        /*1090*/ 	.word	0x00000016
        /*1094*/ 	.word	0x00028800
        /*1098*/ 	.short	0x0107
        /*109a*/ 	.byte	0x3f
	.zero		1


	//   ....[55]....
        /*109c*/ 	.word	0x0001a440
        /*10a0*/ 	.word	0x00000016
        /*10a4*/ 	.word	0x00028800
        /*10a8*/ 	.short	0x0101
        /*10aa*/ 	.byte	0x3f
	.zero		1


	//   ....[56]....
        /*10ac*/ 	.word	0x0001a460
        /*10b0*/ 	.word	0x00000016
        /*10b4*/ 	.word	0x00028820
        /*10b8*/ 	.short	0x010a
        /*10ba*/ 	.byte	0x3f
	.zero		1


	//   ....[57]....
        /*10bc*/ 	.word	0x0001a7f0
        /*10c0*/ 	.word	0x00000006
        /*10c4*/ 	.word	0x00028840
        /*10c8*/ 	.short	0x010a
        /*10ca*/ 	.byte	0x3f
	.zero		1


	//   ....[58]....
        /*10cc*/ 	.word	0x0001ad00
        /*10d0*/ 	.word	0x00000006
        /*10d4*/ 	.word	0x00028830
        /*10d8*/ 	.short	0x0107
        /*10da*/ 	.byte	0x3f
	.zero		1


	//   ....[59]....
        /*10dc*/ 	.word	0x0001adc0
        /*10e0*/ 	.word	0x00000006
        /*10e4*/ 	.word	0x00028830
        /*10e8*/ 	.short	0x0101
        /*10ea*/ 	.byte	0x3f
	.zero		1


	//   ....[60]....
        /*10ec*/ 	.word	0x0001ae20
        /*10f0*/ 	.word	0x00000006
        /*10f4*/ 	.word	0x00028860
        /*10f8*/ 	.short	0x010a
        /*10fa*/ 	.byte	0x3f
	.zero		1


	//   ....[61]....
        /*10fc*/ 	.word	0x0001b350
        /*1100*/ 	.word	0x00000006
        /*1104*/ 	.word	0x00028850
        /*1108*/ 	.short	0x0107
        /*110a*/ 	.byte	0x3f
	.zero		1


	//   ....[62]....
        /*110c*/ 	.word	0x0001b4f0
        /*1110*/ 	.word	0x00000006
        /*1114*/ 	.word	0x00028850
        /*1118*/ 	.short	0x0101
        /*111a*/ 	.byte	0x3f
	.zero		1


	//   ....[63]....
        /*111c*/ 	.word	0x0001b700
        /*1120*/ 	.word	0x00000000
        /*1124*/ 	.word	0x00028860
        /*1128*/ 	.short	0x010a
        /*112a*/ 	.byte	0x3f
	.zero		1


	//   ....[64]....
        /*112c*/ 	.word	0x0001bc30
        /*1130*/ 	.word	0x00000000
        /*1134*/ 	.word	0x00028850
        /*1138*/ 	.short	0x0107
        /*113a*/ 	.byte	0x3f
	.zero		1


	//   ....[65]....
        /*113c*/ 	.word	0x0001bcf0
        /*1140*/ 	.word	0x00000000
        /*1144*/ 	.word	0x00028850
        /*1148*/ 	.short	0x0101
        /*114a*/ 	.byte	0x3f
	.zero		1


	//   ....[66]....
        /*114c*/ 	.word	0x0001ca40
        /*1150*/ 	.word	0x00000004
        /*1154*/ 	.word	0x00028820
        /*1158*/ 	.short	0x010a
        /*115a*/ 	.byte	0x3f
	.zero		1


	//   ....[67]....
        /*115c*/ 	.word	0x0001cbb0
        /*1160*/ 	.word	0x00000005
        /*1164*/ 	.word	0x00028840
        /*1168*/ 	.short	0x010a
        /*116a*/ 	.byte	0x3f
	.zero		1


	//   ....[68]....
        /*116c*/ 	.word	0x0001cc50
        /*1170*/ 	.word	0x00000019
        /*1174*/ 	.word	0x00028840
        /*1178*/ 	.short	0x010a
        /*117a*/ 	.byte	0x3f
	.zero		1


	//   ....[69]....
        /*117c*/ 	.word	0x0001cc90
        /*1180*/ 	.word	0x00000005
        /*1184*/ 	.word	0x00028860
        /*1188*/ 	.short	0x010a
        /*118a*/ 	.byte	0x3f
	.zero		1


	//   ....[70]....
        /*118c*/ 	.word	0x0001ccd0
        /*1190*/ 	.word	0x00000019
        /*1194*/ 	.word	0x00028860
        /*1198*/ 	.short	0x010a
        /*119a*/ 	.byte	0x3f
	.zero		1


	//   ....[71]....
        /*119c*/ 	.word	0x0001cd30
        /*11a0*/ 	.word	0x0000005a
        /*11a4*/ 	.word	0x00028890
        /*11a8*/ 	.short	0x010a
        /*11aa*/ 	.byte	0x3f
	.zero		1


	//   ....[72]....
        /*11ac*/ 	.word	0x0001d240
        /*11b0*/ 	.word	0x0000005a
        /*11b4*/ 	.word	0x00028890
        /*11b8*/ 	.short	0x010a
        /*11ba*/ 	.byte	0x3f
	.zero		1


	//   ....[73]....
        /*11bc*/ 	.word	0x0001d750
        /*11c0*/ 	.word	0x0000005a
        /*11c4*/ 	.word	0x00028890
        /*11c8*/ 	.short	0x010a
        /*11ca*/ 	.byte	0x3f
	.zero		1


	//   ....[74]....
        /*11cc*/ 	.word	0x0001dc20
        /*11d0*/ 	.word	0x0000005a
        /*11d4*/ 	.word	0x000288b0
        /*11d8*/ 	.short	0x010a
        /*11da*/ 	.byte	0x3f
	.zero		1


	//   ....[75]....
        /*11dc*/ 	.word	0x0001df30
        /*11e0*/ 	.word	0x0000009c
        /*11e4*/ 	.word	0x00028800
        /*11e8*/ 	.short	0x010a
        /*11ea*/ 	.byte	0x3f
	.zero		1


	//   ....[76]....
        /*11ec*/ 	.word	0x0001e140
        /*11f0*/ 	.word	0x0000009c
        /*11f4*/ 	.word	0x00028800
        /*11f8*/ 	.short	0x010a
        /*11fa*/ 	.byte	0x3f
	.zero		1


	//   ....[77]....
        /*11fc*/ 	.word	0x0001e190
        /*1200*/ 	.word	0x00000003
        /*1204*/ 	.word	0x00028830
        /*1208*/ 	.short	0x010a
        /*120a*/ 	.byte	0x3f
	.zero		1


	//   ....[78]....
        /*120c*/ 	.word	0x0001e1e0
        /*1210*/ 	.word	0x00000005
        /*1214*/ 	.word	0x00028830
        /*1218*/ 	.short	0x010a
        /*121a*/ 	.byte	0x3f
	.zero		1


	//   ....[79]....
        /*121c*/ 	.word	0x0001e230
        /*1220*/ 	.word	0x00000005
        /*1224*/ 	.word	0x00028850
        /*1228*/ 	.short	0x010a
        /*122a*/ 	.byte	0x3f
	.zero		1


	//   ....[80]....
        /*122c*/ 	.word	0x0001e280
        /*1230*/ 	.word	0x00000009
        /*1234*/ 	.word	0x00028850
        /*1238*/ 	.short	0x010a
        /*123a*/ 	.byte	0x3f
	.zero		1


	//   ....[81]....
        /*123c*/ 	.word	0x0001ee70
        /*1240*/ 	.word	0x00000016
        /*1244*/ 	.word	0x00028820
        /*1248*/ 	.short	0x010a
        /*124a*/ 	.byte	0x3f
	.zero		1


	//   ....[82]....
        /*124c*/ 	.word	0x0001eec0
        /*1250*/ 	.word	0x0000000a
        /*1254*/ 	.word	0x000288a0
        /*1258*/ 	.short	0x010a
        /*125a*/ 	.byte	0x3f
	.zero		1


	//   ....[83]....
        /*125c*/ 	.word	0x0001ef10
        /*1260*/ 	.word	0x0000000a
        /*1264*/ 	.word	0x000288c0
        /*1268*/ 	.short	0x010a
        /*126a*/ 	.byte	0x3f
	.zero		1


	//   ....[84]....
        /*126c*/ 	.word	0x0001ef60
        /*1270*/ 	.word	0x0000000a
        /*1274*/ 	.word	0x000288a0
        /*1278*/ 	.short	0x010a
        /*127a*/ 	.byte	0x3f
	.zero		1


	//   ....[85]....
        /*127c*/ 	.word	0x0001efb0
        /*1280*/ 	.word	0x0000000a
        /*1284*/ 	.word	0x000288c0
        /*1288*/ 	.short	0x010a
        /*128a*/ 	.byte	0x3f
	.zero		1


	//   ....[86]....
        /*128c*/ 	.word	0x0001f0d0
        /*1290*/ 	.word	0x00000007
        /*1294*/ 	.word	0x00028840
        /*1298*/ 	.short	0x010a
        /*129a*/ 	.byte	0x3f
	.zero		1


	//   ....[87]....
        /*129c*/ 	.word	0x00020650
        /*12a0*/ 	.word	0x00000016
        /*12a4*/ 	.word	0x00028820
        /*12a8*/ 	.short	0x010a
        /*12aa*/ 	.byte	0x3f
	.zero		1


	//   ....[88]....
        /*12ac*/ 	.word	0x000206a0
        /*12b0*/ 	.word	0x00000006
        /*12b4*/ 	.word	0x00028840
        /*12b8*/ 	.short	0x010a
        /*12ba*/ 	.byte	0x3f
	.zero		1


	//   ....[89]....
        /*12bc*/ 	.word	0x00021020
        /*12c0*/ 	.word	0x00000006
        /*12c4*/ 	.word	0x00028860
        /*12c8*/ 	.short	0x010a
        /*12ca*/ 	.byte	0x3f
	.zero		1


	//   ....[90]....
        /*12cc*/ 	.word	0x00021a90
        /*12d0*/ 	.word	0x00000000
        /*12d4*/ 	.word	0x00028860
        /*12d8*/ 	.short	0x010a
        /*12da*/ 	.byte	0x3f
	.zero		1


	//   ....[91]....
        /*12dc*/ 	.word	0x00022eb0
        /*12e0*/ 	.word	0x00000004
        /*12e4*/ 	.word	0x00028820
        /*12e8*/ 	.short	0x010a
        /*12ea*/ 	.byte	0x3f
	.zero		1


	//   ....[92]....
        /*12ec*/ 	.word	0x00023050
        /*12f0*/ 	.word	0x00000005
        /*12f4*/ 	.word	0x00028840
        /*12f8*/ 	.short	0x010a
        /*12fa*/ 	.byte	0x3f
	.zero		1


	//   ....[93]....
        /*12fc*/ 	.word	0x000230a0
        /*1300*/ 	.word	0x00000019
        /*1304*/ 	.word	0x00028840
        /*1308*/ 	.short	0x010a
        /*130a*/ 	.byte	0x3f
	.zero		1


	//   ....[94]....
        /*130c*/ 	.word	0x000230f0
        /*1310*/ 	.word	0x00000005
        /*1314*/ 	.word	0x00028860
        /*1318*/ 	.short	0x010a
        /*131a*/ 	.byte	0x3f
	.zero		1


	//----- nvinfo : EIATTR_NUM_MBARRIERS
	.align		4
.L_146:
        /*131c*/ 	.byte	0x03, 0x38
        /*131e*/ 	.short	0x0016


	//----- nvinfo : EIATTR_EXIT_INSTR_OFFSETS
	.align		4
        /*1320*/ 	.byte	0x04, 0x1c
        /*1322*/ 	.short	(.L_148 - .L_147)


	//   ....[0]....
.L_147:
        /*1324*/ 	.word	0x0001cd20


	//----- nvinfo : EIATTR_MAX_THREADS
	.align		4
.L_148:
        /*1328*/ 	.byte	0x04, 0x05
        /*132a*/ 	.short	(.L_150 - .L_149)
.L_149:
        /*132c*/ 	.word	0x00000180
        /*1330*/ 	.word	0x00000001
        /*1334*/ 	.word	0x00000001


	//----- nvinfo : EIATTR_CRS_STACK_SIZE
	.align		4
.L_150:
        /*1338*/ 	.byte	0x04, 0x1e
        /*133a*/ 	.short	(.L_152 - .L_151)
.L_151:
        /*133c*/ 	.word	0x00000000


	//----- nvinfo : EIATTR_CBANK_PARAM_SIZE
	.align		4
.L_152:
        /*1340*/ 	.byte	0x03, 0x19
        /*1342*/ 	.short	0x0af0


	//----- nvinfo : EIATTR_PARAM_CBANK
	.align		4
        /*1344*/ 	.byte	0x04, 0x0a
        /*1346*/ 	.short	(.L_154 - .L_153)
	.align		4
.L_153:
        /*1348*/ 	.word	index@(.nv.constant0._ZN7cutlass13device_kernelIN5flash11enable_sm90INS1_16FlashAttnFwdSm90INS1_25CollectiveMainloopFwdSm90ILi2EN4cute5tupleIJNS5_1CILi1EEES8_S8_EEENS6_IJNS7_ILi128EEESA_SA_EEELi128ENS_10bfloat16_tEfNS_4arch4Sm90ELb0ELb0ELb1ELb1ELb1ELb1ELb0ELb1ELb1ELb1ELb1ELb0EEENS1_21CollectiveEpilogueFwdISB_S9_SC_SE_Li256ELb1ELb1ELb1ELb0EEENS1_36VarlenDynamicPersistentTileSchedulerILi128ELi128ELi256ELi128ELb1ELb1ELb1ELb0ELb1ELb1EEEEEEEEEvNT_6ParamsE)
        /*134c*/ 	.short	0x0210
        /*134e*/ 	.short	0x0af0


	//----- nvinfo : EIATTR_SW_WAR
	.align		4
.L_154:
        /*1350*/ 	.byte	0x04, 0x36
        /*1352*/ 	.short	(.L_156 - .L_155)
.L_155:
        /*1354*/ 	.word	0x00000008
.L_156:


//--------------------- .nv.info._ZN7cutlass13device_kernelIN5flash11enable_sm90INS1_16FlashAttnFwdSm90INS1_25CollectiveMainloopFwdSm90ILi2EN4cute5tupleIJNS5_1CILi1EEES8_S8_EEENS6_IJNS7_ILi128EEESA_SA_EEELi128ENS_10bfloat16_tEfNS_4arch4Sm90ELb0ELb1ELb1ELb0ELb1ELb0ELb0ELb1ELb1ELb1ELb1ELb0EEENS1_21CollectiveEpilogueFwdISB_S9_SC_SE_Li256ELb0ELb1ELb1ELb0EEENS1_19SingleTileSchedulerILb0ELb1ELb1ELi128EEEEEEEEEvNT_6ParamsE --------------------------
	.section	.nv.info._ZN7cutlass13device_kernelIN5flash11enable_sm90INS1_16FlashAttnFwdSm90INS1_25CollectiveMainloopFwdSm90ILi2EN4cute5tupleIJNS5_1CILi1EEES8_S8_EEENS6_IJNS7_ILi128EEESA_SA_EEELi128ENS_10bfloat16_tEfNS_4arch4Sm90ELb0ELb1ELb1ELb0ELb1ELb0ELb0ELb1ELb1ELb1ELb1ELb0EEENS1_21CollectiveEpilogueFwdISB_S9_SC_SE_Li256ELb0ELb1ELb1ELb0EEENS1_19SingleTileSchedulerILb0ELb1ELb1ELi128EEEEEEEEEvNT_6ParamsE,"",@"SHT_CUDA_INFO"
	.sectionflags	@""
	.align	4


	//----- nvinfo : EIATTR_CUDA_API_VERSION
	.align		4
        /*0000*/ 	.byte	0x04, 0x37
        /*0002*/ 	.short	(.L_158 - .L_157)
.L_157:
        /*0004*/ 	.word	0x00000082


	//----- nvinfo : EIATTR_KPARAM_INFO
	.align		4
.L_158:
        /*0008*/ 	.byte	0x04, 0x17
        /*000a*/ 	.short	(.L_160 - .L_159)
.L_159:
        /*000c*/ 	.word	0x00000000
        /*0010*/ 	.short	0x0000
        /*0012*/ 	.short	0x0070
        /*0014*/ 	.byte	0x00, 0xf0, 0x01, 0x28


	//----- nvinfo : EIATTR_SPARSE_MMA_MASK
	.align		4
.L_160:
        /*0018*/ 	.byte	0x03, 0x50
        /*001a*/ 	.short	0x0000


	//----- nvinfo : EIATTR_MAXREG_COUNT
	.align		4
        /*001c*/ 	.byte	0x03, 0x1b
        /*001e*/ 	.short	0x00a8


	//----- nvinfo : EIATTR_NUM_BARRIERS
	.align		4
        /*0020*/ 	.byte	0x02, 0x4c
        /*0022*/ 	.byte	0x10
	.zero		1


	//----- nvinfo : EIATTR_EXTERNS
	.align		4
        /*0024*/ 	.byte	0x04, 0x0f
        /*0026*/ 	.short	(.L_162 - .L_161)


	//   ....[0]....
	.align		4
.L_161:
        /*0028*/ 	.word	index@(__assertfail)


	//----- nvinfo : EIATTR_MERCURY_ISA_VERSION
	.align		4
.L_162:
        /*002c*/ 	.byte	0x03, 0x5f
        /*002e*/ 	.short	0x0101


	//----- nvinfo : EIATTR_INT_WARP_WIDE_INSTR_OFFSETS
	.align		4
        /*0030*/ 	.byte	0x04, 0x31
        /*0032*/ 	.short	(.L_164 - .L_163)


	//   ....[0]....
.L_163:
        /*0034*/ 	.word	0x000000b0


	//   ....[1]....
        /*0038*/ 	.word	0x000000c0


	//   ....[2]....
        /*003c*/ 	.word	0x00000160


	//----- nvinfo : EIATTR_COOP_GROUP_MASK_REGIDS
	.align		4
.L_164:
        /*0040*/ 	.byte	0x04, 0x29
        /*0042*/ 	.short	(.L_166 - .L_165)


	//   ....[0]....
.L_165:
        /*0044*/ 	.word	0xffffffff


	//   ....[1]....
        /*0048*/ 	.word	0xffffffff


	//   ....[2]....
        /*004c*/ 	.word	0xffffffff


	//   ....[3]....
        /*0050*/ 	.word	0xffffffff


	//   ....[4]....
        /*0054*/ 	.word	0xffffffff


	//   ....[5]....
        /*0058*/ 	.word	0xffffffff


	//   ....[6]....
        /*005c*/ 	.word	0xffffffff


	//   ....[7]....
        /*0060*/ 	.word	0xffffffff


	//   ....[8]....
        /*0064*/ 	.word	0xffffffff


	//   ....[9]....
        /*0068*/ 	.word	0xffffffff


	//   ....[10]....
        /*006c*/ 	.word	0xffffffff


	//   ....[11]....
        /*0070*/ 	.word	0xffffffff


	//   ....[12]....
        /*0074*/ 	.word	0xffffffff


	//   ....[13]....
        /*0078*/ 	.word	0xffffffff


	//   ....[14]....
        /*007c*/ 	.word	0xffffffff


	//   ....[15]....
        /*0080*/ 	.word	0xffffffff


	//   ....[16]....
        /*0084*/ 	.word	0xffffffff


	//   ....[17]....
        /*0088*/ 	.word	0xffffffff


	//   ....[18]....
        /*008c*/ 	.word	0xffffffff


	//   ....[19]....
        /*0090*/ 	.word	0xffffffff


	//   ....[20]....
        /*0094*/ 	.word	0xffffffff


	//   ....[21]....
        /*0098*/ 	.word	0xffffffff


	//   ....[22]....
        /*009c*/ 	.word	0xffffffff


	//   ....[23]....
        /*00a0*/ 	.word	0xffffffff


	//   ....[24]....
        /*00a4*/ 	.word	0xffffffff


	//   ....[25]....
        /*00a8*/ 	.word	0xffffffff


	//   ....[26]....
        /*00ac*/ 	.word	0xffffffff


	//   ....[27]....
        /*00b0*/ 	.word	0xffffffff


	//   ....[28]....
        /*00b4*/ 	.word	0xffffffff


	//   ....[29]....
        /*00b8*/ 	.word	0xffffffff


	//   ....[30]....
        /*00bc*/ 	.word	0xffffffff


	//   ....[31]....
        /*00c0*/ 	.word	0xffffffff


	//   ....[32]....
        /*00c4*/ 	.word	0xffffffff


	//   ....[33]....
        /*00c8*/ 	.word	0xffffffff


	//   ....[34]....
        /*00cc*/ 	.word	0xffffffff


	//   ....[35]....
        /*00d0*/ 	.word	0xffffffff


	//   ....[36]....
        /*00d4*/ 	.word	0xffffffff


	//   ....[37]....
        /*00d8*/ 	.word	0xffffffff


	//   ....[38]....
        /*00dc*/ 	.word	0xffffffff


	//   ....[39]....
        /*00e0*/ 	.word	0xffffffff


	//   ....[40]....
        /*00e4*/ 	.word	0xffffffff


	//   ....[41]....
        /*00e8*/ 	.word	0xffffffff


	//   ....[42]....
        /*00ec*/ 	.word	0xffffffff


	//   ....[43]....
        /*00f0*/ 	.word	0xffffffff


	//   ....[44]....
        /*00f4*/ 	.word	0xffffffff


	//   ....[45]....
        /*00f8*/ 	.word	0xffffffff


	//   ....[46]....
        /*00fc*/ 	.word	0xffffffff


	//   ....[47]....
        /*0100*/ 	.word	0xffffffff


	//   ....[48]....
        /*0104*/ 	.word	0xffffffff


	//   ....[49]....
        /*0108*/ 	.word	0xffffffff


	//   ....[50]....
        /*010c*/ 	.word	0xffffffff


	//   ....[51]....
        /*0110*/ 	.word	0xffffffff


	//   ....[52]....
        /*0114*/ 	.word	0xffffffff


	//   ....[53]....
        /*0118*/ 	.word	0xffffffff


	//   ....[54]....
        /*011c*/ 	.word	0xffffffff


	//   ....[55]....
        /*0120*/ 	.word	0xffffffff


	//   ....[56]....
        /*0124*/ 	.word	0xffffffff


	//   ....[57]....
        /*0128*/ 	.word	0xffffffff


	//   ....[58]....
        /*012c*/ 	.word	0xffffffff


	//   ....[59]....
        /*0130*/ 	.word	0xffffffff


	//   ....[60]....
        /*0134*/ 	.word	0xffffffff


	//   ....[61]....
        /*0138*/ 	.word	0xffffffff


	//   ....[62]....
        /*013c*/ 	.word	0xffffffff


	//   ....[63]....
        /*0140*/ 	.word	0xffffffff


	//   ....[64]....
        /*0144*/ 	.word	0xffffffff


	//   ....[65]....
        /*0148*/ 	.word	0xffffffff


	//   ....[66]....
        /*014c*/ 	.word	0xffffffff


	//   ....[67]....
        /*0150*/ 	.word	0xffffffff


	//   ....[68]....
        /*0154*/ 	.word	0xffffffff


	//   ....[69]....
        /*0158*/ 	.word	0xffffffff


	//   ....[70]....
        /*015c*/ 	.word	0xffffffff


	//   ....[71]....
        /*0160*/ 	.word	0xffffffff


	//   ....[72]....
        /*0164*/ 	.word	0xffffffff


	//   ....[73]....
        /*0168*/ 	.word	0xffffffff


	//   ....[74]....
        /*016c*/ 	.word	0xffffffff


	//   ....[75]....
        /*0170*/ 	.word	0xffffffff


	//   ....[76]....
        /*0174*/ 	.word	0xffffffff


	//   ....[77]....
        /*0178*/ 	.word	0xffffffff


	//   ....[78]....
        /*017c*/ 	.word	0xffffffff


	//   ....[79]....
        /*0180*/ 	.word	0xffffffff


	//   ....[80]....
        /*0184*/ 	.word	0xffffffff


	//   ....[81]....
        /*0188*/ 	.word	0xffffffff


	//   ....[82]....
        /*018c*/ 	.word	0xffffffff


	//   ....[83]....
        /*0190*/ 	.word	0xffffffff


	//   ....[84]....
        /*0194*/ 	.word	0xffffffff


	//   ....[85]....
        /*0198*/ 	.word	0xffffffff


	//   ....[86]....
        /*019c*/ 	.word	0xffffffff


	//   ....[87]....
        /*01a0*/ 	.word	0xffffffff


	//   ....[88]....
        /*01a4*/ 	.word	0xffffffff


	//   ....[89]....
        /*01a8*/ 	.word	0xffffffff


	//   ....[90]....
        /*01ac*/ 	.word	0xffffffff


	//   ....[91]....
        /*01b0*/ 	.word	0xffffffff


	//   ....[92]....
        /*01b4*/ 	.word	0xffffffff


	//   ....[93]....
        /*01b8*/ 	.word	0xffffffff


	//   ....[94]....
        /*01bc*/ 	.word	0xffffffff


	//   ....[95]....
        /*01c0*/ 	.word	0xffffffff


	//   ....[96]....
        /*01c4*/ 	.word	0xffffffff


	//   ....[97]....
        /*01c8*/ 	.word	0xffffffff


	//   ....[98]....
        /*01cc*/ 	.word	0xffffffff


	//   ....[99]....
        /*01d0*/ 	.word	0xffffffff


	//   ....[100]....
        /*01d4*/ 	.word	0xffffffff


	//   ....[101]....
        /*01d8*/ 	.word	0xffffffff


	//   ....[102]....
        /*01dc*/ 	.word	0xffffffff


	//   ....[103]....
        /*01e0*/ 	.word	0xffffffff


	//   ....[104]....
        /*01e4*/ 	.word	0xffffffff


	//   ....[105]....
        /*01e8*/ 	.word	0xffffffff


	//   ....[106]....
        /*01ec*/ 	.word	0xffffffff


	//   ....[107]....
        /*01f0*/ 	.word	0xffffffff


	//   ....[108]....
        /*01f4*/ 	.word	0xffffffff


	//   ....[109]....
        /*01f8*/ 	.word	0xffffffff


	//   ....[110]....
        /*01fc*/ 	.word	0xffffffff


	//   ....[111]....
        /*0200*/ 	.word	0xffffffff


	//   ....[112]....
        /*0204*/ 	.word	0xffffffff


	//   ....[113]....
        /*0208*/ 	.word	0xffffffff


	//   ....[114]....
        /*020c*/ 	.word	0xffffffff


	//   ....[115]....
        /*0210*/ 	.word	0xffffffff


	//   ....[116]....
        /*0214*/ 	.word	0xffffffff


	//   ....[117]....
        /*0218*/ 	.word	0xffffffff


	//   ....[118]....
        /*021c*/ 	.word	0xffffffff


	//   ....[119]....
        /*0220*/ 	.word	0xffffffff


	//   ....[120]....
        /*0224*/ 	.word	0xffffffff


	//   ....[121]....
        /*0228*/ 	.word	0xffffffff


	//   ....[122]....
        /*022c*/ 	.word	0xffffffff


	//   ....[123]....
        /*0230*/ 	.word	0x0500000f


	//   ....[124]....
        /*0234*/ 	.word	0x0500000f


	//   ....[125]....
        /*0238*/ 	.word	0x0500000f


	//   ....[126]....
        /*023c*/ 	.word	0x0500000f


	//   ....[127]....
        /*0240*/ 	.word	0x0500000f


	//   ....[128]....
        /*0244*/ 	.word	0x0500000f


	//   ....[129]....
        /*0248*/ 	.word	0x0500000f


	//   ....[130]....
        /*024c*/ 	.word	0x0500000f


	//   ....[131]....
        /*0250*/ 	.word	0x0500000f


	//   ....[132]....
        /*0254*/ 	.word	0x0500000f


	//   ....[133]....
        /*0258*/ 	.word	0x0500000f


	//   ....[134]....
        /*025c*/ 	.word	0x0500000f


	//   ....[135]....
        /*0260*/ 	.word	0x0500000f


	//   ....[136]....
        /*0264*/ 	.word	0x0500000f


	//   ....[137]....
        /*0268*/ 	.word	0x0500000f


	//   ....[138]....
        /*026c*/ 	.word	0x0500000f


	//   ....[139]....
        /*0270*/ 	.word	0x0500000f


	//   ....[140]....
        /*0274*/ 	.word	0x0500000f


	//   ....[141]....
        /*0278*/ 	.word	0x0500000f


	//   ....[142]....
        /*027c*/ 	.word	0x0500000f


	//   ....[143]....
        /*0280*/ 	.word	0x0500000f


	//   ....[144]....
        /*0284*/ 	.word	0x0500000f


	//   ....[145]....
        /*0288*/ 	.word	0x0500000f


	//   ....[146]....
        /*028c*/ 	.word	0x0500000f


	//   ....[147]....
        /*0290*/ 	.word	0x0500000f


	//   ....[148]....
        /*0294*/ 	.word	0x0500000f


	//   ....[149]....
        /*0298*/ 	.word	0x0500000f


	//   ....[150]....
        /*029c*/ 	.word	0x0500000f


	//   ....[151]....
        /*02a0*/ 	.word	0x0500000f


	//   ....[152]....
        /*02a4*/ 	.word	0x0500000f


	//   ....[153]....
        /*02a8*/ 	.word	0x0500000f


	//   ....[154]....
        /*02ac*/ 	.word	0x0500000f


	//   ....[155]....
        /*02b0*/ 	.word	0x0500000f


	//   ....[156]....
        /*02b4*/ 	.word	0x0500000f


	//   ....[157]....
        /*02b8*/ 	.word	0x0500000f


	//   ....[158]....
        /*02bc*/ 	.word	0x0500000f


	//   ....[159]....
        /*02c0*/ 	.word	0x0500000f


	//   ....[160]....
        /*02c4*/ 	.word	0x0500000f


	//   ....[161]....
        /*02c8*/ 	.word	0x0500000f


	//   ....[162]....
        /*02cc*/ 	.word	0x0500000f


	//   ....[163]....
        /*02d0*/ 	.word	0x0500000f


	//   ....[164]....
        /*02d4*/ 	.word	0x0500000f


	//   ....[165]....
        /*02d8*/ 	.word	0x0500000f


	//   ....[166]....
        /*02dc*/ 	.word	0x0500000f


	//   ....[167]....
        /*02e0*/ 	.word	0x0500000f


	//   ....[168]....
        /*02e4*/ 	.word	0x0500000f


	//   ....[169]....
        /*02e8*/ 	.word	0x0500000f


	//   ....[170]....
        /*02ec*/ 	.word	0x0500000f


	//   ....[171]....
        /*02f0*/ 	.word	0x0500000f


	//   ....[172]....
        /*02f4*/ 	.word	0x0500000f


	//   ....[173]....
        /*02f8*/ 	.word	0x0500000f


	//   ....[174]....
        /*02fc*/ 	.word	0x0500000f


	//   ....[175]....
        /*0300*/ 	.word	0x0500000f


	//   ....[176]....
        /*0304*/ 	.word	0x0500000f


	//   ....[177]....
        /*0308*/ 	.word	0x0500000f


	//   ....[178]....
        /*030c*/ 	.word	0x0500000f


	//   ....[179]....
        /*0310*/ 	.word	0x0500000f


	//   ....[180]....
        /*0314*/ 	.word	0x0500000f


	//   ....[181]....
        /*0318*/ 	.word	0x0500000f


	//   ....[182]....
        /*031c*/ 	.word	0x0500000f


	//   ....[183]....
        /*0320*/ 	.word	0x0500000f


	//   ....[184]....
        /*0324*/ 	.word	0x0500000f


	//   ....[185]....
        /*0328*/ 	.word	0x0500000f


	//   ....[186]....
        /*032c*/ 	.word	0x0500000f


	//   ....[187]....
        /*0330*/ 	.word	0x0500000f


	//   ....[188]....
        /*0334*/ 	.word	0x0500000f


	//   ....[189]....
        /*0338*/ 	.word	0x0500000f


	//   ....[190]....
        /*033c*/ 	.word	0x0500000f


	//   ....[191]....
        /*0340*/ 	.word	0x0500000f


	//   ....[192]....
        /*0344*/ 	.word	0x0500000f


	//   ....[193]....
        /*0348*/ 	.word	0x0500000f


	//   ....[194]....
        /*034c*/ 	.word	0x0500000f


	//   ....[195]....
        /*0350*/ 	.word	0x0500000f


	//   ....[196]....
        /*0354*/ 	.word	0x0500000f


	//   ....[197]....
        /*0358*/ 	.word	0x0500000f


	//   ....[198]....
        /*035c*/ 	.word	0x0500000f


	//   ....[199]....
        /*0360*/ 	.word	0x0500000f


	//   ....[200]....
        /*0364*/ 	.word	0x0500000f


	//   ....[201]....
        /*0368*/ 	.word	0x0500000f


	//   ....[202]....
        /*036c*/ 	.word	0x0500000f


	//   ....[203]....
        /*0370*/ 	.word	0x0500000f


	//   ....[204]....
        /*0374*/ 	.word	0x0500000f


	//----- nvinfo : EIATTR_COOP_GROUP_INSTR_OFFSETS
	.align		4
.L_166:
        /*0378*/ 	.byte	0x04, 0x28
        /*037a*/ 	.short	(.L_168 - .L_167)


	//   ....[0]....
.L_167:
        /*037c*/ 	.word	0x00000070


	//   ....[1]....
        /*0380*/ 	.word	0x00000080


	//   ....[2]....
        /*0384*/ 	.word	0x000002c0


	//   ....[3]....
        /*0388*/ 	.word	0x00000420


	//   ....[4]....
        /*038c*/ 	.word	0x00000540


	//   ....[5]....
        /*0390*/ 	.word	0x000006a0


	//   ....[6]....
        /*0394*/ 	.word	0x00001510


	//   ....[7]....
        /*0398*/ 	.word	0x00001ff0


	//   ....[8]....
        /*039c*/ 	.word	0x000032f0


	//   ....[9]....
        /*03a0*/ 	.word	0x00003b70


	//   ....[10]....
        /*03a4*/ 	.word	0x00003c80


	//   ....[11]....
        /*03a8*/ 	.word	0x000045b0


	//   ....[12]....
        /*03ac*/ 	.word	0x00004600


	//   ....[13]....
        /*03b0*/ 	.word	0x00005e60


	//   ....[14]....
        /*03b4*/ 	.word	0x000067b0


	//   ....[15]....
        /*03b8*/ 	.word	0x00007360


	//   ....[16]....
        /*03bc*/ 	.word	0x00007380


	//   ....[17]....
        /*03c0*/ 	.word	0x00007d80


	//   ....[18]....
        /*03c4*/ 	.word	0x00007e00


	//   ....[19]....
        /*03c8*/ 	.word	0x0000a510


	//   ....[20]....
        /*03cc*/ 	.word	0x0000a530


	//   ....[21]....
        /*03d0*/ 	.word	0x0000a550


	//   ....[22]....
        /*03d4*/ 	.word	0x0000a570


	//   ....[23]....
        /*03d8*/ 	.word	0x0000c330


	//   ....[24]....
        /*03dc*/ 	.word	0x0000cc70


	//   ....[25]....
        /*03e0*/ 	.word	0x0000d820


	//   ....[26]....
        /*03e4*/ 	.word	0x0000d840


	//   ....[27]....
        /*03e8*/ 	.word	0x0000e240


	//   ....[28]....
        /*03ec*/ 	.word	0x0000e2c0


	//   ....[29]....
        /*03f0*/ 	.word	0x0000f390


	//   ....[30]....
        /*03f4*/ 	.word	0x0000f3b0


	//   ....[31]....
        /*03f8*/ 	.word	0x0000f460


	//   ....[32]....
        /*03fc*/ 	.word	0x0000f470


	//   ....[33]....
        /*0400*/ 	.word	0x00010440


	//   ....[34]....
        /*0404*/ 	.word	0x00010480


	//   ....[35]....
        /*0408*/ 	.word	0x000104c0


	//   ....[36]....
        /*040c*/ 	.word	0x000104e0


	//   ....[37]....
        /*0410*/ 	.word	0x00010500


	//   ....[38]....
        /*0414*/ 	.word	0x00010510


	//   ....[39]....
        /*0418*/ 	.word	0x00010b50


	//   ....[40]....
        /*041c*/ 	.word	0x00010b60


	//   ....[41]....
        /*0420*/ 	.word	0x00011590


	//   ....[42]....
        /*0424*/ 	.word	0x00012b10


	//   ....[43]....
        /*0428*/ 	.word	0x00012b40


	//   ....[44]....
        /*042c*/ 	.word	0x00012b50


	//   ....[45]....
        /*0430*/ 	.word	0x00012b60


	//   ....[46]....
        /*0434*/ 	.word	0x00012b70


	//   ....[47]....
        /*0438*/ 	.word	0x00012b80


	//   ....[48]....
        /*043c*/ 	.word	0x00012b90


	//   ....[49]....
        /*0440*/ 	.word	0x00012bb0


	//   ....[50]....
        /*0444*/ 	.word	0x00012c20


	//   ....[51]....
        /*0448*/ 	.word	0x00012cb0


	//   ....[52]....
        /*044c*/ 	.word	0x00012d00


	//   ....[53]....
        /*0450*/ 	.word	0x00012d10


	//   ....[54]....
        /*0454*/ 	.word	0x00012d40


	//   ....[55]....
        /*0458*/ 	.word	0x00012d90


	//   ....[56]....
        /*045c*/ 	.word	0x00012dd0


	//   ....[57]....
        /*0460*/ 	.word	0x00012df0


	//   ....[58]....
        /*0464*/ 	.word	0x00013470


	//   ....[59]....
        /*0468*/ 	.word	0x000134a0


	//   ....[60]....
        /*046c*/ 	.word	0x000134d0


	//   ....[61]....
        /*0470*/ 	.word	0x00013500


	//   ....[62]....
        /*0474*/ 	.word	0x00013510


	//   ....[63]....
        /*0478*/ 	.word	0x000135a0


	//   ....[64]....
        /*047c*/ 	.word	0x000135c0


	//   ....[65]....
        /*0480*/ 	.word	0x000135d0


	//   ....[66]....
        /*0484*/ 	.word	0x000136b0


	//   ....[67]....
        /*0488*/ 	.word	0x000136d0


	//   ....[68]....
        /*048c*/ 	.word	0x000136e0


	//   ....[69]....
        /*0490*/ 	.word	0x00013730


	//   ....[70]....
        /*0494*/ 	.word	0x000137d0


	//   ....[71]....
        /*0498*/ 	.word	0x000137f0


	//   ....[72]....
        /*049c*/ 	.word	0x00013800


	//   ....[73]....
        /*04a0*/ 	.word	0x00013840


	//   ....[74]....
        /*04a4*/ 	.word	0x00013f60


	//   ....[75]....
        /*04a8*/ 	.word	0x00013f90


	//   ....[76]....
        /*04ac*/ 	.word	0x00013fa0


	//   ....[77]....
        /*04b0*/ 	.word	0x00013fb0


	//   ....[78]....
        /*04b4*/ 	.word	0x00013fe0


	//   ....[79]....
        /*04b8*/ 	.word	0x00014020


	//   ....[80]....
        /*04bc*/ 	.word	0x00014030


	//   ....[81]....
        /*04c0*/ 	.word	0x00014050


	//   ....[82]....
        /*04c4*/ 	.word	0x000140b0


	//   ....[83]....
        /*04c8*/ 	.word	0x000140c0


	//   ....[84]....
        /*04cc*/ 	.word	0x000140e0


	//   ....[85]....
        /*04d0*/ 	.word	0x00014140


	//   ....[86]....
        /*04d4*/ 	.word	0x00014160


	//   ....[87]....
        /*04d8*/ 	.word	0x00014170


	//   ....[88]....
        /*04dc*/ 	.word	0x000141a0


	//   ....[89]....
        /*04e0*/ 	.word	0x000141b0


	//   ....[90]....
        /*04e4*/ 	.word	0x00014430


	//   ....[91]....
        /*04e8*/ 	.word	0x00014450


	//   ....[92]....
        /*04ec*/ 	.word	0x00014460


	//   ....[93]....
        /*04f0*/ 	.word	0x00014480


	//   ....[94]....
        /*04f4*/ 	.word	0x000144f0


	//   ....[95]....
        /*04f8*/ 	.word	0x00014520


	//   ....[96]....
        /*04fc*/ 	.word	0x00014570


	//   ....[97]....
        /*0500*/ 	.word	0x000145a0


	//   ....[98]....
        /*0504*/ 	.word	0x000145f0


	//   ....[99]....
        /*0508*/ 	.word	0x00014620


	//   ....[100]....
        /*050c*/ 	.word	0x00014670


	//   ....[101]....
        /*0510*/ 	.word	0x000146a0


	//   ....[102]....
        /*0514*/ 	.word	0x000146f0


	//   ....[103]....
        /*0518*/ 	.word	0x00014720


	//   ....[104]....
        /*051c*/ 	.word	0x00014770


	//   ....[105]....
        /*0520*/ 	.word	0x000147a0


	//   ....[106]....
        /*0524*/ 	.word	0x00014c00


	//   ....[107]....
        /*0528*/ 	.word	0x00014c30


	//   ....[108]....
        /*052c*/ 	.word	0x00014c60


	//   ....[109]....
        /*0530*/ 	.word	0x00014c90


	//   ....[110]....
        /*0534*/ 	.word	0x00014cc0


	//   ....[111]....
        /*0538*/ 	.word	0x00014cd0


	//   ....[112]....
        /*053c*/ 	.word	0x00014cf0


	//   ....[113]....
        /*0540*/ 	.word	0x00014d10


	//   ....[114]....
        /*0544*/ 	.word	0x00014d30


	//   ....[115]....
        /*0548*/ 	.word	0x00014d50


	//   ....[116]....
        /*054c*/ 	.word	0x00014dd0


	//   ....[117]....
        /*0550*/ 	.word	0x00014df0


	//   ....[118]....
        /*0554*/ 	.word	0x00014e20


	//   ....[119]....
        /*0558*/ 	.word	0x00014e40


	//   ....[120]....
        /*055c*/ 	.word	0x00014ff0


	//   ....[121]....
        /*0560*/ 	.word	0x00015000


	//   ....[122]....
        /*0564*/ 	.word	0x00015260


	//   ....[123]....
        /*0568*/ 	.word	0x00015880


	//   ....[124]....
        /*056c*/ 	.word	0x00015970


	//   ....[125]....
        /*0570*/ 	.word	0x00015a10


	//   ....[126]....
        /*0574*/ 	.word	0x00015a70


	//   ....[127]....
        /*0578*/ 	.word	0x00015b30


	//   ....[128]....
        /*057c*/ 	.word	0x00015bb0


	//   ....[129]....
        /*0580*/ 	.word	0x00015c70


	//   ....[130]....
        /*0584*/ 	.word	0x00015ce0


	//   ....[131]....
        /*0588*/ 	.word	0x00015dc0


	//   ....[132]....
        /*058c*/ 	.word	0x00015e40


	//   ....[133]....
        /*0590*/ 	.word	0x00015f10


	//   ....[134]....
        /*0594*/ 	.word	0x00015f90


	//   ....[135]....
        /*0598*/ 	.word	0x00016050


	//   ....[136]....
        /*059c*/ 	.word	0x000160d0


	//   ....[137]....
        /*05a0*/ 	.word	0x000161a0


	//   ....[138]....
        /*05a4*/ 	.word	0x00016220


	//   ....[139]....
        /*05a8*/ 	.word	0x000162e0


	//   ....[140]....
        /*05ac*/ 	.word	0x00016380


	//   ....[141]....
        /*05b0*/ 	.word	0x000163d0


	//   ....[142]....
        /*05b4*/ 	.word	0x00016470


	//   ....[143]....
        /*05b8*/ 	.word	0x00016540


	//   ....[144]....
        /*05bc*/ 	.word	0x000165b0


	//   ....[145]....
        /*05c0*/ 	.word	0x000166a0


	//   ....[146]....
        /*05c4*/ 	.word	0x00016700


	//   ....[147]....
        /*05c8*/ 	.word	0x000167d0


	//   ....[148]....
        /*05cc*/ 	.word	0x00016840


	//   ....[149]....
        /*05d0*/ 	.word	0x00016930


	//   ....[150]....
        /*05d4*/ 	.word	0x00016990


	//   ....[151]....
        /*05d8*/ 	.word	0x00016a60


	//   ....[152]....
        /*05dc*/ 	.word	0x00016ad0


	//   ....[153]....
        /*05e0*/ 	.word	0x00016bb0


	//   ....[154]....
        /*05e4*/ 	.word	0x00016c10


	//   ....[155]....
        /*05e8*/ 	.word	0x00016cc0


	//   ....[156]....
        /*05ec*/ 	.word	0x00016e00


	//   ....[157]....
        /*05f0*/ 	.word	0x00016eb0


	//   ....[158]....
        /*05f4*/ 	.word	0x00016f80


	//   ....[159]....
        /*05f8*/ 	.word	0x00016fd0


	//   ....[160]....
        /*05fc*/ 	.word	0x000170b0


	//   ....[161]....
        /*0600*/ 	.word	0x00017100


	//   ....[162]....
        /*0604*/ 	.word	0x000171d0


	//   ....[163]....
        /*0608*/ 	.word	0x00017220


	//   ....[164]....
        /*060c*/ 	.word	0x00017300


	//   ....[165]....
        /*0610*/ 	.word	0x00017350


	//   ....[166]....
        /*0614*/ 	.word	0x00017430


	//   ....[167]....
        /*0618*/ 	.word	0x00017480


	//   ....[168]....
        /*061c*/ 	.word	0x00017550


	//   ....[169]....
        /*0620*/ 	.word	0x000175a0


	//   ....[170]....
        /*0624*/ 	.word	0x00017680


	//   ....[171]....
        /*0628*/ 	.word	0x000176d0


	//   ....[172]....
        /*062c*/ 	.word	0x000177c0


	//   ....[173]....
        /*0630*/ 	.word	0x00017860


	//   ....[174]....
        /*0634*/ 	.word	0x000178c0


	//   ....[175]....
        /*0638*/ 	.word	0x00017980


	//   ....[176]....
        /*063c*/ 	.word	0x00017a20


	//   ....[177]....
        /*0640*/ 	.word	0x00017ae0


	//   ....[178]....
        /*0644*/ 	.word	0x00017b80


	//   ....[179]....
        /*0648*/ 	.word	0x00017c40


	//   ....[180]....
        /*064c*/ 	.word	0x00017ce0


	//   ....[181]....
        /*0650*/ 	.word	0x00017da0


	//   ....[182]....
        /*0654*/ 	.word	0x00017e40


	//   ....[183]....
        /*0658*/ 	.word	0x00017f00


	//   ....[184]....
        /*065c*/ 	.word	0x00017fa0


	//   ....[185]....
        /*0660*/ 	.word	0x00018060


	//   ....[186]....
        /*0664*/ 	.word	0x00018100


	//   ....[187]....
        /*0668*/ 	.word	0x000181c0


	//   ....[188]....
        /*066c*/ 	.word	0x000182e0


	//   ....[189]....
        /*0670*/ 	.word	0x00018380


	//   ....[190]....
        /*0674*/ 	.word	0x00018430


	//   ....[191]....
        /*0678*/ 	.word	0x00018500


	//   ....[192]....
        /*067c*/ 	.word	0x00018570


	//   ....[193]....
        /*0680*/ 	.word	0x00018640


	//   ....[194]....
        /*0684*/ 	.word	0x000186b0


	//   ....[195]....
        /*0688*/ 	.word	0x00018790


	//   ....[196]....
        /*068c*/ 	.word	0x00018800


	//   ....[197]....
        /*0690*/ 	.word	0x000188e0


	//   ....[198]....
        /*0694*/ 	.word	0x00018960


	//   ....[199]....
        /*0698*/ 	.word	0x00018a40


	//   ....[200]....
        /*069c*/ 	.word	0x00018ab0


	//   ....[201]....
        /*06a0*/ 	.word	0x00018b80


	//   ....[202]....
        /*06a4*/ 	.word	0x00018bf0


	//   ....[203]....
        /*06a8*/ 	.word	0x00018cb0


	//   ....[204]....
        /*06ac*/ 	.word	0x00018d90


	//----- nvinfo : EIATTR_REG_RECONFIG
	.align		4
.L_168:
        /*06b0*/ 	.byte	0x01, 0x54
	.zero		2


	//----- nvinfo : EIATTR_SYSCALL_OFFSETS
	.align		4
        /*06b4*/ 	.byte	0x04, 0x46
        /*06b6*/ 	.short	(.L_170 - .L_169)


	//   ....[0]....
.L_169:
        /*06b8*/ 	.word	0x000016d0


	//   ....[1]....
        /*06bc*/ 	.word	0x00012150


	//   ....[2]....
        /*06c0*/ 	.word	0x00012290


	//   ....[3]....
        /*06c4*/ 	.word	0x00012380


	//   ....[4]....
        /*06c8*/ 	.word	0x000131d0


	//----- nvinfo : EIATTR_MBARRIER_INSTR_OFFSETS
	.align		4
.L_170:
        /*06cc*/ 	.byte	0x04, 0x39
        /*06ce*/ 	.short	(.L_172 - .L_171)


	//   ....[0]....
.L_171:
        /*06d0*/ 	.word	0x00000170
        /*06d4*/ 	.word	0x000000ff
        /*06d8*/ 	.word	0x00028800
        /*06dc*/ 	.short	0x0100
        /*06de*/ 	.byte	0x08
	.zero		1


	//   ....[1]....
        /*06e0*/ 	.word	0x00000180
        /*06e4*/ 	.word	0x000000ff
        /*06e8*/ 	.word	0x00028820
        /*06ec*/ 	.short	0x0100
        /*06ee*/ 	.byte	0x08
	.zero		1


	//   ....[2]....
        /*06f0*/ 	.word	0x00000270
        /*06f4*/ 	.word	0x000000ff
        /*06f8*/ 	.word	0x00028830
        /*06fc*/ 	.short	0x0100
        /*06fe*/ 	.byte	0x08
	.zero		1


	//   ....[3]....
        /*0700*/ 	.word	0x00000280
        /*0704*/ 	.word	0x000000ff
        /*0708*/ 	.word	0x00028840
        /*070c*/ 	.short	0x0100
        /*070e*/ 	.byte	0x08
	.zero		1


	//   ....[4]....
        /*0710*/ 	.word	0x00000290
        /*0714*/ 	.word	0x000000ff
        /*0718*/ 	.word	0x00028838
        /*071c*/ 	.short	0x0100
        /*071e*/ 	.byte	0x08
	.zero		1


	//   ....[5]....
        /*0720*/ 	.word	0x000002a0
        /*0724*/ 	.word	0x000000ff
        /*0728*/ 	.word	0x00028848
        /*072c*/ 	.short	0x0100
        /*072e*/ 	.byte	0x08
	.zero		1


	//   ....[6]....
        /*0730*/ 	.word	0x000003d0
        /*0734*/ 	.word	0x000000ff
        /*0738*/ 	.word	0x00028850
        /*073c*/ 	.short	0x0100
        /*073e*/ 	.byte	0x08
	.zero		1


	//   ....[7]....
        /*0740*/ 	.word	0x000003e0
        /*0744*/ 	.word	0x000000ff
        /*0748*/ 	.word	0x00028860
        /*074c*/ 	.short	0x0100
        /*074e*/ 	.byte	0x08
	.zero		1


	//   ....[8]....
        /*0750*/ 	.word	0x000003f0
        /*0754*/ 	.word	0x000000ff
        /*0758*/ 	.word	0x00028858
        /*075c*/ 	.short	0x0100
        /*075e*/ 	.byte	0x08
	.zero		1


	//   ....[9]....
        /*0760*/ 	.word	0x00000400
        /*0764*/ 	.word	0x000000ff
        /*0768*/ 	.word	0x00028868
        /*076c*/ 	.short	0x0100
        /*076e*/ 	.byte	0x08
	.zero		1


	//   ....[10]....
        /*0770*/ 	.word	0x000004f0
        /*0774*/ 	.word	0x000000ff
        /*0778*/ 	.word	0x00028870
        /*077c*/ 	.short	0x0100
        /*077e*/ 	.byte	0x06
	.zero		1


	//   ....[11]....
        /*0780*/ 	.word	0x00000500
        /*0784*/ 	.word	0x000000ff
        /*0788*/ 	.word	0x00028880
        /*078c*/ 	.short	0x0100
        /*078e*/ 	.byte	0x06
	.zero		1


	//   ....[12]....
        /*0790*/ 	.word	0x00000510
        /*0794*/ 	.word	0x000000ff
        /*0798*/ 	.word	0x00028878
        /*079c*/ 	.short	0x0100
        /*079e*/ 	.byte	0x06
	.zero		1


	//   ....[13]....
        /*07a0*/ 	.word	0x00000520
        /*07a4*/ 	.word	0x000000ff
        /*07a8*/ 	.word	0x00028888
        /*07ac*/ 	.short	0x0100
        /*07ae*/ 	.byte	0x06
	.zero		1


	//   ....[14]....
        /*07b0*/ 	.word	0x00000650
        /*07b4*/ 	.word	0x000000ff
        /*07b8*/ 	.word	0x00028890
        /*07bc*/ 	.short	0x0100
        /*07be*/ 	.byte	0x08
	.zero		1


	//   ....[15]....
        /*07c0*/ 	.word	0x00000660
        /*07c4*/ 	.word	0x000000ff
        /*07c8*/ 	.word	0x000288a0
        /*07cc*/ 	.short	0x0100
        /*07ce*/ 	.byte	0x08
	.zero		1


	//   ....[16]....
        /*07d0*/ 	.word	0x00000670
        /*07d4*/ 	.word	0x000000ff
        /*07d8*/ 	.word	0x00028898
        /*07dc*/ 	.short	0x0100
        /*07de*/ 	.byte	0x08
	.zero		1


	//   ....[17]....
        /*07e0*/ 	.word	0x00000680
        /*07e4*/ 	.word	0x000000ff
        /*07e8*/ 	.word	0x000288a8
        /*07ec*/ 	.short	0x0100
        /*07ee*/ 	.byte	0x08
	.zero		1


	//   ....[18]....
        /*07f0*/ 	.word	0x000007c0
        /*07f4*/ 	.word	0x000000ff
        /*07f8*/ 	.word	0x000288b0
        /*07fc*/ 	.short	0x0100
        /*07fe*/ 	.byte	0x08
	.zero		1


	//   ....[19]....
        /*0800*/ 	.word	0x000007d0
        /*0804*/ 	.word	0x000000ff
        /*0808*/ 	.word	0x000288c0
        /*080c*/ 	.short	0x0100
        /*080e*/ 	.byte	0x08
	.zero		1


	//   ....[20]....
        /*0810*/ 	.word	0x000007e0
        /*0814*/ 	.word	0x000000ff
        /*0818*/ 	.word	0x000288b8
        /*081c*/ 	.short	0x0100
        /*081e*/ 	.byte	0x08
	.zero		1


	//   ....[21]....
        /*0820*/ 	.word	0x000007f0
        /*0824*/ 	.word	0x000000ff
        /*0828*/ 	.word	0x000288c8
        /*082c*/ 	.short	0x0100
        /*082e*/ 	.byte	0x08
	.zero		1


	//   ....[22]....
        /*0830*/ 	.word	0x000016f0
        /*0834*/ 	.word	0x000000ff
        /*0838*/ 	.word	0x00028800
        /*083c*/ 	.short	0x010a
        /*083e*/ 	.byte	0x28
	.zero		1


	//   ....[23]....
        /*0840*/ 	.word	0x00001760
        /*0844*/ 	.word	0x000000ff
        /*0848*/ 	.word	0x00028830
        /*084c*/ 	.short	0x010a
        /*084e*/ 	.byte	0x28
	.zero		1


	//   ....[24]....
        /*0850*/ 	.word	0x000017c0
        /*0854*/ 	.word	0x000000ff
        /*0858*/ 	.word	0x00028830
        /*085c*/ 	.short	0x010a
        /*085e*/ 	.byte	0x28
	.zero		1


	//   ....[25]....
        /*0860*/ 	.word	0x00002310
        /*0864*/ 	.word	0x000000ff
        /*0868*/ 	.word	0x00000000
        /*086c*/ 	.short	0x0101
        /*086e*/ 	.byte	0x06
	.zero		1


	//   ....[26]....
        /*0870*/ 	.word	0x00005570
        /*0874*/ 	.word	0x000000ff
        /*0878*/ 	.word	0x00028830
        /*087c*/ 	.short	0x010a
        /*087e*/ 	.byte	0x06
	.zero		1


	//   ....[27]....
        /*0880*/ 	.word	0x000055b0
        /*0884*/ 	.word	0x000000ff
        /*0888*/ 	.word	0x00028830
        /*088c*/ 	.short	0x010a
        /*088e*/ 	.byte	0x06
	.zero		1


	//   ....[28]....
        /*0890*/ 	.word	0x00005920
        /*0894*/ 	.word	0x000000ff
        /*0898*/ 	.word	0x00028850
        /*089c*/ 	.short	0x010a
        /*089e*/ 	.byte	0x06
	.zero		1


	//   ....[29]....
        /*08a0*/ 	.word	0x00005960
        /*08a4*/ 	.word	0x000000ff
        /*08a8*/ 	.word	0x00028850
        /*08ac*/ 	.short	0x010a
        /*08ae*/ 	.byte	0x06
	.zero		1


	//   ....[30]....
        /*08b0*/ 	.word	0x00006210
        /*08b4*/ 	.word	0x000000ff
        /*08b8*/ 	.word	0x00000000
        /*08bc*/ 	.short	0x0101
        /*08be*/ 	.byte	0x06
	.zero		1


	//   ....[31]....
        /*08c0*/ 	.word	0x00008820
        /*08c4*/ 	.word	0x000000ff
        /*08c8*/ 	.word	0x00000000
        /*08cc*/ 	.short	0x0101
        /*08ce*/ 	.byte	0x06
	.zero		1


	//   ....[32]....
        /*08d0*/ 	.word	0x000091b0
        /*08d4*/ 	.word	0x000000ff
        /*08d8*/ 	.word	0x00028830
        /*08dc*/ 	.short	0x010a
        /*08de*/ 	.byte	0x06
	.zero		1


	//   ....[33]....
        /*08e0*/ 	.word	0x000091f0
        /*08e4*/ 	.word	0x000000ff
        /*08e8*/ 	.word	0x00028830
        /*08ec*/ 	.short	0x010a
        /*08ee*/ 	.byte	0x06
	.zero		1


	//   ....[34]....
        /*08f0*/ 	.word	0x00009560
        /*08f4*/ 	.word	0x000000ff
        /*08f8*/ 	.word	0x00028850
        /*08fc*/ 	.short	0x010a
        /*08fe*/ 	.byte	0x06
	.zero		1


	//   ....[35]....
        /*0900*/ 	.word	0x000095a0
        /*0904*/ 	.word	0x000000ff
        /*0908*/ 	.word	0x00028850
        /*090c*/ 	.short	0x010a
        /*090e*/ 	.byte	0x06
	.zero		1


	//   ....[36]....
        /*0910*/ 	.word	0x00009e60
        /*0914*/ 	.word	0x000000ff
        /*0918*/ 	.word	0x00000000
        /*091c*/ 	.short	0x0101
        /*091e*/ 	.byte	0x06
	.zero		1


	//   ....[37]....
        /*0920*/ 	.word	0x0000b350
        /*0924*/ 	.word	0x000000ff
        /*0928*/ 	.word	0x00000000
        /*092c*/ 	.short	0x0101
        /*092e*/ 	.byte	0x06
	.zero		1


	//   ....[38]....
        /*0930*/ 	.word	0x0000ba90
        /*0934*/ 	.word	0x000000ff
        /*0938*/ 	.word	0x00028830
        /*093c*/ 	.short	0x010a
        /*093e*/ 	.byte	0x06
	.zero		1


	//   ....[39]....
        /*0940*/ 	.word	0x0000bad0
        /*0944*/ 	.word	0x000000ff
        /*0948*/ 	.word	0x00028830
        /*094c*/ 	.short	0x010a
        /*094e*/ 	.byte	0x06
	.zero		1


	//   ....[40]....
        /*0950*/ 	.word	0x0000be00
        /*0954*/ 	.word	0x000000ff
        /*0958*/ 	.word	0x00028850
        /*095c*/ 	.short	0x010a
        /*095e*/ 	.byte	0x06
	.zero		1


	//   ....[41]....
        /*0960*/ 	.word	0x0000be40
        /*0964*/ 	.word	0x000000ff
        /*0968*/ 	.word	0x00028850
        /*096c*/ 	.short	0x010a
        /*096e*/ 	.byte	0x06
	.zero		1


	//   ....[42]....
        /*0970*/ 	.word	0x0000c6d0
        /*0974*/ 	.word	0x000000ff
        /*0978*/ 	.word	0x00000000
        /*097c*/ 	.short	0x0101
        /*097e*/ 	.byte	0x06
	.zero		1


	//   ....[43]....
        /*0980*/ 	.word	0x0000ece0
        /*0984*/ 	.word	0x000000ff
        /*0988*/ 	.word	0x00000000
        /*098c*/ 	.short	0x0101
        /*098e*/ 	.byte	0x06
	.zero		1


	//   ....[44]....
        /*0990*/ 	.word	0x0000f2e0
        /*0994*/ 	.word	0x000000ff
        /*0998*/ 	.word	0x00028850
        /*099c*/ 	.short	0x010a
        /*099e*/ 	.byte	0x05
	.zero		1


	//   ....[45]....
        /*09a0*/ 	.word	0x0000f320
        /*09a4*/ 	.word	0x000000ff
        /*09a8*/ 	.word	0x00028850
        /*09ac*/ 	.short	0x010a
        /*09ae*/ 	.byte	0x05
	.zero		1


	//   ....[46]....
        /*09b0*/ 	.word	0x0000f8d0
        /*09b4*/ 	.word	0x000000ff
        /*09b8*/ 	.word	0x00000000
        /*09bc*/ 	.short	0x0101
        /*09be*/ 	.byte	0x04
	.zero		1


	//   ....[47]....
        /*09c0*/ 	.word	0x000104f0
        /*09c4*/ 	.word	0x000000ff
        /*09c8*/ 	.word	0x00000000
        /*09cc*/ 	.short	0x0101
        /*09ce*/ 	.byte	0x04
	.zero		1


	//   ....[48]....
        /*09d0*/ 	.word	0x00012840
        /*09d4*/ 	.word	0x000000ff
        /*09d8*/ 	.word	0x00028840
        /*09dc*/ 	.short	0x010a
        /*09de*/ 	.byte	0x2e
	.zero		1


	//   ....[49]....
        /*09e0*/ 	.word	0x00012f90
        /*09e4*/ 	.word	0x000000ff
        /*09e8*/ 	.word	0x00028830
        /*09ec*/ 	.short	0x0107
        /*09ee*/ 	.byte	0x2e
	.zero		1


	//   ....[50]....
        /*09f0*/ 	.word	0x00013000
        /*09f4*/ 	.word	0x000000ff
        /*09f8*/ 	.word	0x00028830
        /*09fc*/ 	.short	0x0101
        /*09fe*/ 	.byte	0x2e
	.zero		1


	//   ....[51]....
        /*0a00*/ 	.word	0x00013990
        /*0a04*/ 	.word	0x000000ff
        /*0a08*/ 	.word	0x00028800
        /*0a0c*/ 	.short	0x0107
        /*0a0e*/ 	.byte	0x2e
	.zero		1


	//   ....[52]....
        /*0a10*/ 	.word	0x000139d0
        /*0a14*/ 	.word	0x000000ff
        /*0a18*/ 	.word	0x00028800
        /*0a1c*/ 	.short	0x0101
        /*0a1e*/ 	.byte	0x2e
	.zero		1


	//   ....[53]....
        /*0a20*/ 	.word	0x00013a00
        /*0a24*/ 	.word	0x000000ff
        /*0a28*/ 	.word	0x00028820
        /*0a2c*/ 	.short	0x010a
        /*0a2e*/ 	.byte	0x2e
	.zero		1


	//   ....[54]....
        /*0a30*/ 	.word	0x00013d60
        /*0a34*/ 	.word	0x00000022
        /*0a38*/ 	.word	0x00028840
        /*0a3c*/ 	.short	0x010a
        /*0a3e*/ 	.byte	0x3f
	.zero		1


	//   ....[55]....
        /*0a40*/ 	.word	0x000142c0
        /*0a44*/ 	.word	0x00000022
        /*0a48*/ 	.word	0x00028830
        /*0a4c*/ 	.short	0x0107
        /*0a4e*/ 	.byte	0x3f
	.zero		1


	//   ....[56]....
        /*0a50*/ 	.word	0x00014370
        /*0a54*/ 	.word	0x00000022
        /*0a58*/ 	.word	0x00028830
        /*0a5c*/ 	.short	0x0101
        /*0a5e*/ 	.byte	0x3f
	.zero		1


	//   ....[57]....
        /*0a60*/ 	.word	0x000143d0
        /*0a64*/ 	.word	0x00000000
        /*0a68*/ 	.word	0x00028860
        /*0a6c*/ 	.short	0x010a
        /*0a6e*/ 	.byte	0x3f
	.zero		1


	//   ....[58]....
        /*0a70*/ 	.word	0x00014920
        /*0a74*/ 	.word	0x00000000
        /*0a78*/ 	.word	0x00028850
        /*0a7c*/ 	.short	0x0107
        /*0a7e*/ 	.byte	0x3f
	.zero		1


	//   ....[59]....
        /*0a80*/ 	.word	0x00014a00
        /*0a84*/ 	.word	0x00000000
        /*0a88*/ 	.word	0x00028850
        /*0a8c*/ 	.short	0x0101
        /*0a8e*/ 	.byte	0x3f
	.zero		1


	//   ....[60]....
        /*0a90*/ 	.word	0x00014b90
        /*0a94*/ 	.word	0x00000000
        /*0a98*/ 	.word	0x00028860
        /*0a9c*/ 	.short	0x010a
        /*0a9e*/ 	.byte	0x3f
	.zero		1


	//   ....[61]....
        /*0aa0*/ 	.word	0x000150d0
        /*0aa4*/ 	.word	0x00000000
        /*0aa8*/ 	.word	0x00028850
        /*0aac*/ 	.short	0x0107
        /*0aae*/ 	.byte	0x3f
	.zero		1


	//   ....[62]....
        /*0ab0*/ 	.word	0x00015180
        /*0ab4*/ 	.word	0x00000000
        /*0ab8*/ 	.word	0x00028850
        /*0abc*/ 	.short	0x0101
        /*0abe*/ 	.byte	0x3f
	.zero		1


	//   ....[63]....
        /*0ac0*/ 	.word	0x00015220
        /*0ac4*/ 	.word	0x00000007
        /*0ac8*/ 	.word	0x00028820
        /*0acc*/ 	.short	0x010a
        /*0ace*/ 	.byte	0x3f
	.zero		1


	//   ....[64]....
        /*0ad0*/ 	.word	0x00015350
        /*0ad4*/ 	.word	0x00000005
        /*0ad8*/ 	.word	0x00028840
        /*0adc*/ 	.short	0x010a
        /*0ade*/ 	.byte	0x3f
	.zero		1


	//   ....[65]....
        /*0ae0*/ 	.word	0x000153f0
        /*0ae4*/ 	.word	0x00000007
        /*0ae8*/ 	.word	0x00028840
        /*0aec*/ 	.short	0x010a
        /*0aee*/ 	.byte	0x3f
	.zero		1


	//   ....[66]....
        /*0af0*/ 	.word	0x00015430
        /*0af4*/ 	.word	0x00000005
        /*0af8*/ 	.word	0x00028860
        /*0afc*/ 	.short	0x010a
        /*0afe*/ 	.byte	0x3f
	.zero		1


	//   ....[67]....
        /*0b00*/ 	.word	0x00015470
        /*0b04*/ 	.word	0x00000007
        /*0b08*/ 	.word	0x00028860
        /*0b0c*/ 	.short	0x010a
        /*0b0e*/ 	.byte	0x3f
	.zero		1


	//   ....[68]....
        /*0b10*/ 	.word	0x000154e0
        /*0b14*/ 	.word	0x00000003
        /*0b18*/ 	.word	0x00028800
        /*0b1c*/ 	.short	0x010a
        /*0b1e*/ 	.byte	0x3f
	.zero		1


	//   ....[69]....
        /*0b20*/ 	.word	0x00015540
        /*0b24*/ 	.word	0x00000003
        /*0b28*/ 	.word	0x00028830
        /*0b2c*/ 	.short	0x010a
        /*0b2e*/ 	.byte	0x3f
	.zero		1


	//   ....[70]....
        /*0b30*/ 	.word	0x000155a0
        /*0b34*/ 	.word	0x00000009
        /*0b38*/ 	.word	0x00028830
        /*0b3c*/ 	.short	0x010a
        /*0b3e*/ 	.byte	0x3f
	.zero		1


	//   ....[71]....
        /*0b40*/ 	.word	0x00015600
        /*0b44*/ 	.word	0x00000009
        /*0b48*/ 	.word	0x00028850
        /*0b4c*/ 	.short	0x010a
        /*0b4e*/ 	.byte	0x3f
	.zero		1


	//   ....[72]....
        /*0b50*/ 	.word	0x00015660
        /*0b54*/ 	.word	0x0000000a
        /*0b58*/ 	.word	0x00028830
        /*0b5c*/ 	.short	0x010a
        /*0b5e*/ 	.byte	0x3f
	.zero		1


	//   ....[73]....
        /*0b60*/ 	.word	0x000156c0
        /*0b64*/ 	.word	0x0000000a
        /*0b68*/ 	.word	0x00028850
        /*0b6c*/ 	.short	0x010a
        /*0b6e*/ 	.byte	0x3f
	.zero		1


	//   ....[74]....
        /*0b70*/ 	.word	0x00015720
        /*0b74*/ 	.word	0x0000000a
        /*0b78*/ 	.word	0x00028830
        /*0b7c*/ 	.short	0x010a
        /*0b7e*/ 	.byte	0x3f
	.zero		1


	//   ....[75]....
        /*0b80*/ 	.word	0x00015780
        /*0b84*/ 	.word	0x0000000a
        /*0b88*/ 	.word	0x00028850
        /*0b8c*/ 	.short	0x010a
        /*0b8e*/ 	.byte	0x3f
	.zero		1


	//   ....[76]....
        /*0b90*/ 	.word	0x000157e0
        /*0b94*/ 	.word	0x00000003
        /*0b98*/ 	.word	0x00028850
        /*0b9c*/ 	.short	0x010a
        /*0b9e*/ 	.byte	0x3f
	.zero		1


	//   ....[77]....
        /*0ba0*/ 	.word	0x000158c0
        /*0ba4*/ 	.word	0x0000000a
        /*0ba8*/ 	.word	0x00028840
        /*0bac*/ 	.short	0x010a
        /*0bae*/ 	.byte	0x3f
	.zero		1


	//   ....[78]....
        /*0bb0*/ 	.word	0x00016d00
        /*0bb4*/ 	.word	0x00000003
        /*0bb8*/ 	.word	0x00028820
        /*0bbc*/ 	.short	0x010a
        /*0bbe*/ 	.byte	0x3f
	.zero		1


	//   ....[79]....
        /*0bc0*/ 	.word	0x00016d50
        /*0bc4*/ 	.word	0x00000022
        /*0bc8*/ 	.word	0x00028840
        /*0bcc*/ 	.short	0x010a
        /*0bce*/ 	.byte	0x3f
	.zero		1


	//   ....[80]....
        /*0bd0*/ 	.word	0x00017710
        /*0bd4*/ 	.word	0x00000000
        /*0bd8*/ 	.word	0x00028860
        /*0bdc*/ 	.short	0x010a
        /*0bde*/ 	.byte	0x3f
	.zero		1


	//   ....[81]....
        /*0be0*/ 	.word	0x00018230
        /*0be4*/ 	.word	0x00000000
        /*0be8*/ 	.word	0x00028860
        /*0bec*/ 	.short	0x010a
        /*0bee*/ 	.byte	0x3f
	.zero		1


	//   ....[82]....
        /*0bf0*/ 	.word	0x00018ce0
        /*0bf4*/ 	.word	0x00000007
        /*0bf8*/ 	.word	0x00028820
        /*0bfc*/ 	.short	0x010a
        /*0bfe*/ 	.byte	0x3f
	.zero		1


	//   ....[83]....
        /*0c00*/ 	.word	0x00018e50
        /*0c04*/ 	.word	0x00000005
        /*0c08*/ 	.word	0x00028840
        /*0c0c*/ 	.short	0x010a
        /*0c0e*/ 	.byte	0x3f
	.zero		1


	//   ....[84]....
        /*0c10*/ 	.word	0x00018ea0
        /*0c14*/ 	.word	0x00000007
        /*0c18*/ 	.word	0x00028840
        /*0c1c*/ 	.short	0x010a
        /*0c1e*/ 	.byte	0x3f
	.zero		1


	//   ....[85]....
        /*0c20*/ 	.word	0x00018ef0
        /*0c24*/ 	.word	0x00000005
        /*0c28*/ 	.word	0x00028860
        /*0c2c*/ 	.short	0x010a
        /*0c2e*/ 	.byte	0x3f
	.zero		1


	//----- nvinfo : EIATTR_NUM_MBARRIERS
	.align		4
.L_172:
        /*0c30*/ 	.byte	0x03, 0x38
        /*0c32*/ 	.short	0x0016


	//----- nvinfo : EIATTR_EXIT_INSTR_OFFSETS
	.align		4
        /*0c34*/ 	.byte	0x04, 0x1c
        /*0c36*/ 	.short	(.L_174 - .L_173)


	//   ....[0]....
.L_173:
        /*0c38*/ 	.word	0x000154c0


	//----- nvinfo : EIATTR_MAX_THREADS
	.align		4
.L_174:
        /*0c3c*/ 	.byte	0x04, 0x05
        /*0c3e*/ 	.short	(.L_176 - .L_175)
.L_175:
        /*0c40*/ 	.word	0x00000180
        /*0c44*/ 	.word	0x00000001
        /*0c48*/ 	.word	0x00000001


	//----- nvinfo : EIATTR_CRS_STACK_SIZE
	.align		4
.L_176:
        /*0c4c*/ 	.byte	0x04, 0x1e
        /*0c4e*/ 	.short	(.L_178 - .L_177)
.L_177:
        /*0c50*/ 	.word	0x00000000


	//----- nvinfo : EIATTR_CBANK_PARAM_SIZE
	.align		4
.L_178:
        /*0c54*/ 	.byte	0x03, 0x19
        /*0c56*/ 	.short	0x0a70


	//----- nvinfo : EIATTR_PARAM_CBANK
	.align		4
        /*0c58*/ 	.byte	0x04, 0x0a
        /*0c5a*/ 	.short	(.L_180 - .L_179)
	.align		4
.L_179:
        /*0c5c*/ 	.word	index@(.nv.constant0._ZN7cutlass13device_kernelIN5flash11enable_sm90INS1_16FlashAttnFwdSm90INS1_25CollectiveMainloopFwdSm90ILi2EN4cute5tupleIJNS5_1CILi1EEES8_S8_EEENS6_IJNS7_ILi128EEESA_SA_EEELi128ENS_10bfloat16_tEfNS_4arch4Sm90ELb0ELb1ELb1ELb0ELb1ELb0ELb0ELb1ELb1ELb1ELb1ELb0EEENS1_21CollectiveEpilogueFwdISB_S9_SC_SE_Li256ELb0ELb1ELb1ELb0EEENS1_19SingleTileSchedulerILb0ELb1ELb1ELi128EEEEEEEEEvNT_6ParamsE)
        /*0c60*/ 	.short	0x0210
        /*0c62*/ 	.short	0x0a70


	//----- nvinfo : EIATTR_SW_WAR
	.align		4
.L_180:
        /*0c64*/ 	.byte	0x04, 0x36
        /*0c66*/ 	.short	(.L_182 - .L_181)
.L_181:
        /*0c68*/ 	.word	0x00000008
.L_182:


//--------------------- .nv.info._ZN7cutlass13device_kernelIN5flash11enable_sm90INS1_16FlashAttnFwdSm90INS1_25CollectiveMainloopFwdSm90ILi2EN4cute5tupleIJNS5_1CILi1EEES8_S8_EEENS6_IJNS7_ILi128EEESA_SA_EEELi128ENS_10bfloat16_tEfNS_4arch4Sm90ELb0ELb1ELb1ELb1ELb1ELb0ELb0ELb1ELb1ELb1ELb1ELb0EEENS1_21CollectiveEpilogueFwdISB_S9_SC_SE_Li256ELb1ELb1ELb1ELb0EEENS1_36VarlenDynamicPersistentTileSchedulerILi128ELi128ELi256ELi128ELb1ELb1ELb1ELb1ELb0ELb1EEEEEEEEEvNT_6ParamsE --------------------------
	.section	.nv.info._ZN7cutlass13device_kernelIN5flash11enable_sm90INS1_16FlashAttnFwdSm90INS1_25CollectiveMainloopFwdSm90ILi2EN4cute5tupleIJNS5_1CILi1EEES8_S8_EEENS6_IJNS7_ILi128EEESA_SA_EEELi128ENS_10bfloat16_tEfNS_4arch4Sm90ELb0ELb1ELb1ELb1ELb1ELb0ELb0ELb1ELb1ELb1ELb1ELb0EEENS1_21CollectiveEpilogueFwdISB_S9_SC_SE_Li256ELb1ELb1ELb1ELb0EEENS1_36VarlenDynamicPersistentTileSchedulerILi128ELi128ELi256ELi128ELb1ELb1ELb1ELb1ELb0ELb1EEEEEEEEEvNT_6ParamsE,"",@"SHT_CUDA_INFO"
	.sectionflags	@""
	.align	4


	//----- nvinfo : EIATTR_CUDA_API_VERSION
	.align		4
        /*0000*/ 	.byte	0x04, 0x37
        /*0002*/ 	.short	(.L_184 - .L_183)
.L_183:
        /*0004*/ 	.word	0x00000082


	//----- nvinfo : EIATTR_KPARAM_INFO
	.align		4
.L_184:
        /*0008*/ 	.byte	0x04, 0x17
        /*000a*/ 	.short	(.L_186 - .L_185)
.L_185:
        /*000c*/ 	.word	0x00000000
        /*0010*/ 	.short	0x0000
        /*0012*/ 	.short	0x0070
        /*0014*/ 	.byte	0x00, 0xf0, 0x01, 0x2a


	//----- nvinfo : EIATTR_SPARSE_MMA_MASK
	.align		4
.L_186:
        /*0018*/ 	.byte	0x03, 0x50
        /*001a*/ 	.short	0x0000


	//----- nvinfo : EIATTR_MAXREG_COUNT
	.align		4
        /*001c*/ 	.byte	0x03, 0x1b
        /*001e*/ 	.short	0x00a8


	//----- nvinfo : EIATTR_NUM_BARRIERS
	.align		4
        /*0020*/ 	.byte	0x02, 0x4c
        /*0022*/ 	.byte	0x10
	.zero		1


	//----- nvinfo : EIATTR_EXTERNS
	.align		4
        /*0024*/ 	.byte	0x04, 0x0f
        /*0026*/ 	.short	(.L_188 - .L_187)


	//   ....[0]....
	.align		4
.L_187:
        /*0028*/ 	.word	index@(__assertfail)


	//----- nvinfo : EIATTR_ANNOTATIONS
	.align		4
.L_188:
        /*002c*/ 	.byte	0x04, 0x55
        /*002e*/ 	.short	(.L_190 - .L_189)


	//   ....[0]....
.L_189:
        /* <DEDUP_REMOVED lines=11> */


	//----- nvinfo : EIATTR_MERCURY_ISA_VERSION
	.align		4
.L_190:
        /*00c8*/ 	.byte	0x03, 0x5f
        /*00ca*/ 	.short	0x0101


	//----- nvinfo : EIATTR_UNUSED_LOAD_BYTE_OFFSET
	.align		4
        /*00cc*/ 	.byte	0x04, 0x44
        /*00ce*/ 	.short	(.L_192 - .L_191)


	//   ....[0]....
.L_191:
        /*00d0*/ 	.word	0x00000980
        /*00d4*/ 	.word	0x0000fff0


	//   ....[1]....
        /*00d8*/ 	.word	0x000104d0
        /*00dc*/ 	.word	0x0000fff0


	//----- nvinfo : EIATTR_INT_WARP_WIDE_INSTR_OFFSETS
	.align		4
.L_192:
        /*00e0*/ 	.byte	0x04, 0x31
        /*00e2*/ 	.short	(.L_194 - .L_193)


	//   ....[0]....
.L_193:
        /*00e4*/ 	.word	0x000000c0


	//   ....[1]....
        /*00e8*/ 	.word	0x000000d0


	//   ....[2]....
        /*00ec*/ 	.word	0x00000170


	//   ....[3]....
        /*00f0*/ 	.word	0x00015010


	//   ....[4]....
        /*00f4*/ 	.word	0x000150a0


	//   ....[5]....
        /*00f8*/ 	.word	0x00017e90


	//   ....[6]....
        /*00fc*/ 	.word	0x00017f20


	//----- nvinfo : EIATTR_COOP_GROUP_MASK_REGIDS
	.align		4
.L_194:
        /*0100*/ 	.byte	0x04, 0x29
        /*0102*/ 	.short	(.L_196 - .L_195)


	//   ....[0]....
.L_195:
        /*0104*/ 	.word	0xffffffff


	//   ....[1]....
        /*0108*/ 	.word	0xffffffff


	//   ....[2]....
        /*010c*/ 	.word	0xffffffff


	//   ....[3]....
        /*0110*/ 	.word	0xffffffff


	//   ....[4]....
        /*0114*/ 	.word	0xffffffff


	//   ....[5]....
        /*0118*/ 	.word	0xffffffff


	//   ....[6]....
        /*011c*/ 	.word	0xffffffff


	//   ....[7]....
        /*0120*/ 	.word	0xffffffff


	//   ....[8]....
        /*0124*/ 	.word	0xffffffff


	//   ....[9]....
        /*0128*/ 	.word	0xffffffff


	//   ....[10]....
        /*012c*/ 	.word	0xffffffff


	//   ....[11]....
        /*0130*/ 	.word	0xffffffff


	//   ....[12]....
        /*0134*/ 	.word	0xffffffff


	//   ....[13]....
        /*0138*/ 	.word	0xffffffff


	//   ....[14]....
        /*013c*/ 	.word	0xffffffff


	//   ....[15]....
        /*0140*/ 	.word	0xffffffff


	//   ....[16]....
        /*0144*/ 	.word	0xffffffff


	//   ....[17]....
        /*0148*/ 	.word	0xffffffff


	//   ....[18]....
        /*014c*/ 	.word	0xffffffff


	//   ....[19]....
        /*0150*/ 	.word	0xffffffff


	//   ....[20]....
        /*0154*/ 	.word	0xffffffff


	//   ....[21]....
        /*0158*/ 	.word	0xffffffff


	//   ....[22]....
        /*015c*/ 	.word	0xffffffff


	//   ....[23]....
        /*0160*/ 	.word	0xffffffff


	//   ....[24]....
        /*0164*/ 	.word	0xffffffff


	//   ....[25]....
        /*0168*/ 	.word	0xffffffff


	//   ....[26]....
        /*016c*/ 	.word	0xffffffff


	//   ....[27]....
        /*0170*/ 	.word	0xffffffff


	//   ....[28]....
        /*0174*/ 	.word	0xffffffff


	//   ....[29]....
        /*0178*/ 	.word	0xffffffff


	//   ....[30]....
        /*017c*/ 	.word	0xffffffff


	//   ....[31]....
        /*0180*/ 	.word	0xffffffff


	//   ....[32]....
        /*0184*/ 	.word	0xffffffff


	//   ....[33]....
        /*0188*/ 	.word	0xffffffff


	//   ....[34]....
        /*018c*/ 	.word	0xffffffff


	//   ....[35]....
        /*0190*/ 	.word	0xffffffff


	//   ....[36]....
        /*0194*/ 	.word	0xffffffff


	//   ....[37]....
        /*0198*/ 	.word	0xffffffff


	//   ....[38]....
        /*019c*/ 	.word	0xffffffff


	//   ....[39]....
        /*01a0*/ 	.word	0xffffffff


	//   ....[40]....
        /*01a4*/ 	.word	0xffffffff


	//   ....[41]....
        /*01a8*/ 	.word	0xffffffff


	//   ....[42]....
        /*01ac*/ 	.word	0xffffffff


	//   ....[43]....
        /*01b0*/ 	.word	0xffffffff


	//   ....[44]....
        /*01b4*/ 	.word	0xffffffff


	//   ....[45]....
        /*01b8*/ 	.word	0xffffffff


	//   ....[46]....
        /*01bc*/ 	.word	0xffffffff


	//   ....[47]....
        /*01c0*/ 	.word	0xffffffff


	//   ....[48]....
        /*01c4*/ 	.word	0xffffffff


	//   ....[49]....
        /*01c8*/ 	.word	0xffffffff


	//   ....[50]....
        /*01cc*/ 	.word	0xffffffff


	//   ....[51]....
        /*01d0*/ 	.word	0xffffffff


	//   ....[52]....
        /*01d4*/ 	.word	0xffffffff


	//   ....[53]....
        /*01d8*/ 	.word	0xffffffff


	//   ....[54]....
        /*01dc*/ 	.word	0xffffffff


	//   ....[55]....
        /*01e0*/ 	.word	0xffffffff


	//   ....[56]....
        /*01e4*/ 	.word	0xffffffff


	//   ....[57]....
        /*01e8*/ 	.word	0xffffffff


	//   ....[58]....
        /*01ec*/ 	.word	0xffffffff


	//   ....[59]....
        /*01f0*/ 	.word	0xffffffff


	//   ....[60]....
        /*01f4*/ 	.word	0xffffffff


	//   ....[61]....
        /*01f8*/ 	.word	0xffffffff


	//   ....[62]....
        /*01fc*/ 	.word	0xffffffff


	//   ....[63]....
        /*0200*/ 	.word	0xffffffff


	//   ....[64]....
        /*0204*/ 	.word	0xffffffff


	//   ....[65]....
        /*0208*/ 	.word	0xffffffff


	//   ....[66]....
        /*020c*/ 	.word	0xffffffff


	//   ....[67]....
        /*0210*/ 	.word	0xffffffff


	//   ....[68]....
        /*0214*/ 	.word	0xffffffff


	//   ....[69]....
        /*0218*/ 	.word	0xffffffff


	//   ....[70]....
        /*021c*/ 	.word	0xffffffff


	//   ....[71]....
        /*0220*/ 	.word	0xffffffff


	//   ....[72]....
        /*0224*/ 	.word	0xffffffff


	//   ....[73]....
        /*0228*/ 	.word	0xffffffff


	//   ....[74]....
        /*022c*/ 	.word	0xffffffff


	//   ....[75]....
        /*0230*/ 	.word	0xffffffff


	//   ....[76]....
        /*0234*/ 	.word	0xffffffff


	//   ....[77]....
        /*0238*/ 	.word	0xffffffff


	//   ....[78]....
        /*023c*/ 	.word	0xffffffff


	//   ....[79]....
        /*0240*/ 	.word	0xffffffff


	//   ....[80]....
        /*0244*/ 	.word	0xffffffff


	//   ....[81]....
        /*0248*/ 	.word	0xffffffff


	//   ....[82]....
        /*024c*/ 	.word	0xffffffff


	//   ....[83]....
        /*0250*/ 	.word	0xffffffff


	//   ....[84]....
        /*0254*/ 	.word	0xffffffff


	//   ....[85]....
        /*0258*/ 	.word	0xffffffff


	//   ....[86]....
        /*025c*/ 	.word	0xffffffff


	//   ....[87]....
        /*0260*/ 	.word	0xffffffff


	//   ....[88]....
        /*0264*/ 	.word	0xffffffff


	//   ....[89]....
        /*0268*/ 	.word	0xffffffff


	//   ....[90]....
        /*026c*/ 	.word	0xffffffff


	//   ....[91]....
        /*0270*/ 	.word	0xffffffff


	//   ....[92]....
        /*0274*/ 	.word	0xffffffff


	//   ....[93]....
        /*0278*/ 	.word	0xffffffff


	//   ....[94]....
        /*027c*/ 	.word	0xffffffff


	//   ....[95]....
        /*0280*/ 	.word	0xffffffff


	//   ....[96]....
        /*0284*/ 	.word	0xffffffff


	//   ....[97]....
        /*0288*/ 	.word	0xffffffff


	//   ....[98]....
        /*028c*/ 	.word	0xffffffff


	//   ....[99]....
        /*0290*/ 	.word	0xffffffff


	//   ....[100]....
        /*0294*/ 	.word	0xffffffff


	//   ....[101]....
        /*0298*/ 	.word	0xffffffff


	//   ....[102]....
        /*029c*/ 	.word	0xffffffff


	//   ....[103]....
        /*02a0*/ 	.word	0xffffffff


	//   ....[104]....
        /*02a4*/ 	.word	0xffffffff


	//   ....[105]....
        /*02a8*/ 	.word	0xffffffff


	//   ....[106]....
        /*02ac*/ 	.word	0xffffffff


	//   ....[107]....
        /*02b0*/ 	.word	0xffffffff


	//   ....[108]....
        /*02b4*/ 	.word	0xffffffff


	//   ....[109]....
        /*02b8*/ 	.word	0xffffffff


	//   ....[110]....
        /*02bc*/ 	.word	0xffffffff


	//   ....[111]....
        /*02c0*/ 	.word	0xffffffff


	//   ....[112]....
        /*02c4*/ 	.word	0xffffffff


	//   ....[113]....
        /*02c8*/ 	.word	0xffffffff


	//   ....[114]....
        /*02cc*/ 	.word	0xffffffff


	//   ....[115]....
        /*02d0*/ 	.word	0xffffffff


	//   ....[116]....
        /*02d4*/ 	.word	0xffffffff


	//   ....[117]....
        /*02d8*/ 	.word	0xffffffff


	//   ....[118]....
        /*02dc*/ 	.word	0xffffffff


	//   ....[119]....
        /*02e0*/ 	.word	0xffffffff


	//   ....[120]....
        /*02e4*/ 	.word	0xffffffff


	//   ....[121]....
        /*02e8*/ 	.word	0xffffffff


	//   ....[122]....
        /*02ec*/ 	.word	0xffffffff


	//   ....[123]....
        /*02f0*/ 	.word	0xffffffff


	//   ....[124]....
        /*02f4*/ 	.word	0xffffffff


	//   ....[125]....
        /*02f8*/ 	.word	0xffffffff


	//   ....[126]....
        /*02fc*/ 	.word	0xffffffff


	//   ....[127]....
        /*0300*/ 	.word	0xffffffff


	//   ....[128]....
        /*0304*/ 	.word	0xffffffff


	//   ....[129]....
        /*0308*/ 	.word	0xffffffff


	//   ....[130]....
        /*030c*/ 	.word	0xffffffff


	//   ....[131]....
        /*0310*/ 	.word	0xffffffff


	//   ....[132]....
        /*0314*/ 	.word	0xffffffff


	//   ....[133]....
        /*0318*/ 	.word	0xffffffff


	//   ....[134]....
        /*031c*/ 	.word	0xffffffff


	//   ....[135]....
        /*0320*/ 	.word	0xffffffff


	//   ....[136]....
        /*0324*/ 	.word	0xffffffff


	//   ....[137]....
        /*0328*/ 	.word	0xffffffff


	//   ....[138]....
        /*032c*/ 	.word	0xffffffff


	//   ....[139]....
        /*0330*/ 	.word	0xffffffff


	//   ....[140]....
        /*0334*/ 	.word	0xffffffff


	//   ....[141]....
        /*0338*/ 	.word	0xffffffff


	//   ....[142]....
        /*033c*/ 	.word	0xffffffff


	//   ....[143]....
        /*0340*/ 	.word	0xffffffff


	//   ....[144]....
        /*0344*/ 	.word	0xffffffff


	//   ....[145]....
        /*0348*/ 	.word	0xffffffff


	//   ....[146]....
        /*034c*/ 	.word	0xffffffff


	//   ....[147]....
        /*0350*/ 	.word	0xffffffff


	//   ....[148]....
        /*0354*/ 	.word	0xffffffff


	//   ....[149]....
        /*0358*/ 	.word	0xffffffff


	//   ....[150]....
        /*035c*/ 	.word	0xffffffff


	//   ....[151]....
        /*0360*/ 	.word	0xffffffff


	//   ....[152]....
        /*0364*/ 	.word	0xffffffff


	//   ....[153]....
        /*0368*/ 	.word	0xffffffff


	//   ....[154]....
        /*036c*/ 	.word	0xffffffff


	//   ....[155]....
        /*0370*/ 	.word	0xffffffff


	//   ....[156]....
        /*0374*/ 	.word	0xffffffff


	//   ....[157]....
        /*0378*/ 	.word	0xffffffff


	//   ....[158]....
        /*037c*/ 	.word	0xffffffff


	//   ....[159]....
        /*0380*/ 	.word	0xffffffff


	//   ....[160]....
        /*0384*/ 	.word	0xffffffff


	//   ....[161]....
        /*0388*/ 	.word	0xffffffff


	//   ....[162]....
        /*038c*/ 	.word	0xffffffff


	//   ....[163]....
        /*0390*/ 	.word	0xffffffff


	//   ....[164]....
        /*0394*/ 	.word	0xffffffff


	//   ....[165]....
        /*0398*/ 	.word	0xffffffff


	//   ....[166]....
        /*039c*/ 	.word	0xffffffff


	//   ....[167]....
        /*03a0*/ 	.word	0xffffffff


	//   ....[168]....
        /*03a4*/ 	.word	0xffffffff


	//   ....[169]....
        /*03a8*/ 	.word	0xffffffff


	//   ....[170]....
        /*03ac*/ 	.word	0xffffffff


	//   ....[171]....
        /*03b0*/ 	.word	0xffffffff


	//   ....[172]....
        /*03b4*/ 	.word	0xffffffff


	//   ....[173]....
        /*03b8*/ 	.word	0x0500000f


	//   ....[174]....
        /*03bc*/ 	.word	0x0500000f


	//   ....[175]....
        /*03c0*/ 	.word	0x0500000f


	//   ....[176]....
        /*03c4*/ 	.word	0x0500000f


	//   ....[177]....
        /*03c8*/ 	.word	0x0500000f


	//   ....[178]....
        /*03cc*/ 	.word	0x0500000f


	//   ....[179]....
        /*03d0*/ 	.word	0x0500000f


	//   ....[180]....
        /*03d4*/ 	.word	0x0500000f


	//   ....[181]....
        /*03d8*/ 	.word	0x0500000f


	//   ....[182]....
        /*03dc*/ 	.word	0x0500000f


	//   ....[183]....
        /*03e0*/ 	.word	0x0500000f


	//   ....[184]....
        /*03e4*/ 	.word	0x0500000f


	//   ....[185]....
        /*03e8*/ 	.word	0x0500000f


	//   ....[186]....
        /*03ec*/ 	.word	0x0500000f


	//   ....[187]....
        /*03f0*/ 	.word	0x0500000f


	//   ....[188]....
        /*03f4*/ 	.word	0x0500000f


	//   ....[189]....
        /*03f8*/ 	.word	0x0500000f


	//   ....[190]....
        /*03fc*/ 	.word	0x0500000f


	//   ....[191]....
        /*0400*/ 	.word	0x0500000f


	//   ....[192]....
        /*0404*/ 	.word	0x0500000f


	//   ....[193]....
        /*0408*/ 	.word	0x0500000f


	//   ....[194]....
        /*040c*/ 	.word	0x0500000f


	//   ....[195]....
        /*0410*/ 	.word	0x0500000f


	//   ....[196]....
        /*0414*/ 	.word	0x0500000f


	//   ....[197]....
        /*0418*/ 	.word	0x0500000f


	//   ....[198]....
        /*041c*/ 	.word	0x0500000f


	//   ....[199]....
        /*0420*/ 	.word	0x0500000f


	//   ....[200]....
        /*0424*/ 	.word	0x0500000f


	//   ....[201]....
        /*0428*/ 	.word	0x0500000f


	//   ....[202]....
        /*042c*/ 	.word	0x0500000f


	//   ....[203]....
        /*0430*/ 	.word	0x0500000f


	//   ....[204]....
        /*0434*/ 	.word	0x0500000f


	//   ....[205]....
        /*0438*/ 	.word	0x0500000f


	//   ....[206]....
        /*043c*/ 	.word	0x0500000f


	//   ....[207]....
        /*0440*/ 	.word	0x0500000f


	//   ....[208]....
        /*0444*/ 	.word	0x0500000f


	//   ....[209]....
        /*0448*/ 	.word	0x0500000f


	//   ....[210]....
        /*044c*/ 	.word	0x0500000f


	//   ....[211]....
        /*0450*/ 	.word	0x0500000f


	//   ....[212]....
        /*0454*/ 	.word	0x0500000f


	//   ....[213]....
        /*0458*/ 	.word	0x0500000f


	//   ....[214]....
        /*045c*/ 	.word	0x0500000f


	//   ....[215]....
        /*0460*/ 	.word	0x0500000f


	//   ....[216]....
        /*0464*/ 	.word	0x0500000f


	//   ....[217]....
        /*0468*/ 	.word	0x0500000f


	//   ....[218]....
        /*046c*/ 	.word	0x0500000f


	//   ....[219]....
        /*0470*/ 	.word	0x0500000f


	//   ....[220]....
        /*0474*/ 	.word	0x0500000f


	//   ....[221]....
        /*0478*/ 	.word	0x0500000f


	//   ....[222]....
        /*047c*/ 	.word	0x0500000f


	//   ....[223]....
        /*0480*/ 	.word	0x0500000f


	//   ....[224]....
        /*0484*/ 	.word	0x0500000f


	//   ....[225]....
        /*0488*/ 	.word	0x0500000f


	//   ....[226]....
        /*048c*/ 	.word	0x0500000f


	//   ....[227]....
        /*0490*/ 	.word	0x0500000f


	//   ....[228]....
        /*0494*/ 	.word	0x0500000f


	//   ....[229]....
        /*0498*/ 	.word	0x0500000f


	//   ....[230]....
        /*049c*/ 	.word	0x0500000f


	//   ....[231]....
        /*04a0*/ 	.word	0x0500000f


	//   ....[232]....
        /*04a4*/ 	.word	0x0500000f


	//   ....[233]....
        /*04a8*/ 	.word	0x0500000f


	//   ....[234]....
        /*04ac*/ 	.word	0x0500000f


	//   ....[235]....
        /*04b0*/ 	.word	0x0500000f


	//   ....[236]....
        /*04b4*/ 	.word	0x0500000f


	//   ....[237]....
        /*04b8*/ 	.word	0x0500000f


	//   ....[238]....
        /*04bc*/ 	.word	0x0500000f


	//   ....[239]....
        /*04c0*/ 	.word	0x0500000f


	//   ....[240]....
        /*04c4*/ 	.word	0x0500000f


	//   ....[241]....
        /*04c8*/ 	.word	0x0500000f


	//   ....[242]....
        /*04cc*/ 	.word	0x0500000f


	//   ....[243]....
        /*04d0*/ 	.word	0x0500000f


	//   ....[244]....
        /*04d4*/ 	.word	0x0500000f


	//   ....[245]....
        /*04d8*/ 	.word	0x0500000f


	//   ....[246]....
        /*04dc*/ 	.word	0x0500000f


	//   ....[247]....
        /*04e0*/ 	.word	0x0500000f


	//   ....[248]....
        /*04e4*/ 	.word	0x0500000f


	//   ....[249]....
        /*04e8*/ 	.word	0x0500000f


	//   ....[250]....
        /*04ec*/ 	.word	0x0500000f


	//   ....[251]....
        /*04f0*/ 	.word	0x0500000f


	//   ....[252]....
        /*04f4*/ 	.word	0x0500000f


	//   ....[253]....
        /*04f8*/ 	.word	0x0500000f


	//   ....[254]....
        /*04fc*/ 	.word	0x0500000f


	//   ....[255]....
        /*0500*/ 	.word	0x0500000f


	//   ....[0]....
        /*0504*/ 	.word	0x0500000f


	//   ....[1]....
        /*0508*/ 	.word	0x0500000f


	//   ....[2]....
        /*050c*/ 	.word	0x0500000f


	//   ....[3]....
        /*0510*/ 	.word	0x0500000f


	//   ....[4]....
        /*0514*/ 	.word	0x0500000f


	//   ....[5]....
        /*0518*/ 	.word	0x0500000f


	//   ....[6]....
        /*051c*/ 	.word	0x0500000f


	//   ....[7]....
        /*0520*/ 	.word	0x0500000f


	//   ....[8]....
        /*0524*/ 	.word	0x0500000f


	//   ....[9]....
        /*0528*/ 	.word	0x0500000f


	//   ....[10]....
        /*052c*/ 	.word	0x0500000f


	//   ....[11]....
        /*0530*/ 	.word	0x0500000f


	//   ....[12]....
        /*0534*/ 	.word	0x0500000f


	//   ....[13]....
        /*0538*/ 	.word	0x0500000f


	//   ....[14]....
        /*053c*/ 	.word	0x0500000f


	//   ....[15]....
        /*0540*/ 	.word	0x0500000f


	//   ....[16]....
        /*0544*/ 	.word	0x0500000f


	//----- nvinfo : EIATTR_COOP_GROUP_INSTR_OFFSETS
	.align		4
.L_196:
        /*0548*/ 	.byte	0x04, 0x28
        /*054a*/ 	.short	(.L_198 - .L_197)


	//   ....[0]....
.L_197:
        /*054c*/ 	.word	0x00000080


	//   ....[1]....
        /*0550*/ 	.word	0x00000090


	//   ....[2]....
        /*0554*/ 	.word	0x000002d0


	//   ....[3]....
        /*0558*/ 	.word	0x00000430


	//   ....[4]....
        /*055c*/ 	.word	0x00000550


	//   ....[5]....
        /*0560*/ 	.word	0x000006b0


	//   ....[6]....
        /*0564*/ 	.word	0x00001e60


	//   ....[7]....
        /*0568*/ 	.word	0x00002780


	//   ....[8]....
        /*056c*/ 	.word	0x00003ac0


	//   ....[9]....
        /*0570*/ 	.word	0x00004330


	//   ....[10]....
        /*0574*/ 	.word	0x00004450


	//   ....[11]....
        /*0578*/ 	.word	0x00004c70


	//   ....[12]....
        /*057c*/ 	.word	0x00004cd0


	//   ....[13]....
        /*0580*/ 	.word	0x00006630


	//   ....[14]....
        /*0584*/ 	.word	0x00006f80


	//   ....[15]....
        /*0588*/ 	.word	0x00007b70


	//   ....[16]....
        /*058c*/ 	.word	0x00007c70


	//   ....[17]....
        /*0590*/ 	.word	0x00008490


	//   ....[18]....
        /*0594*/ 	.word	0x00008510


	//   ....[19]....
        /*0598*/ 	.word	0x0000ace0


	//   ....[20]....
        /*059c*/ 	.word	0x0000acf0


	//   ....[21]....
        /*05a0*/ 	.word	0x0000ad20


	//   ....[22]....
        /*05a4*/ 	.word	0x0000ad30


	//   ....[23]....
        /*05a8*/ 	.word	0x0000cb10


	//   ....[24]....
        /*05ac*/ 	.word	0x0000d450


	//   ....[25]....
        /*05b0*/ 	.word	0x0000e040


	//   ....[26]....
        /*05b4*/ 	.word	0x0000e140


	//   ....[27]....
        /*05b8*/ 	.word	0x0000e960


	//   ....[28]....
        /*05bc*/ 	.word	0x0000e9e0


	//   ....[29]....
        /*05c0*/ 	.word	0x0000fb50


	//   ....[30]....
        /*05c4*/ 	.word	0x0000fb80


	//   ....[31]....
        /*05c8*/ 	.word	0x0000fc30


	//   ....[32]....
        /*05cc*/ 	.word	0x0000fc50


	//   ....[33]....
        /*05d0*/ 	.word	0x00011000


	//   ....[34]....
        /*05d4*/ 	.word	0x00011040


	//   ....[35]....
        /*05d8*/ 	.word	0x00011070


	//   ....[36]....
        /*05dc*/ 	.word	0x000110a0


	//   ....[37]....
        /*05e0*/ 	.word	0x00011780


	//   ....[38]....
        /*05e4*/ 	.word	0x000117b0


	//   ....[39]....
        /*05e8*/ 	.word	0x00011870


	//   ....[40]....
        /*05ec*/ 	.word	0x00011890


	//   ....[41]....
        /*05f0*/ 	.word	0x00011950


	//   ....[42]....
        /*05f4*/ 	.word	0x00011970


	//   ....[43]....
        /*05f8*/ 	.word	0x00011a40


	//   ....[44]....
        /*05fc*/ 	.word	0x00011a60


	//   ....[45]....
        /*0600*/ 	.word	0x00011e10


	//   ....[46]....
        /*0604*/ 	.word	0x00011e20


	//   ....[47]....
        /*0608*/ 	.word	0x00012260


	//   ....[48]....
        /*060c*/ 	.word	0x00012270


	//   ....[49]....
        /*0610*/ 	.word	0x00012fa0


	//   ....[50]....
        /*0614*/ 	.word	0x00012fc0


	//   ....[51]....
        /*0618*/ 	.word	0x00013080


	//   ....[52]....
        /*061c*/ 	.word	0x000130a0


	//   ....[53]....
        /*0620*/ 	.word	0x00013160


	//   ....[54]....
        /*0624*/ 	.word	0x00013180


	//   ....[55]....
        /*0628*/ 	.word	0x00013250


	//   ....[56]....
        /*062c*/ 	.word	0x00013270


	//   ....[57]....
        /*0630*/ 	.word	0x000133d0


	//   ....[58]....
        /*0634*/ 	.word	0x000135c0


	//   ....[59]....
        /*0638*/ 	.word	0x000135f0


	//   ....[60]....
        /*063c*/ 	.word	0x00013620


	//   ....[61]....
        /*0640*/ 	.word	0x00013650


	//   ....[62]....
        /*0644*/ 	.word	0x00013680


	//   ....[63]....
        /*0648*/ 	.word	0x000136b0


	//   ....[64]....
        /*064c*/ 	.word	0x00013820


	//   ....[65]....
        /*0650*/ 	.word	0x00013850


	//   ....[66]....
        /*0654*/ 	.word	0x00013880


	//   ....[67]....
        /*0658*/ 	.word	0x000138b0


	//   ....[68]....
        /*065c*/ 	.word	0x000138e0


	//   ....[69]....
        /*0660*/ 	.word	0x00013910


	//   ....[70]....
        /*0664*/ 	.word	0x000139a0


	//   ....[71]....
        /*0668*/ 	.word	0x000139d0


	//   ....[72]....
        /*066c*/ 	.word	0x000139e0


	//   ....[73]....
        /*0670*/ 	.word	0x00013a20


	//   ....[74]....
        /*0674*/ 	.word	0x00015b10


	//   ....[75]....
        /*0678*/ 	.word	0x00015b30


	//   ....[76]....
        /*067c*/ 	.word	0x00015bd0


	//   ....[77]....
        /*0680*/ 	.word	0x00015bf0


	//   ....[78]....
        /*0684*/ 	.word	0x00015c80


	//   ....[79]....
        /*0688*/ 	.word	0x00015ca0


	//   ....[80]....
        /*068c*/ 	.word	0x00015d30


	//   ....[81]....
        /*0690*/ 	.word	0x00015d50


	//   ....[82]....
        /*0694*/ 	.word	0x00015de0


	//   ....[83]....
        /*0698*/ 	.word	0x00015e00


	//   ....[84]....
        /*069c*/ 	.word	0x00015e90


	//   ....[85]....
        /*06a0*/ 	.word	0x00015eb0


	//   ....[86]....
        /*06a4*/ 	.word	0x00015f40


	//   ....[87]....
        /*06a8*/ 	.word	0x00015f60


	//   ....[88]....
        /*06ac*/ 	.word	0x00015f70


	//   ....[89]....
        /*06b0*/ 	.word	0x00015ff0


	//   ....[90]....
        /*06b4*/ 	.word	0x00016700


	//   ....[91]....
        /*06b8*/ 	.word	0x00016730


	//   ....[92]....
        /*06bc*/ 	.word	0x00016790


	//   ....[93]....
        /*06c0*/ 	.word	0x000167e0


	//   ....[94]....
        /*06c4*/ 	.word	0x00016830


	//   ....[95]....
        /*06c8*/ 	.word	0x00016880


	//   ....[96]....
        /*06cc*/ 	.word	0x000168d0


	//   ....[97]....
        /*06d0*/ 	.word	0x00016920


	//   ....[98]....
        /*06d4*/ 	.word	0x00016970


	//   ....[99]....
        /*06d8*/ 	.word	0x000169c0


	//   ....[100]....
        /*06dc*/ 	.word	0x00016a10


	//   ....[101]....
        /*06e0*/ 	.word	0x00016a60


	//   ....[102]....
        /*06e4*/ 	.word	0x00016ab0


	//   ....[103]....
        /*06e8*/ 	.word	0x00016af0


	//   ....[104]....
        /*06ec*/ 	.word	0x00016b10


	//   ....[105]....
        /*06f0*/ 	.word	0x00016b50


	//   ....[106]....
        /*06f4*/ 	.word	0x00017280


	//   ....[107]....
        /*06f8*/ 	.word	0x000172b0


	//   ....[108]....
        /*06fc*/ 	.word	0x00017310


	//   ....[109]....
        /*0700*/ 	.word	0x00017320


	//   ....[110]....
        /*0704*/ 	.word	0x00017370


	//   ....[111]....
        /*0708*/ 	.word	0x00017380


	//   ....[112]....
        /*070c*/ 	.word	0x000173d0


	//   ....[113]....
        /*0710*/ 	.word	0x000173e0


	//   ....[114]....
        /*0714*/ 	.word	0x00017430


	//   ....[115]....
        /*0718*/ 	.word	0x00017440


	//   ....[116]....
        /*071c*/ 	.word	0x00017490


	//   ....[117]....
        /*0720*/ 	.word	0x000174a0


	//   ....[118]....
        /*0724*/ 	.word	0x000174f0


	//   ....[119]....
        /*0728*/ 	.word	0x00017500


	//   ....[120]....
        /*072c*/ 	.word	0x00017510


	//   ....[121]....
        /*0730*/ 	.word	0x00017560


	//   ....[122]....
        /*0734*/ 	.word	0x000177b0


	//   ....[123]....
        /*0738*/ 	.word	0x000177d0


	//   ....[124]....
        /*073c*/ 	.word	0x000177e0


	//   ....[125]....
        /*0740*/ 	.word	0x00017850


	//   ....[126]....
        /*0744*/ 	.word	0x00017860


	//   ....[127]....
        /*0748*/ 	.word	0x000178d0


	//   ....[128]....
        /*074c*/ 	.word	0x000178e0


	//   ....[129]....
        /*0750*/ 	.word	0x00017950


	//   ....[130]....
        /*0754*/ 	.word	0x00017960


	//   ....[131]....
        /*0758*/ 	.word	0x000179d0


	//   ....[132]....
        /*075c*/ 	.word	0x000179e0


	//   ....[133]....
        /*0760*/ 	.word	0x00017a50


	//   ....[134]....
        /*0764*/ 	.word	0x00017a60


	//   ....[135]....
        /*0768*/ 	.word	0x00017ad0


	//   ....[136]....
        /*076c*/ 	.word	0x00017ae0


	//   ....[137]....
        /*0770*/ 	.word	0x00017af0


	//   ....[138]....
        /*0774*/ 	.word	0x00018060


	//   ....[139]....
        /*0778*/ 	.word	0x000180a0


	//   ....[140]....
        /*077c*/ 	.word	0x000180e0


	//   ....[141]....
        /*0780*/ 	.word	0x00018100


	//   ....[142]....
        /*0784*/ 	.word	0x00018110


	//   ....[143]....
        /*0788*/ 	.word	0x00018130


	//   ....[144]....
        /*078c*/ 	.word	0x000181a0


	//   ....[145]....
        /*0790*/ 	.word	0x000181c0


	//   ....[146]....
        /*0794*/ 	.word	0x00018220


	//   ....[147]....
        /*0798*/ 	.word	0x00018240


	//   ....[148]....
        /*079c*/ 	.word	0x000182a0


	//   ....[149]....
        /*07a0*/ 	.word	0x000182c0


	//   ....[150]....
        /*07a4*/ 	.word	0x00018320


	//   ....[151]....
        /*07a8*/ 	.word	0x00018340


	//   ....[152]....
        /*07ac*/ 	.word	0x00018390


	//   ....[153]....
        /*07b0*/ 	.word	0x000183b0


	//   ....[154]....
        /*07b4*/ 	.word	0x00018800


	//   ....[155]....
        /*07b8*/ 	.word	0x00018810


	//   ....[156]....
        /*07bc*/ 	.word	0x00018850


	//   ....[157]....
        /*07c0*/ 	.word	0x00018890


	//   ....[158]....
        /*07c4*/ 	.word	0x000188c0


	//   ....[159]....
        /*07c8*/ 	.word	0x000188f0


	//   ....[160]....
        /*07cc*/ 	.word	0x00018920


	//   ....[161]....
        /*07d0*/ 	.word	0x00018950


	//   ....[162]....
        /*07d4*/ 	.word	0x00018b00


	//   ....[163]....
        /*07d8*/ 	.word	0x00018b30


	//   ....[164]....
        /*07dc*/ 	.word	0x00018b60


	//   ....[165]....
        /*07e0*/ 	.word	0x00018b90


	//   ....[166]....
        /*07e4*/ 	.word	0x00018bc0


	//   ....[167]....
        /*07e8*/ 	.word	0x00018bf0


	//   ....[168]....
        /*07ec*/ 	.word	0x00018cb0


	//   ....[169]....
        /*07f0*/ 	.word	0x00018cd0


	//   ....[170]....
        /*07f4*/ 	.word	0x00018cf0


	//   ....[171]....
        /*07f8*/ 	.word	0x00018d50


	//   ....[172]....
        /*07fc*/ 	.word	0x00019770


	//   ....[173]....
        /*0800*/ 	.word	0x00019df0


	//   ....[174]....
        /*0804*/ 	.word	0x00019ee0


	//   ....[175]....
        /*0808*/ 	.word	0x00019f80


	//   ....[176]....
        /*080c*/ 	.word	0x00019fe0


	//   ....[177]....
        /*0810*/ 	.word	0x0001a0e0


	//   ....[178]....
        /*0814*/ 	.word	0x0001a150


	//   ....[179]....
        /*0818*/ 	.word	0x0001a250


	//   ....[180]....
        /*081c*/ 	.word	0x0001a2c0


	//   ....[181]....
        /*0820*/ 	.word	0x0001a3c0


	//   ....[182]....
        /*0824*/ 	.word	0x0001a430


	//   ....[183]....
        /*0828*/ 	.word	0x0001a530


	//   ....[184]....
        /*082c*/ 	.word	0x0001a5a0


	//   ....[185]....
        /*0830*/ 	.word	0x0001a6a0


	//   ....[186]....
        /*0834*/ 	.word	0x0001a710


	//   ....[187]....
        /*0838*/ 	.word	0x0001a810


	//   ....[188]....
        /*083c*/ 	.word	0x0001a880


	//   ....[189]....
        /*0840*/ 	.word	0x0001a920


	//   ....[190]....
        /*0844*/ 	.word	0x0001aa20


	//   ....[191]....
        /*0848*/ 	.word	0x0001aa90


	//   ....[192]....
        /*084c*/ 	.word	0x0001ab10


	//   ....[193]....
        /*0850*/ 	.word	0x0001abd0


	//   ....[194]....
        /*0854*/ 	.word	0x0001ac50


	//   ....[195]....
        /*0858*/ 	.word	0x0001ad20


	//   ....[196]....
        /*085c*/ 	.word	0x0001ada0


	//   ....[197]....
        /*0860*/ 	.word	0x0001ae70


	//   ....[198]....
        /*0864*/ 	.word	0x0001aef0


	//   ....[199]....
        /*0868*/ 	.word	0x0001afc0


	//   ....[200]....
        /*086c*/ 	.word	0x0001b040


	//   ....[201]....
        /*0870*/ 	.word	0x0001b110


	//   ....[202]....
        /*0874*/ 	.word	0x0001b190


	//   ....[203]....
        /*0878*/ 	.word	0x0001b250


	//   ....[204]....
        /*087c*/ 	.word	0x0001b2d0


	//   ....[205]....
        /*0880*/ 	.word	0x0001b380


	//   ....[206]....
        /*0884*/ 	.word	0x0001b4b0


	//   ....[207]....
        /*0888*/ 	.word	0x0001b550


	//   ....[208]....
        /*088c*/ 	.word	0x0001b5c0


	//   ....[209]....
        /*0890*/ 	.word	0x0001b680


	//   ....[210]....
        /*0894*/ 	.word	0x0001b6e0


	//   ....[211]....
        /*0898*/ 	.word	0x0001b7a0


	//   ....[212]....
        /*089c*/ 	.word	0x0001b800


	//   ....[213]....
        /*08a0*/ 	.word	0x0001b8c0


	//   ....[214]....
        /*08a4*/ 	.word	0x0001b920


	//   ....[215]....
        /*08a8*/ 	.word	0x0001b9e0


	//   ....[216]....
        /*08ac*/ 	.word	0x0001ba40


	//   ....[217]....
        /*08b0*/ 	.word	0x0001bb00


	//   ....[218]....
        /*08b4*/ 	.word	0x0001bb60


	//   ....[219]....
        /*08b8*/ 	.word	0x0001bc20


	//   ....[220]....
        /*08bc*/ 	.word	0x0001bc80


	//   ....[221]....
        /*08c0*/ 	.word	0x0001bd40


	//   ....[222]....
        /*08c4*/ 	.word	0x0001be30


	//   ....[223]....
        /*08c8*/ 	.word	0x0001bed0


	//   ....[224]....
        /*08cc*/ 	.word	0x0001bf30


	//   ....[225]....
        /*08d0*/ 	.word	0x0001c010


	//   ....[226]....
        /*08d4*/ 	.word	0x0001c070


	//   ....[227]....
        /*08d8*/ 	.word	0x0001c150


	//   ....[228]....
        /*08dc*/ 	.word	0x0001c1b0


	//   ....[229]....
        /*08e0*/ 	.word	0x0001c290


	//   ....[230]....
        /*08e4*/ 	.word	0x0001c2f0


	//   ....[231]....
        /*08e8*/ 	.word	0x0001c3d0


	//   ....[232]....
        /*08ec*/ 	.word	0x0001c430


	//   ....[233]....
        /*08f0*/ 	.word	0x0001c510


	//   ....[234]....
        /*08f4*/ 	.word	0x0001c570


	//   ....[235]....
        /*08f8*/ 	.word	0x0001c650


	//   ....[236]....
        /*08fc*/ 	.word	0x0001c6b0


	//   ....[237]....
        /*0900*/ 	.word	0x0001c780


	//   ....[238]....
        /*0904*/ 	.word	0x0001c8a0


	//   ....[239]....
        /*0908*/ 	.word	0x0001c940


	//   ....[240]....
        /*090c*/ 	.word	0x0001ca00


	//   ....[241]....
        /*0910*/ 	.word	0x0001cad0


	//   ....[242]....
        /*0914*/ 	.word	0x0001cb30


	//   ....[243]....
        /*0918*/ 	.word	0x0001cc10


	//   ....[244]....
        /*091c*/ 	.word	0x0001cc70


	//   ....[245]....
        /*0920*/ 	.word	0x0001cd40


	//   ....[246]....
        /*0924*/ 	.word	0x0001cda0


	//   ....[247]....
        /*0928*/ 	.word	0x0001ce70


	//   ....[248]....
        /*092c*/ 	.word	0x0001ced0


	//   ....[249]....
        /*0930*/ 	.word	0x0001cfb0


	//   ....[250]....
        /*0934*/ 	.word	0x0001d010


	//   ....[251]....
        /*0938*/ 	.word	0x0001d0e0


	//   ....[252]....
        /*093c*/ 	.word	0x0001d140


	//   ....[253]....
        /*0940*/ 	.word	0x0001d200


	//   ....[254]....
        /*0944*/ 	.word	0x0001d290


	//   ....[255]....
        /*0948*/ 	.word	0x0001d330


	//   ....[0]....
        /*094c*/ 	.word	0x0001d4a0


	//   ....[1]....
        /*0950*/ 	.word	0x0001d510


	//   ....[2]....
        /*0954*/ 	.word	0x0001d590


	//   ....[3]....
        /*0958*/ 	.word	0x0001d600


	//   ....[4]....
        /*095c*/ 	.word	0x0001d670


	//   ....[5]....
        /*0960*/ 	.word	0x0001d6f0


	//   ....[6]....
        /*0964*/ 	.word	0x0001d770


	//   ....[7]....
        /*0968*/ 	.word	0x0001d800


	//   ....[8]....
        /*096c*/ 	.word	0x0001d870


	//   ....[9]....
        /*0970*/ 	.word	0x0001d8e0


	//   ....[10]....
        /*0974*/ 	.word	0x0001d950


	//   ....[11]....
        /*0978*/ 	.word	0x0001d9d0


	//   ....[12]....
        /*097c*/ 	.word	0x0001da40


	//   ....[13]....
        /*0980*/ 	.word	0x0001dad0


	//   ....[14]....
        /*0984*/ 	.word	0x0001db30


	//   ....[15]....
        /*0988*/ 	.word	0x0001dbc0


	//   ....[16]....
        /*098c*/ 	.word	0x0001dcf0


	//----- nvinfo : EIATTR_REG_RECONFIG
	.align		4
.L_198:
        /*0990*/ 	.byte	0x01, 0x54
	.zero		2


	//----- nvinfo : EIATTR_SYSCALL_OFFSETS
	.align		4
        /*0994*/ 	.byte	0x04, 0x46
        /*0996*/ 	.short	(.L_200 - .L_199)


	//   ....[0]....
.L_199:
        /*0998*/ 	.word	0x00002040


	//   ....[1]....
        /*099c*/ 	.word	0x00015200


	//   ....[2]....
        /*09a0*/ 	.word	0x00015350


	//   ....[3]....
        /*09a4*/ 	.word	0x00015440


	//   ....[4]....
        /*09a8*/ 	.word	0x00016340


	//----- nvinfo : EIATTR_MBARRIER_INSTR_OFFSETS
	.align		4
.L_200:
        /*09ac*/ 	.byte	0x04, 0x39
        /*09ae*/ 	.short	(.L_202 - .L_201)


	//   ....[0]....
.L_201:
        /*09b0*/ 	.word	0x00000180
        /*09b4*/ 	.word	0x000000ff
        /*09b8*/ 	.word	0x00028800
        /*09bc*/ 	.short	0x0100
        /*09be*/ 	.byte	0x08
	.zero		1


	//   ....[1]....
        /*09c0*/ 	.word	0x00000190
        /*09c4*/ 	.word	0x000000ff
        /*09c8*/ 	.word	0x00028820
        /*09cc*/ 	.short	0x0100
        /*09ce*/ 	.byte	0x08
	.zero		1


	//   ....[2]....
        /*09d0*/ 	.word	0x00000280
        /*09d4*/ 	.word	0x000000ff
        /*09d8*/ 	.word	0x00028830
        /*09dc*/ 	.short	0x0100
        /*09de*/ 	.byte	0x08
	.zero		1


	//   ....[3]....
        /*09e0*/ 	.word	0x00000290
        /*09e4*/ 	.word	0x000000ff
        /*09e8*/ 	.word	0x00028840
        /*09ec*/ 	.short	0x0100
        /*09ee*/ 	.byte	0x08
	.zero		1


	//   ....[4]....
        /*09f0*/ 	.word	0x000002a0
        /*09f4*/ 	.word	0x000000ff
        /*09f8*/ 	.word	0x00028838
        /*09fc*/ 	.short	0x0100
        /*09fe*/ 	.byte	0x08
	.zero		1


	//   ....[5]....
        /*0a00*/ 	.word	0x000002b0
        /*0a04*/ 	.word	0x000000ff
        /*0a08*/ 	.word	0x00028848
        /*0a0c*/ 	.short	0x0100
        /*0a0e*/ 	.byte	0x08
	.zero		1


	//   ....[6]....
        /*0a10*/ 	.word	0x000003e0
        /*0a14*/ 	.word	0x000000ff
        /*0a18*/ 	.word	0x00028850
        /*0a1c*/ 	.short	0x0100
        /*0a1e*/ 	.byte	0x08
	.zero		1


	//   ....[7]....
        /*0a20*/ 	.word	0x000003f0
        /*0a24*/ 	.word	0x000000ff
        /*0a28*/ 	.word	0x00028860
        /*0a2c*/ 	.short	0x0100
        /*0a2e*/ 	.byte	0x08
	.zero		1


	//   ....[8]....
        /*0a30*/ 	.word	0x00000400
        /*0a34*/ 	.word	0x000000ff
        /*0a38*/ 	.word	0x00028858
        /*0a3c*/ 	.short	0x0100
        /*0a3e*/ 	.byte	0x08
	.zero		1


	//   ....[9]....
        /*0a40*/ 	.word	0x00000410
        /*0a44*/ 	.word	0x000000ff
        /*0a48*/ 	.word	0x00028868
        /*0a4c*/ 	.short	0x0100
        /*0a4e*/ 	.byte	0x08
	.zero		1


	//   ....[10]....
        /*0a50*/ 	.word	0x00000500
        /*0a54*/ 	.word	0x000000ff
        /*0a58*/ 	.word	0x00028870
        /*0a5c*/ 	.short	0x0100
        /*0a5e*/ 	.byte	0x06
	.zero		1


	//   ....[11]....
        /*0a60*/ 	.word	0x00000510
        /*0a64*/ 	.word	0x000000ff
        /*0a68*/ 	.word	0x00028880
        /*0a6c*/ 	.short	0x0100
        /*0a6e*/ 	.byte	0x06
	.zero		1


	//   ....[12]....
        /*0a70*/ 	.word	0x00000520
        /*0a74*/ 	.word	0x000000ff
        /*0a78*/ 	.word	0x00028878
        /*0a7c*/ 	.short	0x0100
        /*0a7e*/ 	.byte	0x06
	.zero		1


	//   ....[13]....
        /*0a80*/ 	.word	0x00000530
        /*0a84*/ 	.word	0x000000ff
        /*0a88*/ 	.word	0x00028888
        /*0a8c*/ 	.short	0x0100
        /*0a8e*/ 	.byte	0x06
	.zero		1


	//   ....[14]....
        /*0a90*/ 	.word	0x00000660
        /*0a94*/ 	.word	0x000000ff
        /*0a98*/ 	.word	0x00028890
        /*0a9c*/ 	.short	0x0100
        /*0a9e*/ 	.byte	0x08
	.zero		1


	//   ....[15]....
        /*0aa0*/ 	.word	0x00000670
        /*0aa4*/ 	.word	0x000000ff
        /*0aa8*/ 	.word	0x000288a0
        /*0aac*/ 	.short	0x0100
        /*0aae*/ 	.byte	0x08
	.zero		1


	//   ....[16]....
        /*0ab0*/ 	.word	0x00000680
        /*0ab4*/ 	.word	0x000000ff
        /*0ab8*/ 	.word	0x00028898
        /*0abc*/ 	.short	0x0100
        /*0abe*/ 	.byte	0x08
	.zero		1


	//   ....[17]....
        /*0ac0*/ 	.word	0x00000690
        /*0ac4*/ 	.word	0x000000ff
        /*0ac8*/ 	.word	0x000288a8
        /*0acc*/ 	.short	0x0100
        /*0ace*/ 	.byte	0x08
	.zero		1


	//   ....[18]....
        /*0ad0*/ 	.word	0x000007d0
        /*0ad4*/ 	.word	0x000000ff
        /*0ad8*/ 	.word	0x000288b0
        /*0adc*/ 	.short	0x0100
        /*0ade*/ 	.byte	0x08
	.zero		1


	//   ....[19]....
        /*0ae0*/ 	.word	0x000007e0
        /*0ae4*/ 	.word	0x000000ff
        /*0ae8*/ 	.word	0x000288c0
        /*0aec*/ 	.short	0x0100
        /*0aee*/ 	.byte	0x08
	.zero		1


	//   ....[20]....
        /*0af0*/ 	.word	0x000007f0
        /*0af4*/ 	.word	0x000000ff
        /*0af8*/ 	.word	0x000288b8
        /*0afc*/ 	.short	0x0100
        /*0afe*/ 	.byte	0x08
	.zero		1


	//   ....[21]....
        /*0b00*/ 	.word	0x00000800
        /*0b04*/ 	.word	0x000000ff
        /*0b08*/ 	.word	0x000288c8
        /*0b0c*/ 	.short	0x0100
        /*0b0e*/ 	.byte	0x08
	.zero		1


	//   ....[22]....
        /*0b10*/ 	.word	0x000020e0
        /*0b14*/ 	.word	0x000000ff
        /*0b18*/ 	.word	0x00028800
        /*0b1c*/ 	.short	0x010a
        /*0b1e*/ 	.byte	0x28
	.zero		1


	//   ....[23]....
        /*0b20*/ 	.word	0x00002160
        /*0b24*/ 	.word	0x00000059
        /*0b28*/ 	.word	0x00028830
        /*0b2c*/ 	.short	0x010a
        /*0b2e*/ 	.byte	0x3f
	.zero		1


	//   ....[24]....
        /*0b30*/ 	.word	0x000021a0
        /*0b34*/ 	.word	0x00000059
        /*0b38*/ 	.word	0x00028830
        /*0b3c*/ 	.short	0x010a
        /*0b3e*/ 	.byte	0x3f
	.zero		1


	//   ....[25]....
        /*0b40*/ 	.word	0x00002b20
        /*0b44*/ 	.word	0x000000ff
        /*0b48*/ 	.word	0x00000000
        /*0b4c*/ 	.short	0x0101
        /*0b4e*/ 	.byte	0x06
	.zero		1


	//   ....[26]....
        /*0b50*/ 	.word	0x00005d10
        /*0b54*/ 	.word	0x000000ff
        /*0b58*/ 	.word	0x00028830
        /*0b5c*/ 	.short	0x010a
        /*0b5e*/ 	.byte	0x06
	.zero		1


	//   ....[27]....
        /*0b60*/ 	.word	0x00005d50
        /*0b64*/ 	.word	0x000000ff
        /*0b68*/ 	.word	0x00028830
        /*0b6c*/ 	.short	0x010a
        /*0b6e*/ 	.byte	0x06
	.zero		1


	//   ....[28]....
        /*0b70*/ 	.word	0x000060d0
        /*0b74*/ 	.word	0x000000ff
        /*0b78*/ 	.word	0x00028850
        /*0b7c*/ 	.short	0x010a
        /*0b7e*/ 	.byte	0x06
	.zero		1


	//   ....[29]....
        /*0b80*/ 	.word	0x00006110
        /*0b84*/ 	.word	0x000000ff
        /*0b88*/ 	.word	0x00028850
        /*0b8c*/ 	.short	0x010a
        /*0b8e*/ 	.byte	0x06
	.zero		1


	//   ....[30]....
        /*0b90*/ 	.word	0x00006990
        /*0b94*/ 	.word	0x000000ff
        /*0b98*/ 	.word	0x00000000
        /*0b9c*/ 	.short	0x0101
        /*0b9e*/ 	.byte	0x06
	.zero		1


	//   ....[31]....
        /*0ba0*/ 	.word	0x00008ff0
        /*0ba4*/ 	.word	0x000000ff
        /*0ba8*/ 	.word	0x00000000
        /*0bac*/ 	.short	0x0101
        /*0bae*/ 	.byte	0x0a
	.zero		1


	//   ....[32]....
        /*0bb0*/ 	.word	0x00009940
        /*0bb4*/ 	.word	0x000000ff
        /*0bb8*/ 	.word	0x00028830
        /*0bbc*/ 	.short	0x010a
        /*0bbe*/ 	.byte	0x06
	.zero		1


	//   ....[33]....
        /*0bc0*/ 	.word	0x00009980
        /*0bc4*/ 	.word	0x000000ff
        /*0bc8*/ 	.word	0x00028830
        /*0bcc*/ 	.short	0x010a
        /*0bce*/ 	.byte	0x06
	.zero		1


	//   ....[34]....
        /*0bd0*/ 	.word	0x00009d00
        /*0bd4*/ 	.word	0x000000ff
        /*0bd8*/ 	.word	0x00028850
        /*0bdc*/ 	.short	0x010a
        /*0bde*/ 	.byte	0x06
	.zero		1


	//   ....[35]....
        /*0be0*/ 	.word	0x00009d40
        /*0be4*/ 	.word	0x000000ff
        /*0be8*/ 	.word	0x00028850
        /*0bec*/ 	.short	0x010a
        /*0bee*/ 	.byte	0x06
	.zero		1


	//   ....[36]....
        /*0bf0*/ 	.word	0x0000a5a0
        /*0bf4*/ 	.word	0x000000ff
        /*0bf8*/ 	.word	0x00000000
        /*0bfc*/ 	.short	0x0101
        /*0bfe*/ 	.byte	0x07
	.zero		1


	//   ....[37]....
        /*0c00*/ 	.word	0x0000bb10
        /*0c04*/ 	.word	0x000000ff
        /*0c08*/ 	.word	0x00000000
        /*0c0c*/ 	.short	0x0101
        /*0c0e*/ 	.byte	0x07
	.zero		1


	//   ....[38]....
        /*0c10*/ 	.word	0x0000c220
        /*0c14*/ 	.word	0x000000ff
        /*0c18*/ 	.word	0x00028830
        /*0c1c*/ 	.short	0x010a
        /*0c1e*/ 	.byte	0x06
	.zero		1


	//   ....[39]....
        /*0c20*/ 	.word	0x0000c260
        /*0c24*/ 	.word	0x000000ff
        /*0c28*/ 	.word	0x00028830
        /*0c2c*/ 	.short	0x010a
        /*0c2e*/ 	.byte	0x06
	.zero		1


	//   ....[40]....
        /*0c30*/ 	.word	0x0000c5b0
        /*0c34*/ 	.word	0x000000ff
        /*0c38*/ 	.word	0x00028850
        /*0c3c*/ 	.short	0x010a
        /*0c3e*/ 	.byte	0x06
	.zero		1


	//   ....[41]....
        /*0c40*/ 	.word	0x0000c5f0
        /*0c44*/ 	.word	0x000000ff
        /*0c48*/ 	.word	0x00028850
        /*0c4c*/ 	.short	0x010a
        /*0c4e*/ 	.byte	0x06
	.zero		1


	//   ....[42]....
        /*0c50*/ 	.word	0x0000ce60
        /*0c54*/ 	.word	0x000000ff
        /*0c58*/ 	.word	0x00000000
        /*0c5c*/ 	.short	0x0101
        /*0c5e*/ 	.byte	0x06
	.zero		1


	//   ....[43]....
        /*0c60*/ 	.word	0x0000f4c0
        /*0c64*/ 	.word	0x000000ff
        /*0c68*/ 	.word	0x00000000
        /*0c6c*/ 	.short	0x0101
        /*0c6e*/ 	.byte	0x07
	.zero		1


	//   ....[44]....
        /*0c70*/ 	.word	0x0000fac0
        /*0c74*/ 	.word	0x000000ff
        /*0c78*/ 	.word	0x00028850
        /*0c7c*/ 	.short	0x010a
        /*0c7e*/ 	.byte	0x05
	.zero		1


	//   ....[45]....
        /*0c80*/ 	.word	0x0000fb00
        /*0c84*/ 	.word	0x000000ff
        /*0c88*/ 	.word	0x00028850
        /*0c8c*/ 	.short	0x010a
        /*0c8e*/ 	.byte	0x05
	.zero		1


	//   ....[46]....
        /*0c90*/ 	.word	0x000100a0
        /*0c94*/ 	.word	0x000000ff
        /*0c98*/ 	.word	0x00000000
        /*0c9c*/ 	.short	0x0101
        /*0c9e*/ 	.byte	0x04
	.zero		1


	//   ....[47]....
        /*0ca0*/ 	.word	0x00011770
        /*0ca4*/ 	.word	0x00000015
        /*0ca8*/ 	.word	0x00000000
        /*0cac*/ 	.short	0x0101
        /*0cae*/ 	.byte	0x3f
	.zero		1


	//   ....[48]....
        /*0cb0*/ 	.word	0x00011c10
        /*0cb4*/ 	.word	0x00000015
        /*0cb8*/ 	.word	0x00000000
        /*0cbc*/ 	.short	0x0101
        /*0cbe*/ 	.byte	0x3f
	.zero		1


	//   ....[49]....
        /*0cc0*/ 	.word	0x00015940
        /*0cc4*/ 	.word	0x00000007
        /*0cc8*/ 	.word	0x00028840
        /*0ccc*/ 	.short	0x010a
        /*0cce*/ 	.byte	0x3f
	.zero		1


	//   ....[50]....
        /*0cd0*/ 	.word	0x000160a0
        /*0cd4*/ 	.word	0x00000007
        /*0cd8*/ 	.word	0x00028830
        /*0cdc*/ 	.short	0x0107
        /*0cde*/ 	.byte	0x3f
	.zero		1


	//   ....[51]....
        /*0ce0*/ 	.word	0x00016160
        /*0ce4*/ 	.word	0x00000007
        /*0ce8*/ 	.word	0x00028830
        /*0cec*/ 	.short	0x0101
        /*0cee*/ 	.byte	0x3f
	.zero		1


	//   ....[52]....
        /*0cf0*/ 	.word	0x00016c40
        /*0cf4*/ 	.word	0x00000016
        /*0cf8*/ 	.word	0x00028800
        /*0cfc*/ 	.short	0x0107
        /*0cfe*/ 	.byte	0x3f
	.zero		1


	//   ....[53]....
        /*0d00*/ 	.word	0x00016d50
        /*0d04*/ 	.word	0x00000016
        /*0d08*/ 	.word	0x00028800
        /*0d0c*/ 	.short	0x0101
        /*0d0e*/ 	.byte	0x3f
	.zero		1


	//   ....[54]....
        /*0d10*/ 	.word	0x00016d70
        /*0d14*/ 	.word	0x00000016
        /*0d18*/ 	.word	0x00028820
        /*0d1c*/ 	.short	0x010a
        /*0d1e*/ 	.byte	0x3f
	.zero		1


	//   ....[55]....
        /*0d20*/ 	.word	0x000170f0
        /*0d24*/ 	.word	0x00000006
        /*0d28*/ 	.word	0x00028840
        /*0d2c*/ 	.short	0x010a
        /*0d2e*/ 	.byte	0x3f
	.zero		1


	//   ....[56]....
        /*0d30*/ 	.word	0x000175f0
        /*0d34*/ 	.word	0x00000006
        /*0d38*/ 	.word	0x00028830
        /*0d3c*/ 	.short	0x0107
        /*0d3e*/ 	.byte	0x3f
	.zero		1


	//   ....[57]....
        /*0d40*/ 	.word	0x000176a0
        /*0d44*/ 	.word	0x00000006
        /*0d48*/ 	.word	0x00028830
        /*0d4c*/ 	.short	0x0101
        /*0d4e*/ 	.byte	0x3f
	.zero		1


	//   ....[58]....
        /*0d50*/ 	.word	0x00017710
        /*0d54*/ 	.word	0x00000006
        /*0d58*/ 	.word	0x00028860
        /*0d5c*/ 	.short	0x010a
        /*0d5e*/ 	.byte	0x3f
	.zero		1


	//   ....[59]....
        /*0d60*/ 	.word	0x00017ca0
        /*0d64*/ 	.word	0x00000006
        /*0d68*/ 	.word	0x00028850
        /*0d6c*/ 	.short	0x0107
        /*0d6e*/ 	.byte	0x3f
	.zero		1


	//   ....[60]....
        /*0d70*/ 	.word	0x00017dc0
        /*0d74*/ 	.word	0x00000006
        /*0d78*/ 	.word	0x00028850
        /*0d7c*/ 	.short	0x0101
        /*0d7e*/ 	.byte	0x3f
	.zero		1


	//   ....[61]....
        /*0d80*/ 	.word	0x00017fc0
        /*0d84*/ 	.word	0x00000000
        /*0d88*/ 	.word	0x00028860
        /*0d8c*/ 	.short	0x010a
        /*0d8e*/ 	.byte	0x3f
	.zero		1


	//   ....[62]....
        /*0d90*/ 	.word	0x000184f0
        /*0d94*/ 	.word	0x00000000
        /*0d98*/ 	.word	0x00028850
        /*0d9c*/ 	.short	0x0107
        /*0d9e*/ 	.byte	0x3f
	.zero		1


	//   ....[63]....
        /*0da0*/ 	.word	0x000185a0
        /*0da4*/ 	.word	0x00000000
        /*0da8*/ 	.word	0x00028850
        /*0dac*/ 	.short	0x0101
        /*0dae*/ 	.byte	0x3f
	.zero		1


	//   ....[64]....
        /*0db0*/ 	.word	0x000196f0
        /*0db4*/ 	.word	0x00000004
        /*0db8*/ 	.word	0x00028820
        /*0dbc*/ 	.short	0x010a
        /*0dbe*/ 	.byte	0x3f
	.zero		1


	//   ....[65]....
        /*0dc0*/ 	.word	0x00019890
        /*0dc4*/ 	.word	0x00000005
        /*0dc8*/ 	.word	0x00028840
        /*0dcc*/ 	.short	0x010a
        /*0dce*/ 	.byte	0x3f
	.zero		1


	//   ....[66]....
        /*0dd0*/ 	.word	0x00019930
        /*0dd4*/ 	.word	0x00000019
        /*0dd8*/ 	.word	0x00028840
        /*0ddc*/ 	.short	0x010a
        /*0dde*/ 	.byte	0x3f
	.zero		1


	//   ....[67]....
        /*0de0*/ 	.word	0x00019970
        /*0de4*/ 	.word	0x00000005
        /*0de8*/ 	.word	0x00028860
        /*0dec*/ 	.short	0x010a
        /*0dee*/ 	.byte	0x3f
	.zero		1


	//   ....[68]....
        /*0df0*/ 	.word	0x000199b0
        /*0df4*/ 	.word	0x00000019
        /*0df8*/ 	.word	0x00028860
        /*0dfc*/ 	.short	0x010a
        /*0dfe*/ 	.byte	0x3f
	.zero		1


	//   ....[69]....
        /*0e00*/ 	.word	0x00019a20
        /*0e04*/ 	.word	0x00000003
        /*0e08*/ 	.word	0x00028800
        /*0e0c*/ 	.short	0x010a
        /*0e0e*/ 	.byte	0x3f
	.zero		1


	//   ....[70]....
        /*0e10*/ 	.word	0x00019a70
        /*0e14*/ 	.word	0x00000059
        /*0e18*/ 	.word	0x00028830
        /*0e1c*/ 	.short	0x010a
        /*0e1e*/ 	.byte	0x3f
	.zero		1


	//   ....[71]....
        /*0e20*/ 	.word	0x00019ad0
        /*0e24*/ 	.word	0x00000007
        /*0e28*/ 	.word	0x00028830
        /*0e2c*/ 	.short	0x010a
        /*0e2e*/ 	.byte	0x3f
	.zero		1


	//   ....[72]....
        /*0e30*/ 	.word	0x00019b30
        /*0e34*/ 	.word	0x00000007
        /*0e38*/ 	.word	0x00028850
        /*0e3c*/ 	.short	0x010a
        /*0e3e*/ 	.byte	0x3f
	.zero		1


	//   ....[73]....
        /*0e40*/ 	.word	0x00019b90
        /*0e44*/ 	.word	0x00000007
        /*0e48*/ 	.word	0x00028830
        /*0e4c*/ 	.short	0x010a
        /*0e4e*/ 	.byte	0x3f
	.zero		1


	//   ....[74]....
        /*0e50*/ 	.word	0x00019bf0
        /*0e54*/ 	.word	0x00000007
        /*0e58*/ 	.word	0x00028850
        /*0e5c*/ 	.short	0x010a
        /*0e5e*/ 	.byte	0x3f
	.zero		1


	//   ....[75]....
        /*0e60*/ 	.word	0x00019c50
        /*0e64*/ 	.word	0x00000007
        /*0e68*/ 	.word	0x00028830
        /*0e6c*/ 	.short	0x010a
        /*0e6e*/ 	.byte	0x3f
	.zero		1


	//   ....[76]....
        /*0e70*/ 	.word	0x00019cb0
        /*0e74*/ 	.word	0x00000007
        /*0e78*/ 	.word	0x00028850
        /*0e7c*/ 	.short	0x010a
        /*0e7e*/ 	.byte	0x3f
	.zero		1


	//   ....[77]....
        /*0e80*/ 	.word	0x00019d10
        /*0e84*/ 	.word	0x00000004
        /*0e88*/ 	.word	0x00028850
        /*0e8c*/ 	.short	0x010a
        /*0e8e*/ 	.byte	0x3f
	.zero		1


	//   ....[78]....
        /*0e90*/ 	.word	0x00019e30
        /*0e94*/ 	.word	0x00000007
        /*0e98*/ 	.word	0x00028840
        /*0e9c*/ 	.short	0x010a
        /*0e9e*/ 	.byte	0x3f
	.zero		1


	//   ....[79]....
        /*0ea0*/ 	.word	0x0001b3b0
        /*0ea4*/ 	.word	0x00000016
        /*0ea8*/ 	.word	0x00028820
        /*0eac*/ 	.short	0x010a
        /*0eae*/ 	.byte	0x3f
	.zero		1


	//   ....[80]....
        /*0eb0*/ 	.word	0x0001b400
        /*0eb4*/ 	.word	0x00000006
        /*0eb8*/ 	.word	0x00028840
        /*0ebc*/ 	.short	0x010a
        /*0ebe*/ 	.byte	0x3f
	.zero		1


	//   ....[81]....
        /*0ec0*/ 	.word	0x0001bd80
        /*0ec4*/ 	.word	0x00000006
        /*0ec8*/ 	.word	0x00028860
        /*0ecc*/ 	.short	0x010a
        /*0ece*/ 	.byte	0x3f
	.zero		1


	//   ....[82]....
        /*0ed0*/ 	.word	0x0001c7f0
        /*0ed4*/ 	.word	0x00000000
        /*0ed8*/ 	.word	0x00028860
        /*0edc*/ 	.short	0x010a
        /*0ede*/ 	.byte	0x3f
	.zero		1


	//   ....[83]....
        /*0ee0*/ 	.word	0x0001dc10
        /*0ee4*/ 	.word	0x00000004
        /*0ee8*/ 	.word	0x00028820
        /*0eec*/ 	.short	0x010a
        /*0eee*/ 	.byte	0x3f
	.zero		1


	//   ....[84]....
        /*0ef0*/ 	.word	0x0001ddb0
        /*0ef4*/ 	.word	0x00000005
        /*0ef8*/ 	.word	0x00028840
        /*0efc*/ 	.short	0x010a
        /*0efe*/ 	.byte	0x3f
	.zero		1


	//   ....[85]....
        /*0f00*/ 	.word	0x0001de00
        /*0f04*/ 	.word	0x00000019
        /*0f08*/ 	.word	0x00028840
        /*0f0c*/ 	.short	0x010a
        /*0f0e*/ 	.byte	0x3f
	.zero		1


	//   ....[86]....
        /*0f10*/ 	.word	0x0001de50
        /*0f14*/ 	.word	0x00000005
        /*0f18*/ 	.word	0x00028860
        /*0f1c*/ 	.short	0x010a
        /*0f1e*/ 	.byte	0x3f
	.zero		1


	//----- nvinfo : EIATTR_NUM_MBARRIERS
	.align		4
.L_202:
        /*0f20*/ 	.byte	0x03, 0x38
        /*0f22*/ 	.short	0x0016


	//----- nvinfo : EIATTR_EXIT_INSTR_OFFSETS
	.align		4
        /*0f24*/ 	.byte	0x04, 0x1c
        /*0f26*/ 	.short	(.L_204 - .L_203)


	//   ....[0]....
.L_203:
        /*0f28*/ 	.word	0x000009c0


	//   ....[1]....
        /*0f2c*/ 	.word	0x00013370


	//   ....[2]....
        /*0f30*/ 	.word	0x00019a00


	//----- nvinfo : EIATTR_MAX_THREADS
	.align		4
.L_204:
        /*0f34*/ 	.byte	0x04, 0x05
        /*0f36*/ 	.short	(.L_206 - .L_205)
.L_205:
        /*0f38*/ 	.word	0x00000180
        /*0f3c*/ 	.word	0x00000001
        /*0f40*/ 	.word	0x00000001


	//----- nvinfo : EIATTR_CRS_STACK_SIZE
	.align		4
.L_206:
        /*0f44*/ 	.byte	0x04, 0x1e
        /*0f46*/ 	.short	(.L_208 - .L_207)
.L_207:
        /*0f48*/ 	.word	0x00000000


	//----- nvinfo : EIATTR_CBANK_PARAM_SIZE
	.align		4
.L_208:
        /*0f4c*/ 	.byte	0x03, 0x19
        /*0f4e*/ 	.short	0x0af0


	//----- nvinfo : EIATTR_PARAM_CBANK
	.align		4
        /*0f50*/ 	.byte	0x04, 0x0a
        /*0f52*/ 	.short	(.L_210 - .L_209)
	.align		4
.L_209:
        /*0f54*/ 	.word	index@(.nv.constant0._ZN7cutlass13device_kernelIN5flash11enable_sm90INS1_16FlashAttnFwdSm90INS1_25CollectiveMainloopFwdSm90ILi2EN4cute5tupleIJNS5_1CILi1EEES8_S8_EEENS6_IJNS7_ILi128EEESA_SA_EEELi128ENS_10bfloat16_tEfNS_4arch4Sm90ELb0ELb1ELb1ELb1ELb1ELb0ELb0ELb1ELb1ELb1ELb1ELb0EEENS1_21CollectiveEpilogueFwdISB_S9_SC_SE_Li256ELb1ELb1ELb1ELb0EEENS1_36VarlenDynamicPersistentTileSchedulerILi128ELi128ELi256ELi128ELb1ELb1ELb1ELb1ELb0ELb1EEEEEEEEEvNT_6ParamsE)
        /*0f58*/ 	.short	0x0210
        /*0f5a*/ 	.short	0x0af0


	//----- nvinfo : EIATTR_SW_WAR
	.align		4
.L_210:
        /*0f5c*/ 	.byte	0x04, 0x36
        /*0f5e*/ 	.short	(.L_212 - .L_211)
.L_211:
        /*0f60*/ 	.word	0x00000008
.L_212:


//--------------------- .nv.info._ZN7cutlass13device_kernelIN5flash11enable_sm90INS1_16FlashAttnFwdSm90INS1_25CollectiveMainloopFwdSm90ILi2EN4cute5tupleIJNS5_1CILi1EEES8_S8_EEENS6_IJNS7_ILi128EEESA_SA_EEELi128ENS_10bfloat16_tEfNS_4arch4Sm90ELb0ELb1ELb1ELb1ELb1ELb1ELb0ELb1ELb1ELb1ELb1ELb0EEENS1_21CollectiveEpilogueFwdISB_S9_SC_SE_Li256ELb1ELb1ELb1ELb0EEENS1_36VarlenDynamicPersistentTileSchedulerILi128ELi128ELi256ELi128ELb1ELb1ELb1ELb1ELb0ELb1EEEEEEEEEvNT_6ParamsE --------------------------
	.section	.nv.info._ZN7cutlass13device_kernelIN5flash11enable_sm90INS1_16FlashAttnFwdSm90INS1_25CollectiveMainloopFwdSm90ILi2EN4cute5tupleIJNS5_1CILi1EEES8_S8_EEENS6_IJNS7_ILi128EEESA_SA_EEELi128ENS_10bfloat16_tEfNS_4arch4Sm90ELb0ELb1ELb1ELb1ELb1ELb1ELb0ELb1ELb1ELb1ELb1ELb0EEENS1_21CollectiveEpilogueFwdISB_S9_SC_SE_Li256ELb1ELb1ELb1ELb0EEENS1_36VarlenDynamicPersistentTileSchedulerILi128ELi128ELi256ELi128ELb1ELb1ELb1ELb1ELb0ELb1EEEEEEEEEvNT_6ParamsE,"",@"SHT_CUDA_INFO"
	.sectionflags	@""
	.align	4


	//----- nvinfo : EIATTR_CUDA_API_VERSION
	.align		4
        /*0000*/ 	.byte	0x04, 0x37
        /*0002*/ 	.short	(.L_214 - .L_213)
.L_213:
        /*0004*/ 	.word	0x00000082


	//----- nvinfo : EIATTR_KPARAM_INFO
	.align		4
.L_214:
        /*0008*/ 	.byte	0x04, 0x17
        /*000a*/ 	.short	(.L_216 - .L_215)
.L_215:
        /*000c*/ 	.word	0x00000000
        /*0010*/ 	.short	0x0000
        /*0012*/ 	.short	0x0070
        /*0014*/ 	.byte	0x00, 0xf0, 0x01, 0x2a


	//----- nvinfo : EIATTR_SPARSE_MMA_MASK
	.align		4
.L_216:
        /*0018*/ 	.byte	0x03, 0x50
        /*001a*/ 	.short	0x0000


	//----- nvinfo : EIATTR_MAXREG_COUNT
	.align		4
        /*001c*/ 	.byte	0x03, 0x1b
        /*001e*/ 	.short	0x00a8


	//----- nvinfo : EIATTR_NUM_BARRIERS
	.align		4
        /*0020*/ 	.byte	0x02, 0x4c
        /*0022*/ 	.byte	0x10
	.zero		1


	//----- nvinfo : EIATTR_EXTERNS
	.align		4
        /*0024*/ 	.byte	0x04, 0x0f
        /*0026*/ 	.short	(.L_218 - .L_217)


	//   ....[0]....
	.align		4
.L_217:
        /*0028*/ 	.word	index@(__assertfail)


	//----- nvinfo : EIATTR_ANNOTATIONS
	.align		4
.L_218:
        /*002c*/ 	.byte	0x04, 0x55
        /*002e*/ 	.short	(.L_220 - .L_219)


	//   ....[0]....
.L_219:
        /* <DEDUP_REMOVED lines=21> */


	//----- nvinfo : EIATTR_MERCURY_ISA_VERSION
	.align		4
.L_220:
        /*0170*/ 	.byte	0x03, 0x5f
        /*0172*/ 	.short	0x0101


	//----- nvinfo : EIATTR_UNUSED_LOAD_BYTE_OFFSET
	.align		4
        /*0174*/ 	.byte	0x04, 0x44
        /*0176*/ 	.short	(.L_222 - .L_221)


	//   ....[0]....
.L_221:
        /*0178*/ 	.word	0x00000a60
        /*017c*/ 	.word	0x0000fff0


	//   ....[1]....
        /*0180*/ 	.word	0x0001dcd0
        /*0184*/ 	.word	0x0000fff0


	//----- nvinfo : EIATTR_INT_WARP_WIDE_INSTR_OFFSETS
	.align		4
.L_222:
        /*0188*/ 	.byte	0x04, 0x31
        /*018a*/ 	.short	(.L_224 - .L_223)


	//   ....[0]....
.L_223:
        /*018c*/ 	.word	0x00000130


	//   ....[1]....
        /*0190*/ 	.word	0x00000170


	//   ....[2]....
        /*0194*/ 	.word	0x000001e0


	//   ....[3]....
        /*0198*/ 	.word	0x00024230


	//   ....[4]....
        /*019c*/ 	.word	0x000242c0


	//   ....[5]....
        /*01a0*/ 	.word	0x00027120


	//   ....[6]....
        /*01a4*/ 	.word	0x000271b0


	//----- nvinfo : EIATTR_COOP_GROUP_MASK_REGIDS
	.align		4
.L_224:
        /*01a8*/ 	.byte	0x04, 0x29
        /*01aa*/ 	.short	(.L_226 - .L_225)


	//   ....[0]....
.L_225:
        /*01ac*/ 	.word	0xffffffff


	//   ....[1]....
        /*01b0*/ 	.word	0xffffffff


	//   ....[2]....
        /*01b4*/ 	.word	0xffffffff


	//   ....[3]....
        /*01b8*/ 	.word	0xffffffff


	//   ....[4]....
        /*01bc*/ 	.word	0xffffffff


	//   ....[5]....
        /*01c0*/ 	.word	0xffffffff


	//   ....[6]....
        /*01c4*/ 	.word	0xffffffff


	//   ....[7]....
        /*01c8*/ 	.word	0xffffffff


	//   ....[8]....
        /*01cc*/ 	.word	0xffffffff


	//   ....[9]....
        /*01d0*/ 	.word	0xffffffff


	//   ....[10]....
        /*01d4*/ 	.word	0xffffffff


	//   ....[11]....
        /*01d8*/ 	.word	0xffffffff


	//   ....[12]....
        /*01dc*/ 	.word	0xffffffff


	//   ....[13]....
        /*01e0*/ 	.word	0xffffffff


	//   ....[14]....
        /*01e4*/ 	.word	0xffffffff


	//   ....[15]....
        /*01e8*/ 	.word	0xffffffff


	//   ....[16]....
        /*01ec*/ 	.word	0xffffffff


	//   ....[17]....
        /*01f0*/ 	.word	0xffffffff


	//   ....[18]....
        /*01f4*/ 	.word	0xffffffff


	//   ....[19]....
        /*01f8*/ 	.word	0xffffffff


	//   ....[20]....
        /*01fc*/ 	.word	0xffffffff


	//   ....[21]....
        /*0200*/ 	.word	0xffffffff


	//   ....[22]....
        /*0204*/ 	.word	0xffffffff


	//   ....[23]....
        /*0208*/ 	.word	0xffffffff


	//   ....[24]....
        /*020c*/ 	.word	0xffffffff


	//   ....[25]....
        /*0210*/ 	.word	0xffffffff


	//   ....[26]....
        /*0214*/ 	.word	0xffffffff


	//   ....[27]....
        /*0218*/ 	.word	0xffffffff


	//   ....[28]....
        /*021c*/ 	.word	0xffffffff


	//   ....[29]....
        /*0220*/ 	.word	0xffffffff


	//   ....[30]....
        /*0224*/ 	.word	0xffffffff


	//   ....[31]....
        /*0228*/ 	.word	0xffffffff


	//   ....[32]....
        /*022c*/ 	.word	0xffffffff


	//   ....[33]....
        /*0230*/ 	.word	0xffffffff


	//   ....[34]....
        /*0234*/ 	.word	0xffffffff


	//   ....[35]....
        /*0238*/ 	.word	0xffffffff


	//   ....[36]....
        /*023c*/ 	.word	0xffffffff


	//   ....[37]....
        /*0240*/ 	.word	0xffffffff


	//   ....[38]....
        /*0244*/ 	.word	0xffffffff


	//   ....[39]....
        /*0248*/ 	.word	0xffffffff


	//   ....[40]....
        /*024c*/ 	.word	0xffffffff


	//   ....[41]....
        /*0250*/ 	.word	0xffffffff


	//   ....[42]....
        /*0254*/ 	.word	0xffffffff


	//   ....[43]....
        /*0258*/ 	.word	0xffffffff


	//   ....[44]....
        /*025c*/ 	.word	0xffffffff


	//   ....[45]....
        /*0260*/ 	.word	0xffffffff


	//   ....[46]....
        /*0264*/ 	.word	0xffffffff


	//   ....[47]....
        /*0268*/ 	.word	0xffffffff


	//   ....[48]....
        /*026c*/ 	.word	0xffffffff


	//   ....[49]....
        /*0270*/ 	.word	0xffffffff


	//   ....[50]....
        /*0274*/ 	.word	0xffffffff


	//   ....[51]....
        /*0278*/ 	.word	0xffffffff


	//   ....[52]....
        /*027c*/ 	.word	0xffffffff


	//   ....[53]....
        /*0280*/ 	.word	0xffffffff


	//   ....[54]....
        /*0284*/ 	.word	0xffffffff


	//   ....[55]....
        /*0288*/ 	.word	0xffffffff


	//   ....[56]....
        /*028c*/ 	.word	0xffffffff


	//   ....[57]....
        /*0290*/ 	.word	0xffffffff


	//   ....[58]....
        /*0294*/ 	.word	0xffffffff


	//   ....[59]....
        /*0298*/ 	.word	0xffffffff


	//   ....[60]....
        /*029c*/ 	.word	0xffffffff


	//   ....[61]....
        /*02a0*/ 	.word	0xffffffff


	//   ....[62]....
        /*02a4*/ 	.word	0xffffffff


	//   ....[63]....
        /*02a8*/ 	.word	0xffffffff


	//   ....[64]....
        /*02ac*/ 	.word	0xffffffff


	//   ....[65]....
        /*02b0*/ 	.word	0xffffffff


	//   ....[66]....
        /*02b4*/ 	.word	0xffffffff


	//   ....[67]....
        /*02b8*/ 	.word	0xffffffff


	//   ....[68]....
        /*02bc*/ 	.word	0xffffffff


	//   ....[69]....
        /*02c0*/ 	.word	0xffffffff


	//   ....[70]....
        /*02c4*/ 	.word	0xffffffff


	//   ....[71]....
        /*02c8*/ 	.word	0xffffffff


	//   ....[72]....
        /*02cc*/ 	.word	0xffffffff


	//   ....[73]....
        /*02d0*/ 	.word	0xffffffff


	//   ....[74]....
        /*02d4*/ 	.word	0xffffffff


	//   ....[75]....
        /*02d8*/ 	.word	0xffffffff


	//   ....[76]....
        /*02dc*/ 	.word	0xffffffff


	//   ....[77]....
        /*02e0*/ 	.word	0xffffffff


	//   ....[78]....
        /*02e4*/ 	.word	0xffffffff


	//   ....[79]....
        /*02e8*/ 	.word	0xffffffff


	//   ....[80]....
        /*02ec*/ 	.word	0xffffffff


	//   ....[81]....
        /*02f0*/ 	.word	0xffffffff


	//   ....[82]....
        /*02f4*/ 	.word	0xffffffff


	//   ....[83]....
        /*02f8*/ 	.word	0xffffffff


	//   ....[84]....
        /*02fc*/ 	.word	0xffffffff


	//   ....[85]....
        /*0300*/ 	.word	0xffffffff


	//   ....[86]....
        /*0304*/ 	.word	0xffffffff


	//   ....[87]....
        /*0308*/ 	.word	0xffffffff


	//   ....[88]....
        /*030c*/ 	.word	0xffffffff


	//   ....[89]....
        /*0310*/ 	.word	0xffffffff


	//   ....[90]....
        /*0314*/ 	.word	0xffffffff


	//   ....[91]....
        /*0318*/ 	.word	0xffffffff


	//   ....[92]....
        /*031c*/ 	.word	0xffffffff


	//   ....[93]....
        /*0320*/ 	.word	0xffffffff


	//   ....[94]....
        /*0324*/ 	.word	0xffffffff


	//   ....[95]....
        /*0328*/ 	.word	0xffffffff


	//   ....[96]....
        /*032c*/ 	.word	0xffffffff


	//   ....[97]....
        /*0330*/ 	.word	0xffffffff


	//   ....[98]....
        /*0334*/ 	.word	0xffffffff


	//   ....[99]....
        /*0338*/ 	.word	0xffffffff


	//   ....[100]....
        /*033c*/ 	.word	0xffffffff


	//   ....[101]....
        /*0340*/ 	.word	0xffffffff


	//   ....[102]....
        /*0344*/ 	.word	0xffffffff


	//   ....[103]....
        /*0348*/ 	.word	0xffffffff


	//   ....[104]....
        /*034c*/ 	.word	0xffffffff


	//   ....[105]....
        /*0350*/ 	.word	0xffffffff


	//   ....[106]....
        /*0354*/ 	.word	0xffffffff


	//   ....[107]....
        /*0358*/ 	.word	0xffffffff


	//   ....[108]....
        /*035c*/ 	.word	0xffffffff


	//   ....[109]....
        /*0360*/ 	.word	0xffffffff


	//   ....[110]....
        /*0364*/ 	.word	0xffffffff


	//   ....[111]....
        /*0368*/ 	.word	0xffffffff


	//   ....[112]....
        /*036c*/ 	.word	0xffffffff


	//   ....[113]....
        /*0370*/ 	.word	0xffffffff


	//   ....[114]....
        /*0374*/ 	.word	0xffffffff


	//   ....[115]....
        /*0378*/ 	.word	0xffffffff


	//   ....[116]....
        /*037c*/ 	.word	0xffffffff


	//   ....[117]....
        /*0380*/ 	.word	0xffffffff


	//   ....[118]....
        /*0384*/ 	.word	0xffffffff


	//   ....[119]....
        /*0388*/ 	.word	0xffffffff


	//   ....[120]....
        /*038c*/ 	.word	0xffffffff


	//   ....[121]....
        /*0390*/ 	.word	0xffffffff


	//   ....[122]....
        /*0394*/ 	.word	0xffffffff


	//   ....[123]....
        /*0398*/ 	.word	0xffffffff


	//   ....[124]....
        /*039c*/ 	.word	0xffffffff


	//   ....[125]....
        /*03a0*/ 	.word	0xffffffff


	//   ....[126]....
        /*03a4*/ 	.word	0xffffffff


	//   ....[127]....
        /*03a8*/ 	.word	0xffffffff


	//   ....[128]....
        /*03ac*/ 	.word	0xffffffff


	//   ....[129]....
        /*03b0*/ 	.word	0xffffffff


	//   ....[130]....
        /*03b4*/ 	.word	0xffffffff


	//   ....[131]....
        /*03b8*/ 	.word	0xffffffff


	//   ....[132]....
        /*03bc*/ 	.word	0xffffffff


	//   ....[133]....
        /*03c0*/ 	.word	0xffffffff


	//   ....[134]....
        /*03c4*/ 	.word	0xffffffff


	//   ....[135]....
        /*03c8*/ 	.word	0xffffffff


	//   ....[136]....
        /*03cc*/ 	.word	0xffffffff


	//   ....[137]....
        /*03d0*/ 	.word	0xffffffff


	//   ....[138]....
        /*03d4*/ 	.word	0xffffffff


	//   ....[139]....
        /*03d8*/ 	.word	0xffffffff


	//   ....[140]....
        /*03dc*/ 	.word	0xffffffff


	//   ....[141]....
        /*03e0*/ 	.word	0xffffffff


	//   ....[142]....
        /*03e4*/ 	.word	0xffffffff


	//   ....[143]....
        /*03e8*/ 	.word	0xffffffff


	//   ....[144]....
        /*03ec*/ 	.word	0xffffffff


	//   ....[145]....
        /*03f0*/ 	.word	0xffffffff


	//   ....[146]....
        /*03f4*/ 	.word	0xffffffff


	//   ....[147]....
        /*03f8*/ 	.word	0xffffffff


	//   ....[148]....
        /*03fc*/ 	.word	0xffffffff


	//   ....[149]....
        /*0400*/ 	.word	0xffffffff


	//   ....[150]....
        /*0404*/ 	.word	0xffffffff


	//   ....[151]....
        /*0408*/ 	.word	0xffffffff


	//   ....[152]....
        /*040c*/ 	.word	0xffffffff


	//   ....[153]....
        /*0410*/ 	.word	0xffffffff


	//   ....[154]....
        /*0414*/ 	.word	0xffffffff


	//   ....[155]....
        /*0418*/ 	.word	0xffffffff


	//   ....[156]....
        /*041c*/ 	.word	0xffffffff


	//   ....[157]....
        /*0420*/ 	.word	0xffffffff


	//   ....[158]....
        /*0424*/ 	.word	0xffffffff


	//   ....[159]....
        /*0428*/ 	.word	0xffffffff


	//   ....[160]....
        /*042c*/ 	.word	0xffffffff


	//   ....[161]....
        /*0430*/ 	.word	0xffffffff


	//   ....[162]....
        /*0434*/ 	.word	0xffffffff


	//   ....[163]....
        /*0438*/ 	.word	0xffffffff


	//   ....[164]....
        /*043c*/ 	.word	0xffffffff


	//   ....[165]....
        /*0440*/ 	.word	0xffffffff


	//   ....[166]....
        /*0444*/ 	.word	0xffffffff


	//   ....[167]....
        /*0448*/ 	.word	0xffffffff


	//   ....[168]....
        /*044c*/ 	.word	0xffffffff


	//   ....[169]....
        /*0450*/ 	.word	0xffffffff


	//   ....[170]....
        /*0454*/ 	.word	0xffffffff


	//   ....[171]....
        /*0458*/ 	.word	0xffffffff


	//   ....[172]....
        /*045c*/ 	.word	0xffffffff


	//   ....[173]....
        /*0460*/ 	.word	0xffffffff


	//   ....[174]....
        /*0464*/ 	.word	0xffffffff


	//   ....[175]....
        /*0468*/ 	.word	0xffffffff


	//   ....[176]....
        /*046c*/ 	.word	0xffffffff


	//   ....[177]....
        /*0470*/ 	.word	0xffffffff


	//   ....[178]....
        /*0474*/ 	.word	0xffffffff


	//   ....[179]....
        /*0478*/ 	.word	0xffffffff


	//   ....[180]....
        /*047c*/ 	.word	0xffffffff


	//   ....[181]....
        /*0480*/ 	.word	0xffffffff


	//   ....[182]....
        /*0484*/ 	.word	0xffffffff


	//   ....[183]....
        /*0488*/ 	.word	0xffffffff


	//   ....[184]....
        /*048c*/ 	.word	0xffffffff


	//   ....[185]....
        /*0490*/ 	.word	0xffffffff


	//   ....[186]....
        /*0494*/ 	.word	0xffffffff


	//   ....[187]....
        /*0498*/ 	.word	0xffffffff


	//   ....[188]....
        /*049c*/ 	.word	0xffffffff


	//   ....[189]....
        /*04a0*/ 	.word	0xffffffff


	//   ....[190]....
        /*04a4*/ 	.word	0xffffffff


	//   ....[191]....
        /*04a8*/ 	.word	0xffffffff


	//   ....[192]....
        /*04ac*/ 	.word	0xffffffff


	//   ....[193]....
        /*04b0*/ 	.word	0xffffffff


	//   ....[194]....
        /*04b4*/ 	.word	0xffffffff


	//   ....[195]....
        /*04b8*/ 	.word	0xffffffff


	//   ....[196]....
        /*04bc*/ 	.word	0xffffffff


	//   ....[197]....
        /*04c0*/ 	.word	0xffffffff


	//   ....[198]....
        /*04c4*/ 	.word	0xffffffff


	//   ....[199]....
        /*04c8*/ 	.word	0xffffffff


	//   ....[200]....
        /*04cc*/ 	.word	0xffffffff


	//   ....[201]....
        /*04d0*/ 	.word	0xffffffff


	//   ....[202]....
        /*04d4*/ 	.word	0xffffffff


	//   ....[203]....
        /*04d8*/ 	.word	0xffffffff


	//   ....[204]....
        /*04dc*/ 	.word	0xffffffff


	//   ....[205]....
        /*04e0*/ 	.word	0xffffffff


	//   ....[206]....
        /*04e4*/ 	.word	0xffffffff


	//   ....[207]....
        /*04e8*/ 	.word	0xffffffff


	//   ....[208]....
        /*04ec*/ 	.word	0xffffffff


	//   ....[209]....
        /*04f0*/ 	.word	0xffffffff


	//   ....[210]....
        /*04f4*/ 	.word	0xffffffff


	//   ....[211]....
        /*04f8*/ 	.word	0xffffffff


	//   ....[212]....
        /*04fc*/ 	.word	0xffffffff


	//   ....[213]....
        /*0500*/ 	.word	0xffffffff


	//   ....[214]....
        /*0504*/ 	.word	0xffffffff


	//   ....[215]....
        /*0508*/ 	.word	0xffffffff


	//   ....[216]....
        /*050c*/ 	.word	0xffffffff


	//   ....[217]....
        /*0510*/ 	.word	0xffffffff


	//   ....[218]....
        /*0514*/ 	.word	0xffffffff


	//   ....[219]....
        /*0518*/ 	.word	0xffffffff


	//   ....[220]....
        /*051c*/ 	.word	0xffffffff


	//   ....[221]....
        /*0520*/ 	.word	0xffffffff


	//   ....[222]....
        /*0524*/ 	.word	0xffffffff


	//   ....[223]....
        /*0528*/ 	.word	0xffffffff


	//   ....[224]....
        /*052c*/ 	.word	0xffffffff


	//   ....[225]....
        /*0530*/ 	.word	0xffffffff


	//   ....[226]....
        /*0534*/ 	.word	0xffffffff


	//   ....[227]....
        /*0538*/ 	.word	0xffffffff


	//   ....[228]....
        /*053c*/ 	.word	0xffffffff


	//   ....[229]....
        /*0540*/ 	.word	0xffffffff


	//   ....[230]....
        /*0544*/ 	.word	0xffffffff


	//   ....[231]....
        /*0548*/ 	.word	0xffffffff


	//   ....[232]....
        /*054c*/ 	.word	0xffffffff


	//   ....[233]....
        /*0550*/ 	.word	0xffffffff


	//   ....[234]....
        /*0554*/ 	.word	0xffffffff


	//   ....[235]....
        /*0558*/ 	.word	0xffffffff


	//   ....[236]....
        /*055c*/ 	.word	0xffffffff


	//   ....[237]....
        /*0560*/ 	.word	0xffffffff


	//   ....[238]....
        /*0564*/ 	.word	0xffffffff


	//   ....[239]....
        /*0568*/ 	.word	0x0500000f


	//   ....[240]....
        /*056c*/ 	.word	0x0500000f


	//   ....[241]....
        /*0570*/ 	.word	0x0500000f


	//   ....[242]....
        /*0574*/ 	.word	0x0500000f


	//   ....[243]....
        /*0578*/ 	.word	0x0500000f


	//   ....[244]....
        /*057c*/ 	.word	0x0500000f


	//   ....[245]....
        /*0580*/ 	.word	0x0500000f


	//   ....[246]....
        /*0584*/ 	.word	0x0500000f


	//   ....[247]....
        /*0588*/ 	.word	0x0500000f


	//   ....[248]....
        /*058c*/ 	.word	0x0500000f


	//   ....[249]....
        /*0590*/ 	.word	0x0500000f


	//   ....[250]....
        /*0594*/ 	.word	0x0500000f


	//   ....[251]....
        /*0598*/ 	.word	0x0500000f


	//   ....[252]....
        /*059c*/ 	.word	0x0500000f


	//   ....[253]....
        /*05a0*/ 	.word	0x0500000f


	//   ....[254]....
        /*05a4*/ 	.word	0x0500000f


	//   ....[255]....
        /*05a8*/ 	.word	0x0500000f


	//   ....[0]....
        /*05ac*/ 	.word	0x0500000f


	//   ....[1]....
        /*05b0*/ 	.word	0x0500000f


	//   ....[2]....
        /*05b4*/ 	.word	0x0500000f


	//   ....[3]....
        /*05b8*/ 	.word	0x0500000f


	//   ....[4]....
        /*05bc*/ 	.word	0x0500000f


	//   ....[5]....
        /*05c0*/ 	.word	0x0500000f


	//   ....[6]....
        /*05c4*/ 	.word	0x0500000f


	//   ....[7]....
        /*05c8*/ 	.word	0x0500000f


	//   ....[8]....
        /*05cc*/ 	.word	0x0500000f


	//   ....[9]....
        /*05d0*/ 	.word	0x0500000f


	//   ....[10]....
        /*05d4*/ 	.word	0x0500000f


	//   ....[11]....
        /*05d8*/ 	.word	0x0500000f


	//   ....[12]....
        /*05dc*/ 	.word	0x0500000f


	//   ....[13]....
        /*05e0*/ 	.word	0x0500000f


	//   ....[14]....
        /*05e4*/ 	.word	0x0500000f


	//   ....[15]....
        /*05e8*/ 	.word	0x0500000f


	//   ....[16]....
        /*05ec*/ 	.word	0x0500000f


	//   ....[17]....
        /*05f0*/ 	.word	0x0500000f


	//   ....[18]....
        /*05f4*/ 	.word	0x0500000f


	//   ....[19]....
        /*05f8*/ 	.word	0x0500000f


	//   ....[20]....
        /*05fc*/ 	.word	0x0500000f


	//   ....[21]....
        /*0600*/ 	.word	0x0500000f


	//   ....[22]....
        /*0604*/ 	.word	0x0500000f


	//   ....[23]....
        /*0608*/ 	.word	0x0500000f


	//   ....[24]....
        /*060c*/ 	.word	0x0500000f


	//   ....[25]....
        /*0610*/ 	.word	0x0500000f


	//   ....[26]....
        /*0614*/ 	.word	0x0500000f


	//   ....[27]....
        /*0618*/ 	.word	0x0500000f


	//   ....[28]....
        /*061c*/ 	.word	0x0500000f


	//   ....[29]....
        /*0620*/ 	.word	0x0500000f


	//   ....[30]....
        /*0624*/ 	.word	0x0500000f


	//   ....[31]....
        /*0628*/ 	.word	0x0500000f


	//   ....[32]....
        /*062c*/ 	.word	0x0500000f


	//   ....[33]....
        /*0630*/ 	.word	0x0500000f


	//   ....[34]....
        /*0634*/ 	.word	0x0500000f


	//   ....[35]....
        /*0638*/ 	.word	0x0500000f


	//   ....[36]....
        /*063c*/ 	.word	0x0500000f


	//   ....[37]....
        /*0640*/ 	.word	0x0500000f


	//   ....[38]....
        /*0644*/ 	.word	0x0500000f


	//   ....[39]....
        /*0648*/ 	.word	0x0500000f


	//   ....[40]....
        /*064c*/ 	.word	0x0500000f


	//   ....[41]....
        /*0650*/ 	.word	0x0500000f


	//   ....[42]....
        /*0654*/ 	.word	0x0500000f


	//   ....[43]....
        /*0658*/ 	.word	0x0500000f


	//   ....[44]....
        /*065c*/ 	.word	0x0500000f


	//   ....[45]....
        /*0660*/ 	.word	0x0500000f


	//   ....[46]....
        /*0664*/ 	.word	0x0500000f


	//   ....[47]....
        /*0668*/ 	.word	0x0500000f


	//   ....[48]....
        /*066c*/ 	.word	0x0500000f


	//   ....[49]....
        /*0670*/ 	.word	0x0500000f


	//   ....[50]....
        /*0674*/ 	.word	0x0500000f


	//   ....[51]....
        /*0678*/ 	.word	0x0500000f


	//   ....[52]....
        /*067c*/ 	.word	0x0500000f


	//   ....[53]....
        /*0680*/ 	.word	0x0500000f


	//   ....[54]....
        /*0684*/ 	.word	0x0500000f


	//   ....[55]....
        /*0688*/ 	.word	0x0500000f


	//   ....[56]....
        /*068c*/ 	.word	0x0500000f


	//   ....[57]....
        /*0690*/ 	.word	0x0500000f


	//   ....[58]....
        /*0694*/ 	.word	0x0500000f


	//   ....[59]....
        /*0698*/ 	.word	0x0500000f


	//   ....[60]....
        /*069c*/ 	.word	0x0500000f


	//   ....[61]....
        /*06a0*/ 	.word	0x0500000f


	//   ....[62]....
        /*06a4*/ 	.word	0x0500000f


	//   ....[63]....
        /*06a8*/ 	.word	0x0500000f


	//   ....[64]....
        /*06ac*/ 	.word	0x0500000f


	//   ....[65]....
        /*06b0*/ 	.word	0x0500000f


	//   ....[66]....
        /*06b4*/ 	.word	0x0500000f


	//   ....[67]....
        /*06b8*/ 	.word	0x0500000f


	//   ....[68]....
        /*06bc*/ 	.word	0x0500000f


	//   ....[69]....
        /*06c0*/ 	.word	0x0500000f


	//   ....[70]....
        /*06c4*/ 	.word	0x0500000f


	//   ....[71]....
        /*06c8*/ 	.word	0x0500000f


	//   ....[72]....
        /*06cc*/ 	.word	0x0500000f


	//   ....[73]....
        /*06d0*/ 	.word	0x0500000f


	//   ....[74]....
        /*06d4*/ 	.word	0x0500000f


	//   ....[75]....
        /*06d8*/ 	.word	0x0500000f


	//   ....[76]....
        /*06dc*/ 	.word	0x0500000f


	//   ....[77]....
        /*06e0*/ 	.word	0x0500000f


	//   ....[78]....
        /*06e4*/ 	.word	0x0500000f


	//   ....[79]....
        /*06e8*/ 	.word	0x0500000f


	//   ....[80]....
        /*06ec*/ 	.word	0x0500000f


	//   ....[81]....
        /*06f0*/ 	.word	0x0500000f


	//   ....[82]....
        /*06f4*/ 	.word	0x0500000f


	//   ....[83]....
        /*06f8*/ 	.word	0x0500000f


	//   ....[84]....
        /*06fc*/ 	.word	0x0500000f


	//   ....[85]....
        /*0700*/ 	.word	0x0500000f


	//   ....[86]....
        /*0704*/ 	.word	0x0500000f


	//   ....[87]....
        /*0708*/ 	.word	0x0500000f


	//   ....[88]....
        /*070c*/ 	.word	0x0500000f


	//   ....[89]....
        /*0710*/ 	.word	0x0500000f


	//   ....[90]....
        /*0714*/ 	.word	0x0500000f


	//   ....[91]....
        /*0718*/ 	.word	0x0500000f


	//   ....[92]....
        /*071c*/ 	.word	0x0500000f


	//   ....[93]....
        /*0720*/ 	.word	0x0500000f


	//   ....[94]....
        /*0724*/ 	.word	0x0500000f


	//   ....[95]....
        /*0728*/ 	.word	0x0500000f


	//   ....[96]....
        /*072c*/ 	.word	0x0500000f


	//   ....[97]....
        /*0730*/ 	.word	0x0500000f


	//   ....[98]....
        /*0734*/ 	.word	0x0500000f


	//   ....[99]....
        /*0738*/ 	.word	0x0500000f


	//   ....[100]....
        /*073c*/ 	.word	0x0500000f


	//   ....[101]....
        /*0740*/ 	.word	0x0500000f


	//   ....[102]....
        /*0744*/ 	.word	0x0500000f


	//   ....[103]....
        /*0748*/ 	.word	0x0500000f


	//   ....[104]....
        /*074c*/ 	.word	0x0500000f


	//   ....[105]....
        /*0750*/ 	.word	0x0500000f


	//   ....[106]....
        /*0754*/ 	.word	0x0500000f


	//   ....[107]....
        /*0758*/ 	.word	0x0500000f


	//   ....[108]....
        /*075c*/ 	.word	0x0500000f


	//   ....[109]....
        /*0760*/ 	.word	0x0500000f


	//   ....[110]....
        /*0764*/ 	.word	0x0500000f


	//   ....[111]....
        /*0768*/ 	.word	0x0500000f


	//   ....[112]....
        /*076c*/ 	.word	0x0500000f


	//   ....[113]....
        /*0770*/ 	.word	0x0500000f


	//   ....[114]....
        /*0774*/ 	.word	0x0500000f


	//   ....[115]....
        /*0778*/ 	.word	0x0500000f


	//   ....[116]....
        /*077c*/ 	.word	0x0500000f


	//   ....[117]....
        /*0780*/ 	.word	0x0500000f


	//   ....[118]....
        /*0784*/ 	.word	0x0500000f


	//   ....[119]....
        /*0788*/ 	.word	0x0500000f


	//   ....[120]....
        /*078c*/ 	.word	0x0500000f


	//   ....[121]....
        /*0790*/ 	.word	0x0500000f


	//   ....[122]....
        /*0794*/ 	.word	0x0500000f


	//   ....[123]....
        /*0798*/ 	.word	0x0500000f


	//   ....[124]....
        /*079c*/ 	.word	0x0500000f


	//   ....[125]....
        /*07a0*/ 	.word	0x0500000f


	//   ....[126]....
        /*07a4*/ 	.word	0x0500000f


	//   ....[127]....
        /*07a8*/ 	.word	0x0500000f


	//   ....[128]....
        /*07ac*/ 	.word	0x0500000f


	//   ....[129]....
        /*07b0*/ 	.word	0x0500000f


	//   ....[130]....
        /*07b4*/ 	.word	0x0500000f


	//   ....[131]....
        /*07b8*/ 	.word	0x0500000f


	//   ....[132]....
        /*07bc*/ 	.word	0x0500000f


	//   ....[133]....
        /*07c0*/ 	.word	0x0500000f


	//   ....[134]....
        /*07c4*/ 	.word	0x0500000f


	//   ....[135]....
        /*07c8*/ 	.word	0x0500000f


	//   ....[136]....
        /*07cc*/ 	.word	0x0500000f


	//   ....[137]....
        /*07d0*/ 	.word	0x0500000f


	//   ....[138]....
        /*07d4*/ 	.word	0x0500000f


	//   ....[139]....
        /*07d8*/ 	.word	0x0500000f


	//   ....[140]....
        /*07dc*/ 	.word	0x0500000f


	//   ....[141]....
        /*07e0*/ 	.word	0x0500000f


	//   ....[142]....
        /*07e4*/ 	.word	0x0500000f


	//   ....[143]....
        /*07e8*/ 	.word	0x0500000f


	//   ....[144]....
        /*07ec*/ 	.word	0x0500000f


	//   ....[145]....
        /*07f0*/ 	.word	0x0500000f


	//   ....[146]....
        /*07f4*/ 	.word	0x0500000f


	//   ....[147]....
        /*07f8*/ 	.word	0x0500000f


	//   ....[148]....
        /*07fc*/ 	.word	0x0500000f


	//   ....[149]....
        /*0800*/ 	.word	0x0500000f


	//   ....[150]....
        /*0804*/ 	.word	0x0500000f


	//   ....[151]....
        /*0808*/ 	.word	0x0500000f


	//   ....[152]....
        /*080c*/ 	.word	0x0500000f


	//   ....[153]....
        /*0810*/ 	.word	0x0500000f


	//   ....[154]....
        /*0814*/ 	.word	0x0500000f


	//   ....[155]....
        /*0818*/ 	.word	0x0500000f


	//   ....[156]....
        /*081c*/ 	.word	0x0500000f


	//   ....[157]....
        /*0820*/ 	.word	0x0500000f


	//   ....[158]....
        /*0824*/ 	.word	0x0500000f


	//   ....[159]....
        /*0828*/ 	.word	0x0500000f


	//   ....[160]....
        /*082c*/ 	.word	0x0500000f


	//----- nvinfo : EIATTR_COOP_GROUP_INSTR_OFFSETS
	.align		4
.L_226:
        /*0830*/ 	.byte	0x04, 0x28
        /*0832*/ 	.short	(.L_228 - .L_227)


	//   ....[0]....
.L_227:
        /*0834*/ 	.word	0x00000070


	//   ....[1]....
        /*0838*/ 	.word	0x00000140


	//   ....[2]....
        /*083c*/ 	.word	0x00000190


	//   ....[3]....
        /*0840*/ 	.word	0x000003c0


	//   ....[4]....
        /*0844*/ 	.word	0x00000520


	//   ....[5]....
        /*0848*/ 	.word	0x00000640


	//   ....[6]....
        /*084c*/ 	.word	0x000007a0


	//   ....[7]....
        /*0850*/ 	.word	0x00003840


	//   ....[8]....
        /*0854*/ 	.word	0x00003850


	//   ....[9]....
        /*0858*/ 	.word	0x00003fc0


	//   ....[10]....
        /*085c*/ 	.word	0x00003fd0


	//   ....[11]....
        /*0860*/ 	.word	0x00004740


	//   ....[12]....
        /*0864*/ 	.word	0x00004750


	//   ....[13]....
        /*0868*/ 	.word	0x00004eb0


	//   ....[14]....
        /*086c*/ 	.word	0x00004ec0


	//   ....[15]....
        /*0870*/ 	.word	0x00006040


	//   ....[16]....
        /*0874*/ 	.word	0x00006050


	//   ....[17]....
        /*0878*/ 	.word	0x00006840


	//   ....[18]....
        /*087c*/ 	.word	0x00006850


	//   ....[19]....
        /*0880*/ 	.word	0x00007060


	//   ....[20]....
        /*0884*/ 	.word	0x00007070


	//   ....[21]....
        /*0888*/ 	.word	0x00007870


	//   ....[22]....
        /*088c*/ 	.word	0x00007880


	//   ....[23]....
        /*0890*/ 	.word	0x00008290


	//   ....[24]....
        /*0894*/ 	.word	0x000082a0


	//   ....[25]....
        /*0898*/ 	.word	0x000083b0


	//   ....[26]....
        /*089c*/ 	.word	0x000083c0


	//   ....[27]....
        /*08a0*/ 	.word	0x000084e0


	//   ....[28]....
        /*08a4*/ 	.word	0x000084f0


	//   ....[29]....
        /*08a8*/ 	.word	0x00008610


	//   ....[30]....
        /*08ac*/ 	.word	0x00008620


	//   ....[31]....
        /*08b0*/ 	.word	0x000089a0


	//   ....[32]....
        /*08b4*/ 	.word	0x000089c0


	//   ....[33]....
        /*08b8*/ 	.word	0x00008aa0


	//   ....[34]....
        /*08bc*/ 	.word	0x00008ac0


	//   ....[35]....
        /*08c0*/ 	.word	0x00008ba0


	//   ....[36]....
        /*08c4*/ 	.word	0x00008bc0


	//   ....[37]....
        /*08c8*/ 	.word	0x00008ca0


	//   ....[38]....
        /*08cc*/ 	.word	0x00008cc0


	//   ....[39]....
        /*08d0*/ 	.word	0x00009840


	//   ....[40]....
        /*08d4*/ 	.word	0x00009f60


	//   ....[41]....
        /*08d8*/ 	.word	0x00009f70


	//   ....[42]....
        /*08dc*/ 	.word	0x00009f80


	//   ....[43]....
        /*08e0*/ 	.word	0x00009f90


	//   ....[44]....
        /*08e4*/ 	.word	0x0000a2d0


	//   ....[45]....
        /*08e8*/ 	.word	0x0000a2e0


	//   ....[46]....
        /*08ec*/ 	.word	0x0000a2f0


	//   ....[47]....
        /*08f0*/ 	.word	0x0000a300


	//   ....[48]....
        /*08f4*/ 	.word	0x0000a620


	//   ....[49]....
        /*08f8*/ 	.word	0x0000a630


	//   ....[50]....
        /*08fc*/ 	.word	0x0000a640


	//   ....[51]....
        /*0900*/ 	.word	0x0000a650


	//   ....[52]....
        /*0904*/ 	.word	0x0000a990


	//   ....[53]....
        /*0908*/ 	.word	0x0000a9a0


	//   ....[54]....
        /*090c*/ 	.word	0x0000a9b0


	//   ....[55]....
        /*0910*/ 	.word	0x0000a9c0


	//   ....[56]....
        /*0914*/ 	.word	0x0000c8f0


	//   ....[57]....
        /*0918*/ 	.word	0x0000c910


	//   ....[58]....
        /*091c*/ 	.word	0x0000c920


	//   ....[59]....
        /*0920*/ 	.word	0x0000c930


	//   ....[60]....
        /*0924*/ 	.word	0x0000ca40


	//   ....[61]....
        /*0928*/ 	.word	0x0000ca90


	//   ....[62]....
        /*092c*/ 	.word	0x0000cac0


	//   ....[63]....
        /*0930*/ 	.word	0x0000cb00


	//   ....[64]....
        /*0934*/ 	.word	0x0000ce80


	//   ....[65]....
        /*0938*/ 	.word	0x0000cea0


	//   ....[66]....
        /*093c*/ 	.word	0x0000cec0


	//   ....[67]....
        /*0940*/ 	.word	0x0000ced0


	//   ....[68]....
        /*0944*/ 	.word	0x0000cfa0


	//   ....[69]....
        /*0948*/ 	.word	0x0000cfc0


	//   ....[70]....
        /*094c*/ 	.word	0x0000cfd0


	//   ....[71]....
        /*0950*/ 	.word	0x0000d050


	//   ....[72]....
        /*0954*/ 	.word	0x0000fb70


	//   ....[73]....
        /*0958*/ 	.word	0x000101a0


	//   ....[74]....
        /*095c*/ 	.word	0x000111e0


	//   ....[75]....
        /*0960*/ 	.word	0x000112c0


	//   ....[76]....
        /*0964*/ 	.word	0x00011c00


	//   ....[77]....
        /*0968*/ 	.word	0x00011c50


	//   ....[78]....
        /*096c*/ 	.word	0x000139a0


	//   ....[79]....
        /*0970*/ 	.word	0x00014170


	//   ....[80]....
        /*0974*/ 	.word	0x00014df0


	//   ....[81]....
        /*0978*/ 	.word	0x00014f50


	//   ....[82]....
        /*097c*/ 	.word	0x00015680


	//   ....[83]....
        /*0980*/ 	.word	0x000156e0


	//   ....[84]....
        /*0984*/ 	.word	0x00018130


	//   ....[85]....
        /*0988*/ 	.word	0x00018160


	//   ....[86]....
        /*098c*/ 	.word	0x00018180


	//   ....[87]....
        /*0990*/ 	.word	0x000181a0


	//   ....[88]....
        /*0994*/ 	.word	0x0001a470


	//   ....[89]....
        /*0998*/ 	.word	0x0001ab70


	//   ....[90]....
        /*099c*/ 	.word	0x0001b7f0


	//   ....[91]....
        /*09a0*/ 	.word	0x0001b950


	//   ....[92]....
        /*09a4*/ 	.word	0x0001c030


	//   ....[93]....
        /*09a8*/ 	.word	0x0001c0c0


	//   ....[94]....
        /*09ac*/ 	.word	0x0001d2c0


	//   ....[95]....
        /*09b0*/ 	.word	0x0001d600


	//   ....[96]....
        /*09b4*/ 	.word	0x0001d610


	//   ....[97]....
        /*09b8*/ 	.word	0x0001d650


	//   ....[98]....
        /*09bc*/ 	.word	0x0001e780


	//   ....[99]....
        /*09c0*/ 	.word	0x0001e7a0


	//   ....[100]....
        /*09c4*/ 	.word	0x0001e7b0


	//   ....[101]....
        /*09c8*/ 	.word	0x0001e7c0


	//   ....[102]....
        /*09cc*/ 	.word	0x0001ee90


	//   ....[103]....
        /*09d0*/ 	.word	0x0001eea0


	//   ....[104]....
        /*09d4*/ 	.word	0x0001efa0


	//   ....[105]....
        /*09d8*/ 	.word	0x0001efb0


	//   ....[106]....
        /*09dc*/ 	.word	0x0001f0c0


	//   ....[107]....
        /*09e0*/ 	.word	0x0001f0d0


	//   ....[108]....
        /*09e4*/ 	.word	0x0001f1e0


	//   ....[109]....
        /*09e8*/ 	.word	0x0001f1f0


	//   ....[110]....
        /*09ec*/ 	.word	0x0001f6b0


	//   ....[111]....
        /*09f0*/ 	.word	0x0001f6c0


	//   ....[112]....
        /*09f4*/ 	.word	0x0001fbd0


	//   ....[113]....
        /*09f8*/ 	.word	0x0001fbe0


	//   ....[114]....
        /*09fc*/ 	.word	0x00020890


	//   ....[115]....
        /*0a00*/ 	.word	0x000208a0


	//   ....[116]....
        /*0a04*/ 	.word	0x000209b0


	//   ....[117]....
        /*0a08*/ 	.word	0x000209c0


	//   ....[118]....
        /*0a0c*/ 	.word	0x00020ad0


	//   ....[119]....
        /*0a10*/ 	.word	0x00020ae0


	//   ....[120]....
        /*0a14*/ 	.word	0x00020bf0


	//   ....[121]....
        /*0a18*/ 	.word	0x00020c00


	//   ....[122]....
        /*0a1c*/ 	.word	0x00020d70


	//   ....[123]....
        /*0a20*/ 	.word	0x00020f60


	//   ....[124]....
        /*0a24*/ 	.word	0x00020f90


	//   ....[125]....
        /*0a28*/ 	.word	0x00020fc0


	//   ....[126]....
        /*0a2c*/ 	.word	0x00020ff0


	//   ....[127]....
        /*0a30*/ 	.word	0x00021020


	//   ....[128]....
        /*0a34*/ 	.word	0x00021050


	//   ....[129]....
        /*0a38*/ 	.word	0x000211e0


	//   ....[130]....
        /*0a3c*/ 	.word	0x00021210


	//   ....[131]....
        /*0a40*/ 	.word	0x00021240


	//   ....[132]....
        /*0a44*/ 	.word	0x00021270


	//   ....[133]....
        /*0a48*/ 	.word	0x000212a0


	//   ....[134]....
        /*0a4c*/ 	.word	0x000212d0


	//   ....[135]....
        /*0a50*/ 	.word	0x00021360


	//   ....[136]....
        /*0a54*/ 	.word	0x00021390


	//   ....[137]....
        /*0a58*/ 	.word	0x000213a0


	//   ....[138]....
        /*0a5c*/ 	.word	0x000213e0


	//   ....[139]....
        /*0a60*/ 	.word	0x00022b50


	//   ....[140]....
        /*0a64*/ 	.word	0x00024d20


	//   ....[141]....
        /*0a68*/ 	.word	0x00024d40


	//   ....[142]....
        /*0a6c*/ 	.word	0x00024de0


	//   ....[143]....
        /*0a70*/ 	.word	0x00024e00


	//   ....[144]....
        /*0a74*/ 	.word	0x00024e90


	//   ....[145]....
        /*0a78*/ 	.word	0x00024eb0


	//   ....[146]....
        /*0a7c*/ 	.word	0x00024f40


	//   ....[147]....
        /*0a80*/ 	.word	0x00024f60


	//   ....[148]....
        /*0a84*/ 	.word	0x00024ff0


	//   ....[149]....
        /*0a88*/ 	.word	0x00025010


	//   ....[150]....
        /*0a8c*/ 	.word	0x000250a0


	//   ....[151]....
        /*0a90*/ 	.word	0x000250c0


	//   ....[152]....
        /*0a94*/ 	.word	0x00025150


	//   ....[153]....
        /*0a98*/ 	.word	0x00025170


	//   ....[154]....
        /*0a9c*/ 	.word	0x00025180


	//   ....[155]....
        /*0aa0*/ 	.word	0x00025200


	//   ....[156]....
        /*0aa4*/ 	.word	0x00025960


	//   ....[157]....
        /*0aa8*/ 	.word	0x00025990


	//   ....[158]....
        /*0aac*/ 	.word	0x000259f0


	//   ....[159]....
        /*0ab0*/ 	.word	0x00025a40


	//   ....[160]....
        /*0ab4*/ 	.word	0x00025a90


	//   ....[161]....
        /*0ab8*/ 	.word	0x00025ae0


	//   ....[162]....
        /*0abc*/ 	.word	0x00025b30


	//   ....[163]....
        /*0ac0*/ 	.word	0x00025b80


	//   ....[164]....
        /*0ac4*/ 	.word	0x00025bd0


	//   ....[165]....
        /*0ac8*/ 	.word	0x00025c20


	//   ....[166]....
        /*0acc*/ 	.word	0x00025c70


	//   ....[167]....
        /*0ad0*/ 	.word	0x00025cc0


	//   ....[168]....
        /*0ad4*/ 	.word	0x00025d10


	//   ....[169]....
        /*0ad8*/ 	.word	0x00025d50


	//   ....[170]....
        /*0adc*/ 	.word	0x00025d70


	//   ....[171]....
        /*0ae0*/ 	.word	0x00025db0


	//   ....[172]....
        /*0ae4*/ 	.word	0x000264f0


	//   ....[173]....
        /*0ae8*/ 	.word	0x00026520


	//   ....[174]....
        /*0aec*/ 	.word	0x00026580


	//   ....[175]....
        /*0af0*/ 	.word	0x00026590


	//   ....[176]....
        /*0af4*/ 	.word	0x000265e0


	//   ....[177]....
        /*0af8*/ 	.word	0x000265f0


	//   ....[178]....
        /*0afc*/ 	.word	0x00026640


	//   ....[179]....
        /*0b00*/ 	.word	0x00026650


	//   ....[180]....
        /*0b04*/ 	.word	0x000266a0


	//   ....[181]....
        /*0b08*/ 	.word	0x000266b0


	//   ....[182]....
        /*0b0c*/ 	.word	0x00026700


	//   ....[183]....
        /*0b10*/ 	.word	0x00026710


	//   ....[184]....
        /*0b14*/ 	.word	0x00026760


	//   ....[185]....
        /*0b18*/ 	.word	0x00026770


	//   ....[186]....
        /*0b1c*/ 	.word	0x00026780


	//   ....[187]....
        /*0b20*/ 	.word	0x000267d0


	//   ....[188]....
        /*0b24*/ 	.word	0x00026a30


	//   ....[189]....
        /*0b28*/ 	.word	0x00026a50


	//   ....[190]....
        /*0b2c*/ 	.word	0x00026a60


	//   ....[191]....
        /*0b30*/ 	.word	0x00026ad0


	//   ....[192]....
        /*0b34*/ 	.word	0x00026ae0


	//   ....[193]....
        /*0b38*/ 	.word	0x00026b50


	//   ....[194]....
        /*0b3c*/ 	.word	0x00026b60


	//   ....[195]....
        /*0b40*/ 	.word	0x00026bd0


	//   ....[196]....
        /*0b44*/ 	.word	0x00026be0


	//   ....[197]....
        /*0b48*/ 	.word	0x00026c50


	//   ....[198]....
        /*0b4c*/ 	.word	0x00026c60


	//   ....[199]....
        /*0b50*/ 	.word	0x00026cd0


	//   ....[200]....
        /*0b54*/ 	.word	0x00026ce0


	//   ....[201]....
        /*0b58*/ 	.word	0x00026d50


	//   ....[202]....
        /*0b5c*/ 	.word	0x00026d60


	//   ....[203]....
        /*0b60*/ 	.word	0x00026d70


	//   ....[204]....
        /*0b64*/ 	.word	0x00027300


	//   ....[205]....
        /*0b68*/ 	.word	0x00027340


	//   ....[206]....
        /*0b6c*/ 	.word	0x00027380


	//   ....[207]....
        /*0b70*/ 	.word	0x000273a0


	//   ....[208]....
        /*0b74*/ 	.word	0x000273b0


	//   ....[209]....
        /*0b78*/ 	.word	0x000273d0


	//   ....[210]....
        /*0b7c*/ 	.word	0x00027440


	//   ....[211]....
        /*0b80*/ 	.word	0x00027460


	//   ....[212]....
        /*0b84*/ 	.word	0x000274c0


	//   ....[213]....
        /*0b88*/ 	.word	0x000274e0


	//   ....[214]....
        /*0b8c*/ 	.word	0x00027540


	//   ....[215]....
        /*0b90*/ 	.word	0x00027560


	//   ....[216]....
        /*0b94*/ 	.word	0x000275c0


	//   ....[217]....
        /*0b98*/ 	.word	0x000275e0


	//   ....[218]....
        /*0b9c*/ 	.word	0x00027630


	//   ....[219]....
        /*0ba0*/ 	.word	0x00027650


	//   ....[220]....
        /*0ba4*/ 	.word	0x00027a90


	//   ....[221]....
        /*0ba8*/ 	.word	0x00027ac0


	//   ....[222]....
        /*0bac*/ 	.word	0x00027b20


	//   ....[223]....
        /*0bb0*/ 	.word	0x00027b50


	//   ....[224]....
        /*0bb4*/ 	.word	0x00027b80


	//   ....[225]....
        /*0bb8*/ 	.word	0x00027bb0


	//   ....[226]....
        /*0bbc*/ 	.word	0x00027be0


	//   ....[227]....
        /*0bc0*/ 	.word	0x00027c10


	//   ....[228]....
        /*0bc4*/ 	.word	0x00027db0


	//   ....[229]....
        /*0bc8*/ 	.word	0x00027de0


	//   ....[230]....
        /*0bcc*/ 	.word	0x00027e10


	//   ....[231]....
        /*0bd0*/ 	.word	0x00027e40


	//   ....[232]....
        /*0bd4*/ 	.word	0x00027e70


	//   ....[233]....
        /*0bd8*/ 	.word	0x00027ea0


	//   ....[234]....
        /*0bdc*/ 	.word	0x00027f60


	//   ....[235]....
        /*0be0*/ 	.word	0x00027f80


	//   ....[236]....
        /*0be4*/ 	.word	0x00027fa0


	//   ....[237]....
        /*0be8*/ 	.word	0x00028000


	//   ....[238]....
        /*0bec*/ 	.word	0x00028a20


	//   ....[239]....
        /*0bf0*/ 	.word	0x00028d40


	//   ....[240]....
        /*0bf4*/ 	.word	0x00028dd0


	//   ....[241]....
        /*0bf8*/ 	.word	0x00028e70


	//   ....[242]....
        /*0bfc*/ 	.word	0x00028f00


	//   ....[243]....
        /*0c00*/ 	.word	0x00028fa0


	//   ....[244]....
        /*0c04*/ 	.word	0x00029030


	//   ....[245]....
        /*0c08*/ 	.word	0x000290d0


	//   ....[246]....
        /*0c0c*/ 	.word	0x00029160


	//   ....[247]....
        /*0c10*/ 	.word	0x00029250


	//   ....[248]....
        /*0c14*/ 	.word	0x000292e0


	//   ....[249]....
        /*0c18*/ 	.word	0x00029380


	//   ....[250]....
        /*0c1c*/ 	.word	0x00029410


	//   ....[251]....
        /*0c20*/ 	.word	0x000294b0


	//   ....[252]....
        /*0c24*/ 	.word	0x00029540


	//   ....[253]....
        /*0c28*/ 	.word	0x000295e0


	//   ....[254]....
        /*0c2c*/ 	.word	0x00029670


	//   ....[255]....
        /*0c30*/ 	.word	0x00029760


	//   ....[0]....
        /*0c34*/ 	.word	0x000297f0


	//   ....[1]....
        /*0c38*/ 	.word	0x00029880


	//   ....[2]....
        /*0c3c*/ 	.word	0x00029910


	//   ....[3]....
        /*0c40*/ 	.word	0x000299a0


	//   ....[4]....
        /*0c44*/ 	.word	0x00029a30


	//   ....[5]....
        /*0c48*/ 	.word	0x00029ac0


	//   ....[6]....
        /*0c4c*/ 	.word	0x00029b50


	//   ....[7]....
        /*0c50*/ 	.word	0x00029c30


	//   ....[8]....
        /*0c54*/ 	.word	0x00029ce0


	//   ....[9]....
        /*0c58*/ 	.word	0x00029d70


	//   ....[10]....
        /*0c5c*/ 	.word	0x00029dc0


	//   ....[11]....
        /*0c60*/ 	.word	0x00029e10


	//   ....[12]....
        /*0c64*/ 	.word	0x00029ea0


	//   ....[13]....
        /*0c68*/ 	.word	0x00029f30


	//   ....[14]....
        /*0c6c*/ 	.word	0x00029f80


	//   ....[15]....
        /*0c70*/ 	.word	0x00029fd0


	//   ....[16]....
        /*0c74*/ 	.word	0x0002a060


	//   ....[17]....
        /*0c78*/ 	.word	0x0002a0f0


	//   ....[18]....
        /*0c7c*/ 	.word	0x0002a140


	//   ....[19]....
        /*0c80*/ 	.word	0x0002a190


	//   ....[20]....
        /*0c84*/ 	.word	0x0002a220


	//   ....[21]....
        /*0c88*/ 	.word	0x0002a2b0


	//   ....[22]....
        /*0c8c*/ 	.word	0x0002a300


	//   ....[23]....
        /*0c90*/ 	.word	0x0002a350


	//   ....[24]....
        /*0c94*/ 	.word	0x0002a440


	//   ....[25]....
        /*0c98*/ 	.word	0x0002a4f0


	//   ....[26]....
        /*0c9c*/ 	.word	0x0002a570


	//   ....[27]....
        /*0ca0*/ 	.word	0x0002a600


	//   ....[28]....
        /*0ca4*/ 	.word	0x0002a760


	//   ....[29]....
        /*0ca8*/ 	.word	0x0002a8a0


	//   ....[30]....
        /*0cac*/ 	.word	0x0002a920


	//   ....[31]....
        /*0cb0*/ 	.word	0x0002a970


	//   ....[32]....
        /*0cb4*/ 	.word	0x0002aa00


	//   ....[33]....
        /*0cb8*/ 	.word	0x0002aaa0


	//   ....[34]....
        /*0cbc*/ 	.word	0x0002ab20


	//   ....[35]....
        /*0cc0*/ 	.word	0x0002ab90


	//   ....[36]....
        /*0cc4*/ 	.word	0x0002ad00


	//   ....[37]....
        /*0cc8*/ 	.word	0x0002ae30


	//   ....[38]....
        /*0ccc*/ 	.word	0x0002aea0


	//   ....[39]....
        /*0cd0*/ 	.word	0x0002aef0


	//   ....[40]....
        /*0cd4*/ 	.word	0x0002b270


	//   ....[41]....
        /*0cd8*/ 	.word	0x0002b2c0


	//   ....[42]....
        /*0cdc*/ 	.word	0x0002b350


	//   ....[43]....
        /*0ce0*/ 	.word	0x0002b3e0


	//   ....[44]....
        /*0ce4*/ 	.word	0x0002b470


	//   ....[45]....
        /*0ce8*/ 	.word	0x0002b500


	//   ....[46]....
        /*0cec*/ 	.word	0x0002b590


	//   ....[47]....
        /*0cf0*/ 	.word	0x0002b620


	//   ....[48]....
        /*0cf4*/ 	.word	0x0002b6a0


	//   ....[49]....
        /*0cf8*/ 	.word	0x0002b6f0


	//   ....[50]....
        /*0cfc*/ 	.word	0x0002b780


	//   ....[51]....
        /*0d00*/ 	.word	0x0002b810


	//   ....[52]....
        /*0d04*/ 	.word	0x0002b890


	//   ....[53]....
        /*0d08*/ 	.word	0x0002b8e0


	//   ....[54]....
        /*0d0c*/ 	.word	0x0002b970


	//   ....[55]....
        /*0d10*/ 	.word	0x0002ba00


	//   ....[56]....
        /*0d14*/ 	.word	0x0002ba90


	//   ....[57]....
        /*0d18*/ 	.word	0x0002bb20


	//   ....[58]....
        /*0d1c*/ 	.word	0x0002bbb0


	//   ....[59]....
        /*0d20*/ 	.word	0x0002bc40


	//   ....[60]....
        /*0d24*/ 	.word	0x0002bd00


	//   ....[61]....
        /*0d28*/ 	.word	0x0002bfe0


	//   ....[62]....
        /*0d2c*/ 	.word	0x0002c0d0


	//   ....[63]....
        /*0d30*/ 	.word	0x0002c170


	//   ....[64]....
        /*0d34*/ 	.word	0x0002c1d0


	//   ....[65]....
        /*0d38*/ 	.word	0x0002c2d0


	//   ....[66]....
        /*0d3c*/ 	.word	0x0002c340


	//   ....[67]....
        /*0d40*/ 	.word	0x0002c440


	//   ....[68]....
        /*0d44*/ 	.word	0x0002c4b0


	//   ....[69]....
        /*0d48*/ 	.word	0x0002c5b0


	//   ....[70]....
        /*0d4c*/ 	.word	0x0002c620


	//   ....[71]....
        /*0d50*/ 	.word	0x0002c720


	//   ....[72]....
        /*0d54*/ 	.word	0x0002c790


	//   ....[73]....
        /*0d58*/ 	.word	0x0002c890


	//   ....[74]....
        /*0d5c*/ 	.word	0x0002c900


	//   ....[75]....
        /*0d60*/ 	.word	0x0002ca00


	//   ....[76]....
        /*0d64*/ 	.word	0x0002ca70


	//   ....[77]....
        /*0d68*/ 	.word	0x0002cb10


	//   ....[78]....
        /*0d6c*/ 	.word	0x0002cc10


	//   ....[79]....
        /*0d70*/ 	.word	0x0002cc80


	//   ....[80]....
        /*0d74*/ 	.word	0x0002cd00


	//   ....[81]....
        /*0d78*/ 	.word	0x0002cdc0


	//   ....[82]....
        /*0d7c*/ 	.word	0x0002ce40


	//   ....[83]....
        /*0d80*/ 	.word	0x0002cf10


	//   ....[84]....
        /*0d84*/ 	.word	0x0002cf90


	//   ....[85]....
        /*0d88*/ 	.word	0x0002d060


	//   ....[86]....
        /*0d8c*/ 	.word	0x0002d0e0


	//   ....[87]....
        /*0d90*/ 	.word	0x0002d1b0


	//   ....[88]....
        /*0d94*/ 	.word	0x0002d230


	//   ....[89]....
        /*0d98*/ 	.word	0x0002d300


	//   ....[90]....
        /*0d9c*/ 	.word	0x0002d380


	//   ....[91]....
        /*0da0*/ 	.word	0x0002d440


	//   ....[92]....
        /*0da4*/ 	.word	0x0002d4c0


	//   ....[93]....
        /*0da8*/ 	.word	0x0002d570


	//   ....[94]....
        /*0dac*/ 	.word	0x0002d6a0


	//   ....[95]....
        /*0db0*/ 	.word	0x0002d740


	//   ....[96]....
        /*0db4*/ 	.word	0x0002d7b0


	//   ....[97]....
        /*0db8*/ 	.word	0x0002d870


	//   ....[98]....
        /*0dbc*/ 	.word	0x0002d8d0


	//   ....[99]....
        /*0dc0*/ 	.word	0x0002d990


	//   ....[100]....
        /*0dc4*/ 	.word	0x0002d9f0


	//   ....[101]....
        /*0dc8*/ 	.word	0x0002dab0


	//   ....[102]....
        /*0dcc*/ 	.word	0x0002db10


	//   ....[103]....
        /*0dd0*/ 	.word	0x0002dbd0


	//   ....[104]....
        /*0dd4*/ 	.word	0x0002dc30


	//   ....[105]....
        /*0dd8*/ 	.word	0x0002dcf0


	//   ....[106]....
        /*0ddc*/ 	.word	0x0002dd50


	//   ....[107]....
        /*0de0*/ 	.word	0x0002de10


	//   ....[108]....
        /*0de4*/ 	.word	0x0002de70


	//   ....[109]....
        /*0de8*/ 	.word	0x0002df30


	//   ....[110]....
        /*0dec*/ 	.word	0x0002e020


	//   ....[111]....
        /*0df0*/ 	.word	0x0002e0c0


	//   ....[112]....
        /*0df4*/ 	.word	0x0002e120


	//   ....[113]....
        /*0df8*/ 	.word	0x0002e200


	//   ....[114]....
        /*0dfc*/ 	.word	0x0002e260


	//   ....[115]....
        /*0e00*/ 	.word	0x0002e340


	//   ....[116]....
        /*0e04*/ 	.word	0x0002e3a0


	//   ....[117]....
        /*0e08*/ 	.word	0x0002e480


	//   ....[118]....
        /*0e0c*/ 	.word	0x0002e4e0


	//   ....[119]....
        /*0e10*/ 	.word	0x0002e5c0


	//   ....[120]....
        /*0e14*/ 	.word	0x0002e620


	//   ....[121]....
        /*0e18*/ 	.word	0x0002e700


	//   ....[122]....
        /*0e1c*/ 	.word	0x0002e760


	//   ....[123]....
        /*0e20*/ 	.word	0x0002e840


	//   ....[124]....
        /*0e24*/ 	.word	0x0002e8a0


	//   ....[125]....
        /*0e28*/ 	.word	0x0002e970


	//   ....[126]....
        /*0e2c*/ 	.word	0x0002ea90


	//   ....[127]....
        /*0e30*/ 	.word	0x0002eb30


	//   ....[128]....
        /*0e34*/ 	.word	0x0002ebf0


	//   ....[129]....
        /*0e38*/ 	.word	0x0002ecc0


	//   ....[130]....
        /*0e3c*/ 	.word	0x0002ed20


	//   ....[131]....
        /*0e40*/ 	.word	0x0002ee00


	//   ....[132]....
        /*0e44*/ 	.word	0x0002ee60


	//   ....[133]....
        /*0e48*/ 	.word	0x0002ef30


	//   ....[134]....
        /*0e4c*/ 	.word	0x0002ef90


	//   ....[135]....
        /*0e50*/ 	.word	0x0002f060


	//   ....[136]....
        /*0e54*/ 	.word	0x0002f0c0


	//   ....[137]....
        /*0e58*/ 	.word	0x0002f1a0


	//   ....[138]....
        /*0e5c*/ 	.word	0x0002f200


	//   ....[139]....
        /*0e60*/ 	.word	0x0002f2d0


	//   ....[140]....
        /*0e64*/ 	.word	0x0002f330


	//   ....[141]....
        /*0e68*/ 	.word	0x0002f3f0


	//   ....[142]....
        /*0e6c*/ 	.word	0x0002f480


	//   ....[143]....
        /*0e70*/ 	.word	0x0002f520


	//   ....[144]....
        /*0e74*/ 	.word	0x0002f6a0


	//   ....[145]....
        /*0e78*/ 	.word	0x0002f710


	//   ....[146]....
        /*0e7c*/ 	.word	0x0002f780


	//   ....[147]....
        /*0e80*/ 	.word	0x0002f7f0


	//   ....[148]....
        /*0e84*/ 	.word	0x0002f860


	//   ....[149]....
        /*0e88*/ 	.word	0x0002f8e0


	//   ....[150]....
        /*0e8c*/ 	.word	0x0002f960


	//   ....[151]....
        /*0e90*/ 	.word	0x0002f9f0


	//   ....[152]....
        /*0e94*/ 	.word	0x0002fa60


	//   ....[153]....
        /*0e98*/ 	.word	0x0002fad0


	//   ....[154]....
        /*0e9c*/ 	.word	0x0002fb40


	//   ....[155]....
        /*0ea0*/ 	.word	0x0002fbc0


	//   ....[156]....
        /*0ea4*/ 	.word	0x0002fc30


	//   ....[157]....
        /*0ea8*/ 	.word	0x0002fcc0


	//   ....[158]....
        /*0eac*/ 	.word	0x0002fd20


	//   ....[159]....
        /*0eb0*/ 	.word	0x0002fdb0


	//   ....[160]....
        /*0eb4*/ 	.word	0x0002fee0


	//----- nvinfo : EIATTR_REG_RECONFIG
	.align		4
.L_228:
        /*0eb8*/ 	.byte	0x01, 0x54
	.zero		2


	//----- nvinfo : EIATTR_SYSCALL_OFFSETS
	.align		4
        /*0ebc*/ 	.byte	0x04, 0x46
        /*0ebe*/ 	.short	(.L_230 - .L_229)


	//   ....[0]....
.L_229:
        /*0ec0*/ 	.word	0x00002050


	//   ....[1]....
        /*0ec4*/ 	.word	0x000021a0


	//   ....[2]....
        /*0ec8*/ 	.word	0x000099e0


	//   ....[3]....
        /*0ecc*/ 	.word	0x00009d00


	//   ....[4]....
        /*0ed0*/ 	.word	0x00024420


	//   ....[5]....
        /*0ed4*/ 	.word	0x00024570


	//   ....[6]....
        /*0ed8*/ 	.word	0x00024660


	//   ....[7]....
        /*0edc*/ 	.word	0x000255e0


	//----- nvinfo : EIATTR_MBARRIER_INSTR_OFFSETS
	.align		4
.L_230:
        /*0ee0*/ 	.byte	0x04, 0x39
        /*0ee2*/ 	.short	(.L_232 - .L_231)


	//   ....[0]....
.L_231:
        /*0ee4*/ 	.word	0x00000270
        /*0ee8*/ 	.word	0x000000ff
        /*0eec*/ 	.word	0x00028800
        /*0ef0*/ 	.short	0x0100
        /*0ef2*/ 	.byte	0x08
	.zero		1


	//   ....[1]....
        /*0ef4*/ 	.word	0x00000280
        /*0ef8*/ 	.word	0x000000ff
        /*0efc*/ 	.word	0x00028820
        /*0f00*/ 	.short	0x0100
        /*0f02*/ 	.byte	0x08
	.zero		1


	//   ....[2]....
        /*0f04*/ 	.word	0x00000370
        /*0f08*/ 	.word	0x000000ff
        /*0f0c*/ 	.word	0x00028830
        /*0f10*/ 	.short	0x0100
        /*0f12*/ 	.byte	0x08
	.zero		1


	//   ....[3]....
        /*0f14*/ 	.word	0x00000380
        /*0f18*/ 	.word	0x000000ff
        /*0f1c*/ 	.word	0x00028840
        /*0f20*/ 	.short	0x0100
        /*0f22*/ 	.byte	0x08
	.zero		1


	//   ....[4]....
        /*0f24*/ 	.word	0x00000390
        /*0f28*/ 	.word	0x000000ff
        /*0f2c*/ 	.word	0x00028838
        /*0f30*/ 	.short	0x0100
        /*0f32*/ 	.byte	0x08
	.zero		1


	//   ....[5]....
        /*0f34*/ 	.word	0x000003a0
        /*0f38*/ 	.word	0x000000ff
        /*0f3c*/ 	.word	0x00028848
        /*0f40*/ 	.short	0x0100
        /*0f42*/ 	.byte	0x08
	.zero		1


	//   ....[6]....
        /*0f44*/ 	.word	0x000004d0
        /*0f48*/ 	.word	0x000000ff
        /*0f4c*/ 	.word	0x00028850
        /*0f50*/ 	.short	0x0100
        /*0f52*/ 	.byte	0x08
	.zero		1


	//   ....[7]....
        /*0f54*/ 	.word	0x000004e0
        /*0f58*/ 	.word	0x000000ff
        /*0f5c*/ 	.word	0x00028860
        /*0f60*/ 	.short	0x0100
        /*0f62*/ 	.byte	0x08
	.zero		1


	//   ....[8]....
        /*0f64*/ 	.word	0x000004f0
        /*0f68*/ 	.word	0x000000ff
        /*0f6c*/ 	.word	0x00028858
        /*0f70*/ 	.short	0x0100
        /*0f72*/ 	.byte	0x08
	.zero		1


	//   ....[9]....
        /*0f74*/ 	.word	0x00000500
        /*0f78*/ 	.word	0x000000ff
        /*0f7c*/ 	.word	0x00028868
        /*0f80*/ 	.short	0x0100
        /*0f82*/ 	.byte	0x08
	.zero		1


	//   ....[10]....
        /*0f84*/ 	.word	0x000005f0
        /*0f88*/ 	.word	0x000000ff
        /*0f8c*/ 	.word	0x00028870
        /*0f90*/ 	.short	0x0100
        /*0f92*/ 	.byte	0x06
	.zero		1


	//   ....[11]....
        /*0f94*/ 	.word	0x00000600
        /*0f98*/ 	.word	0x000000ff
        /*0f9c*/ 	.word	0x00028880
        /*0fa0*/ 	.short	0x0100
        /*0fa2*/ 	.byte	0x06
	.zero		1


	//   ....[12]....
        /*0fa4*/ 	.word	0x00000610
        /*0fa8*/ 	.word	0x000000ff
        /*0fac*/ 	.word	0x00028878
        /*0fb0*/ 	.short	0x0100
        /*0fb2*/ 	.byte	0x06
	.zero		1


	//   ....[13]....
        /*0fb4*/ 	.word	0x00000620
        /*0fb8*/ 	.word	0x000000ff
        /*0fbc*/ 	.word	0x00028888
        /*0fc0*/ 	.short	0x0100
        /*0fc2*/ 	.byte	0x06
	.zero		1


	//   ....[14]....
        /*0fc4*/ 	.word	0x00000750
        /*0fc8*/ 	.word	0x000000ff
        /*0fcc*/ 	.word	0x00028890
        /*0fd0*/ 	.short	0x0100
        /*0fd2*/ 	.byte	0x08
	.zero		1


	//   ....[15]....
        /*0fd4*/ 	.word	0x00000760
        /*0fd8*/ 	.word	0x000000ff
        /*0fdc*/ 	.word	0x000288a0
        /*0fe0*/ 	.short	0x0100
        /*0fe2*/ 	.byte	0x08
	.zero		1


	//   ....[16]....
        /*0fe4*/ 	.word	0x00000770
        /*0fe8*/ 	.word	0x000000ff
        /*0fec*/ 	.word	0x00028898
        /*0ff0*/ 	.short	0x0100
        /*0ff2*/ 	.byte	0x08
	.zero		1


	//   ....[17]....
        /*0ff4*/ 	.word	0x00000780
        /*0ff8*/ 	.word	0x000000ff
        /*0ffc*/ 	.word	0x000288a8
        /*1000*/ 	.short	0x0100
        /*1002*/ 	.byte	0x08
	.zero		1


	//   ....[18]....
        /*1004*/ 	.word	0x000008b0
        /*1008*/ 	.word	0x000000ff
        /*100c*/ 	.word	0x000288b0
        /*1010*/ 	.short	0x0100
        /*1012*/ 	.byte	0x08
	.zero		1


	//   ....[19]....
        /*1014*/ 	.word	0x000008c0
        /*1018*/ 	.word	0x000000ff
        /*101c*/ 	.word	0x000288c0
        /*1020*/ 	.short	0x0100
        /*1022*/ 	.byte	0x08
	.zero		1


	//   ....[20]....
        /*1024*/ 	.word	0x000008d0
        /*1028*/ 	.word	0x000000ff
        /*102c*/ 	.word	0x000288b8
        /*1030*/ 	.short	0x0100
        /*1032*/ 	.byte	0x08
	.zero		1


	//   ....[21]....
        /*1034*/ 	.word	0x000008e0
        /*1038*/ 	.word	0x000000ff
        /*103c*/ 	.word	0x000288c8
        /*1040*/ 	.short	0x0100
        /*1042*/ 	.byte	0x08
	.zero		1


	//   ....[22]....
        /*1044*/ 	.word	0x000037f0
        /*1048*/ 	.word	0x00000059
        /*104c*/ 	.word	0x00028890
        /*1050*/ 	.short	0x010a
        /*1052*/ 	.byte	0x3f
	.zero		1


	//   ....[23]....
        /*1054*/ 	.word	0x00005fe0
        /*1058*/ 	.word	0x00000059
        /*105c*/ 	.word	0x00028890
        /*1060*/ 	.short	0x010a
        /*1062*/ 	.byte	0x3f
	.zero		1


	//   ....[24]....
        /*1064*/ 	.word	0x000080f0
        /*1068*/ 	.word	0x00000059
        /*106c*/ 	.word	0x00028890
        /*1070*/ 	.short	0x010a
        /*1072*/ 	.byte	0x3f
	.zero		1


	//   ....[25]....
        /*1074*/ 	.word	0x000087f0
        /*1078*/ 	.word	0x0000000b
        /*107c*/ 	.word	0x00000000
        /*1080*/ 	.short	0x0101
        /*1082*/ 	.byte	0x3f
	.zero		1


	//   ....[26]....
        /*1084*/ 	.word	0x00008830
        /*1088*/ 	.word	0x00000059
        /*108c*/ 	.word	0x000288b0
        /*1090*/ 	.short	0x010a
        /*1092*/ 	.byte	0x3f
	.zero		1


	//   ....[27]....
        /*1094*/ 	.word	0x00008e40
        /*1098*/ 	.word	0x00000059
        /*109c*/ 	.word	0x00000000
        /*10a0*/ 	.short	0x0101
        /*10a2*/ 	.byte	0x3f
	.zero		1


	//   ....[28]....
        /*10a4*/ 	.word	0x00009a80
        /*10a8*/ 	.word	0x00000012
        /*10ac*/ 	.word	0x00028800
        /*10b0*/ 	.short	0x010a
        /*10b2*/ 	.byte	0x3f
	.zero		1


	//   ....[29]....
        /*10b4*/ 	.word	0x00009ad0
        /*10b8*/ 	.word	0x00000012
        /*10bc*/ 	.word	0x00028800
        /*10c0*/ 	.short	0x010a
        /*10c2*/ 	.byte	0x3f
	.zero		1


	//   ....[30]....
        /*10c4*/ 	.word	0x0000ad10
        /*10c8*/ 	.word	0x00000012
        /*10cc*/ 	.word	0x00028800
        /*10d0*/ 	.short	0x010a
        /*10d2*/ 	.byte	0x3f
	.zero		1


	//   ....[31]....
        /*10d4*/ 	.word	0x0000d420
        /*10d8*/ 	.word	0x00000012
        /*10dc*/ 	.word	0x00028800
        /*10e0*/ 	.short	0x010a
        /*10e2*/ 	.byte	0x3f
	.zero		1


	//   ....[32]....
        /*10e4*/ 	.word	0x0000f040
        /*10e8*/ 	.word	0x0000005a
        /*10ec*/ 	.word	0x00028830
        /*10f0*/ 	.short	0x010a
        /*10f2*/ 	.byte	0x3f
	.zero		1


	//   ....[33]....
        /*10f4*/ 	.word	0x0000f0e0
        /*10f8*/ 	.word	0x0000005a
        /*10fc*/ 	.word	0x00028830
        /*1100*/ 	.short	0x010a
        /*1102*/ 	.byte	0x3f
	.zero		1


	//   ....[34]....
        /*1104*/ 	.word	0x0000fc10
        /*1108*/ 	.word	0x0000005a
        /*110c*/ 	.word	0x00000000
        /*1110*/ 	.short	0x0101
        /*1112*/ 	.byte	0x3f
	.zero		1


	//   ....[35]....
        /*1114*/ 	.word	0x00012ce0
        /*1118*/ 	.word	0x00000019
        /*111c*/ 	.word	0x00028830
        /*1120*/ 	.short	0x010a
        /*1122*/ 	.byte	0x3f
	.zero		1


	//   ....[36]....
        /*1124*/ 	.word	0x00012d30
        /*1128*/ 	.word	0x00000019
        /*112c*/ 	.word	0x00028830
        /*1130*/ 	.short	0x010a
        /*1132*/ 	.byte	0x3f
	.zero		1


	//   ....[37]....
        /*1134*/ 	.word	0x00013240
        /*1138*/ 	.word	0x000000cc
        /*113c*/ 	.word	0x00028850
        /*1140*/ 	.short	0x010a
        /*1142*/ 	.byte	0x3f
	.zero		1


	//   ....[38]....
        /*1144*/ 	.word	0x00013280
        /*1148*/ 	.word	0x000000cc
        /*114c*/ 	.word	0x00028850
        /*1150*/ 	.short	0x010a
        /*1152*/ 	.byte	0x3f
	.zero		1


	//   ....[39]....
        /*1154*/ 	.word	0x00013b90
        /*1158*/ 	.word	0x0000002c
        /*115c*/ 	.word	0x00000000
        /*1160*/ 	.short	0x0101
        /*1162*/ 	.byte	0x3f
	.zero		1


	//   ....[40]....
        /*1164*/ 	.word	0x00016170
        /*1168*/ 	.word	0x00000037
        /*116c*/ 	.word	0x00000000
        /*1170*/ 	.short	0x0101
        /*1172*/ 	.byte	0x3f
	.zero		1


	//   ....[41]....
        /*1174*/ 	.word	0x00016b20
        /*1178*/ 	.word	0x00000019
        /*117c*/ 	.word	0x00028830
        /*1180*/ 	.short	0x010a
        /*1182*/ 	.byte	0x3f
	.zero		1


	//   ....[42]....
        /*1184*/ 	.word	0x00016b70
        /*1188*/ 	.word	0x00000019
        /*118c*/ 	.word	0x00028830
        /*1190*/ 	.short	0x010a
        /*1192*/ 	.byte	0x3f
	.zero		1


	//   ....[43]....
        /*1194*/ 	.word	0x000170b0
        /*1198*/ 	.word	0x000000cd
        /*119c*/ 	.word	0x00028850
        /*11a0*/ 	.short	0x010a
        /*11a2*/ 	.byte	0x3f
	.zero		1


	//   ....[44]....
        /*11a4*/ 	.word	0x000170f0
        /*11a8*/ 	.word	0x000000cd
        /*11ac*/ 	.word	0x00028850
        /*11b0*/ 	.short	0x010a
        /*11b2*/ 	.byte	0x3f
	.zero		1


	//   ....[45]....
        /*11b4*/ 	.word	0x00018480
        /*11b8*/ 	.word	0x0000001a
        /*11bc*/ 	.word	0x00000000
        /*11c0*/ 	.short	0x0101
        /*11c2*/ 	.byte	0x3f
	.zero		1


	//   ....[46]....
        /*11c4*/ 	.word	0x00018f90
        /*11c8*/ 	.word	0x00000038
        /*11cc*/ 	.word	0x00000000
        /*11d0*/ 	.short	0x0101
        /*11d2*/ 	.byte	0x3f
	.zero		1


	//   ....[47]....
        /*11d4*/ 	.word	0x000196b0
        /*11d8*/ 	.word	0x00000019
        /*11dc*/ 	.word	0x00028830
        /*11e0*/ 	.short	0x010a
        /*11e2*/ 	.byte	0x3f
	.zero		1


	//   ....[48]....
        /*11e4*/ 	.word	0x00019700
        /*11e8*/ 	.word	0x00000019
        /*11ec*/ 	.word	0x00028830
        /*11f0*/ 	.short	0x010a
        /*11f2*/ 	.byte	0x3f
	.zero		1


	//   ....[49]....
        /*11f4*/ 	.word	0x00019c40
        /*11f8*/ 	.word	0x000000cd
        /*11fc*/ 	.word	0x00028850
        /*1200*/ 	.short	0x010a
        /*1202*/ 	.byte	0x3f
	.zero		1


	//   ....[50]....
        /*1204*/ 	.word	0x00019c80
        /*1208*/ 	.word	0x000000cd
        /*120c*/ 	.word	0x00028850
        /*1210*/ 	.short	0x010a
        /*1212*/ 	.byte	0x3f
	.zero		1


	//   ....[51]....
        /*1214*/ 	.word	0x0001a590
        /*1218*/ 	.word	0x0000002a
        /*121c*/ 	.word	0x00000000
        /*1220*/ 	.short	0x0101
        /*1222*/ 	.byte	0x3f
	.zero		1


	//   ....[52]....
        /*1224*/ 	.word	0x0001cb70
        /*1228*/ 	.word	0x00000038
        /*122c*/ 	.word	0x00000000
        /*1230*/ 	.short	0x0101
        /*1232*/ 	.byte	0x3f
	.zero		1


	//   ....[53]....
        /*1234*/ 	.word	0x0001d1c0
        /*1238*/ 	.word	0x0000000b
        /*123c*/ 	.word	0x00028850
        /*1240*/ 	.short	0x010a
        /*1242*/ 	.byte	0x3f
	.zero		1


	//   ....[54]....
        /*1244*/ 	.word	0x0001d240
        /*1248*/ 	.word	0x0000000b
        /*124c*/ 	.word	0x00028850
        /*1250*/ 	.short	0x010a
        /*1252*/ 	.byte	0x3f
	.zero		1


	//   ....[55]....
        /*1254*/ 	.word	0x0001d860
        /*1258*/ 	.word	0x00000004
        /*125c*/ 	.word	0x00000000
        /*1260*/ 	.short	0x0101
        /*1262*/ 	.byte	0x3f
	.zero		1


	//   ....[56]....
        /*1264*/ 	.word	0x0001ed80
        /*1268*/ 	.word	0x00000000
        /*126c*/ 	.word	0x00000000
        /*1270*/ 	.short	0x0101
        /*1272*/ 	.byte	0x3f
	.zero		1


	//   ....[57]....
        /*1274*/ 	.word	0x0001f640
        /*1278*/ 	.word	0x00000008
        /*127c*/ 	.word	0x00000000
        /*1280*/ 	.short	0x0101
        /*1282*/ 	.byte	0x3f
	.zero		1


	//   ....[58]....
        /*1284*/ 	.word	0x00022c30
        /*1288*/ 	.word	0x00000016
        /*128c*/ 	.word	0x00028820
        /*1290*/ 	.short	0x010a
        /*1292*/ 	.byte	0x3f
	.zero		1


	//   ....[59]....
        /*1294*/ 	.word	0x00022cc0
        /*1298*/ 	.word	0x00000003
        /*129c*/ 	.word	0x000288a0
        /*12a0*/ 	.short	0x010a
        /*12a2*/ 	.byte	0x3f
	.zero		1


	//   ....[60]....
        /*12a4*/ 	.word	0x00023020
        /*12a8*/ 	.word	0x00000003
        /*12ac*/ 	.word	0x000288c0
        /*12b0*/ 	.short	0x010a
        /*12b2*/ 	.byte	0x3f
	.zero		1


	//   ....[61]....
        /*12b4*/ 	.word	0x00023450
        /*12b8*/ 	.word	0x0000000b
        /*12bc*/ 	.word	0x000288a0
        /*12c0*/ 	.short	0x010a
        /*12c2*/ 	.byte	0x3f
	.zero		1


	//   ....[62]....
        /*12c4*/ 	.word	0x00023790
        /*12c8*/ 	.word	0x0000000b
        /*12cc*/ 	.word	0x000288c0
        /*12d0*/ 	.short	0x010a
        /*12d2*/ 	.byte	0x3f
	.zero		1


	//   ....[63]....
        /*12d4*/ 	.word	0x00024b50
        /*12d8*/ 	.word	0x00000007
        /*12dc*/ 	.word	0x00028840
        /*12e0*/ 	.short	0x010a
        /*12e2*/ 	.byte	0x3f
	.zero		1


	//   ....[64]....
        /*12e4*/ 	.word	0x000252b0
        /*12e8*/ 	.word	0x00000007
        /*12ec*/ 	.word	0x00028830
        /*12f0*/ 	.short	0x0107
        /*12f2*/ 	.byte	0x3f
	.zero		1


	//   ....[65]....
        /*12f4*/ 	.word	0x00025380
        /*12f8*/ 	.word	0x00000007
        /*12fc*/ 	.word	0x00028830
        /*1300*/ 	.short	0x0101
        /*1302*/ 	.byte	0x3f
	.zero		1


	//   ....[66]....
        /*1304*/ 	.word	0x00025ea0
        /*1308*/ 	.word	0x00000016
        /*130c*/ 	.word	0x00028800
        /*1310*/ 	.short	0x0107
        /*1312*/ 	.byte	0x3f
	.zero		1


	//   ....[67]....
        /*1314*/ 	.word	0x00025fb0
        /*1318*/ 	.word	0x00000016
        /*131c*/ 	.word	0x00028800
        /*1320*/ 	.short	0x0101
        /*1322*/ 	.byte	0x3f
	.zero		1


	//   ....[68]....
        /*1324*/ 	.word	0x00025fd0
        /*1328*/ 	.word	0x00000016
        /*132c*/ 	.word	0x00028820
        /*1330*/ 	.short	0x010a
        /*1332*/ 	.byte	0x3f
	.zero		1


	//   ....[69]....
        /*1334*/ 	.word	0x00026360
        /*1338*/ 	.word	0x00000006
        /*133c*/ 	.word	0x00028840
        /*1340*/ 	.short	0x010a
        /*1342*/ 	.byte	0x3f
	.zero		1


	//   ....[70]....
        /*1344*/ 	.word	0x00026860
        /*1348*/ 	.word	0x00000006
        /*134c*/ 	.word	0x00028830
        /*1350*/ 	.short	0x0107
        /*1352*/ 	.byte	0x3f
	.zero		1


	//   ....[71]....
        /*1354*/ 	.word	0x00026920
        /*1358*/ 	.word	0x00000006
        /*135c*/ 	.word	0x00028830
        /*1360*/ 	.short	0x0101
        /*1362*/ 	.byte	0x3f
	.zero		1


	//   ....[72]....
        /*1364*/ 	.word	0x00026980
        /*1368*/ 	.word	0x00000006
        /*136c*/ 	.word	0x00028860
        /*1370*/ 	.short	0x010a
        /*1372*/ 	.byte	0x3f
	.zero		1


	//   ....[73]....
        /*1374*/ 	.word	0x00026eb0
        /*1378*/ 	.word	0x00000006
        /*137c*/ 	.word	0x00028850
        /*1380*/ 	.short	0x0107
        /*1382*/ 	.byte	0x3f
	.zero		1


	//   ....[74]....
        /*1384*/ 	.word	0x00027050
        /*1388*/ 	.word	0x00000006
        /*138c*/ 	.word	0x00028850
        /*1390*/ 	.short	0x0101
        /*1392*/ 	.byte	0x3f
	.zero		1


	//   ....[75]....
        /*1394*/ 	.word	0x00027260
        /*1398*/ 	.word	0x00000000
        /*139c*/ 	.word	0x00028860
        /*13a0*/ 	.short	0x010a
        /*13a2*/ 	.byte	0x3f
	.zero		1


	//   ....[76]....
        /*13a4*/ 	.word	0x00027790
        /*13a8*/ 	.word	0x00000000
        /*13ac*/ 	.word	0x00028850
        /*13b0*/ 	.short	0x0107
        /*13b2*/ 	.byte	0x3f
	.zero		1


	//   ....[77]....
        /*13b4*/ 	.word	0x00027850
        /*13b8*/ 	.word	0x00000000
        /*13bc*/ 	.word	0x00028850
        /*13c0*/ 	.short	0x0101
        /*13c2*/ 	.byte	0x3f
	.zero		1


	//   ....[78]....
        /*13c4*/ 	.word	0x000289a0
        /*13c8*/ 	.word	0x00000007
        /*13cc*/ 	.word	0x00028820
        /*13d0*/ 	.short	0x010a
        /*13d2*/ 	.byte	0x3f
	.zero		1


	//   ....[79]....
        /*13d4*/ 	.word	0x00028b10
        /*13d8*/ 	.word	0x00000005
        /*13dc*/ 	.word	0x00028840
        /*13e0*/ 	.short	0x010a
        /*13e2*/ 	.byte	0x3f
	.zero		1


	//   ....[80]....
        /*13e4*/ 	.word	0x00028bb0
        /*13e8*/ 	.word	0x00000003
        /*13ec*/ 	.word	0x00028840
        /*13f0*/ 	.short	0x010a
        /*13f2*/ 	.byte	0x3f
	.zero		1


	//   ....[81]....
        /*13f4*/ 	.word	0x00028bf0
        /*13f8*/ 	.word	0x00000005
        /*13fc*/ 	.word	0x00028860
        /*1400*/ 	.short	0x010a
        /*1402*/ 	.byte	0x3f
	.zero		1


	//   ....[82]....
        /*1404*/ 	.word	0x00028c30
        /*1408*/ 	.word	0x00000003
        /*140c*/ 	.word	0x00028860
        /*1410*/ 	.short	0x010a
        /*1412*/ 	.byte	0x3f
	.zero		1


	//   ....[83]....
        /*1414*/ 	.word	0x00028c90
        /*1418*/ 	.word	0x00000059
        /*141c*/ 	.word	0x00028890
        /*1420*/ 	.short	0x010a
        /*1422*/ 	.byte	0x3f
	.zero		1


	//   ....[84]....
        /*1424*/ 	.word	0x000291a0
        /*1428*/ 	.word	0x00000059
        /*142c*/ 	.word	0x00028890
        /*1430*/ 	.short	0x010a
        /*1432*/ 	.byte	0x3f
	.zero		1


	//   ....[85]....
        /*1434*/ 	.word	0x000296b0
        /*1438*/ 	.word	0x00000059
        /*143c*/ 	.word	0x00028890
        /*1440*/ 	.short	0x010a
        /*1442*/ 	.byte	0x3f
	.zero		1


	//   ....[86]....
        /*1444*/ 	.word	0x00029b80
        /*1448*/ 	.word	0x00000059
        /*144c*/ 	.word	0x000288b0
        /*1450*/ 	.short	0x010a
        /*1452*/ 	.byte	0x3f
	.zero		1


	//   ....[87]....
        /*1454*/ 	.word	0x0002a380
        /*1458*/ 	.word	0x00000012
        /*145c*/ 	.word	0x00028800
        /*1460*/ 	.short	0x010a
        /*1462*/ 	.byte	0x3f
	.zero		1


	//   ....[88]....
        /*1464*/ 	.word	0x0002af50
        /*1468*/ 	.word	0x00000012
        /*146c*/ 	.word	0x00028800
        /*1470*/ 	.short	0x010a
        /*1472*/ 	.byte	0x3f
	.zero		1


	//   ....[89]....
        /*1474*/ 	.word	0x0002afa0
        /*1478*/ 	.word	0x0000005a
        /*147c*/ 	.word	0x00028830
        /*1480*/ 	.short	0x010a
        /*1482*/ 	.byte	0x3f
	.zero		1


	//   ....[90]....
        /*1484*/ 	.word	0x0002aff0
        /*1488*/ 	.word	0x00000019
        /*148c*/ 	.word	0x00028830
        /*1490*/ 	.short	0x010a
        /*1492*/ 	.byte	0x3f
	.zero		1


	//   ....[91]....
        /*1494*/ 	.word	0x0002b040
        /*1498*/ 	.word	0x000000cc
        /*149c*/ 	.word	0x00028850
        /*14a0*/ 	.short	0x010a
        /*14a2*/ 	.byte	0x3f
	.zero		1


	//   ....[92]....
        /*14a4*/ 	.word	0x0002b090
        /*14a8*/ 	.word	0x00000019
        /*14ac*/ 	.word	0x00028830
        /*14b0*/ 	.short	0x010a
        /*14b2*/ 	.byte	0x3f
	.zero		1


	//   ....[93]....
        /*14b4*/ 	.word	0x0002b0e0
        /*14b8*/ 	.word	0x000000cd
        /*14bc*/ 	.word	0x00028850
        /*14c0*/ 	.short	0x010a
        /*14c2*/ 	.byte	0x3f
	.zero		1


	//   ....[94]....
        /*14c4*/ 	.word	0x0002b130
        /*14c8*/ 	.word	0x00000019
        /*14cc*/ 	.word	0x00028830
        /*14d0*/ 	.short	0x010a
        /*14d2*/ 	.byte	0x3f
	.zero		1


	//   ....[95]....
        /*14d4*/ 	.word	0x0002b180
        /*14d8*/ 	.word	0x000000cd
        /*14dc*/ 	.word	0x00028850
        /*14e0*/ 	.short	0x010a
        /*14e2*/ 	.byte	0x3f
	.zero		1


	//   ....[96]....
        /*14e4*/ 	.word	0x0002b1d0
        /*14e8*/ 	.word	0x0000000b
        /*14ec*/ 	.word	0x00028850
        /*14f0*/ 	.short	0x010a
        /*14f2*/ 	.byte	0x3f
	.zero		1


	//   ....[97]....
        /*14f4*/ 	.word	0x0002bdc0
        /*14f8*/ 	.word	0x00000016
        /*14fc*/ 	.word	0x00028820
        /*1500*/ 	.short	0x010a
        /*1502*/ 	.byte	0x3f
	.zero		1


	//   ....[98]....
        /*1504*/ 	.word	0x0002be10
        /*1508*/ 	.word	0x00000003
        /*150c*/ 	.word	0x000288a0
        /*1510*/ 	.short	0x010a
        /*1512*/ 	.byte	0x3f
	.zero		1


	//   ....[99]....
        /*1514*/ 	.word	0x0002be60
        /*1518*/ 	.word	0x00000003
        /*151c*/ 	.word	0x000288c0
        /*1520*/ 	.short	0x010a
        /*1522*/ 	.byte	0x3f
	.zero		1


	//   ....[100]....
        /*1524*/ 	.word	0x0002beb0
        /*1528*/ 	.word	0x0000000b
        /*152c*/ 	.word	0x000288a0
        /*1530*/ 	.short	0x010a
        /*1532*/ 	.byte	0x3f
	.zero		1


	//   ....[101]....
        /*1534*/ 	.word	0x0002bf00
        /*1538*/ 	.word	0x0000000b
        /*153c*/ 	.word	0x000288c0
        /*1540*/ 	.short	0x010a
        /*1542*/ 	.byte	0x3f
	.zero		1


	//   ....[102]....
        /*1544*/ 	.word	0x0002c020
        /*1548*/ 	.word	0x00000007
        /*154c*/ 	.word	0x00028840
        /*1550*/ 	.short	0x010a
        /*1552*/ 	.byte	0x3f
	.zero		1


	//   ....[103]....
        /*1554*/ 	.word	0x0002d5a0
        /*1558*/ 	.word	0x00000016
        /*155c*/ 	.word	0x00028820
        /*1560*/ 	.short	0x010a
        /*1562*/ 	.byte	0x3f
	.zero		1


	//   ....[104]....
        /*1564*/ 	.word	0x0002d5f0
        /*1568*/ 	.word	0x00000006
        /*156c*/ 	.word	0x00028840
        /*1570*/ 	.short	0x010a
        /*1572*/ 	.byte	0x3f
	.zero		1


	//   ....[105]....
        /*1574*/ 	.word	0x0002df70
        /*1578*/ 	.word	0x00000006
        /*157c*/ 	.word	0x00028860
        /*1580*/ 	.short	0x010a
        /*1582*/ 	.byte	0x3f
	.zero		1


	//   ....[106]....
        /*1584*/ 	.word	0x0002e9e0
        /*1588*/ 	.word	0x00000000
        /*158c*/ 	.word	0x00028860
        /*1590*/ 	.short	0x010a
        /*1592*/ 	.byte	0x3f
	.zero		1


	//   ....[107]....
        /*1594*/ 	.word	0x0002fe00
        /*1598*/ 	.word	0x00000007
        /*159c*/ 	.word	0x00028820
        /*15a0*/ 	.short	0x010a
        /*15a2*/ 	.byte	0x3f
	.zero		1


	//   ....[108]....
        /*15a4*/ 	.word	0x0002ffa0
        /*15a8*/ 	.word	0x00000005
        /*15ac*/ 	.word	0x00028840
        /*15b0*/ 	.short	0x010a
        /*15b2*/ 	.byte	0x3f
	.zero		1


	//   ....[109]....
        /*15b4*/ 	.word	0x0002fff0
        /*15b8*/ 	.word	0x00000003
        /*15bc*/ 	.word	0x00028840
        /*15c0*/ 	.short	0x010a
        /*15c2*/ 	.byte	0x3f
	.zero		1


	//   ....[110]....
        /*15c4*/ 	.word	0x00030040
        /*15c8*/ 	.word	0x00000005
        /*15cc*/ 	.word	0x00028860
        /*15d0*/ 	.short	0x010a
        /*15d2*/ 	.byte	0x3f
	.zero		1


	//----- nvinfo : EIATTR_NUM_MBARRIERS
	.align		4
.L_232:
        /*15d4*/ 	.byte	0x03, 0x38
        /*15d6*/ 	.short	0x0016


	//----- nvinfo : EIATTR_EXIT_INSTR_OFFSETS
	.align		4
        /*15d8*/ 	.byte	0x04, 0x1c
        /*15da*/ 	.short	(.L_234 - .L_233)


	//   ....[0]....
.L_233:
        /*15dc*/ 	.word	0x00028c80


	//----- nvinfo : EIATTR_MAX_THREADS
	.align		4
.L_234:
        /*15e0*/ 	.byte	0x04, 0x05
        /*15e2*/ 	.short	(.L_236 - .L_235)
.L_235:
        /*15e4*/ 	.word	0x00000180
        /*15e8*/ 	.word	0x00000001
        /*15ec*/ 	.word	0x00000001


	//----- nvinfo : EIATTR_CRS_STACK_SIZE
	.align		4
.L_236:
        /*15f0*/ 	.byte	0x04, 0x1e
        /*15f2*/ 	.short	(.L_238 - .L_237)
.L_237:
        /*15f4*/ 	.word	0x00000000


	//----- nvinfo : EIATTR_CBANK_PARAM_SIZE
	.align		4
.L_238:
        /*15f8*/ 	.byte	0x03, 0x19
        /*15fa*/ 	.short	0x0af0


	//----- nvinfo : EIATTR_PARAM_CBANK
	.align		4
        /*15fc*/ 	.byte	0x04, 0x0a
        /*15fe*/ 	.short	(.L_240 - .L_239)
	.align		4
.L_239:
        /*1600*/ 	.word	index@(.nv.constant0._ZN7cutlass13device_kernelIN5flash11enable_sm90INS1_16FlashAttnFwdSm90INS1_25CollectiveMainloopFwdSm90ILi2EN4cute5tupleIJNS5_1CILi1EEES8_S8_EEENS6_IJNS7_ILi128EEESA_SA_EEELi128ENS_10bfloat16_tEfNS_4arch4Sm90ELb0ELb1ELb1ELb1ELb1ELb1ELb0ELb1ELb1ELb1ELb1ELb0EEENS1_21CollectiveEpilogueFwdISB_S9_SC_SE_Li256ELb1ELb1ELb1ELb0EEENS1_36VarlenDynamicPersistentTileSchedulerILi128ELi128ELi256ELi128ELb1ELb1ELb1ELb1ELb0ELb1EEEEEEEEEvNT_6ParamsE)
        /*1604*/ 	.short	0x0210
        /*1606*/ 	.short	0x0af0


	//----- nvinfo : EIATTR_SW_WAR
	.align		4
.L_240:
        /*1608*/ 	.byte	0x04, 0x36
        /*160a*/ 	.short	(.L_242 - .L_241)
.L_241:
        /*160c*/ 	.word	0x00000008
.L_242:


//--------------------- .nv.info._ZN7cutlass13device_kernelIN5flash11enable_sm90INS1_16FlashAttnFwdSm90INS1_25CollectiveMainloopFwdSm90ILi2EN4cute5tupleIJNS5_1CILi1EEES8_S8_EEENS6_IJNS7_ILi128EEESA_SA_EEELi128ENS_10bfloat16_tEfNS_4arch4Sm90ELb1ELb0ELb1ELb0ELb1ELb0ELb0ELb1ELb1ELb1ELb1ELb0EEENS1_21CollectiveEpilogueFwdISB_S9_SC_SE_Li256ELb0ELb1ELb1ELb0EEENS1_19SingleTileSchedulerILb0ELb1ELb1ELi128EEEEEEEEEvNT_6ParamsE --------------------------
	.section	.nv.info._ZN7cutlass13device_kernelIN5flash11enable_sm90INS1_16FlashAttnFwdSm90INS1_25CollectiveMainloopFwdSm90ILi2EN4cute5tupleIJNS5_1CILi1EEES8_S8_EEENS6_IJNS7_ILi128EEESA_SA_EEELi128ENS_10bfloat16_tEfNS_4arch4Sm90ELb1ELb0ELb1ELb0ELb1ELb0ELb0ELb1ELb1ELb1ELb1ELb0EEENS1_21CollectiveEpilogueFwdISB_S9_SC_SE_Li256ELb0ELb1ELb1ELb0EEENS1_19SingleTileSchedulerILb0ELb1ELb1ELi128EEEEEEEEEvNT_6ParamsE,"",@"SHT_CUDA_INFO"
	.sectionflags	@""
	.align	4


	//----- nvinfo : EIATTR_CUDA_API_VERSION
	.align		4
        /*0000*/ 	.byte	0x04, 0x37
        /*0002*/ 	.short	(.L_244 - .L_243)
.L_243:
        /*0004*/ 	.word	0x00000082


	//----- nvinfo : EIATTR_KPARAM_INFO
	.align		4
.L_244:
        /*0008*/ 	.byte	0x04, 0x17
        /*000a*/ 	.short	(.L_246 - .L_245)
.L_245:
        /*000c*/ 	.word	0x00000000
        /*0010*/ 	.short	0x0000
        /*0012*/ 	.short	0x0070
        /*0014*/ 	.byte	0x00, 0xf0, 0x01, 0x28


	//----- nvinfo : EIATTR_SPARSE_MMA_MASK
	.align		4
.L_246:
        /*0018*/ 	.byte	0x03, 0x50
        /*001a*/ 	.short	0x0000


	//----- nvinfo : EIATTR_MAXREG_COUNT
	.align		4
        /*001c*/ 	.byte	0x03, 0x1b
        /*001e*/ 	.short	0x00a8


	//----- nvinfo : EIATTR_NUM_BARRIERS
	.align		4
        /*0020*/ 	.byte	0x02, 0x4c
        /*0022*/ 	.byte	0x10
	.zero		1


	//----- nvinfo : EIATTR_EXTERNS
	.align		4
        /*0024*/ 	.byte	0x04, 0x0f
        /*0026*/ 	.short	(.L_248 - .L_247)


	//   ....[0]....
	.align		4
.L_247:
        /*0028*/ 	.word	index@(__assertfail)


	//----- nvinfo : EIATTR_MERCURY_ISA_VERSION
	.align		4
.L_248:
        /*002c*/ 	.byte	0x03, 0x5f
        /*002e*/ 	.short	0x0101


	//----- nvinfo : EIATTR_INT_WARP_WIDE_INSTR_OFFSETS
	.align		4
        /*0030*/ 	.byte	0x04, 0x31
        /*0032*/ 	.short	(.L_250 - .L_249)


	//   ....[0]....
.L_249:
        /*0034*/ 	.word	0x000000b0


	//   ....[1]....
        /*0038*/ 	.word	0x000000c0


	//   ....[2]....
        /*003c*/ 	.word	0x00000160


	//----- nvinfo : EIATTR_COOP_GROUP_MASK_REGIDS
	.align		4
.L_250:
        /*0040*/ 	.byte	0x04, 0x29
        /*0042*/ 	.short	(.L_252 - .L_251)


	//   ....[0]....
.L_251:
        /*0044*/ 	.word	0xffffffff


	//   ....[1]....
        /*0048*/ 	.word	0xffffffff


	//   ....[2]....
        /*004c*/ 	.word	0xffffffff


	//   ....[3]....
        /*0050*/ 	.word	0xffffffff


	//   ....[4]....
        /*0054*/ 	.word	0xffffffff


	//   ....[5]....
        /*0058*/ 	.word	0xffffffff


	//   ....[6]....
        /*005c*/ 	.word	0xffffffff


	//   ....[7]....
        /*0060*/ 	.word	0xffffffff


	//   ....[8]....
        /*0064*/ 	.word	0xffffffff


	//   ....[9]....
        /*0068*/ 	.word	0xffffffff


	//   ....[10]....
        /*006c*/ 	.word	0xffffffff


	//   ....[11]....
        /*0070*/ 	.word	0xffffffff


	//   ....[12]....
        /*0074*/ 	.word	0xffffffff


	//   ....[13]....
        /*0078*/ 	.word	0xffffffff


	//   ....[14]....
        /*007c*/ 	.word	0xffffffff


	//   ....[15]....
        /*0080*/ 	.word	0xffffffff


	//   ....[16]....
        /*0084*/ 	.word	0xffffffff


	//   ....[17]....
        /*0088*/ 	.word	0xffffffff


	//   ....[18]....
        /*008c*/ 	.word	0xffffffff


	//   ....[19]....
        /*0090*/ 	.word	0xffffffff


	//   ....[20]....
        /*0094*/ 	.word	0xffffffff


	//   ....[21]....
        /*0098*/ 	.word	0xffffffff


	//   ....[22]....
        /*009c*/ 	.word	0xffffffff


	//   ....[23]....
        /*00a0*/ 	.word	0xffffffff


	//   ....[24]....
        /*00a4*/ 	.word	0xffffffff


	//   ....[25]....
        /*00a8*/ 	.word	0xffffffff


	//   ....[26]....
        /*00ac*/ 	.word	0xffffffff


	//   ....[27]....
        /*00b0*/ 	.word	0xffffffff


	//   ....[28]....
        /*00b4*/ 	.word	0xffffffff


	//   ....[29]....
        /*00b8*/ 	.word	0xffffffff


	//   ....[30]....
        /*00bc*/ 	.word	0xffffffff


	//   ....[31]....
        /*00c0*/ 	.word	0xffffffff


	//   ....[32]....
        /*00c4*/ 	.word	0xffffffff


	//   ....[33]....
        /*00c8*/ 	.word	0xffffffff


	//   ....[34]....
        /*00cc*/ 	.word	0xffffffff


	//   ....[35]....
        /*00d0*/ 	.word	0xffffffff


	//   ....[36]....
        /*00d4*/ 	.word	0xffffffff


	//   ....[37]....
        /*00d8*/ 	.word	0xffffffff


	//   ....[38]....
        /*00dc*/ 	.word	0xffffffff


	//   ....[39]....
        /*00e0*/ 	.word	0xffffffff


	//   ....[40]....
        /*00e4*/ 	.word	0xffffffff


	//   ....[41]....
        /*00e8*/ 	.word	0xffffffff


	//   ....[42]....
        /*00ec*/ 	.word	0xffffffff


	//   ....[43]....
        /*00f0*/ 	.word	0xffffffff


	//   ....[44]....
        /*00f4*/ 	.word	0xffffffff


	//   ....[45]....
        /*00f8*/ 	.word	0xffffffff


	//   ....[46]....
        /*00fc*/ 	.word	0xffffffff


	//   ....[47]....
        /*0100*/ 	.word	0xffffffff


	//   ....[48]....
        /*0104*/ 	.word	0xffffffff


	//   ....[49]....
        /*0108*/ 	.word	0xffffffff


	//   ....[50]....
        /*010c*/ 	.word	0xffffffff


	//   ....[51]....
        /*0110*/ 	.word	0xffffffff


	//   ....[52]....
        /*0114*/ 	.word	0xffffffff


	//   ....[53]....
        /*0118*/ 	.word	0xffffffff


	//   ....[54]....
        /*011c*/ 	.word	0xffffffff


	//   ....[55]....
        /*0120*/ 	.word	0xffffffff


	//   ....[56]....
        /*0124*/ 	.word	0xffffffff


	//   ....[57]....
        /*0128*/ 	.word	0xffffffff


	//   ....[58]....
        /*012c*/ 	.word	0xffffffff


	//   ....[59]....
        /*0130*/ 	.word	0xffffffff


	//   ....[60]....
        /*0134*/ 	.word	0xffffffff


	//   ....[61]....
        /*0138*/ 	.word	0xffffffff


	//   ....[62]....
        /*013c*/ 	.word	0xffffffff


	//   ....[63]....
        /*0140*/ 	.word	0xffffffff


	//   ....[64]....
        /*0144*/ 	.word	0xffffffff


	//   ....[65]....
        /*0148*/ 	.word	0xffffffff


	//   ....[66]....
        /*014c*/ 	.word	0xffffffff


	//   ....[67]....
        /*0150*/ 	.word	0xffffffff


	//   ....[68]....
        /*0154*/ 	.word	0xffffffff


	//   ....[69]....
        /*0158*/ 	.word	0xffffffff


	//   ....[70]....
        /*015c*/ 	.word	0xffffffff


	//   ....[71]....
        /*0160*/ 	.word	0xffffffff


	//   ....[72]....
        /*0164*/ 	.word	0xffffffff


	//   ....[73]....
        /*0168*/ 	.word	0xffffffff


	//   ....[74]....
        /*016c*/ 	.word	0xffffffff


	//   ....[75]....
        /*0170*/ 	.word	0xffffffff


	//   ....[76]....
        /*0174*/ 	.word	0xffffffff


	//   ....[77]....
        /*0178*/ 	.word	0xffffffff


	//   ....[78]....
        /*017c*/ 	.word	0xffffffff


	//   ....[79]....
        /*0180*/ 	.word	0xffffffff


	//   ....[80]....
        /*0184*/ 	.word	0xffffffff


	//   ....[81]....
        /*0188*/ 	.word	0xffffffff


	//   ....[82]....
        /*018c*/ 	.word	0xffffffff


	//   ....[83]....
        /*0190*/ 	.word	0xffffffff


	//   ....[84]....
        /*0194*/ 	.word	0xffffffff


	//   ....[85]....
        /*0198*/ 	.word	0xffffffff


	//   ....[86]....
        /*019c*/ 	.word	0xffffffff


	//   ....[87]....
        /*01a0*/ 	.word	0xffffffff


	//   ....[88]....
        /*01a4*/ 	.word	0xffffffff


	//   ....[89]....
        /*01a8*/ 	.word	0xffffffff


	//   ....[90]....
        /*01ac*/ 	.word	0xffffffff


	//   ....[91]....
        /*01b0*/ 	.word	0xffffffff


	//   ....[92]....
        /*01b4*/ 	.word	0xffffffff


	//   ....[93]....
        /*01b8*/ 	.word	0xffffffff


	//   ....[94]....
        /*01bc*/ 	.word	0xffffffff


	//   ....[95]....
        /*01c0*/ 	.word	0xffffffff


	//   ....[96]....
        /*01c4*/ 	.word	0xffffffff


	//   ....[97]....
        /*01c8*/ 	.word	0xffffffff


	//   ....[98]....
        /*01cc*/ 	.word	0xffffffff


	//   ....[99]....
        /*01d0*/ 	.word	0xffffffff


	//   ....[100]....
        /*01d4*/ 	.word	0xffffffff


	//   ....[101]....
        /*01d8*/ 	.word	0xffffffff


	//   ....[102]....
        /*01dc*/ 	.word	0xffffffff


	//   ....[103]....
        /*01e0*/ 	.word	0xffffffff


	//   ....[104]....
        /*01e4*/ 	.word	0xffffffff


	//   ....[105]....
        /*01e8*/ 	.word	0xffffffff


	//   ....[106]....
        /*01ec*/ 	.word	0xffffffff


	//   ....[107]....
        /*01f0*/ 	.word	0xffffffff


	//   ....[108]....
        /*01f4*/ 	.word	0xffffffff


	//   ....[109]....
        /*01f8*/ 	.word	0xffffffff


	//   ....[110]....
        /*01fc*/ 	.word	0xffffffff


	//   ....[111]....
        /*0200*/ 	.word	0xffffffff


	//   ....[112]....
        /*0204*/ 	.word	0xffffffff


	//   ....[113]....
        /*0208*/ 	.word	0xffffffff


	//   ....[114]....
        /*020c*/ 	.word	0xffffffff


	//   ....[115]....
        /*0210*/ 	.word	0xffffffff


	//   ....[116]....
        /*0214*/ 	.word	0xffffffff


	//   ....[117]....
        /*0218*/ 	.word	0x0500000f


	//   ....[118]....
        /*021c*/ 	.word	0x0500000f


	//   ....[119]....
        /*0220*/ 	.word	0x0500000f


	//   ....[120]....
        /*0224*/ 	.word	0x0500000f


	//   ....[121]....
        /*0228*/ 	.word	0x0500000f


	//   ....[122]....
        /*022c*/ 	.word	0x0500000f


	//   ....[123]....
        /*0230*/ 	.word	0x0500000f


	//   ....[124]....
        /*0234*/ 	.word	0x0500000f


	//   ....[125]....
        /*0238*/ 	.word	0x0500000f


	//   ....[126]....
        /*023c*/ 	.word	0x0500000f


	//   ....[127]....
        /*0240*/ 	.word	0x0500000f


	//   ....[128]....
        /*0244*/ 	.word	0x0500000f


	//   ....[129]....
        /*0248*/ 	.word	0x0500000f


	//   ....[130]....
        /*024c*/ 	.word	0x0500000f


	//   ....[131]....
        /*0250*/ 	.word	0x0500000f


	//   ....[132]....
        /*0254*/ 	.word	0x0500000f


	//   ....[133]....
        /*0258*/ 	.word	0x0500000f


	//   ....[134]....
        /*025c*/ 	.word	0x0500000f


	//   ....[135]....
        /*0260*/ 	.word	0x0500000f


	//   ....[136]....
        /*0264*/ 	.word	0x0500000f


	//   ....[137]....
        /*0268*/ 	.word	0x0500000f


	//   ....[138]....
        /*026c*/ 	.word	0x0500000f


	//   ....[139]....
        /*0270*/ 	.word	0x0500000f


	//   ....[140]....
        /*0274*/ 	.word	0x0500000f


	//   ....[141]....
        /*0278*/ 	.word	0x0500000f


	//   ....[142]....
        /*027c*/ 	.word	0x0500000f


	//   ....[143]....
        /*0280*/ 	.word	0x0500000f


	//   ....[144]....
        /*0284*/ 	.word	0x0500000f


	//   ....[145]....
        /*0288*/ 	.word	0x0500000f


	//   ....[146]....
        /*028c*/ 	.word	0x0500000f


	//   ....[147]....
        /*0290*/ 	.word	0x0500000f


	//   ....[148]....
        /*0294*/ 	.word	0x0500000f


	//   ....[149]....
        /*0298*/ 	.word	0x0500000f


	//   ....[150]....
        /*029c*/ 	.word	0x0500000f


	//   ....[151]....
        /*02a0*/ 	.word	0x0500000f


	//   ....[152]....
        /*02a4*/ 	.word	0x0500000f


	//   ....[153]....
        /*02a8*/ 	.word	0x0500000f


	//   ....[154]....
        /*02ac*/ 	.word	0x0500000f


	//   ....[155]....
        /*02b0*/ 	.word	0x0500000f


	//   ....[156]....
        /*02b4*/ 	.word	0x0500000f


	//   ....[157]....
        /*02b8*/ 	.word	0x0500000f


	//   ....[158]....
        /*02bc*/ 	.word	0x0500000f


	//   ....[159]....
        /*02c0*/ 	.word	0x0500000f


	//   ....[160]....
        /*02c4*/ 	.word	0x0500000f


	//   ....[161]....
        /*02c8*/ 	.word	0x0500000f


	//   ....[162]....
        /*02cc*/ 	.word	0x0500000f


	//   ....[163]....
        /*02d0*/ 	.word	0x0500000f


	//   ....[164]....
        /*02d4*/ 	.word	0x0500000f


	//   ....[165]....
        /*02d8*/ 	.word	0x0500000f


	//   ....[166]....
        /*02dc*/ 	.word	0x0500000f


	//   ....[167]....
        /*02e0*/ 	.word	0x0500000f


	//   ....[168]....
        /*02e4*/ 	.word	0x0500000f


	//   ....[169]....
        /*02e8*/ 	.word	0x0500000f


	//   ....[170]....
        /*02ec*/ 	.word	0x0500000f


	//   ....[171]....
        /*02f0*/ 	.word	0x0500000f


	//   ....[172]....
        /*02f4*/ 	.word	0x0500000f


	//   ....[173]....
        /*02f8*/ 	.word	0x0500000f


	//   ....[174]....
        /*02fc*/ 	.word	0x0500000f


	//   ....[175]....
        /*0300*/ 	.word	0x0500000f


	//   ....[176]....
        /*0304*/ 	.word	0x0500000f


	//   ....[177]....
        /*0308*/ 	.word	0x0500000f


	//   ....[178]....
        /*030c*/ 	.word	0x0500000f


	//   ....[179]....
        /*0310*/ 	.word	0x0500000f


	//   ....[180]....
        /*0314*/ 	.word	0x0500000f


	//   ....[181]....
        /*0318*/ 	.word	0x0500000f


	//   ....[182]....
        /*031c*/ 	.word	0x0500000f


	//   ....[183]....
        /*0320*/ 	.word	0x0500000f


	//   ....[184]....
        /*0324*/ 	.word	0x0500000f


	//   ....[185]....
        /*0328*/ 	.word	0x0500000f


	//   ....[186]....
        /*032c*/ 	.word	0x0500000f


	//   ....[187]....
        /*0330*/ 	.word	0x0500000f


	//   ....[188]....
        /*0334*/ 	.word	0x0500000f


	//   ....[189]....
        /*0338*/ 	.word	0x0500000f


	//   ....[190]....
        /*033c*/ 	.word	0x0500000f


	//   ....[191]....
        /*0340*/ 	.word	0x0500000f


	//   ....[192]....
        /*0344*/ 	.word	0x0500000f


	//   ....[193]....
        /*0348*/ 	.word	0x0500000f


	//   ....[194]....
        /*034c*/ 	.word	0x0500000f


	//   ....[195]....
        /*0350*/ 	.word	0x0500000f


	//   ....[196]....
        /*0354*/ 	.word	0x0500000f


	//   ....[197]....
        /*0358*/ 	.word	0x0500000f


	//   ....[198]....
        /*035c*/ 	.word	0x0500000f


	//----- nvinfo : EIATTR_COOP_GROUP_INSTR_OFFSETS
	.align		4
.L_252:
        /*0360*/ 	.byte	0x04, 0x28
        /*0362*/ 	.short	(.L_254 - .L_253)


	//   ....[0]....
.L_253:
        /*0364*/ 	.word	0x00000070


	//   ....[1]....
        /*0368*/ 	.word	0x00000080


	//   ....[2]....
        /*036c*/ 	.word	0x000002c0


	//   ....[3]....
        /*0370*/ 	.word	0x00000420


	//   ....[4]....
        /*0374*/ 	.word	0x00000540


	//   ....[5]....
        /*0378*/ 	.word	0x000006a0


	//   ....[6]....
        /*037c*/ 	.word	0x00001170


	//   ....[7]....
        /*0380*/ 	.word	0x00001c70


	//   ....[8]....
        /*0384*/ 	.word	0x00001fe0


	//   ....[9]....
        /*0388*/ 	.word	0x00002950


	//   ....[10]....
        /*038c*/ 	.word	0x000029d0


	//   ....[11]....
        /*0390*/ 	.word	0x000034a0


	//   ....[12]....
        /*0394*/ 	.word	0x00003520


	//   ....[13]....
        /*0398*/ 	.word	0x00004be0


	//   ....[14]....
        /*039c*/ 	.word	0x00005280


	//   ....[15]....
        /*03a0*/ 	.word	0x000057e0


	//   ....[16]....
        /*03a4*/ 	.word	0x000058e0


	//   ....[17]....
        /*03a8*/ 	.word	0x00006220


	//   ....[18]....
        /*03ac*/ 	.word	0x00006270


	//   ....[19]....
        /*03b0*/ 	.word	0x00008850


	//   ....[20]....
        /*03b4*/ 	.word	0x00008880


	//   ....[21]....
        /*03b8*/ 	.word	0x000088a0


	//   ....[22]....
        /*03bc*/ 	.word	0x000088c0


	//   ....[23]....
        /*03c0*/ 	.word	0x00009d50


	//   ....[24]....
        /*03c4*/ 	.word	0x00009d70


	//   ....[25]....
        /*03c8*/ 	.word	0x00009e50


	//   ....[26]....
        /*03cc*/ 	.word	0x00009e60


	//   ....[27]....
        /*03d0*/ 	.word	0x0000ae30


	//   ....[28]....
        /*03d4*/ 	.word	0x0000ae70


	//   ....[29]....
        /*03d8*/ 	.word	0x0000aeb0


	//   ....[30]....
        /*03dc*/ 	.word	0x0000aed0


	//   ....[31]....
        /*03e0*/ 	.word	0x0000af00


	//   ....[32]....
        /*03e4*/ 	.word	0x0000af10


	//   ....[33]....
        /*03e8*/ 	.word	0x0000b550


	//   ....[34]....
        /*03ec*/ 	.word	0x0000b560


	//   ....[35]....
        /*03f0*/ 	.word	0x0000bf90


	//   ....[36]....
        /*03f4*/ 	.word	0x0000d170


	//   ....[37]....
        /*03f8*/ 	.word	0x0000d1a0


	//   ....[38]....
        /*03fc*/ 	.word	0x0000d1b0


	//   ....[39]....
        /*0400*/ 	.word	0x0000d1c0


	//   ....[40]....
        /*0404*/ 	.word	0x0000d1d0


	//   ....[41]....
        /*0408*/ 	.word	0x0000d1e0


	//   ....[42]....
        /*040c*/ 	.word	0x0000d1f0


	//   ....[43]....
        /*0410*/ 	.word	0x0000d210


	//   ....[44]....
        /*0414*/ 	.word	0x0000d280


	//   ....[45]....
        /*0418*/ 	.word	0x0000d2b0


	//   ....[46]....
        /*041c*/ 	.word	0x0000d370


	//   ....[47]....
        /*0420*/ 	.word	0x0000d3a0


	//   ....[48]....
        /*0424*/ 	.word	0x0000d3e0


	//   ....[49]....
        /*0428*/ 	.word	0x0000d3f0


	//   ....[50]....
        /*042c*/ 	.word	0x0000d430


	//   ....[51]....
        /*0430*/ 	.word	0x0000d460


	//   ....[52]....
        /*0434*/ 	.word	0x0000daf0


	//   ....[53]....
        /*0438*/ 	.word	0x0000db20


	//   ....[54]....
        /*043c*/ 	.word	0x0000db50


	//   ....[55]....
        /*0440*/ 	.word	0x0000db80


	//   ....[56]....
        /*0444*/ 	.word	0x0000dba0


	//   ....[57]....
        /*0448*/ 	.word	0x0000dc20


	//   ....[58]....
        /*044c*/ 	.word	0x0000dc50


	//   ....[59]....
        /*0450*/ 	.word	0x0000dc60


	//   ....[60]....
        /*0454*/ 	.word	0x0000dd40


	//   ....[61]....
        /*0458*/ 	.word	0x0000dd60


	//   ....[62]....
        /*045c*/ 	.word	0x0000dd70


	//   ....[63]....
        /*0460*/ 	.word	0x0000ddc0


	//   ....[64]....
        /*0464*/ 	.word	0x0000de60


	//   ....[65]....
        /*0468*/ 	.word	0x0000de80


	//   ....[66]....
        /*046c*/ 	.word	0x0000de90


	//   ....[67]....
        /*0470*/ 	.word	0x0000ded0


	//   ....[68]....
        /*0474*/ 	.word	0x0000e5e0


	//   ....[69]....
        /*0478*/ 	.word	0x0000e610


	//   ....[70]....
        /*047c*/ 	.word	0x0000e620


	//   ....[71]....
        /*0480*/ 	.word	0x0000e630


	//   ....[72]....
        /*0484*/ 	.word	0x0000e660


	//   ....[73]....
        /*0488*/ 	.word	0x0000e6a0


	//   ....[74]....
        /*048c*/ 	.word	0x0000e6b0


	//   ....[75]....
        /*0490*/ 	.word	0x0000e6d0


	//   ....[76]....
        /*0494*/ 	.word	0x0000e730


	//   ....[77]....
        /*0498*/ 	.word	0x0000e740


	//   ....[78]....
        /*049c*/ 	.word	0x0000e760


	//   ....[79]....
        /*04a0*/ 	.word	0x0000e7c0


	//   ....[80]....
        /*04a4*/ 	.word	0x0000e7e0


	//   ....[81]....
        /*04a8*/ 	.word	0x0000e7f0


	//   ....[82]....
        /*04ac*/ 	.word	0x0000e820


	//   ....[83]....
        /*04b0*/ 	.word	0x0000e830


	//   ....[84]....
        /*04b4*/ 	.word	0x0000eab0


	//   ....[85]....
        /*04b8*/ 	.word	0x0000ead0


	//   ....[86]....
        /*04bc*/ 	.word	0x0000eae0


	//   ....[87]....
        /*04c0*/ 	.word	0x0000eb00


	//   ....[88]....
        /*04c4*/ 	.word	0x0000eb70


	//   ....[89]....
        /*04c8*/ 	.word	0x0000eba0


	//   ....[90]....
        /*04cc*/ 	.word	0x0000ebf0


	//   ....[91]....
        /*04d0*/ 	.word	0x0000ec20


	//   ....[92]....
        /*04d4*/ 	.word	0x0000ec70


	//   ....[93]....
        /*04d8*/ 	.word	0x0000eca0


	//   ....[94]....
        /*04dc*/ 	.word	0x0000ecf0


	//   ....[95]....
        /*04e0*/ 	.word	0x0000ed20


	//   ....[96]....
        /*04e4*/ 	.word	0x0000ed70


	//   ....[97]....
        /*04e8*/ 	.word	0x0000eda0


	//   ....[98]....
        /*04ec*/ 	.word	0x0000edf0


	//   ....[99]....
        /*04f0*/ 	.word	0x0000ee20


	//   ....[100]....
        /*04f4*/ 	.word	0x0000f280


	//   ....[101]....
        /*04f8*/ 	.word	0x0000f2b0


	//   ....[102]....
        /*04fc*/ 	.word	0x0000f2e0


	//   ....[103]....
        /*0500*/ 	.word	0x0000f310


	//   ....[104]....
        /*0504*/ 	.word	0x0000f340


	//   ....[105]....
        /*0508*/ 	.word	0x0000f350


	//   ....[106]....
        /*050c*/ 	.word	0x0000f370


	//   ....[107]....
        /*0510*/ 	.word	0x0000f390


	//   ....[108]....
        /*0514*/ 	.word	0x0000f3b0


	//   ....[109]....
        /*0518*/ 	.word	0x0000f3d0


	//   ....[110]....
        /*051c*/ 	.word	0x0000f450


	//   ....[111]....
        /*0520*/ 	.word	0x0000f470


	//   ....[112]....
        /*0524*/ 	.word	0x0000f4a0


	//   ....[113]....
        /*0528*/ 	.word	0x0000f4c0


	//   ....[114]....
        /*052c*/ 	.word	0x0000f670


	//   ....[115]....
        /*0530*/ 	.word	0x0000f680


	//   ....[116]....
        /*0534*/ 	.word	0x0000f8e0


	//   ....[117]....
        /*0538*/ 	.word	0x0000fe40


	//   ....[118]....
        /*053c*/ 	.word	0x0000ff30


	//   ....[119]....
        /*0540*/ 	.word	0x0000ffd0


	//   ....[120]....
        /*0544*/ 	.word	0x00010030


	//   ....[121]....
        /*0548*/ 	.word	0x00010100


	//   ....[122]....
        /*054c*/ 	.word	0x00010170


	//   ....[123]....
        /*0550*/ 	.word	0x00010230


	//   ....[124]....
        /*0554*/ 	.word	0x000102a0


	//   ....[125]....
        /*0558*/ 	.word	0x00010380


	//   ....[126]....
        /*055c*/ 	.word	0x00010400


	//   ....[127]....
        /*0560*/ 	.word	0x000104d0


	//   ....[128]....
        /*0564*/ 	.word	0x00010550


	//   ....[129]....
        /*0568*/ 	.word	0x00010610


	//   ....[130]....
        /*056c*/ 	.word	0x00010680


	//   ....[131]....
        /*0570*/ 	.word	0x00010760


	//   ....[132]....
        /*0574*/ 	.word	0x000107e0


	//   ....[133]....
        /*0578*/ 	.word	0x000108a0


	//   ....[134]....
        /*057c*/ 	.word	0x00010940


	//   ....[135]....
        /*0580*/ 	.word	0x000109a0


	//   ....[136]....
        /*0584*/ 	.word	0x00010a40


	//   ....[137]....
        /*0588*/ 	.word	0x00010b10


	//   ....[138]....
        /*058c*/ 	.word	0x00010b80


	//   ....[139]....
        /*0590*/ 	.word	0x00010c60


	//   ....[140]....
        /*0594*/ 	.word	0x00010cd0


	//   ....[141]....
        /*0598*/ 	.word	0x00010d90


	//   ....[142]....
        /*059c*/ 	.word	0x00010e10


	//   ....[143]....
        /*05a0*/ 	.word	0x00010f00


	//   ....[144]....
        /*05a4*/ 	.word	0x00010f60


	//   ....[145]....
        /*05a8*/ 	.word	0x00011020


	//   ....[146]....
        /*05ac*/ 	.word	0x000110a0


	//   ....[147]....
        /*05b0*/ 	.word	0x00011170


	//   ....[148]....
        /*05b4*/ 	.word	0x000111e0


	//   ....[149]....
        /*05b8*/ 	.word	0x00011290


	//   ....[150]....
        /*05bc*/ 	.word	0x000113d0


	//   ....[151]....
        /*05c0*/ 	.word	0x00011480


	//   ....[152]....
        /*05c4*/ 	.word	0x00011550


	//   ....[153]....
        /*05c8*/ 	.word	0x000115a0


	//   ....[154]....
        /*05cc*/ 	.word	0x00011680


	//   ....[155]....
        /*05d0*/ 	.word	0x000116d0


	//   ....[156]....
        /*05d4*/ 	.word	0x000117a0


	//   ....[157]....
        /*05d8*/ 	.word	0x000117f0


	//   ....[158]....
        /*05dc*/ 	.word	0x000118d0


	//   ....[159]....
        /*05e0*/ 	.word	0x00011920


	//   ....[160]....
        /*05e4*/ 	.word	0x00011a00


	//   ....[161]....
        /*05e8*/ 	.word	0x00011a50


	//   ....[162]....
        /*05ec*/ 	.word	0x00011b20


	//   ....[163]....
        /*05f0*/ 	.word	0x00011b70


	//   ....[164]....
        /*05f4*/ 	.word	0x00011c50


	//   ....[165]....
        /*05f8*/ 	.word	0x00011ca0


	//   ....[166]....
        /*05fc*/ 	.word	0x00011d90


	//   ....[167]....
        /*0600*/ 	.word	0x00011e30


	//   ....[168]....
        /*0604*/ 	.word	0x00011e90


	//   ....[169]....
        /*0608*/ 	.word	0x00011f50


	//   ....[170]....
        /*060c*/ 	.word	0x00011ff0


	//   ....[171]....
        /*0610*/ 	.word	0x000120b0


	//   ....[172]....
        /*0614*/ 	.word	0x00012150


	//   ....[173]....
        /*0618*/ 	.word	0x00012210


	//   ....[174]....
        /*061c*/ 	.word	0x000122b0


	//   ....[175]....
        /*0620*/ 	.word	0x00012370


	//   ....[176]....
        /*0624*/ 	.word	0x00012410


	//   ....[177]....
        /*0628*/ 	.word	0x000124d0


	//   ....[178]....
        /*062c*/ 	.word	0x00012570


	//   ....[179]....
        /*0630*/ 	.word	0x00012630


	//   ....[180]....
        /*0634*/ 	.word	0x000126d0


	//   ....[181]....
        /*0638*/ 	.word	0x00012790


	//   ....[182]....
        /*063c*/ 	.word	0x000128b0


	//   ....[183]....
        /*0640*/ 	.word	0x00012950


	//   ....[184]....
        /*0644*/ 	.word	0x00012a00


	//   ....[185]....
        /*0648*/ 	.word	0x00012ad0


	//   ....[186]....
        /*064c*/ 	.word	0x00012b40


	//   ....[187]....
        /*0650*/ 	.word	0x00012c10


	//   ....[188]....
        /*0654*/ 	.word	0x00012c80


	//   ....[189]....
        /*0658*/ 	.word	0x00012d60


	//   ....[190]....
        /*065c*/ 	.word	0x00012dd0


	//   ....[191]....
        /*0660*/ 	.word	0x00012eb0


	//   ....[192]....
        /*0664*/ 	.word	0x00012f30


	//   ....[193]....
        /*0668*/ 	.word	0x00013010


	//   ....[194]....
        /*066c*/ 	.word	0x00013080


	//   ....[195]....
        /*0670*/ 	.word	0x00013150


	//   ....[196]....
        /*0674*/ 	.word	0x000131c0


	//   ....[197]....
        /*0678*/ 	.word	0x00013280


	//   ....[198]....
        /*067c*/ 	.word	0x00013360


	//----- nvinfo : EIATTR_REG_RECONFIG
	.align		4
.L_254:
        /*0680*/ 	.byte	0x01, 0x54
	.zero		2


	//----- nvinfo : EIATTR_SYSCALL_OFFSETS
	.align		4
        /*0684*/ 	.byte	0x04, 0x46
        /*0686*/ 	.short	(.L_256 - .L_255)


	//   ....[0]....
.L_255:
        /*0688*/ 	.word	0x00001330


	//   ....[1]....
        /*068c*/ 	.word	0x0000c7b0


	//   ....[2]....
        /*0690*/ 	.word	0x0000c8f0


	//   ....[3]....
        /*0694*/ 	.word	0x0000c9e0


	//   ....[4]....
        /*0698*/ 	.word	0x0000d830


	//----- nvinfo : EIATTR_MBARRIER_INSTR_OFFSETS
	.align		4
.L_256:
        /*069c*/ 	.byte	0x04, 0x39
        /*069e*/ 	.short	(.L_258 - .L_257)


	//   ....[0]....
.L_257:
        /*06a0*/ 	.word	0x00000170
        /*06a4*/ 	.word	0x000000ff
        /*06a8*/ 	.word	0x00028800
        /*06ac*/ 	.short	0x0100
        /*06ae*/ 	.byte	0x08
	.zero		1


	//   ....[1]....
        /*06b0*/ 	.word	0x00000180
        /*06b4*/ 	.word	0x000000ff
        /*06b8*/ 	.word	0x00028820
        /*06bc*/ 	.short	0x0100
        /*06be*/ 	.byte	0x08
	.zero		1


	//   ....[2]....
        /*06c0*/ 	.word	0x00000270
        /*06c4*/ 	.word	0x000000ff
        /*06c8*/ 	.word	0x00028830
        /*06cc*/ 	.short	0x0100
        /*06ce*/ 	.byte	0x08
	.zero		1


	//   ....[3]....
        /*06d0*/ 	.word	0x00000280
        /*06d4*/ 	.word	0x000000ff
        /*06d8*/ 	.word	0x00028840
        /*06dc*/ 	.short	0x0100
        /*06de*/ 	.byte	0x08
	.zero		1


	//   ....[4]....
        /*06e0*/ 	.word	0x00000290
        /*06e4*/ 	.word	0x000000ff
        /*06e8*/ 	.word	0x00028838
        /*06ec*/ 	.short	0x0100
        /*06ee*/ 	.byte	0x08
	.zero		1


	//   ....[5]....
        /*06f0*/ 	.word	0x000002a0
        /*06f4*/ 	.word	0x000000ff
        /*06f8*/ 	.word	0x00028848
        /*06fc*/ 	.short	0x0100
        /*06fe*/ 	.byte	0x08
	.zero		1


	//   ....[6]....
        /*0700*/ 	.word	0x000003d0
        /*0704*/ 	.word	0x000000ff
        /*0708*/ 	.word	0x00028850
        /*070c*/ 	.short	0x0100
        /*070e*/ 	.byte	0x08
	.zero		1


	//   ....[7]....
        /*0710*/ 	.word	0x000003e0
        /*0714*/ 	.word	0x000000ff
        /*0718*/ 	.word	0x00028860
        /*071c*/ 	.short	0x0100
        /*071e*/ 	.byte	0x08
	.zero		1


	//   ....[8]....
        /*0720*/ 	.word	0x000003f0
        /*0724*/ 	.word	0x000000ff
        /*0728*/ 	.word	0x00028858
        /*072c*/ 	.short	0x0100
        /*072e*/ 	.byte	0x08
	.zero		1


	//   ....[9]....
        /*0730*/ 	.word	0x00000400
        /*0734*/ 	.word	0x000000ff
        /*0738*/ 	.word	0x00028868
        /*073c*/ 	.short	0x0100
        /*073e*/ 	.byte	0x08
	.zero		1


	//   ....[10]....
        /*0740*/ 	.word	0x000004f0
        /*0744*/ 	.word	0x000000ff
        /*0748*/ 	.word	0x00028870
        /*074c*/ 	.short	0x0100
        /*074e*/ 	.byte	0x06
	.zero		1


	//   ....[11]....
        /*0750*/ 	.word	0x00000500
        /*0754*/ 	.word	0x000000ff
        /*0758*/ 	.word	0x00028880
        /*075c*/ 	.short	0x0100
        /*075e*/ 	.byte	0x06
	.zero		1


	//   ....[12]....
        /*0760*/ 	.word	0x00000510
        /*0764*/ 	.word	0x000000ff
        /*0768*/ 	.word	0x00028878
        /*076c*/ 	.short	0x0100
        /*076e*/ 	.byte	0x06
	.zero		1


	//   ....[13]....
        /*0770*/ 	.word	0x00000520
        /*0774*/ 	.word	0x000000ff
        /*0778*/ 	.word	0x00028888
        /*077c*/ 	.short	0x0100
        /*077e*/ 	.byte	0x06
	.zero		1


	//   ....[14]....
        /*0780*/ 	.word	0x00000650
        /*0784*/ 	.word	0x000000ff
        /*0788*/ 	.word	0x00028890
        /*078c*/ 	.short	0x0100
        /*078e*/ 	.byte	0x08
	.zero		1


	//   ....[15]....
        /*0790*/ 	.word	0x00000660
        /*0794*/ 	.word	0x000000ff
        /*0798*/ 	.word	0x000288a0
        /*079c*/ 	.short	0x0100
        /*079e*/ 	.byte	0x08
	.zero		1


	//   ....[16]....
        /*07a0*/ 	.word	0x00000670
        /*07a4*/ 	.word	0x000000ff
        /*07a8*/ 	.word	0x00028898
        /*07ac*/ 	.short	0x0100
        /*07ae*/ 	.byte	0x08
	.zero		1


	//   ....[17]....
        /*07b0*/ 	.word	0x00000680
        /*07b4*/ 	.word	0x000000ff
        /*07b8*/ 	.word	0x000288a8
        /*07bc*/ 	.short	0x0100
        /*07be*/ 	.byte	0x08
	.zero		1


	//   ....[18]....
        /*07c0*/ 	.word	0x000007c0
        /*07c4*/ 	.word	0x000000ff
        /*07c8*/ 	.word	0x000288b0
        /*07cc*/ 	.short	0x0100
        /*07ce*/ 	.byte	0x08
	.zero		1


	//   ....[19]....
        /*07d0*/ 	.word	0x000007d0
        /*07d4*/ 	.word	0x000000ff
        /*07d8*/ 	.word	0x000288c0
        /*07dc*/ 	.short	0x0100
        /*07de*/ 	.byte	0x08
	.zero		1


	//   ....[20]....
        /*07e0*/ 	.word	0x000007e0
        /*07e4*/ 	.word	0x000000ff
        /*07e8*/ 	.word	0x000288b8
        /*07ec*/ 	.short	0x0100
        /*07ee*/ 	.byte	0x08
	.zero		1


	//   ....[21]....
        /*07f0*/ 	.word	0x000007f0
        /*07f4*/ 	.word	0x000000ff
        /*07f8*/ 	.word	0x000288c8
        /*07fc*/ 	.short	0x0100
        /*07fe*/ 	.byte	0x08
	.zero		1


	//   ....[22]....
        /*0800*/ 	.word	0x00001350
        /*0804*/ 	.word	0x000000ff
        /*0808*/ 	.word	0x00028800
        /*080c*/ 	.short	0x010a
        /*080e*/ 	.byte	0x29
	.zero		1


	//   ....[23]....
        /*0810*/ 	.word	0x000013c0
        /*0814*/ 	.word	0x000000ff
        /*0818*/ 	.word	0x00028830
        /*081c*/ 	.short	0x010a
        /*081e*/ 	.byte	0x29
	.zero		1


	//   ....[24]....
        /*0820*/ 	.word	0x00001420
        /*0824*/ 	.word	0x000000ff
        /*0828*/ 	.word	0x00028830
        /*082c*/ 	.short	0x010a
        /*082e*/ 	.byte	0x29
	.zero		1


	//   ....[25]....
        /*0830*/ 	.word	0x00002540
        /*0834*/ 	.word	0x000000ff
        /*0838*/ 	.word	0x00000000
        /*083c*/ 	.short	0x0101
        /*083e*/ 	.byte	0x06
	.zero		1


	//   ....[26]....
        /*0840*/ 	.word	0x000042f0
        /*0844*/ 	.word	0x000000ff
        /*0848*/ 	.word	0x00028830
        /*084c*/ 	.short	0x010a
        /*084e*/ 	.byte	0x04
	.zero		1


	//   ....[27]....
        /*0850*/ 	.word	0x00004330
        /*0854*/ 	.word	0x000000ff
        /*0858*/ 	.word	0x00028830
        /*085c*/ 	.short	0x010a
        /*085e*/ 	.byte	0x04
	.zero		1


	//   ....[28]....
        /*0860*/ 	.word	0x000046a0
        /*0864*/ 	.word	0x000000ff
        /*0868*/ 	.word	0x00028850
        /*086c*/ 	.short	0x010a
        /*086e*/ 	.byte	0x04
	.zero		1


	//   ....[29]....
        /*0870*/ 	.word	0x000046e0
        /*0874*/ 	.word	0x000000ff
        /*0878*/ 	.word	0x00028850
        /*087c*/ 	.short	0x010a
        /*087e*/ 	.byte	0x04
	.zero		1


	//   ....[30]....
        /*0880*/ 	.word	0x000052f0
        /*0884*/ 	.word	0x000000ff
        /*0888*/ 	.word	0x00000000
        /*088c*/ 	.short	0x0101
        /*088e*/ 	.byte	0x04
	.zero		1


	//   ....[31]....
        /*0890*/ 	.word	0x00006e30
        /*0894*/ 	.word	0x000000ff
        /*0898*/ 	.word	0x00000000
        /*089c*/ 	.short	0x0101
        /*089e*/ 	.byte	0x04
	.zero		1


	//   ....[32]....
        /*08a0*/ 	.word	0x00007540
        /*08a4*/ 	.word	0x000000ff
        /*08a8*/ 	.word	0x00028830
        /*08ac*/ 	.short	0x010a
        /*08ae*/ 	.byte	0x04
	.zero		1


	//   ....[33]....
        /*08b0*/ 	.word	0x00007580
        /*08b4*/ 	.word	0x000000ff
        /*08b8*/ 	.word	0x00028830
        /*08bc*/ 	.short	0x010a
        /*08be*/ 	.byte	0x04
	.zero		1


	//   ....[34]....
        /*08c0*/ 	.word	0x000078b0
        /*08c4*/ 	.word	0x000000ff
        /*08c8*/ 	.word	0x00028850
        /*08cc*/ 	.short	0x010a
        /*08ce*/ 	.byte	0x04
	.zero		1


	//   ....[35]....
        /*08d0*/ 	.word	0x000078f0
        /*08d4*/ 	.word	0x000000ff
        /*08d8*/ 	.word	0x00028850
        /*08dc*/ 	.short	0x010a
        /*08de*/ 	.byte	0x04
	.zero		1


	//   ....[36]....
        /*08e0*/ 	.word	0x000081b0
        /*08e4*/ 	.word	0x000000ff
        /*08e8*/ 	.word	0x00000000
        /*08ec*/ 	.short	0x0101
        /*08ee*/ 	.byte	0x04
	.zero		1


	//   ....[37]....
        /*08f0*/ 	.word	0x000096c0
        /*08f4*/ 	.word	0x000000ff
        /*08f8*/ 	.word	0x00000000
        /*08fc*/ 	.short	0x0101
        /*08fe*/ 	.byte	0x04
	.zero		1


	//   ....[38]....
        /*0900*/ 	.word	0x00009cc0
        /*0904*/ 	.word	0x000000ff
        /*0908*/ 	.word	0x00028850
        /*090c*/ 	.short	0x010a
        /*090e*/ 	.byte	0x05
	.zero		1


	//   ....[39]....
        /*0910*/ 	.word	0x00009d00
        /*0914*/ 	.word	0x000000ff
        /*0918*/ 	.word	0x00028850
        /*091c*/ 	.short	0x010a
        /*091e*/ 	.byte	0x05
	.zero		1


	//   ....[40]....
        /*0920*/ 	.word	0x0000a2d0
        /*0924*/ 	.word	0x000000ff
        /*0928*/ 	.word	0x00000000
        /*092c*/ 	.short	0x0101
        /*092e*/ 	.byte	0x04
	.zero		1


	//   ....[41]....
        /*0930*/ 	.word	0x0000aef0
        /*0934*/ 	.word	0x000000ff
        /*0938*/ 	.word	0x00000000
        /*093c*/ 	.short	0x0101
        /*093e*/ 	.byte	0x04
	.zero		1


	//   ....[42]....
        /*0940*/ 	.word	0x0000cec0
        /*0944*/ 	.word	0x000000ff
        /*0948*/ 	.word	0x00028840
        /*094c*/ 	.short	0x010a
        /*094e*/ 	.byte	0x2f
	.zero		1


	//   ....[43]....
        /*0950*/ 	.word	0x0000d5f0
        /*0954*/ 	.word	0x000000ff
        /*0958*/ 	.word	0x00028830
        /*095c*/ 	.short	0x0107
        /*095e*/ 	.byte	0x2f
	.zero		1


	//   ....[44]....
        /*0960*/ 	.word	0x0000d660
        /*0964*/ 	.word	0x000000ff
        /*0968*/ 	.word	0x00028830
        /*096c*/ 	.short	0x0101
        /*096e*/ 	.byte	0x2f
	.zero		1


	//   ....[45]....
        /*0970*/ 	.word	0x0000e020
        /*0974*/ 	.word	0x000000ff
        /*0978*/ 	.word	0x00028800
        /*097c*/ 	.short	0x0107
        /*097e*/ 	.byte	0x2f
	.zero		1


	//   ....[46]....
        /*0980*/ 	.word	0x0000e060
        /*0984*/ 	.word	0x000000ff
        /*0988*/ 	.word	0x00028800
        /*098c*/ 	.short	0x0101
        /*098e*/ 	.byte	0x2f
	.zero		1


	//   ....[47]....
        /*0990*/ 	.word	0x0000e090
        /*0994*/ 	.word	0x000000ff
        /*0998*/ 	.word	0x00028820
        /*099c*/ 	.short	0x010a
        /*099e*/ 	.byte	0x2f
	.zero		1


	//   ....[48]....
        /*09a0*/ 	.word	0x0000e3e0
        /*09a4*/ 	.word	0x00000022
        /*09a8*/ 	.word	0x00028840
        /*09ac*/ 	.short	0x010a
        /*09ae*/ 	.byte	0x3f
	.zero		1


	//   ....[49]....
        /*09b0*/ 	.word	0x0000e940
        /*09b4*/ 	.word	0x00000022
        /*09b8*/ 	.word	0x00028830
        /*09bc*/ 	.short	0x0107
        /*09be*/ 	.byte	0x3f
	.zero		1


	//   ....[50]....
        /*09c0*/ 	.word	0x0000e9f0
        /*09c4*/ 	.word	0x00000022
        /*09c8*/ 	.word	0x00028830
        /*09cc*/ 	.short	0x0101
        /*09ce*/ 	.byte	0x3f
	.zero		1


	//   ....[51]....
        /*09d0*/ 	.word	0x0000ea50
        /*09d4*/ 	.word	0x00000000
        /*09d8*/ 	.word	0x00028860
        /*09dc*/ 	.short	0x010a
        /*09de*/ 	.byte	0x3f
	.zero		1


	//   ....[52]....
        /*09e0*/ 	.word	0x0000efa0
        /*09e4*/ 	.word	0x00000000
        /*09e8*/ 	.word	0x00028850
        /*09ec*/ 	.short	0x0107
        /*09ee*/ 	.byte	0x3f
	.zero		1


	//   ....[53]....
        /*09f0*/ 	.word	0x0000f090
        /*09f4*/ 	.word	0x00000000
        /*09f8*/ 	.word	0x00028850
        /*09fc*/ 	.short	0x0101
        /*09fe*/ 	.byte	0x3f
	.zero		1


	//   ....[54]....
        /*0a00*/ 	.word	0x0000f220
        /*0a04*/ 	.word	0x00000000
        /*0a08*/ 	.word	0x00028860
        /*0a0c*/ 	.short	0x010a
        /*0a0e*/ 	.byte	0x3f
	.zero		1


	//   ....[55]....
        /*0a10*/ 	.word	0x0000f750
        /*0a14*/ 	.word	0x00000000
        /*0a18*/ 	.word	0x00028850
        /*0a1c*/ 	.short	0x0107
        /*0a1e*/ 	.byte	0x3f
	.zero		1


	//   ....[56]....
        /*0a20*/ 	.word	0x0000f800
        /*0a24*/ 	.word	0x00000000
        /*0a28*/ 	.word	0x00028850
        /*0a2c*/ 	.short	0x0101
        /*0a2e*/ 	.byte	0x3f
	.zero		1


	//   ....[57]....
        /*0a30*/ 	.word	0x0000f8a0
        /*0a34*/ 	.word	0x00000007
        /*0a38*/ 	.word	0x00028820
        /*0a3c*/ 	.short	0x010a
        /*0a3e*/ 	.byte	0x3f
	.zero		1


	//   ....[58]....
        /*0a40*/ 	.word	0x0000f9d0
        /*0a44*/ 	.word	0x00000005
        /*0a48*/ 	.word	0x00028840
        /*0a4c*/ 	.short	0x010a
        /*0a4e*/ 	.byte	0x3f
	.zero		1


	//   ....[59]....
        /*0a50*/ 	.word	0x0000fa70
        /*0a54*/ 	.word	0x00000007
        /*0a58*/ 	.word	0x00028840
        /*0a5c*/ 	.short	0x010a
        /*0a5e*/ 	.byte	0x3f
	.zero		1


	//   ....[60]....
        /*0a60*/ 	.word	0x0000fab0
        /*0a64*/ 	.word	0x00000005
        /*0a68*/ 	.word	0x00028860
        /*0a6c*/ 	.short	0x010a
        /*0a6e*/ 	.byte	0x3f
	.zero		1


	//   ....[61]....
        /*0a70*/ 	.word	0x0000faf0
        /*0a74*/ 	.word	0x00000007
        /*0a78*/ 	.word	0x00028860
        /*0a7c*/ 	.short	0x010a
        /*0a7e*/ 	.byte	0x3f
	.zero		1


	//   ....[62]....
        /*0a80*/ 	.word	0x0000fb60
        /*0a84*/ 	.word	0x00000003
        /*0a88*/ 	.word	0x00028800
        /*0a8c*/ 	.short	0x010a
        /*0a8e*/ 	.byte	0x3f
	.zero		1


	//   ....[63]....
        /*0a90*/ 	.word	0x0000fbc0
        /*0a94*/ 	.word	0x00000003
        /*0a98*/ 	.word	0x00028830
        /*0a9c*/ 	.short	0x010a
        /*0a9e*/ 	.byte	0x3f
	.zero		1


	//   ....[64]....
        /*0aa0*/ 	.word	0x0000fc20
        /*0aa4*/ 	.word	0x0000000b
        /*0aa8*/ 	.word	0x00028830
        /*0aac*/ 	.short	0x010a
        /*0aae*/ 	.byte	0x3f
	.zero		1


	//   ....[65]....
        /*0ab0*/ 	.word	0x0000fc80
        /*0ab4*/ 	.word	0x0000000b
        /*0ab8*/ 	.word	0x00028850
        /*0abc*/ 	.short	0x010a
        /*0abe*/ 	.byte	0x3f
	.zero		1


	//   ....[66]....
        /*0ac0*/ 	.word	0x0000fce0
        /*0ac4*/ 	.word	0x0000000a
        /*0ac8*/ 	.word	0x00028830
        /*0acc*/ 	.short	0x010a
        /*0ace*/ 	.byte	0x3f
	.zero		1


	//   ....[67]....
        /*0ad0*/ 	.word	0x0000fd40
        /*0ad4*/ 	.word	0x0000000a
        /*0ad8*/ 	.word	0x00028850
        /*0adc*/ 	.short	0x010a
        /*0ade*/ 	.byte	0x3f
	.zero		1


	//   ....[68]....
        /*0ae0*/ 	.word	0x0000fda0
        /*0ae4*/ 	.word	0x00000005
        /*0ae8*/ 	.word	0x00028850
        /*0aec*/ 	.short	0x010a
        /*0aee*/ 	.byte	0x3f
	.zero		1


	//   ....[69]....
        /*0af0*/ 	.word	0x0000fe80
        /*0af4*/ 	.word	0x0000000a
        /*0af8*/ 	.word	0x00028840
        /*0afc*/ 	.short	0x010a
        /*0afe*/ 	.byte	0x3f
	.zero		1


	//   ....[70]....
        /*0b00*/ 	.word	0x000112d0
        /*0b04*/ 	.word	0x00000003
        /*0b08*/ 	.word	0x00028820
        /*0b0c*/ 	.short	0x010a
        /*0b0e*/ 	.byte	0x3f
	.zero		1


	//   ....[71]....
        /*0b10*/ 	.word	0x00011320
        /*0b14*/ 	.word	0x00000022
        /*0b18*/ 	.word	0x00028840
        /*0b1c*/ 	.short	0x010a
        /*0b1e*/ 	.byte	0x3f
	.zero		1


	//   ....[72]....
        /*0b20*/ 	.word	0x00011ce0
        /*0b24*/ 	.word	0x00000000
        /*0b28*/ 	.word	0x00028860
        /*0b2c*/ 	.short	0x010a
        /*0b2e*/ 	.byte	0x3f
	.zero		1


	//   ....[73]....
        /*0b30*/ 	.word	0x00012800
        /*0b34*/ 	.word	0x00000000
        /*0b38*/ 	.word	0x00028860
        /*0b3c*/ 	.short	0x010a
        /*0b3e*/ 	.byte	0x3f
	.zero		1


	//   ....[74]....
        /*0b40*/ 	.word	0x000132b0
        /*0b44*/ 	.word	0x00000007
        /*0b48*/ 	.word	0x00028820
        /*0b4c*/ 	.short	0x010a
        /*0b4e*/ 	.byte	0x3f
	.zero		1


	//   ....[75]....
        /*0b50*/ 	.word	0x00013420
        /*0b54*/ 	.word	0x00000005
        /*0b58*/ 	.word	0x00028840
        /*0b5c*/ 	.short	0x010a
        /*0b5e*/ 	.byte	0x3f
	.zero		1


	//   ....[76]....
        /*0b60*/ 	.word	0x00013470
        /*0b64*/ 	.word	0x00000007
        /*0b68*/ 	.word	0x00028840
        /*0b6c*/ 	.short	0x010a
        /*0b6e*/ 	.byte	0x3f
	.zero		1


	//   ....[77]....
        /*0b70*/ 	.word	0x000134c0
        /*0b74*/ 	.word	0x00000005
        /*0b78*/ 	.word	0x00028860
        /*0b7c*/ 	.short	0x010a
        /*0b7e*/ 	.byte	0x3f
	.zero		1


	//----- nvinfo : EIATTR_NUM_MBARRIERS
	.align		4
.L_258:
        /*0b80*/ 	.byte	0x03, 0x38
        /*0b82*/ 	.short	0x0016


	//----- nvinfo : EIATTR_EXIT_INSTR_OFFSETS
	.align		4
        /*0b84*/ 	.byte	0x04, 0x1c
        /*0b86*/ 	.short	(.L_260 - .L_259)


	//   ....[0]....
.L_259:
        /*0b88*/ 	.word	0x0000fb40


	//----- nvinfo : EIATTR_MAX_THREADS
	.align		4
.L_260:
        /*0b8c*/ 	.byte	0x04, 0x05
        /*0b8e*/ 	.short	(.L_262 - .L_261)
.L_261:
        /*0b90*/ 	.word	0x00000180
        /*0b94*/ 	.word	0x00000001
        /*0b98*/ 	.word	0x00000001


	//----- nvinfo : EIATTR_CRS_STACK_SIZE
	.align		4
.L_262:
        /*0b9c*/ 	.byte	0x04, 0x1e
        /*0b9e*/ 	.short	(.L_264 - .L_263)
.L_263:
        /*0ba0*/ 	.word	0x00000000


	//----- nvinfo : EIATTR_CBANK_PARAM_SIZE
	.align		4
.L_264:
        /*0ba4*/ 	.byte	0x03, 0x19
        /*0ba6*/ 	.short	0x0a70


	//----- nvinfo : EIATTR_PARAM_CBANK
	.align		4
        /*0ba8*/ 	.byte	0x04, 0x0a
        /*0baa*/ 	.short	(.L_266 - .L_265)
	.align		4
.L_265:
        /*0bac*/ 	.word	index@(.nv.constant0._ZN7cutlass13device_kernelIN5flash11enable_sm90INS1_16FlashAttnFwdSm90INS1_25CollectiveMainloopFwdSm90ILi2EN4cute5tupleIJNS5_1CILi1EEES8_S8_EEENS6_IJNS7_ILi128EEESA_SA_EEELi128ENS_10bfloat16_tEfNS_4arch4Sm90ELb1ELb0ELb1ELb0ELb1ELb0ELb0ELb1ELb1ELb1ELb1ELb0EEENS1_21CollectiveEpilogueFwdISB_S9_SC_SE_Li256ELb0ELb1ELb1ELb0EEENS1_19SingleTileSchedulerILb0ELb1ELb1ELi128EEEEEEEEEvNT_6ParamsE)
        /*0bb0*/ 	.short	0x0210
        /*0bb2*/ 	.short	0x0a70


	//----- nvinfo : EIATTR_SW_WAR
	.align		4
.L_266:
        /*0bb4*/ 	.byte	0x04, 0x36
        /*0bb6*/ 	.short	(.L_268 - .L_267)
.L_267:
        /*0bb8*/ 	.word	0x00000008
.L_268:


//--------------------- .nv.info._ZN7cutlass13device_kernelIN5flash11enable_sm90INS1_16FlashAttnFwdSm90INS1_25CollectiveMainloopFwdSm90ILi2EN4cute5tupleIJNS5_1CILi1EEES8_S8_EEENS6_IJNS7_ILi128EEESA_SA_EEELi128ENS_10bfloat16_tEfNS_4arch4Sm90ELb1ELb0ELb1ELb1ELb1ELb0ELb0ELb1ELb1ELb1ELb1ELb0EEENS1_21CollectiveEpilogueFwdISB_S9_SC_SE_Li256ELb1ELb1ELb1ELb0EEENS1_36VarlenDynamicPersistentTileSchedulerILi128ELi128ELi256ELi128ELb1ELb1ELb1ELb1ELb1ELb1EEEEEEEEEvNT_6ParamsE --------------------------
	.section	.nv.info._ZN7cutlass13device_kernelIN5flash11enable_sm90INS1_16FlashAttnFwdSm90INS1_25CollectiveMainloopFwdSm90ILi2EN4cute5tupleIJNS5_1CILi1EEES8_S8_EEENS6_IJNS7_ILi128EEESA_SA_EEELi128ENS_10bfloat16_tEfNS_4arch4Sm90ELb1ELb0ELb1ELb1ELb1ELb0ELb0ELb1ELb1ELb1ELb1ELb0EEENS1_21CollectiveEpilogueFwdISB_S9_SC_SE_Li256ELb1ELb1ELb1ELb0EEENS1_36VarlenDynamicPersistentTileSchedulerILi128ELi128ELi256ELi128ELb1ELb1ELb1ELb1ELb1ELb1EEEEEEEEEvNT_6ParamsE,"",@"SHT_CUDA_INFO"
	.sectionflags	@""
	.align	4


	//----- nvinfo : EIATTR_CUDA_API_VERSION
	.align		4
        /*0000*/ 	.byte	0x04, 0x37
        /*0002*/ 	.short	(.L_270 - .L_269)
.L_269:
        /*0004*/ 	.word	0x00000082


	//----- nvinfo : EIATTR_KPARAM_INFO
	.align		4
.L_270:
        /*0008*/ 	.byte	0x04, 0x17
        /*000a*/ 	.short	(.L_272 - .L_271)
.L_271:
        /*000c*/ 	.word	0x00000000
        /*0010*/ 	.short	0x0000
        /*0012*/ 	.short	0x0070
        /*0014*/ 	.byte	0x00, 0xf0, 0x01, 0x2a


	//----- nvinfo : EIATTR_SPARSE_MMA_MASK
	.align		4
.L_272:
        /*0018*/ 	.byte	0x03, 0x50
        /*001a*/ 	.short	0x0000


	//----- nvinfo : EIATTR_MAXREG_COUNT
	.align		4
        /*001c*/ 	.byte	0x03, 0x1b
        /*001e*/ 	.short	0x00a8


	//----- nvinfo : EIATTR_NUM_BARRIERS
	.align		4
        /*0020*/ 	.byte	0x02, 0x4c
        /*0022*/ 	.byte	0x10
	.zero		1


	//----- nvinfo : EIATTR_EXTERNS
	.align		4
        /*0024*/ 	.byte	0x04, 0x0f
        /*0026*/ 	.short	(.L_274 - .L_273)


	//   ....[0]....
	.align		4
.L_273:
        /*0028*/ 	.word	index@(__assertfail)


	//----- nvinfo : EIATTR_ANNOTATIONS
	.align		4
.L_274:
        /*002c*/ 	.byte	0x04, 0x55
        /*002e*/ 	.short	(.L_276 - .L_275)


	//   ....[0]....
.L_275:
        /* <DEDUP_REMOVED lines=16> */


	//----- nvinfo : EIATTR_MERCURY_ISA_VERSION
	.align		4
.L_276:
        /*0118*/ 	.byte	0x03, 0x5f
        /*011a*/ 	.short	0x0101


	//----- nvinfo : EIATTR_UNUSED_LOAD_BYTE_OFFSET
	.align		4
        /*011c*/ 	.byte	0x04, 0x44
        /*011e*/ 	.short	(.L_278 - .L_277)


	//   ....[0]....
.L_277:
        /*0120*/ 	.word	0x00000990
        /*0124*/ 	.word	0x0000fff0


	//   ....[1]....
        /*0128*/ 	.word	0x0000ae60
        /*012c*/ 	.word	0x0000fff0


	//----- nvinfo : EIATTR_INT_WARP_WIDE_INSTR_OFFSETS
	.align		4
.L_278:
        /*0130*/ 	.byte	0x04, 0x31
        /*0132*/ 	.short	(.L_280 - .L_279)


	//   ....[0]....
.L_279:
        /*0134*/ 	.word	0x000000c0


	//   ....[1]....
        /*0138*/ 	.word	0x000000d0


	//   ....[2]....
        /*013c*/ 	.word	0x00000170


	//   ....[3]....
        /*0140*/ 	.word	0x0000f6c0


	//   ....[4]....
        /*0144*/ 	.word	0x0000f750


	//   ....[5]....
        /*0148*/ 	.word	0x00012550


	//   ....[6]....
        /*014c*/ 	.word	0x000125e0


	//----- nvinfo : EIATTR_COOP_GROUP_MASK_REGIDS
	.align		4
.L_280:
        /*0150*/ 	.byte	0x04, 0x29
        /*0152*/ 	.short	(.L_282 - .L_281)


	//   ....[0]....
.L_281:
        /*0154*/ 	.word	0xffffffff


	//   ....[1]....
        /*0158*/ 	.word	0xffffffff


	//   ....[2]....
        /*015c*/ 	.word	0xffffffff


	//   ....[3]....
        /*0160*/ 	.word	0xffffffff


	//   ....[4]....
        /*0164*/ 	.word	0xffffffff


	//   ....[5]....
        /*0168*/ 	.word	0xffffffff


	//   ....[6]....
        /*016c*/ 	.word	0xffffffff


	//   ....[7]....
        /*0170*/ 	.word	0xffffffff


	//   ....[8]....
        /*0174*/ 	.word	0xffffffff


	//   ....[9]....
        /*0178*/ 	.word	0xffffffff


	//   ....[10]....
        /*017c*/ 	.word	0xffffffff


	//   ....[11]....
        /*0180*/ 	.word	0xffffffff


	//   ....[12]....
        /*0184*/ 	.word	0xffffffff


	//   ....[13]....
        /*0188*/ 	.word	0xffffffff


	//   ....[14]....
        /*018c*/ 	.word	0xffffffff


	//   ....[15]....
        /*0190*/ 	.word	0xffffffff


	//   ....[16]....
        /*0194*/ 	.word	0xffffffff


	//   ....[17]....
        /*0198*/ 	.word	0xffffffff


	//   ....[18]....
        /*019c*/ 	.word	0xffffffff


	//   ....[19]....
        /*01a0*/ 	.word	0xffffffff


	//   ....[20]....
        /*01a4*/ 	.word	0xffffffff


	//   ....[21]....
        /*01a8*/ 	.word	0xffffffff


	//   ....[22]....
        /*01ac*/ 	.word	0xffffffff


	//   ....[23]....
        /*01b0*/ 	.word	0xffffffff


	//   ....[24]....
        /*01b4*/ 	.word	0xffffffff


	//   ....[25]....
        /*01b8*/ 	.word	0xffffffff


	//   ....[26]....
        /*01bc*/ 	.word	0xffffffff


	//   ....[27]....
        /*01c0*/ 	.word	0xffffffff


	//   ....[28]....
        /*01c4*/ 	.word	0xffffffff


	//   ....[29]....
        /*01c8*/ 	.word	0xffffffff


	//   ....[30]....
        /*01cc*/ 	.word	0xffffffff


	//   ....[31]....
        /*01d0*/ 	.word	0xffffffff


	//   ....[32]....
        /*01d4*/ 	.word	0xffffffff


	//   ....[33]....
        /*01d8*/ 	.word	0xffffffff


	//   ....[34]....
        /*01dc*/ 	.word	0xffffffff


	//   ....[35]....
        /*01e0*/ 	.word	0xffffffff


	//   ....[36]....
        /*01e4*/ 	.word	0xffffffff


	//   ....[37]....
        /*01e8*/ 	.word	0xffffffff


	//   ....[38]....
        /*01ec*/ 	.word	0xffffffff


	//   ....[39]....
        /*01f0*/ 	.word	0xffffffff


	//   ....[40]....
        /*01f4*/ 	.word	0xffffffff


	//   ....[41]....
        /*01f8*/ 	.word	0xffffffff


	//   ....[42]....
        /*01fc*/ 	.word	0xffffffff


	//   ....[43]....
        /*0200*/ 	.word	0xffffffff


	//   ....[44]....
        /*0204*/ 	.word	0xffffffff


	//   ....[45]....
        /*0208*/ 	.word	0xffffffff


	//   ....[46]....
        /*020c*/ 	.word	0xffffffff


	//   ....[47]....
        /*0210*/ 	.word	0xffffffff


	//   ....[48]....
        /*0214*/ 	.word	0xffffffff


	//   ....[49]....
        /*0218*/ 	.word	0xffffffff


	//   ....[50]....
        /*021c*/ 	.word	0xffffffff


	//   ....[51]....
        /*0220*/ 	.word	0xffffffff


	//   ....[52]....
        /*0224*/ 	.word	0xffffffff


	//   ....[53]....
        /*0228*/ 	.word	0xffffffff


	//   ....[54]....
        /*022c*/ 	.word	0xffffffff


	//   ....[55]....
        /*0230*/ 	.word	0xffffffff


	//   ....[56]....
        /*0234*/ 	.word	0xffffffff


	//   ....[57]....
        /*0238*/ 	.word	0xffffffff


	//   ....[58]....
        /*023c*/ 	.word	0xffffffff


	//   ....[59]....
        /*0240*/ 	.word	0xffffffff


	//   ....[60]....
        /*0244*/ 	.word	0xffffffff


	//   ....[61]....
        /*0248*/ 	.word	0xffffffff


	//   ....[62]....
        /*024c*/ 	.word	0xffffffff


	//   ....[63]....
        /*0250*/ 	.word	0xffffffff


	//   ....[64]....
        /*0254*/ 	.word	0xffffffff


	//   ....[65]....
        /*0258*/ 	.word	0xffffffff


	//   ....[66]....
        /*025c*/ 	.word	0xffffffff


	//   ....[67]....
        /*0260*/ 	.word	0xffffffff


	//   ....[68]....
        /*0264*/ 	.word	0xffffffff


	//   ....[69]....
        /*0268*/ 	.word	0xffffffff


	//   ....[70]....
        /*026c*/ 	.word	0xffffffff


	//   ....[71]....
        /*0270*/ 	.word	0xffffffff


	//   ....[72]....
        /*0274*/ 	.word	0xffffffff


	//   ....[73]....
        /*0278*/ 	.word	0xffffffff


	//   ....[74]....
        /*027c*/ 	.word	0xffffffff


	//   ....[75]....
        /*0280*/ 	.word	0xffffffff


	//   ....[76]....
        /*0284*/ 	.word	0xffffffff


	//   ....[77]....
        /*0288*/ 	.word	0xffffffff


	//   ....[78]....
        /*028c*/ 	.word	0xffffffff


	//   ....[79]....
        /*0290*/ 	.word	0xffffffff


	//   ....[80]....
        /*0294*/ 	.word	0xffffffff


	//   ....[81]....
        /*0298*/ 	.word	0xffffffff


	//   ....[82]....
        /*029c*/ 	.word	0xffffffff


	//   ....[83]....
        /*02a0*/ 	.word	0xffffffff


	//   ....[84]....
        /*02a4*/ 	.word	0xffffffff


	//   ....[85]....
        /*02a8*/ 	.word	0xffffffff


	//   ....[86]....
        /*02ac*/ 	.word	0xffffffff


	//   ....[87]....
        /*02b0*/ 	.word	0xffffffff


	//   ....[88]....
        /*02b4*/ 	.word	0xffffffff


	//   ....[89]....
        /*02b8*/ 	.word	0xffffffff


	//   ....[90]....
        /*02bc*/ 	.word	0xffffffff


	//   ....[91]....
        /*02c0*/ 	.word	0xffffffff


	//   ....[92]....
        /*02c4*/ 	.word	0xffffffff


	//   ....[93]....
        /*02c8*/ 	.word	0xffffffff


	//   ....[94]....
        /*02cc*/ 	.word	0xffffffff


	//   ....[95]....
        /*02d0*/ 	.word	0xffffffff


	//   ....[96]....
        /*02d4*/ 	.word	0xffffffff


	//   ....[97]....
        /*02d8*/ 	.word	0xffffffff


	//   ....[98]....
        /*02dc*/ 	.word	0xffffffff


	//   ....[99]....
        /*02e0*/ 	.word	0xffffffff


	//   ....[100]....
        /*02e4*/ 	.word	0xffffffff


	//   ....[101]....
        /*02e8*/ 	.word	0xffffffff


	//   ....[102]....
        /*02ec*/ 	.word	0xffffffff


	//   ....[103]....
        /*02f0*/ 	.word	0xffffffff


	//   ....[104]....
        /*02f4*/ 	.word	0xffffffff


	//   ....[105]....
        /*02f8*/ 	.word	0xffffffff


	//   ....[106]....
        /*02fc*/ 	.word	0xffffffff


	//   ....[107]....
        /*0300*/ 	.word	0xffffffff


	//   ....[108]....
        /*0304*/ 	.word	0xffffffff


	//   ....[109]....
        /*0308*/ 	.word	0xffffffff


	//   ....[110]....
        /*030c*/ 	.word	0xffffffff


	//   ....[111]....
        /*0310*/ 	.word	0xffffffff


	//   ....[112]....
        /*0314*/ 	.word	0xffffffff


	//   ....[113]....
        /*0318*/ 	.word	0xffffffff


	//   ....[114]....
        /*031c*/ 	.word	0xffffffff


	//   ....[115]....
        /*0320*/ 	.word	0xffffffff


	//   ....[116]....
        /*0324*/ 	.word	0xffffffff


	//   ....[117]....
        /*0328*/ 	.word	0xffffffff


	//   ....[118]....
        /*032c*/ 	.word	0xffffffff


	//   ....[119]....
        /*0330*/ 	.word	0xffffffff


	//   ....[120]....
        /*0334*/ 	.word	0xffffffff


	//   ....[121]....
        /*0338*/ 	.word	0xffffffff


	//   ....[122]....
        /*033c*/ 	.word	0xffffffff


	//   ....[123]....
        /*0340*/ 	.word	0xffffffff


	//   ....[124]....
        /*0344*/ 	.word	0xffffffff


	//   ....[125]....
        /*0348*/ 	.word	0xffffffff


	//   ....[126]....
        /*034c*/ 	.word	0xffffffff


	//   ....[127]....
        /*0350*/ 	.word	0xffffffff


	//   ....[128]....
        /*0354*/ 	.word	0xffffffff


	//   ....[129]....
        /*0358*/ 	.word	0xffffffff


	//   ....[130]....
        /*035c*/ 	.word	0xffffffff


	//   ....[131]....
        /*0360*/ 	.word	0xffffffff


	//   ....[132]....
        /*0364*/ 	.word	0xffffffff


	//   ....[133]....
        /*0368*/ 	.word	0xffffffff


	//   ....[134]....
        /*036c*/ 	.word	0xffffffff


	//   ....[135]....
        /*0370*/ 	.word	0xffffffff


	//   ....[136]....
        /*0374*/ 	.word	0xffffffff


	//   ....[137]....
        /*0378*/ 	.word	0xffffffff


	//   ....[138]....
        /*037c*/ 	.word	0xffffffff


	//   ....[139]....
        /*0380*/ 	.word	0xffffffff


	//   ....[140]....
        /*0384*/ 	.word	0xffffffff


	//   ....[141]....
        /*0388*/ 	.word	0xffffffff


	//   ....[142]....
        /*038c*/ 	.word	0xffffffff


	//   ....[143]....
        /*0390*/ 	.word	0xffffffff


	//   ....[144]....
        /*0394*/ 	.word	0xffffffff


	//   ....[145]....
        /*0398*/ 	.word	0xffffffff


	//   ....[146]....
        /*039c*/ 	.word	0xffffffff


	//   ....[147]....
        /*03a0*/ 	.word	0xffffffff


	//   ....[148]....
        /*03a4*/ 	.word	0xffffffff


	//   ....[149]....
        /*03a8*/ 	.word	0xffffffff


	//   ....[150]....
        /*03ac*/ 	.word	0xffffffff


	//   ....[151]....
        /*03b0*/ 	.word	0xffffffff


	//   ....[152]....
        /*03b4*/ 	.word	0xffffffff


	//   ....[153]....
        /*03b8*/ 	.word	0xffffffff


	//   ....[154]....
        /*03bc*/ 	.word	0xffffffff


	//   ....[155]....
        /*03c0*/ 	.word	0xffffffff


	//   ....[156]....
        /*03c4*/ 	.word	0xffffffff


	//   ....[157]....
        /*03c8*/ 	.word	0xffffffff


	//   ....[158]....
        /*03cc*/ 	.word	0xffffffff


	//   ....[159]....
        /*03d0*/ 	.word	0xffffffff


	//   ....[160]....
        /*03d4*/ 	.word	0xffffffff


	//   ....[161]....
        /*03d8*/ 	.word	0xffffffff


	//   ....[162]....
        /*03dc*/ 	.word	0xffffffff


	//   ....[163]....
        /*03e0*/ 	.word	0xffffffff


	//   ....[164]....
        /*03e4*/ 	.word	0xffffffff


	//   ....[165]....
        /*03e8*/ 	.word	0xffffffff


	//   ....[166]....
        /*03ec*/ 	.word	0xffffffff


	//   ....[167]....
        /*03f0*/ 	.word	0x0500000f


	//   ....[168]....
        /*03f4*/ 	.word	0x0500000f


	//   ....[169]....
        /*03f8*/ 	.word	0x0500000f


	//   ....[170]....
        /*03fc*/ 	.word	0x0500000f


	//   ....[171]....
        /*0400*/ 	.word	0x0500000f


	//   ....[172]....
        /*0404*/ 	.word	0x0500000f


	//   ....[173]....
        /*0408*/ 	.word	0x0500000f


	//   ....[174]....
        /*040c*/ 	.word	0x0500000f


	//   ....[175]....
        /*0410*/ 	.word	0x0500000f


	//   ....[176]....
        /*0414*/ 	.word	0x0500000f


	//   ....[177]....
        /*0418*/ 	.word	0x0500000f


	//   ....[178]....
        /*041c*/ 	.word	0x0500000f


	//   ....[179]....
        /*0420*/ 	.word	0x0500000f


	//   ....[180]....
        /*0424*/ 	.word	0x0500000f


	//   ....[181]....
        /*0428*/ 	.word	0x0500000f


	//   ....[182]....
        /*042c*/ 	.word	0x0500000f


	//   ....[183]....
        /*0430*/ 	.word	0x0500000f


	//   ....[184]....
        /*0434*/ 	.word	0x0500000f


	//   ....[185]....
        /*0438*/ 	.word	0x0500000f


	//   ....[186]....
        /*043c*/ 	.word	0x0500000f


	//   ....[187]....
        /*0440*/ 	.word	0x0500000f


	//   ....[188]....
        /*0444*/ 	.word	0x0500000f


	//   ....[189]....
        /*0448*/ 	.word	0x0500000f


	//   ....[190]....
        /*044c*/ 	.word	0x0500000f


	//   ....[191]....
        /*0450*/ 	.word	0x0500000f


	//   ....[192]....
        /*0454*/ 	.word	0x0500000f


	//   ....[193]....
        /*0458*/ 	.word	0x0500000f


	//   ....[194]....
        /*045c*/ 	.word	0x0500000f


	//   ....[195]....
        /*0460*/ 	.word	0x0500000f


	//   ....[196]....
        /*0464*/ 	.word	0x0500000f


	//   ....[197]....
        /*0468*/ 	.word	0x0500000f


	//   ....[198]....
        /*046c*/ 	.word	0x0500000f


	//   ....[199]....
        /*0470*/ 	.word	0x0500000f


	//   ....[200]....
        /*0474*/ 	.word	0x0500000f


	//   ....[201]....
        /*0478*/ 	.word	0x0500000f


	//   ....[202]....
        /*047c*/ 	.word	0x0500000f


	//   ....[203]....
        /*0480*/ 	.word	0x0500000f


	//   ....[204]....
        /*0484*/ 	.word	0x0500000f


	//   ....[205]....
        /*0488*/ 	.word	0x0500000f


	//   ....[206]....
        /*048c*/ 	.word	0x0500000f


	//   ....[207]....
        /*0490*/ 	.word	0x0500000f


	//   ....[208]....
        /*0494*/ 	.word	0x0500000f


	//   ....[209]....
        /*0498*/ 	.word	0x0500000f


	//   ....[210]....
        /*049c*/ 	.word	0x0500000f


	//   ....[211]....
        /*04a0*/ 	.word	0x0500000f


	//   ....[212]....
        /*04a4*/ 	.word	0x0500000f


	//   ....[213]....
        /*04a8*/ 	.word	0x0500000f


	//   ....[214]....
        /*04ac*/ 	.word	0x0500000f


	//   ....[215]....
        /*04b0*/ 	.word	0x0500000f


	//   ....[216]....
        /*04b4*/ 	.word	0x0500000f


	//   ....[217]....
        /*04b8*/ 	.word	0x0500000f


	//   ....[218]....
        /*04bc*/ 	.word	0x0500000f


	//   ....[219]....
        /*04c0*/ 	.word	0x0500000f


	//   ....[220]....
        /*04c4*/ 	.word	0x0500000f


	//   ....[221]....
        /*04c8*/ 	.word	0x0500000f


	//   ....[222]....
        /*04cc*/ 	.word	0x0500000f


	//   ....[223]....
        /*04d0*/ 	.word	0x0500000f


	//   ....[224]....
        /*04d4*/ 	.word	0x0500000f


	//   ....[225]....
        /*04d8*/ 	.word	0x0500000f


	//   ....[226]....
        /*04dc*/ 	.word	0x0500000f


	//   ....[227]....
        /*04e0*/ 	.word	0x0500000f


	//   ....[228]....
        /*04e4*/ 	.word	0x0500000f


	//   ....[229]....
        /*04e8*/ 	.word	0x0500000f


	//   ....[230]....
        /*04ec*/ 	.word	0x0500000f


	//   ....[231]....
        /*04f0*/ 	.word	0x0500000f


	//   ....[232]....
        /*04f4*/ 	.word	0x0500000f


	//   ....[233]....
        /*04f8*/ 	.word	0x0500000f


	//   ....[234]....
        /*04fc*/ 	.word	0x0500000f


	//   ....[235]....
        /*0500*/ 	.word	0x0500000f


	//   ....[236]....
        /*0504*/ 	.word	0x0500000f


	//   ....[237]....
        /*0508*/ 	.word	0x0500000f


	//   ....[238]....
        /*050c*/ 	.word	0x0500000f


	//   ....[239]....
        /*0510*/ 	.word	0x0500000f


	//   ....[240]....
        /*0514*/ 	.word	0x0500000f


	//   ....[241]....
        /*0518*/ 	.word	0x0500000f


	//   ....[242]....
        /*051c*/ 	.word	0x0500000f


	//   ....[243]....
        /*0520*/ 	.word	0x0500000f


	//   ....[244]....
        /*0524*/ 	.word	0x0500000f


	//   ....[245]....
        /*0528*/ 	.word	0x0500000f


	//   ....[246]....
        /*052c*/ 	.word	0x0500000f


	//   ....[247]....
        /*0530*/ 	.word	0x0500000f


	//   ....[248]....
        /*0534*/ 	.word	0x0500000f


	//   ....[249]....
        /*0538*/ 	.word	0x0500000f


	//   ....[250]....
        /*053c*/ 	.word	0x0500000f


	//   ....[251]....
        /*0540*/ 	.word	0x0500000f


	//   ....[252]....
        /*0544*/ 	.word	0x0500000f


	//   ....[253]....
        /*0548*/ 	.word	0x0500000f


	//   ....[254]....
        /*054c*/ 	.word	0x0500000f


	//   ....[255]....
        /*0550*/ 	.word	0x0500000f


	//   ....[0]....
        /*0554*/ 	.word	0x0500000f


	//   ....[1]....
        /*0558*/ 	.word	0x0500000f


	//   ....[2]....
        /*055c*/ 	.word	0x0500000f


	//   ....[3]....
        /*0560*/ 	.word	0x0500000f


	//   ....[4]....
        /*0564*/ 	.word	0x0500000f


	//   ....[5]....
        /*0568*/ 	.word	0x0500000f


	//   ....[6]....
        /*056c*/ 	.word	0x0500000f


	//   ....[7]....
        /*0570*/ 	.word	0x0500000f


	//   ....[8]....
        /*0574*/ 	.word	0x0500000f


	//   ....[9]....
        /*0578*/ 	.word	0x0500000f


	//   ....[10]....
        /*057c*/ 	.word	0x0500000f


	//----- nvinfo : EIATTR_COOP_GROUP_INSTR_OFFSETS
	.align		4
.L_282:
        /*0580*/ 	.byte	0x04, 0x28
        /*0582*/ 	.short	(.L_284 - .L_283)


	//   ....[0]....
.L_283:
        /*0584*/ 	.word	0x00000080


	//   ....[1]....
        /*0588*/ 	.word	0x00000090


	//   ....[2]....
        /*058c*/ 	.word	0x000002d0


	//   ....[3]....
        /*0590*/ 	.word	0x00000430


	//   ....[4]....
        /*0594*/ 	.word	0x00000550


	//   ....[5]....
        /*0598*/ 	.word	0x000006b0


	//   ....[6]....
        /*059c*/ 	.word	0x00001ad0


	//   ....[7]....
        /*05a0*/ 	.word	0x000023e0


	//   ....[8]....
        /*05a4*/ 	.word	0x00002870


	//   ....[9]....
        /*05a8*/ 	.word	0x00003240


	//   ....[10]....
        /*05ac*/ 	.word	0x000032a0


	//   ....[11]....
        /*05b0*/ 	.word	0x00003d10


	//   ....[12]....
        /*05b4*/ 	.word	0x00003d70


	//   ....[13]....
        /*05b8*/ 	.word	0x00005380


	//   ....[14]....
        /*05bc*/ 	.word	0x00005dd0


	//   ....[15]....
        /*05c0*/ 	.word	0x00005f70


	//   ....[16]....
        /*05c4*/ 	.word	0x00006040


	//   ....[17]....
        /*05c8*/ 	.word	0x000069b0


	//   ....[18]....
        /*05cc*/ 	.word	0x00006a00


	//   ....[19]....
        /*05d0*/ 	.word	0x00009030


	//   ....[20]....
        /*05d4*/ 	.word	0x00009040


	//   ....[21]....
        /*05d8*/ 	.word	0x00009070


	//   ....[22]....
        /*05dc*/ 	.word	0x00009080


	//   ....[23]....
        /*05e0*/ 	.word	0x0000a510


	//   ....[24]....
        /*05e4*/ 	.word	0x0000a540


	//   ....[25]....
        /*05e8*/ 	.word	0x0000a610


	//   ....[26]....
        /*05ec*/ 	.word	0x0000a620


	//   ....[27]....
        /*05f0*/ 	.word	0x0000b990


	//   ....[28]....
        /*05f4*/ 	.word	0x0000b9d0


	//   ....[29]....
        /*05f8*/ 	.word	0x0000ba00


	//   ....[30]....
        /*05fc*/ 	.word	0x0000ba30


	//   ....[31]....
        /*0600*/ 	.word	0x0000c0e0


	//   ....[32]....
        /*0604*/ 	.word	0x0000c120


	//   ....[33]....
        /*0608*/ 	.word	0x0000c1f0


	//   ....[34]....
        /*060c*/ 	.word	0x0000c210


	//   ....[35]....
        /*0610*/ 	.word	0x0000c2d0


	//   ....[36]....
        /*0614*/ 	.word	0x0000c2f0


	//   ....[37]....
        /*0618*/ 	.word	0x0000c3c0


	//   ....[38]....
        /*061c*/ 	.word	0x0000c3e0


	//   ....[39]....
        /*0620*/ 	.word	0x0000c790


	//   ....[40]....
        /*0624*/ 	.word	0x0000c7a0


	//   ....[41]....
        /*0628*/ 	.word	0x0000cbd0


	//   ....[42]....
        /*062c*/ 	.word	0x0000cbe0


	//   ....[43]....
        /*0630*/ 	.word	0x0000d8d0


	//   ....[44]....
        /*0634*/ 	.word	0x0000d900


	//   ....[45]....
        /*0638*/ 	.word	0x0000d9d0


	//   ....[46]....
        /*063c*/ 	.word	0x0000d9f0


	//   ....[47]....
        /*0640*/ 	.word	0x0000dab0


	//   ....[48]....
        /*0644*/ 	.word	0x0000dad0


	//   ....[49]....
        /*0648*/ 	.word	0x0000dba0


	//   ....[50]....
        /*064c*/ 	.word	0x0000dbc0


	//   ....[51]....
        /*0650*/ 	.word	0x0000dd00


	//   ....[52]....
        /*0654*/ 	.word	0x0000df10


	//   ....[53]....
        /*0658*/ 	.word	0x0000df40


	//   ....[54]....
        /*065c*/ 	.word	0x0000df70


	//   ....[55]....
        /*0660*/ 	.word	0x0000dfa0


	//   ....[56]....
        /*0664*/ 	.word	0x0000dfd0


	//   ....[57]....
        /*0668*/ 	.word	0x0000e000


	//   ....[58]....
        /*066c*/ 	.word	0x0000e170


	//   ....[59]....
        /*0670*/ 	.word	0x0000e1a0


	//   ....[60]....
        /*0674*/ 	.word	0x0000e1d0


	//   ....[61]....
        /*0678*/ 	.word	0x0000e200


	//   ....[62]....
        /*067c*/ 	.word	0x0000e230


	//   ....[63]....
        /*0680*/ 	.word	0x0000e260


	//   ....[64]....
        /*0684*/ 	.word	0x0000e2f0


	//   ....[65]....
        /*0688*/ 	.word	0x0000e320


	//   ....[66]....
        /*068c*/ 	.word	0x0000e330


	//   ....[67]....
        /*0690*/ 	.word	0x0000e370


	//   ....[68]....
        /*0694*/ 	.word	0x000101c0


	//   ....[69]....
        /*0698*/ 	.word	0x000101e0


	//   ....[70]....
        /*069c*/ 	.word	0x00010280


	//   ....[71]....
        /*06a0*/ 	.word	0x000102a0


	//   ....[72]....
        /*06a4*/ 	.word	0x00010330


	//   ....[73]....
        /*06a8*/ 	.word	0x00010350


	//   ....[74]....
        /*06ac*/ 	.word	0x000103e0


	//   ....[75]....
        /*06b0*/ 	.word	0x00010400


	//   ....[76]....
        /*06b4*/ 	.word	0x00010490


	//   ....[77]....
        /*06b8*/ 	.word	0x000104b0


	//   ....[78]....
        /*06bc*/ 	.word	0x00010540


	//   ....[79]....
        /*06c0*/ 	.word	0x00010560


	//   ....[80]....
        /*06c4*/ 	.word	0x000105f0


	//   ....[81]....
        /*06c8*/ 	.word	0x00010610


	//   ....[82]....
        /*06cc*/ 	.word	0x00010620


	//   ....[83]....
        /*06d0*/ 	.word	0x000106a0


	//   ....[84]....
        /*06d4*/ 	.word	0x00010dd0


	//   ....[85]....
        /*06d8*/ 	.word	0x00010e00


	//   ....[86]....
        /*06dc*/ 	.word	0x00010e60


	//   ....[87]....
        /*06e0*/ 	.word	0x00010eb0


	//   ....[88]....
        /*06e4*/ 	.word	0x00010f00


	//   ....[89]....
        /*06e8*/ 	.word	0x00010f50


	//   ....[90]....
        /*06ec*/ 	.word	0x00010fa0


	//   ....[91]....
        /*06f0*/ 	.word	0x00010ff0


	//   ....[92]....
        /*06f4*/ 	.word	0x00011030


	//   ....[93]....
        /*06f8*/ 	.word	0x00011090


	//   ....[94]....
        /*06fc*/ 	.word	0x000110e0


	//   ....[95]....
        /*0700*/ 	.word	0x00011130


	//   ....[96]....
        /*0704*/ 	.word	0x00011170


	//   ....[97]....
        /*0708*/ 	.word	0x000111c0


	//   ....[98]....
        /*070c*/ 	.word	0x000111e0


	//   ....[99]....
        /*0710*/ 	.word	0x00011220


	//   ....[100]....
        /*0714*/ 	.word	0x00011940


	//   ....[101]....
        /*0718*/ 	.word	0x00011970


	//   ....[102]....
        /*071c*/ 	.word	0x000119d0


	//   ....[103]....
        /*0720*/ 	.word	0x000119e0


	//   ....[104]....
        /*0724*/ 	.word	0x00011a30


	//   ....[105]....
        /*0728*/ 	.word	0x00011a40


	//   ....[106]....
        /*072c*/ 	.word	0x00011a90


	//   ....[107]....
        /*0730*/ 	.word	0x00011aa0


	//   ....[108]....
        /*0734*/ 	.word	0x00011af0


	//   ....[109]....
        /*0738*/ 	.word	0x00011b00


	//   ....[110]....
        /*073c*/ 	.word	0x00011b50


	//   ....[111]....
        /*0740*/ 	.word	0x00011b60


	//   ....[112]....
        /*0744*/ 	.word	0x00011bb0


	//   ....[113]....
        /*0748*/ 	.word	0x00011bc0


	//   ....[114]....
        /*074c*/ 	.word	0x00011bd0


	//   ....[115]....
        /*0750*/ 	.word	0x00011c20


	//   ....[116]....
        /*0754*/ 	.word	0x00011e70


	//   ....[117]....
        /*0758*/ 	.word	0x00011e90


	//   ....[118]....
        /*075c*/ 	.word	0x00011ea0


	//   ....[119]....
        /*0760*/ 	.word	0x00011f10


	//   ....[120]....
        /*0764*/ 	.word	0x00011f20


	//   ....[121]....
        /*0768*/ 	.word	0x00011f90


	//   ....[122]....
        /*076c*/ 	.word	0x00011fa0


	//   ....[123]....
        /*0770*/ 	.word	0x00012010


	//   ....[124]....
        /*0774*/ 	.word	0x00012020


	//   ....[125]....
        /*0778*/ 	.word	0x00012090


	//   ....[126]....
        /*077c*/ 	.word	0x000120a0


	//   ....[127]....
        /*0780*/ 	.word	0x00012110


	//   ....[128]....
        /*0784*/ 	.word	0x00012120


	//   ....[129]....
        /*0788*/ 	.word	0x00012190


	//   ....[130]....
        /*078c*/ 	.word	0x000121a0


	//   ....[131]....
        /*0790*/ 	.word	0x000121b0


	//   ....[132]....
        /*0794*/ 	.word	0x00012720


	//   ....[133]....
        /*0798*/ 	.word	0x00012760


	//   ....[134]....
        /*079c*/ 	.word	0x000127a0


	//   ....[135]....
        /*07a0*/ 	.word	0x000127c0


	//   ....[136]....
        /*07a4*/ 	.word	0x000127d0


	//   ....[137]....
        /*07a8*/ 	.word	0x000127f0


	//   ....[138]....
        /*07ac*/ 	.word	0x00012860


	//   ....[139]....
        /*07b0*/ 	.word	0x00012880


	//   ....[140]....
        /*07b4*/ 	.word	0x000128e0


	//   ....[141]....
        /*07b8*/ 	.word	0x00012900


	//   ....[142]....
        /*07bc*/ 	.word	0x00012960


	//   ....[143]....
        /*07c0*/ 	.word	0x00012980


	//   ....[144]....
        /*07c4*/ 	.word	0x000129e0


	//   ....[145]....
        /*07c8*/ 	.word	0x00012a00


	//   ....[146]....
        /*07cc*/ 	.word	0x00012a50


	//   ....[147]....
        /*07d0*/ 	.word	0x00012a70


	//   ....[148]....
        /*07d4*/ 	.word	0x00012ec0


	//   ....[149]....
        /*07d8*/ 	.word	0x00012ed0


	//   ....[150]....
        /*07dc*/ 	.word	0x00012f10


	//   ....[151]....
        /*07e0*/ 	.word	0x00012f50


	//   ....[152]....
        /*07e4*/ 	.word	0x00012f80


	//   ....[153]....
        /*07e8*/ 	.word	0x00012fb0


	//   ....[154]....
        /*07ec*/ 	.word	0x00012fe0


	//   ....[155]....
        /*07f0*/ 	.word	0x00013010


	//   ....[156]....
        /*07f4*/ 	.word	0x000131c0


	//   ....[157]....
        /*07f8*/ 	.word	0x000131f0


	//   ....[158]....
        /*07fc*/ 	.word	0x00013220


	//   ....[159]....
        /*0800*/ 	.word	0x00013250


	//   ....[160]....
        /*0804*/ 	.word	0x00013280


	//   ....[161]....
        /*0808*/ 	.word	0x000132b0


	//   ....[162]....
        /*080c*/ 	.word	0x00013370


	//   ....[163]....
        /*0810*/ 	.word	0x00013390


	//   ....[164]....
        /*0814*/ 	.word	0x000133b0


	//   ....[165]....
        /*0818*/ 	.word	0x00013410


	//   ....[166]....
        /*081c*/ 	.word	0x00013e30


	//   ....[167]....
        /*0820*/ 	.word	0x000143f0


	//   ....[168]....
        /*0824*/ 	.word	0x000144e0


	//   ....[169]....
        /*0828*/ 	.word	0x00014580


	//   ....[170]....
        /*082c*/ 	.word	0x000145e0


	//   ....[171]....
        /*0830*/ 	.word	0x000146f0


	//   ....[172]....
        /*0834*/ 	.word	0x00014750


	//   ....[173]....
        /*0838*/ 	.word	0x00014850


	//   ....[174]....
        /*083c*/ 	.word	0x000148c0


	//   ....[175]....
        /*0840*/ 	.word	0x000149c0


	//   ....[176]....
        /*0844*/ 	.word	0x00014a30


	//   ....[177]....
        /*0848*/ 	.word	0x00014b30


	//   ....[178]....
        /*084c*/ 	.word	0x00014ba0


	//   ....[179]....
        /*0850*/ 	.word	0x00014ca0


	//   ....[180]....
        /*0854*/ 	.word	0x00014d10


	//   ....[181]....
        /*0858*/ 	.word	0x00014e10


	//   ....[182]....
        /*085c*/ 	.word	0x00014e80


	//   ....[183]....
        /*0860*/ 	.word	0x00014f20


	//   ....[184]....
        /*0864*/ 	.word	0x00015020


	//   ....[185]....
        /*0868*/ 	.word	0x00015090


	//   ....[186]....
        /*086c*/ 	.word	0x00015110


	//   ....[187]....
        /*0870*/ 	.word	0x000151d0


	//   ....[188]....
        /*0874*/ 	.word	0x00015250


	//   ....[189]....
        /*0878*/ 	.word	0x00015320


	//   ....[190]....
        /*087c*/ 	.word	0x000153a0


	//   ....[191]....
        /*0880*/ 	.word	0x00015470


	//   ....[192]....
        /*0884*/ 	.word	0x000154f0


	//   ....[193]....
        /*0888*/ 	.word	0x000155c0


	//   ....[194]....
        /*088c*/ 	.word	0x00015640


	//   ....[195]....
        /*0890*/ 	.word	0x00015710


	//   ....[196]....
        /*0894*/ 	.word	0x00015790


	//   ....[197]....
        /*0898*/ 	.word	0x00015850


	//   ....[198]....
        /*089c*/ 	.word	0x000158d0


	//   ....[199]....
        /*08a0*/ 	.word	0x00015980


	//   ....[200]....
        /*08a4*/ 	.word	0x00015ab0


	//   ....[201]....
        /*08a8*/ 	.word	0x00015b50


	//   ....[202]....
        /*08ac*/ 	.word	0x00015bc0


	//   ....[203]....
        /*08b0*/ 	.word	0x00015c80


	//   ....[204]....
        /*08b4*/ 	.word	0x00015ce0


	//   ....[205]....
        /*08b8*/ 	.word	0x00015da0


	//   ....[206]....
        /*08bc*/ 	.word	0x00015e00


	//   ....[207]....
        /*08c0*/ 	.word	0x00015ec0


	//   ....[208]....
        /*08c4*/ 	.word	0x00015f20


	//   ....[209]....
        /*08c8*/ 	.word	0x00015fe0


	//   ....[210]....
        /*08cc*/ 	.word	0x00016040


	//   ....[211]....
        /*08d0*/ 	.word	0x00016100


	//   ....[212]....
        /*08d4*/ 	.word	0x00016160


	//   ....[213]....
        /*08d8*/ 	.word	0x00016220


	//   ....[214]....
        /*08dc*/ 	.word	0x00016280


	//   ....[215]....
        /*08e0*/ 	.word	0x00016340


	//   ....[216]....
        /*08e4*/ 	.word	0x00016430


	//   ....[217]....
        /*08e8*/ 	.word	0x000164d0


	//   ....[218]....
        /*08ec*/ 	.word	0x00016530


	//   ....[219]....
        /*08f0*/ 	.word	0x00016610


	//   ....[220]....
        /*08f4*/ 	.word	0x00016670


	//   ....[221]....
        /*08f8*/ 	.word	0x00016750


	//   ....[222]....
        /*08fc*/ 	.word	0x000167b0


	//   ....[223]....
        /*0900*/ 	.word	0x00016890


	//   ....[224]....
        /*0904*/ 	.word	0x000168f0


	//   ....[225]....
        /*0908*/ 	.word	0x000169d0


	//   ....[226]....
        /*090c*/ 	.word	0x00016a30


	//   ....[227]....
        /*0910*/ 	.word	0x00016b10


	//   ....[228]....
        /*0914*/ 	.word	0x00016b70


	//   ....[229]....
        /*0918*/ 	.word	0x00016c50


	//   ....[230]....
        /*091c*/ 	.word	0x00016cb0


	//   ....[231]....
        /*0920*/ 	.word	0x00016d80


	//   ....[232]....
        /*0924*/ 	.word	0x00016ea0


	//   ....[233]....
        /*0928*/ 	.word	0x00016f50


	//   ....[234]....
        /*092c*/ 	.word	0x00017000


	//   ....[235]....
        /*0930*/ 	.word	0x000170d0


	//   ....[236]....
        /*0934*/ 	.word	0x00017130


	//   ....[237]....
        /*0938*/ 	.word	0x00017210


	//   ....[238]....
        /*093c*/ 	.word	0x00017270


	//   ....[239]....
        /*0940*/ 	.word	0x00017340


	//   ....[240]....
        /*0944*/ 	.word	0x000173a0


	//   ....[241]....
        /*0948*/ 	.word	0x00017470


	//   ....[242]....
        /*094c*/ 	.word	0x000174d0


	//   ....[243]....
        /*0950*/ 	.word	0x000175b0


	//   ....[244]....
        /*0954*/ 	.word	0x00017610


	//   ....[245]....
        /*0958*/ 	.word	0x000176e0


	//   ....[246]....
        /*095c*/ 	.word	0x00017740


	//   ....[247]....
        /*0960*/ 	.word	0x00017800


	//   ....[248]....
        /*0964*/ 	.word	0x00017890


	//   ....[249]....
        /*0968*/ 	.word	0x00017930


	//   ....[250]....
        /*096c*/ 	.word	0x00017aa0


	//   ....[251]....
        /*0970*/ 	.word	0x00017b10


	//   ....[252]....
        /*0974*/ 	.word	0x00017b90


	//   ....[253]....
        /*0978*/ 	.word	0x00017c00


	//   ....[254]....
        /*097c*/ 	.word	0x00017c70


	//   ....[255]....
        /*0980*/ 	.word	0x00017cf0


	//   ....[0]....
        /*0984*/ 	.word	0x00017d70


	//   ....[1]....
        /*0988*/ 	.word	0x00017e00


	//   ....[2]....
        /*098c*/ 	.word	0x00017e70


	//   ....[3]....
        /*0990*/ 	.word	0x00017ee0


	//   ....[4]....
        /*0994*/ 	.word	0x00017f50


	//   ....[5]....
        /*0998*/ 	.word	0x00017fd0


	//   ....[6]....
        /*099c*/ 	.word	0x00018040


	//   ....[7]....
        /*09a0*/ 	.word	0x000180d0


	//   ....[8]....
        /*09a4*/ 	.word	0x00018130


	//   ....[9]....
        /*09a8*/ 	.word	0x000181c0


	//   ....[10]....
        /*09ac*/ 	.word	0x000182f0


	//----- nvinfo : EIATTR_REG_RECONFIG
	.align		4
.L_284:
        /*09b0*/ 	.byte	0x01, 0x54
	.zero		2


	//----- nvinfo : EIATTR_SYSCALL_OFFSETS
	.align		4
        /*09b4*/ 	.byte	0x04, 0x46
        /*09b6*/ 	.short	(.L_286 - .L_285)


	//   ....[0]....
.L_285:
        /*09b8*/ 	.word	0x00001cb0


	//   ....[1]....
        /*09bc*/ 	.word	0x0000f8b0


	//   ....[2]....
        /*09c0*/ 	.word	0x0000fa00


	//   ....[3]....
        /*09c4*/ 	.word	0x0000faf0


	//   ....[4]....
        /*09c8*/ 	.word	0x00010a40


	//----- nvinfo : EIATTR_MBARRIER_INSTR_OFFSETS
	.align		4
.L_286:
        /*09cc*/ 	.byte	0x04, 0x39
        /*09ce*/ 	.short	(.L_288 - .L_287)


	//   ....[0]....
.L_287:
        /*09d0*/ 	.word	0x00000180
        /*09d4*/ 	.word	0x000000ff
        /*09d8*/ 	.word	0x00028800
        /*09dc*/ 	.short	0x0100
        /*09de*/ 	.byte	0x08
	.zero		1


	//   ....[1]....
        /*09e0*/ 	.word	0x00000190
        /*09e4*/ 	.word	0x000000ff
        /*09e8*/ 	.word	0x00028820
        /*09ec*/ 	.short	0x0100
        /*09ee*/ 	.byte	0x08
	.zero		1


	//   ....[2]....
        /*09f0*/ 	.word	0x00000280
        /*09f4*/ 	.word	0x000000ff
        /*09f8*/ 	.word	0x00028830
        /*09fc*/ 	.short	0x0100
        /*09fe*/ 	.byte	0x08
	.zero		1


	//   ....[3]....
        /*0a00*/ 	.word	0x00000290
        /*0a04*/ 	.word	0x000000ff
        /*0a08*/ 	.word	0x00028840
        /*0a0c*/ 	.short	0x0100
        /*0a0e*/ 	.byte	0x08
	.zero		1


	//   ....[4]....
        /*0a10*/ 	.word	0x000002a0
        /*0a14*/ 	.word	0x000000ff
        /*0a18*/ 	.word	0x00028838
        /*0a1c*/ 	.short	0x0100
        /*0a1e*/ 	.byte	0x08
	.zero		1


	//   ....[5]....
        /*0a20*/ 	.word	0x000002b0
        /*0a24*/ 	.word	0x000000ff
        /*0a28*/ 	.word	0x00028848
        /*0a2c*/ 	.short	0x0100
        /*0a2e*/ 	.byte	0x08
	.zero		1


	//   ....[6]....
        /*0a30*/ 	.word	0x000003e0
        /*0a34*/ 	.word	0x000000ff
        /*0a38*/ 	.word	0x00028850
        /*0a3c*/ 	.short	0x0100
        /*0a3e*/ 	.byte	0x08
	.zero		1


	//   ....[7]....
        /*0a40*/ 	.word	0x000003f0
        /*0a44*/ 	.word	0x000000ff
        /*0a48*/ 	.word	0x00028860
        /*0a4c*/ 	.short	0x0100
        /*0a4e*/ 	.byte	0x08
	.zero		1


	//   ....[8]....
        /*0a50*/ 	.word	0x00000400
        /*0a54*/ 	.word	0x000000ff
        /*0a58*/ 	.word	0x00028858
        /*0a5c*/ 	.short	0x0100
        /*0a5e*/ 	.byte	0x08
	.zero		1


	//   ....[9]....
        /*0a60*/ 	.word	0x00000410
        /*0a64*/ 	.word	0x000000ff
        /*0a68*/ 	.word	0x00028868
        /*0a6c*/ 	.short	0x0100
        /*0a6e*/ 	.byte	0x08
	.zero		1


	//   ....[10]....
        /*0a70*/ 	.word	0x00000500
        /*0a74*/ 	.word	0x000000ff
        /*0a78*/ 	.word	0x00028870
        /*0a7c*/ 	.short	0x0100
        /*0a7e*/ 	.byte	0x06
	.zero		1


	//   ....[11]....
        /*0a80*/ 	.word	0x00000510
        /*0a84*/ 	.word	0x000000ff
        /*0a88*/ 	.word	0x00028880
        /*0a8c*/ 	.short	0x0100
        /*0a8e*/ 	.byte	0x06
	.zero		1


	//   ....[12]....
        /*0a90*/ 	.word	0x00000520
        /*0a94*/ 	.word	0x000000ff
        /*0a98*/ 	.word	0x00028878
        /*0a9c*/ 	.short	0x0100
        /*0a9e*/ 	.byte	0x06
	.zero		1


	//   ....[13]....
        /*0aa0*/ 	.word	0x00000530
        /*0aa4*/ 	.word	0x000000ff
        /*0aa8*/ 	.word	0x00028888
        /*0aac*/ 	.short	0x0100
        /*0aae*/ 	.byte	0x06
	.zero		1


	//   ....[14]....
        /*0ab0*/ 	.word	0x00000660
        /*0ab4*/ 	.word	0x000000ff
        /*0ab8*/ 	.word	0x00028890
        /*0abc*/ 	.short	0x0100
        /*0abe*/ 	.byte	0x08
	.zero		1


	//   ....[15]....
        /*0ac0*/ 	.word	0x00000670
        /*0ac4*/ 	.word	0x000000ff
        /*0ac8*/ 	.word	0x000288a0
        /*0acc*/ 	.short	0x0100
        /*0ace*/ 	.byte	0x08
	.zero		1


	//   ....[16]....
        /*0ad0*/ 	.word	0x00000680
        /*0ad4*/ 	.word	0x000000ff
        /*0ad8*/ 	.word	0x00028898
        /*0adc*/ 	.short	0x0100
        /*0ade*/ 	.byte	0x08
	.zero		1


	//   ....[17]....
        /*0ae0*/ 	.word	0x00000690
        /*0ae4*/ 	.word	0x000000ff
        /*0ae8*/ 	.word	0x000288a8
        /*0aec*/ 	.short	0x0100
        /*0aee*/ 	.byte	0x08
	.zero		1


	//   ....[18]....
        /*0af0*/ 	.word	0x000007d0
        /*0af4*/ 	.word	0x000000ff
        /*0af8*/ 	.word	0x000288b0
        /*0afc*/ 	.short	0x0100
        /*0afe*/ 	.byte	0x08
	.zero		1


	//   ....[19]....
        /*0b00*/ 	.word	0x000007e0
        /*0b04*/ 	.word	0x000000ff
        /*0b08*/ 	.word	0x000288c0
        /*0b0c*/ 	.short	0x0100
        /*0b0e*/ 	.byte	0x08
	.zero		1


	//   ....[20]....
        /*0b10*/ 	.word	0x000007f0
        /*0b14*/ 	.word	0x000000ff
        /*0b18*/ 	.word	0x000288b8
        /*0b1c*/ 	.short	0x0100
        /*0b1e*/ 	.byte	0x08
	.zero		1


	//   ....[21]....
        /*0b20*/ 	.word	0x00000800
        /*0b24*/ 	.word	0x000000ff
        /*0b28*/ 	.word	0x000288c8
        /*0b2c*/ 	.short	0x0100
        /*0b2e*/ 	.byte	0x08
	.zero		1


	//   ....[22]....
        /*0b30*/ 	.word	0x00001d30
        /*0b34*/ 	.word	0x000000ff
        /*0b38*/ 	.word	0x00028800
        /*0b3c*/ 	.short	0x010a
        /*0b3e*/ 	.byte	0x28
	.zero		1


	//   ....[23]....
        /*0b40*/ 	.word	0x00001db0
        /*0b44*/ 	.word	0x00000000
        /*0b48*/ 	.word	0x00028830
        /*0b4c*/ 	.short	0x010a
        /*0b4e*/ 	.byte	0x3f
	.zero		1


	//   ....[24]....
        /*0b50*/ 	.word	0x00001df0
        /*0b54*/ 	.word	0x00000000
        /*0b58*/ 	.word	0x00028830
        /*0b5c*/ 	.short	0x010a
        /*0b5e*/ 	.byte	0x3f
	.zero		1


	//   ....[25]....
        /*0b60*/ 	.word	0x00002c70
        /*0b64*/ 	.word	0x000000ff
        /*0b68*/ 	.word	0x00000000
        /*0b6c*/ 	.short	0x0101
        /*0b6e*/ 	.byte	0x06
	.zero		1


	//   ....[26]....
        /*0b70*/ 	.word	0x00004a60
        /*0b74*/ 	.word	0x000000ff
        /*0b78*/ 	.word	0x00028830
        /*0b7c*/ 	.short	0x010a
        /*0b7e*/ 	.byte	0x0a
	.zero		1


	//   ....[27]....
        /*0b80*/ 	.word	0x00004aa0
        /*0b84*/ 	.word	0x000000ff
        /*0b88*/ 	.word	0x00028830
        /*0b8c*/ 	.short	0x010a
        /*0b8e*/ 	.byte	0x0a
	.zero		1


	//   ....[28]....
        /*0b90*/ 	.word	0x00004e20
        /*0b94*/ 	.word	0x000000ff
        /*0b98*/ 	.word	0x00028850
        /*0b9c*/ 	.short	0x010a
        /*0b9e*/ 	.byte	0x0a
	.zero		1


	//   ....[29]....
        /*0ba0*/ 	.word	0x00004e60
        /*0ba4*/ 	.word	0x000000ff
        /*0ba8*/ 	.word	0x00028850
        /*0bac*/ 	.short	0x010a
        /*0bae*/ 	.byte	0x0a
	.zero		1


	//   ....[30]....
        /*0bb0*/ 	.word	0x000059a0
        /*0bb4*/ 	.word	0x000000ff
        /*0bb8*/ 	.word	0x00000000
        /*0bbc*/ 	.short	0x0101
        /*0bbe*/ 	.byte	0x06
	.zero		1


	//   ....[31]....
        /*0bc0*/ 	.word	0x000075c0
        /*0bc4*/ 	.word	0x000000ff
        /*0bc8*/ 	.word	0x00000000
        /*0bcc*/ 	.short	0x0101
        /*0bce*/ 	.byte	0x05
	.zero		1


	//   ....[32]....
        /*0bd0*/ 	.word	0x00007cc0
        /*0bd4*/ 	.word	0x000000ff
        /*0bd8*/ 	.word	0x00028830
        /*0bdc*/ 	.short	0x010a
        /*0bde*/ 	.byte	0x0a
	.zero		1


	//   ....[33]....
        /*0be0*/ 	.word	0x00007d00
        /*0be4*/ 	.word	0x000000ff
        /*0be8*/ 	.word	0x00028830
        /*0bec*/ 	.short	0x010a
        /*0bee*/ 	.byte	0x0a
	.zero		1


	//   ....[34]....
        /*0bf0*/ 	.word	0x00008050
        /*0bf4*/ 	.word	0x000000ff
        /*0bf8*/ 	.word	0x00028850
        /*0bfc*/ 	.short	0x010a
        /*0bfe*/ 	.byte	0x0a
	.zero		1


	//   ....[35]....
        /*0c00*/ 	.word	0x00008090
        /*0c04*/ 	.word	0x000000ff
        /*0c08*/ 	.word	0x00028850
        /*0c0c*/ 	.short	0x010a
        /*0c0e*/ 	.byte	0x0a
	.zero		1


	//   ....[36]....
        /*0c10*/ 	.word	0x000088e0
        /*0c14*/ 	.word	0x000000ff
        /*0c18*/ 	.word	0x00000000
        /*0c1c*/ 	.short	0x0101
        /*0c1e*/ 	.byte	0x06
	.zero		1


	//   ....[37]....
        /*0c20*/ 	.word	0x00009e80
        /*0c24*/ 	.word	0x000000ff
        /*0c28*/ 	.word	0x00000000
        /*0c2c*/ 	.short	0x0101
        /*0c2e*/ 	.byte	0x05
	.zero		1


	//   ....[38]....
        /*0c30*/ 	.word	0x0000a480
        /*0c34*/ 	.word	0x000000ff
        /*0c38*/ 	.word	0x00028850
        /*0c3c*/ 	.short	0x010a
        /*0c3e*/ 	.byte	0x05
	.zero		1


	//   ....[39]....
        /*0c40*/ 	.word	0x0000a4c0
        /*0c44*/ 	.word	0x000000ff
        /*0c48*/ 	.word	0x00028850
        /*0c4c*/ 	.short	0x010a
        /*0c4e*/ 	.byte	0x05
	.zero		1


	//   ....[40]....
        /*0c50*/ 	.word	0x0000aa40
        /*0c54*/ 	.word	0x000000ff
        /*0c58*/ 	.word	0x00000000
        /*0c5c*/ 	.short	0x0101
        /*0c5e*/ 	.byte	0x04
	.zero		1


	//   ....[41]....
        /*0c60*/ 	.word	0x0000c100
        /*0c64*/ 	.word	0x00000014
        /*0c68*/ 	.word	0x00000000
        /*0c6c*/ 	.short	0x0101
        /*0c6e*/ 	.byte	0x3f
	.zero		1


	//   ....[42]....
        /*0c70*/ 	.word	0x0000c590
        /*0c74*/ 	.word	0x00000014
        /*0c78*/ 	.word	0x00000000
        /*0c7c*/ 	.short	0x0101
        /*0c7e*/ 	.byte	0x3f
	.zero		1


	//   ....[43]....
        /*0c80*/ 	.word	0x0000fff0
        /*0c84*/ 	.word	0x00000007
        /*0c88*/ 	.word	0x00028840
        /*0c8c*/ 	.short	0x010a
        /*0c8e*/ 	.byte	0x3f
	.zero		1


	//   ....[44]....
        /*0c90*/ 	.word	0x00010750
        /*0c94*/ 	.word	0x00000007
        /*0c98*/ 	.word	0x00028830
        /*0c9c*/ 	.short	0x0107
        /*0c9e*/ 	.byte	0x3f
	.zero		1


	//   ....[45]....
        /*0ca0*/ 	.word	0x00010810
        /*0ca4*/ 	.word	0x00000007
        /*0ca8*/ 	.word	0x00028830
        /*0cac*/ 	.short	0x0101
        /*0cae*/ 	.byte	0x3f
	.zero		1


	//   ....[46]....
        /*0cb0*/ 	.word	0x00011310
        /*0cb4*/ 	.word	0x00000016
        /*0cb8*/ 	.word	0x00028800
        /*0cbc*/ 	.short	0x0107
        /*0cbe*/ 	.byte	0x3f
	.zero		1


	//   ....[47]....
        /*0cc0*/ 	.word	0x00011420
        /*0cc4*/ 	.word	0x00000016
        /*0cc8*/ 	.word	0x00028800
        /*0ccc*/ 	.short	0x0101
        /*0cce*/ 	.byte	0x3f
	.zero		1


	//   ....[48]....
        /*0cd0*/ 	.word	0x00011440
        /*0cd4*/ 	.word	0x00000016
        /*0cd8*/ 	.word	0x00028820
        /*0cdc*/ 	.short	0x010a
        /*0cde*/ 	.byte	0x3f
	.zero		1


	//   ....[49]....
        /*0ce0*/ 	.word	0x000117b0
        /*0ce4*/ 	.word	0x00000006
        /*0ce8*/ 	.word	0x00028840
        /*0cec*/ 	.short	0x010a
        /*0cee*/ 	.byte	0x3f
	.zero		1


	//   ....[50]....
        /*0cf0*/ 	.word	0x00011cb0
        /*0cf4*/ 	.word	0x00000006
        /*0cf8*/ 	.word	0x00028830
        /*0cfc*/ 	.short	0x0107
        /*0cfe*/ 	.byte	0x3f
	.zero		1


	//   ....[51]....
        /*0d00*/ 	.word	0x00011d60
        /*0d04*/ 	.word	0x00000006
        /*0d08*/ 	.word	0x00028830
        /*0d0c*/ 	.short	0x0101
        /*0d0e*/ 	.byte	0x3f
	.zero		1


	//   ....[52]....
        /*0d10*/ 	.word	0x00011dd0
        /*0d14*/ 	.word	0x00000006
        /*0d18*/ 	.word	0x00028860
        /*0d1c*/ 	.short	0x010a
        /*0d1e*/ 	.byte	0x3f
	.zero		1


	//   ....[53]....
        /*0d20*/ 	.word	0x00012360
        /*0d24*/ 	.word	0x00000006
        /*0d28*/ 	.word	0x00028850
        /*0d2c*/ 	.short	0x0107
        /*0d2e*/ 	.byte	0x3f
	.zero		1


	//   ....[54]....
        /*0d30*/ 	.word	0x00012480
        /*0d34*/ 	.word	0x00000006
        /*0d38*/ 	.word	0x00028850
        /*0d3c*/ 	.short	0x0101
        /*0d3e*/ 	.byte	0x3f
	.zero		1


	//   ....[55]....
        /*0d40*/ 	.word	0x00012680
        /*0d44*/ 	.word	0x00000000
        /*0d48*/ 	.word	0x00028860
        /*0d4c*/ 	.short	0x010a
        /*0d4e*/ 	.byte	0x3f
	.zero		1


	//   ....[56]....
        /*0d50*/ 	.word	0x00012bb0
        /*0d54*/ 	.word	0x00000000
        /*0d58*/ 	.word	0x00028850
        /*0d5c*/ 	.short	0x0107
        /*0d5e*/ 	.byte	0x3f
	.zero		1


	//   ....[57]....
        /*0d60*/ 	.word	0x00012c60
        /*0d64*/ 	.word	0x00000000
        /*0d68*/ 	.word	0x00028850
        /*0d6c*/ 	.short	0x0101
        /*0d6e*/ 	.byte	0x3f
	.zero		1


	//   ....[58]....
        /*0d70*/ 	.word	0x00013db0
        /*0d74*/ 	.word	0x00000007
        /*0d78*/ 	.word	0x00028820
        /*0d7c*/ 	.short	0x010a
        /*0d7e*/ 	.byte	0x3f
	.zero		1


	//   ....[59]....
        /*0d80*/ 	.word	0x00013f50
        /*0d84*/ 	.word	0x00000005
        /*0d88*/ 	.word	0x00028840
        /*0d8c*/ 	.short	0x010a
        /*0d8e*/ 	.byte	0x3f
	.zero		1


	//   ....[60]....
        /*0d90*/ 	.word	0x00013ff0
        /*0d94*/ 	.word	0x00000003
        /*0d98*/ 	.word	0x00028840
        /*0d9c*/ 	.short	0x010a
        /*0d9e*/ 	.byte	0x3f
	.zero		1


	//   ....[61]....
        /*0da0*/ 	.word	0x00014030
        /*0da4*/ 	.word	0x00000005
        /*0da8*/ 	.word	0x00028860
        /*0dac*/ 	.short	0x010a
        /*0dae*/ 	.byte	0x3f
	.zero		1


	//   ....[62]....
        /*0db0*/ 	.word	0x00014070
        /*0db4*/ 	.word	0x00000003
        /*0db8*/ 	.word	0x00028860
        /*0dbc*/ 	.short	0x010a
        /*0dbe*/ 	.byte	0x3f
	.zero		1


	//   ....[63]....
        /*0dc0*/ 	.word	0x000140e0
        /*0dc4*/ 	.word	0x00000003
        /*0dc8*/ 	.word	0x00028800
        /*0dcc*/ 	.short	0x010a
        /*0dce*/ 	.byte	0x3f
	.zero		1


	//   ....[64]....
        /*0dd0*/ 	.word	0x00014130
        /*0dd4*/ 	.word	0x00000000
        /*0dd8*/ 	.word	0x00028830
        /*0ddc*/ 	.short	0x010a
        /*0dde*/ 	.byte	0x3f
	.zero		1


	//   ....[65]....
        /*0de0*/ 	.word	0x00014190
        /*0de4*/ 	.word	0x00000007
        /*0de8*/ 	.word	0x00028830
        /*0dec*/ 	.short	0x010a
        /*0dee*/ 	.byte	0x3f
	.zero		1


	//   ....[66]....
        /*0df0*/ 	.word	0x000141f0
        /*0df4*/ 	.word	0x00000007
        /*0df8*/ 	.word	0x00028850
        /*0dfc*/ 	.short	0x010a
        /*0dfe*/ 	.byte	0x3f
	.zero		1


	//   ....[67]....
        /*0e00*/ 	.word	0x00014250
        /*0e04*/ 	.word	0x00000007
        /*0e08*/ 	.word	0x00028830
        /*0e0c*/ 	.short	0x010a
        /*0e0e*/ 	.byte	0x3f
	.zero		1


	//   ....[68]....
        /*0e10*/ 	.word	0x000142b0
        /*0e14*/ 	.word	0x00000007
        /*0e18*/ 	.word	0x00028850
        /*0e1c*/ 	.short	0x010a
        /*0e1e*/ 	.byte	0x3f
	.zero		1


	//   ....[69]....
        /*0e20*/ 	.word	0x00014310
        /*0e24*/ 	.word	0x00000005
        /*0e28*/ 	.word	0x00028850
        /*0e2c*/ 	.short	0x010a
        /*0e2e*/ 	.byte	0x3f
	.zero		1


	//   ....[70]....
        /*0e30*/ 	.word	0x00014430
        /*0e34*/ 	.word	0x00000007
        /*0e38*/ 	.word	0x00028840
        /*0e3c*/ 	.short	0x010a
        /*0e3e*/ 	.byte	0x3f
	.zero		1


	//   ....[71]....
        /*0e40*/ 	.word	0x000159b0
        /*0e44*/ 	.word	0x00000016
        /*0e48*/ 	.word	0x00028820
        /*0e4c*/ 	.short	0x010a
        /*0e4e*/ 	.byte	0x3f
	.zero		1


	//   ....[72]....
        /*0e50*/ 	.word	0x00015a00
        /*0e54*/ 	.word	0x00000006
        /*0e58*/ 	.word	0x00028840
        /*0e5c*/ 	.short	0x010a
        /*0e5e*/ 	.byte	0x3f
	.zero		1


	//   ....[73]....
        /*0e60*/ 	.word	0x00016380
        /*0e64*/ 	.word	0x00000006
        /*0e68*/ 	.word	0x00028860
        /*0e6c*/ 	.short	0x010a
        /*0e6e*/ 	.byte	0x3f
	.zero		1


	//   ....[74]....
        /*0e70*/ 	.word	0x00016df0
        /*0e74*/ 	.word	0x00000000
        /*0e78*/ 	.word	0x00028860
        /*0e7c*/ 	.short	0x010a
        /*0e7e*/ 	.byte	0x3f
	.zero		1


	//   ....[75]....
        /*0e80*/ 	.word	0x00018210
        /*0e84*/ 	.word	0x00000007
        /*0e88*/ 	.word	0x00028820
        /*0e8c*/ 	.short	0x010a
        /*0e8e*/ 	.byte	0x3f
	.zero		1


	//   ....[76]....
        /*0e90*/ 	.word	0x000183b0
        /*0e94*/ 	.word	0x00000005
        /*0e98*/ 	.word	0x00028840
        /*0e9c*/ 	.short	0x010a
        /*0e9e*/ 	.byte	0x3f
	.zero		1


	//   ....[77]....
        /*0ea0*/ 	.word	0x00018400
        /*0ea4*/ 	.word	0x00000003
        /*0ea8*/ 	.word	0x00028840
        /*0eac*/ 	.short	0x010a
        /*0eae*/ 	.byte	0x3f
	.zero		1


	//   ....[78]....
        /*0eb0*/ 	.word	0x00018450
        /*0eb4*/ 	.word	0x00000005
        /*0eb8*/ 	.word	0x00028860
        /*0ebc*/ 	.short	0x010a
        /*0ebe*/ 	.byte	0x3f
	.zero		1


	//----- nvinfo : EIATTR_NUM_MBARRIERS
	.align		4
.L_288:
        /*0ec0*/ 	.byte	0x03, 0x38
        /*0ec2*/ 	.short	0x0016


	//----- nvinfo : EIATTR_EXIT_INSTR_OFFSETS
	.align		4
        /*0ec4*/ 	.byte	0x04, 0x1c
        /*0ec6*/ 	.short	(.L_290 - .L_289)


	//   ....[0]....
.L_289:
        /*0ec8*/ 	.word	0x000009d0


	//   ....[1]....
        /*0ecc*/ 	.word	0x0000dcb0


	//   ....[2]....
        /*0ed0*/ 	.word	0x000140c0


	//----- nvinfo : EIATTR_MAX_THREADS
	.align		4
.L_290:
        /*0ed4*/ 	.byte	0x04, 0x05
        /*0ed6*/ 	.short	(.L_292 - .L_291)
.L_291:
        /*0ed8*/ 	.word	0x00000180
        /*0edc*/ 	.word	0x00000001
        /*0ee0*/ 	.word	0x00000001


	//----- nvinfo : EIATTR_CRS_STACK_SIZE
	.align		4
.L_292:
        /*0ee4*/ 	.byte	0x04, 0x1e
        /*0ee6*/ 	.short	(.L_294 - .L_293)
.L_293:
        /*0ee8*/ 	.word	0x00000000


	//----- nvinfo : EIATTR_CBANK_PARAM_SIZE
	.align		4
.L_294:
        /*0eec*/ 	.byte	0x03, 0x19
        /*0eee*/ 	.short	0x0af0


	//----- nvinfo : EIATTR_PARAM_CBANK
	.align		4
        /*0ef0*/ 	.byte	0x04, 0x0a
        /*0ef2*/ 	.short	(.L_296 - .L_295)
	.align		4
.L_295:
        /*0ef4*/ 	.word	index@(.nv.constant0._ZN7cutlass13device_kernelIN5flash11enable_sm90INS1_16FlashAttnFwdSm90INS1_25CollectiveMainloopFwdSm90ILi2EN4cute5tupleIJNS5_1CILi1EEES8_S8_EEENS6_IJNS7_ILi128EEESA_SA_EEELi128ENS_10bfloat16_tEfNS_4arch4Sm90ELb1ELb0ELb1ELb1ELb1ELb0ELb0ELb1ELb1ELb1ELb1ELb0EEENS1_21CollectiveEpilogueFwdISB_S9_SC_SE_Li256ELb1ELb1ELb1ELb0EEENS1_36VarlenDynamicPersistentTileSchedulerILi128ELi128ELi256ELi128ELb1ELb1ELb1ELb1ELb1ELb1EEEEEEEEEvNT_6ParamsE)
        /*0ef8*/ 	.short	0x0210
        /*0efa*/ 	.short	0x0af0


	//----- nvinfo : EIATTR_SW_WAR
	.align		4
.L_296:
        /*0efc*/ 	.byte	0x04, 0x36
        /*0efe*/ 	.short	(.L_298 - .L_297)
.L_297:
        /*0f00*/ 	.word	0x00000008
.L_298:


//--------------------- .nv.info._ZN7cutlass13device_kernelIN5flash11enable_sm90INS1_16FlashAttnFwdSm90INS1_25CollectiveMainloopFwdSm90ILi2EN4cute5tupleIJNS5_1CILi1EEES8_S8_EEENS6_IJNS7_ILi128EEESA_SA_EEELi128ENS_10bfloat16_tEfNS_4arch4Sm90ELb1ELb0ELb1ELb1ELb1ELb1ELb0ELb1ELb1ELb1ELb1ELb0EEENS1_21CollectiveEpilogueFwdISB_S9_SC_SE_Li256ELb1ELb1ELb1ELb0EEENS1_36VarlenDynamicPersistentTileSchedulerILi128ELi128ELi256ELi128ELb1ELb1ELb1ELb1ELb1ELb1EEEEEEEEEvNT_6ParamsE --------------------------
	.section	.nv.info._ZN7cutlass13device_kernelIN5flash11enable_sm90INS1_16FlashAttnFwdSm90INS1_25CollectiveMainloopFwdSm90ILi2EN4cute5tupleIJNS5_1CILi1EEES8_S8_EEENS6_IJNS7_ILi128EEESA_SA_EEELi128ENS_10bfloat16_tEfNS_4arch4Sm90ELb1ELb0ELb1ELb1ELb1ELb1ELb0ELb1ELb1ELb1ELb1ELb0EEENS1_21CollectiveEpilogueFwdISB_S9_SC_SE_Li256ELb1ELb1ELb1ELb0EEENS1_36VarlenDynamicPersistentTileSchedulerILi128ELi128ELi256ELi128ELb1ELb1ELb1ELb1ELb1ELb1EEEEEEEEEvNT_6ParamsE,"",@"SHT_CUDA_INFO"
	.sectionflags	@""
	.align	4


	//----- nvinfo : EIATTR_CUDA_API_VERSION
	.align		4
        /*0000*/ 	.byte	0x04, 0x37
        /*0002*/ 	.short	(.L_300 - .L_299)
.L_299:
        /*0004*/ 	.word	0x00000082


	//----- nvinfo : EIATTR_KPARAM_INFO
	.align		4
.L_300:
        /*0008*/ 	.byte	0x04, 0x17
        /*000a*/ 	.short	(.L_302 - .L_301)
.L_301:
        /*000c*/ 	.word	0x00000000
        /*0010*/ 	.short	0x0000
        /*0012*/ 	.short	0x0070
        /*0014*/ 	.byte	0x00, 0xf0, 0x01, 0x2a


	//----- nvinfo : EIATTR_SPARSE_MMA_MASK
	.align		4
.L_302:
        /*0018*/ 	.byte	0x03, 0x50
        /*001a*/ 	.short	0x0000


	//----- nvinfo : EIATTR_MAXREG_COUNT
	.align		4
        /*001c*/ 	.byte	0x03, 0x1b
        /*001e*/ 	.short	0x00a8


	//----- nvinfo : EIATTR_NUM_BARRIERS
	.align		4
        /*0020*/ 	.byte	0x02, 0x4c
        /*0022*/ 	.byte	0x10
	.zero		1


	//----- nvinfo : EIATTR_EXTERNS
	.align		4
        /*0024*/ 	.byte	0x04, 0x0f
        /*0026*/ 	.short	(.L_304 - .L_303)


	//   ....[0]....
	.align		4
.L_303:
        /*0028*/ 	.word	index@(__assertfail)


	//----- nvinfo : EIATTR_ANNOTATIONS
	.align		4
.L_304:
        /*002c*/ 	.byte	0x04, 0x55
        /*002e*/ 	.short	(.L_306 - .L_305)


	//   ....[0]....
.L_305:
        /* <DEDUP_REMOVED lines=18> */


	//----- nvinfo : EIATTR_MERCURY_ISA_VERSION
	.align		4
.L_306:
        /*0138*/ 	.byte	0x03, 0x5f
        /*013a*/ 	.short	0x0101


	//----- nvinfo : EIATTR_UNUSED_LOAD_BYTE_OFFSET
	.align		4
        /*013c*/ 	.byte	0x04, 0x44
        /*013e*/ 	.short	(.L_308 - .L_307)


	//   ....[0]....
.L_307:
        /*0140*/ 	.word	0x00000a60
        /*0144*/ 	.word	0x0000fff0


	//   ....[1]....
        /*0148*/ 	.word	0x00017ef0
        /*014c*/ 	.word	0x0000fff0


	//----- nvinfo : EIATTR_INT_WARP_WIDE_INSTR_OFFSETS
	.align		4
.L_308:
        /*0150*/ 	.byte	0x04, 0x31
        /*0152*/ 	.short	(.L_310 - .L_309)


	//   ....[0]....
.L_309:
        /*0154*/ 	.word	0x00000130


	//   ....[1]....
        /*0158*/ 	.word	0x00000170


	//   ....[2]....
        /*015c*/ 	.word	0x000001e0


	//   ....[3]....
        /*0160*/ 	.word	0x0001dd00


	//   ....[4]....
        /*0164*/ 	.word	0x0001dd90


	//   ....[5]....
        /*0168*/ 	.word	0x00020be0


	//   ....[6]....
        /*016c*/ 	.word	0x00020c70


	//----- nvinfo : EIATTR_COOP_GROUP_MASK_REGIDS
	.align		4
.L_310:
        /*0170*/ 	.byte	0x04, 0x29
        /*0172*/ 	.short	(.L_312 - .L_311)


	//   ....[0]....
.L_311:
        /*0174*/ 	.word	0xffffffff


	//   ....[1]....
        /*0178*/ 	.word	0xffffffff


	//   ....[2]....
        /*017c*/ 	.word	0xffffffff


	//   ....[3]....
        /*0180*/ 	.word	0xffffffff


	//   ....[4]....
        /*0184*/ 	.word	0xffffffff


	//   ....[5]....
        /*0188*/ 	.word	0xffffffff


	//   ....[6]....
        /*018c*/ 	.word	0xffffffff


	//   ....[7]....
        /*0190*/ 	.word	0xffffffff


	//   ....[8]....
        /*0194*/ 	.word	0xffffffff


	//   ....[9]....
        /*0198*/ 	.word	0xffffffff


	//   ....[10]....
        /*019c*/ 	.word	0xffffffff


	//   ....[11]....
        /*01a0*/ 	.word	0xffffffff


	//   ....[12]....
        /*01a4*/ 	.word	0xffffffff


	//   ....[13]....
        /*01a8*/ 	.word	0xffffffff


	//   ....[14]....
        /*01ac*/ 	.word	0xffffffff


	//   ....[15]....
        /*01b0*/ 	.word	0xffffffff


	//   ....[16]....
        /*01b4*/ 	.word	0xffffffff


	//   ....[17]....
        /*01b8*/ 	.word	0xffffffff


	//   ....[18]....
        /*01bc*/ 	.word	0xffffffff


	//   ....[19]....
        /*01c0*/ 	.word	0xffffffff


	//   ....[20]....
        /*01c4*/ 	.word	0xffffffff


	//   ....[21]....
        /*01c8*/ 	.word	0xffffffff


	//   ....[22]....
        /*01cc*/ 	.word	0xffffffff


	//   ....[23]....
        /*01d0*/ 	.word	0xffffffff


	//   ....[24]....
        /*01d4*/ 	.word	0xffffffff


	//   ....[25]....
        /*01d8*/ 	.word	0xffffffff


	//   ....[26]....
        /*01dc*/ 	.word	0xffffffff


	//   ....[27]....
        /*01e0*/ 	.word	0xffffffff


	//   ....[28]....
        /*01e4*/ 	.word	0xffffffff


	//   ....[29]....
        /*01e8*/ 	.word	0xffffffff


	//   ....[30]....
        /*01ec*/ 	.word	0xffffffff


	//   ....[31]....
        /*01f0*/ 	.word	0xffffffff


	//   ....[32]....
        /*01f4*/ 	.word	0xffffffff


	//   ....[33]....
        /*01f8*/ 	.word	0xffffffff


	//   ....[34]....
        /*01fc*/ 	.word	0xffffffff


	//   ....[35]....
        /*0200*/ 	.word	0xffffffff


	//   ....[36]....
        /*0204*/ 	.word	0xffffffff


	//   ....[37]....
        /*0208*/ 	.word	0xffffffff


	//   ....[38]....
        /*020c*/ 	.word	0xffffffff


	//   ....[39]....
        /*0210*/ 	.word	0xffffffff


	//   ....[40]....
        /*0214*/ 	.word	0xffffffff


	//   ....[41]....
        /*0218*/ 	.word	0xffffffff


	//   ....[42]....
        /*021c*/ 	.word	0xffffffff


	//   ....[43]....
        /*0220*/ 	.word	0xffffffff


	//   ....[44]....
        /*0224*/ 	.word	0xffffffff


	//   ....[45]....
        /*0228*/ 	.word	0xffffffff


	//   ....[46]....
        /*022c*/ 	.word	0xffffffff


	//   ....[47]....
        /*0230*/ 	.word	0xffffffff


	//   ....[48]....
        /*0234*/ 	.word	0xffffffff


	//   ....[49]....
        /*0238*/ 	.word	0xffffffff


	//   ....[50]....
        /*023c*/ 	.word	0xffffffff


	//   ....[51]....
        /*0240*/ 	.word	0xffffffff


	//   ....[52]....
        /*0244*/ 	.word	0xffffffff


	//   ....[53]....
        /*0248*/ 	.word	0xffffffff


	//   ....[54]....
        /*024c*/ 	.word	0xffffffff


	//   ....[55]....
        /*0250*/ 	.word	0xffffffff


	//   ....[56]....
        /*0254*/ 	.word	0xffffffff


	//   ....[57]....
        /*0258*/ 	.word	0xffffffff


	//   ....[58]....
        /*025c*/ 	.word	0xffffffff


	//   ....[59]....
        /*0260*/ 	.word	0xffffffff


	//   ....[60]....
        /*0264*/ 	.word	0xffffffff


	//   ....[61]....
        /*0268*/ 	.word	0xffffffff


	//   ....[62]....
        /*026c*/ 	.word	0xffffffff


	//   ....[63]....
        /*0270*/ 	.word	0xffffffff


	//   ....[64]....
        /*0274*/ 	.word	0xffffffff


	//   ....[65]....
        /*0278*/ 	.word	0xffffffff


	//   ....[66]....
        /*027c*/ 	.word	0xffffffff


	//   ....[67]....
        /*0280*/ 	.word	0xffffffff


	//   ....[68]....
        /*0284*/ 	.word	0xffffffff


	//   ....[69]....
        /*0288*/ 	.word	0xffffffff


	//   ....[70]....
        /*028c*/ 	.word	0xffffffff


	//   ....[71]....
        /*0290*/ 	.word	0xffffffff


	//   ....[72]....
        /*0294*/ 	.word	0xffffffff


	//   ....[73]....
        /*0298*/ 	.word	0xffffffff


	//   ....[74]....
        /*029c*/ 	.word	0xffffffff


	//   ....[75]....
        /*02a0*/ 	.word	0xffffffff


	//   ....[76]....
        /*02a4*/ 	.word	0xffffffff


	//   ....[77]....
        /*02a8*/ 	.word	0xffffffff


	//   ....[78]....
        /*02ac*/ 	.word	0xffffffff


	//   ....[79]....
        /*02b0*/ 	.word	0xffffffff


	//   ....[80]....
        /*02b4*/ 	.word	0xffffffff


	//   ....[81]....
        /*02b8*/ 	.word	0xffffffff


	//   ....[82]....
        /*02bc*/ 	.word	0xffffffff


	//   ....[83]....
        /*02c0*/ 	.word	0xffffffff


	//   ....[84]....
        /*02c4*/ 	.word	0xffffffff


	//   ....[85]....
        /*02c8*/ 	.word	0xffffffff


	//   ....[86]....
        /*02cc*/ 	.word	0xffffffff


	//   ....[87]....
        /*02d0*/ 	.word	0xffffffff


	//   ....[88]....
        /*02d4*/ 	.word	0xffffffff


	//   ....[89]....
        /*02d8*/ 	.word	0xffffffff


	//   ....[90]....
        /*02dc*/ 	.word	0xffffffff


	//   ....[91]....
        /*02e0*/ 	.word	0xffffffff


	//   ....[92]....
        /*02e4*/ 	.word	0xffffffff


	//   ....[93]....
        /*02e8*/ 	.word	0xffffffff


	//   ....[94]....
        /*02ec*/ 	.word	0xffffffff


	//   ....[95]....
        /*02f0*/ 	.word	0xffffffff


	//   ....[96]....
        /*02f4*/ 	.word	0xffffffff


	//   ....[97]....
        /*02f8*/ 	.word	0xffffffff


	//   ....[98]....
        /*02fc*/ 	.word	0xffffffff


	//   ....[99]....
        /*0300*/ 	.word	0xffffffff


	//   ....[100]....
        /*0304*/ 	.word	0xffffffff


	//   ....[101]....
        /*0308*/ 	.word	0xffffffff


	//   ....[102]....
        /*030c*/ 	.word	0xffffffff


	//   ....[103]....
        /*0310*/ 	.word	0xffffffff


	//   ....[104]....
        /*0314*/ 	.word	0xffffffff


	//   ....[105]....
        /*0318*/ 	.word	0xffffffff


	//   ....[106]....
        /*031c*/ 	.word	0xffffffff


	//   ....[107]....
        /*0320*/ 	.word	0xffffffff


	//   ....[108]....
        /*0324*/ 	.word	0xffffffff


	//   ....[109]....
        /*0328*/ 	.word	0xffffffff


	//   ....[110]....
        /*032c*/ 	.word	0xffffffff


	//   ....[111]....
        /*0330*/ 	.word	0xffffffff


	//   ....[112]....
        /*0334*/ 	.word	0xffffffff


	//   ....[113]....
        /*0338*/ 	.word	0xffffffff


	//   ....[114]....
        /*033c*/ 	.word	0xffffffff


	//   ....[115]....
        /*0340*/ 	.word	0xffffffff


	//   ....[116]....
        /*0344*/ 	.word	0xffffffff


	//   ....[117]....
        /*0348*/ 	.word	0xffffffff


	//   ....[118]....
        /*034c*/ 	.word	0xffffffff


	//   ....[119]....
        /*0350*/ 	.word	0xffffffff


	//   ....[120]....
        /*0354*/ 	.word	0xffffffff


	//   ....[121]....
        /*0358*/ 	.word	0xffffffff


	//   ....[122]....
        /*035c*/ 	.word	0xffffffff


	//   ....[123]....
        /*0360*/ 	.word	0xffffffff


	//   ....[124]....
        /*0364*/ 	.word	0xffffffff


	//   ....[125]....
        /*0368*/ 	.word	0xffffffff


	//   ....[126]....
        /*036c*/ 	.word	0xffffffff


	//   ....[127]....
        /*0370*/ 	.word	0xffffffff


	//   ....[128]....
        /*0374*/ 	.word	0xffffffff


	//   ....[129]....
        /*0378*/ 	.word	0xffffffff


	//   ....[130]....
        /*037c*/ 	.word	0xffffffff


	//   ....[131]....
        /*0380*/ 	.word	0xffffffff


	//   ....[132]....
        /*0384*/ 	.word	0xffffffff


	//   ....[133]....
        /*0388*/ 	.word	0xffffffff


	//   ....[134]....
        /*038c*/ 	.word	0xffffffff


	//   ....[135]....
        /*0390*/ 	.word	0xffffffff


	//   ....[136]....
        /*0394*/ 	.word	0xffffffff


	//   ....[137]....
        /*0398*/ 	.word	0xffffffff


	//   ....[138]....
        /*039c*/ 	.word	0xffffffff


	//   ....[139]....
        /*03a0*/ 	.word	0xffffffff


	//   ....[140]....
        /*03a4*/ 	.word	0xffffffff


	//   ....[141]....
        /*03a8*/ 	.word	0xffffffff


	//   ....[142]....
        /*03ac*/ 	.word	0xffffffff


	//   ....[143]....
        /*03b0*/ 	.word	0xffffffff


	//   ....[144]....
        /*03b4*/ 	.word	0xffffffff


	//   ....[145]....
        /*03b8*/ 	.word	0xffffffff


	//   ....[146]....
        /*03bc*/ 	.word	0xffffffff


	//   ....[147]....
        /*03c0*/ 	.word	0xffffffff


	//   ....[148]....
        /*03c4*/ 	.word	0xffffffff


	//   ....[149]....
        /*03c8*/ 	.word	0xffffffff


	//   ....[150]....
        /*03cc*/ 	.word	0xffffffff


	//   ....[151]....
        /*03d0*/ 	.word	0xffffffff


	//   ....[152]....
        /*03d4*/ 	.word	0xffffffff


	//   ....[153]....
        /*03d8*/ 	.word	0xffffffff


	//   ....[154]....
        /*03dc*/ 	.word	0xffffffff


	//   ....[155]....
        /*03e0*/ 	.word	0xffffffff


	//   ....[156]....
        /*03e4*/ 	.word	0xffffffff


	//   ....[157]....
        /*03e8*/ 	.word	0xffffffff


	//   ....[158]....
        /*03ec*/ 	.word	0xffffffff


	//   ....[159]....
        /*03f0*/ 	.word	0xffffffff


	//   ....[160]....
        /*03f4*/ 	.word	0xffffffff


	//   ....[161]....
        /*03f8*/ 	.word	0xffffffff


	//   ....[162]....
        /*03fc*/ 	.word	0xffffffff


	//   ....[163]....
        /*0400*/ 	.word	0xffffffff


	//   ....[164]....
        /*0404*/ 	.word	0xffffffff


	//   ....[165]....
        /*0408*/ 	.word	0xffffffff


	//   ....[166]....
        /*040c*/ 	.word	0xffffffff


	//   ....[167]....
        /*0410*/ 	.word	0xffffffff


	//   ....[168]....
        /*0414*/ 	.word	0xffffffff


	//   ....[169]....
        /*0418*/ 	.word	0xffffffff


	//   ....[170]....
        /*041c*/ 	.word	0xffffffff


	//   ....[171]....
        /*0420*/ 	.word	0xffffffff


	//   ....[172]....
        /*0424*/ 	.word	0xffffffff


	//   ....[173]....
        /*0428*/ 	.word	0xffffffff


	//   ....[174]....
        /*042c*/ 	.word	0xffffffff


	//   ....[175]....
        /*0430*/ 	.word	0xffffffff


	//   ....[176]....
        /*0434*/ 	.word	0xffffffff


	//   ....[177]....
        /*0438*/ 	.word	0xffffffff


	//   ....[178]....
        /*043c*/ 	.word	0xffffffff


	//   ....[179]....
        /*0440*/ 	.word	0xffffffff


	//   ....[180]....
        /*0444*/ 	.word	0xffffffff


	//   ....[181]....
        /*0448*/ 	.word	0xffffffff


	//   ....[182]....
        /*044c*/ 	.word	0xffffffff


	//   ....[183]....
        /*0450*/ 	.word	0xffffffff


	//   ....[184]....
        /*0454*/ 	.word	0xffffffff


	//   ....[185]....
        /*0458*/ 	.word	0xffffffff


	//   ....[186]....
        /*045c*/ 	.word	0xffffffff


	//   ....[187]....
        /*0460*/ 	.word	0xffffffff


	//   ....[188]....
        /*0464*/ 	.word	0xffffffff


	//   ....[189]....
        /*0468*/ 	.word	0xffffffff


	//   ....[190]....
        /*046c*/ 	.word	0xffffffff


	//   ....[191]....
        /*0470*/ 	.word	0xffffffff


	//   ....[192]....
        /*0474*/ 	.word	0xffffffff


	//   ....[193]....
        /*0478*/ 	.word	0xffffffff


	//   ....[194]....
        /*047c*/ 	.word	0xffffffff


	//   ....[195]....
        /*0480*/ 	.word	0xffffffff


	//   ....[196]....
        /*0484*/ 	.word	0xffffffff


	//   ....[197]....
        /*0488*/ 	.word	0xffffffff


	//   ....[198]....
        /*048c*/ 	.word	0xffffffff


	//   ....[199]....
        /*0490*/ 	.word	0xffffffff


	//   ....[200]....
        /*0494*/ 	.word	0xffffffff


	//   ....[201]....
        /*0498*/ 	.word	0xffffffff


	//   ....[202]....
        /*049c*/ 	.word	0xffffffff


	//   ....[203]....
        /*04a0*/ 	.word	0xffffffff


	//   ....[204]....
        /*04a4*/ 	.word	0xffffffff


	//   ....[205]....
        /*04a8*/ 	.word	0xffffffff


	//   ....[206]....
        /*04ac*/ 	.word	0xffffffff


	//   ....[207]....
        /*04b0*/ 	.word	0xffffffff


	//   ....[208]....
        /*04b4*/ 	.word	0xffffffff


	//   ....[209]....
        /*04b8*/ 	.word	0xffffffff


	//   ....[210]....
        /*04bc*/ 	.word	0xffffffff


	//   ....[211]....
        /*04c0*/ 	.word	0xffffffff


	//   ....[212]....
        /*04c4*/ 	.word	0xffffffff


	//   ....[213]....
        /*04c8*/ 	.word	0xffffffff


	//   ....[214]....
        /*04cc*/ 	.word	0xffffffff


	//   ....[215]....
        /*04d0*/ 	.word	0xffffffff


	//   ....[216]....
        /*04d4*/ 	.word	0xffffffff


	//   ....[217]....
        /*04d8*/ 	.word	0xffffffff


	//   ....[218]....
        /*04dc*/ 	.word	0xffffffff


	//   ....[219]....
        /*04e0*/ 	.word	0xffffffff


	//   ....[220]....
        /*04e4*/ 	.word	0xffffffff


	//   ....[221]....
        /*04e8*/ 	.word	0xffffffff


	//   ....[222]....
        /*04ec*/ 	.word	0xffffffff


	//   ....[223]....
        /*04f0*/ 	.word	0xffffffff


	//   ....[224]....
        /*04f4*/ 	.word	0xffffffff


	//   ....[225]....
        /*04f8*/ 	.word	0xffffffff


	//   ....[226]....
        /*04fc*/ 	.word	0xffffffff


	//   ....[227]....
        /*0500*/ 	.word	0xffffffff


	//   ....[228]....
        /*0504*/ 	.word	0xffffffff


	//   ....[229]....
        /*0508*/ 	.word	0xffffffff


	//   ....[230]....
        /*050c*/ 	.word	0xffffffff


	//   ....[231]....
        /*0510*/ 	.word	0xffffffff


	//   ....[232]....
        /*0514*/ 	.word	0xffffffff


	//   ....[233]....
        /*0518*/ 	.word	0x0500000f


	//   ....[234]....
        /*051c*/ 	.word	0x0500000f


	//   ....[235]....
        /*0520*/ 	.word	0x0500000f


	//   ....[236]....
        /*0524*/ 	.word	0x0500000f


	//   ....[237]....
        /*0528*/ 	.word	0x0500000f


	//   ....[238]....
        /*052c*/ 	.word	0x0500000f


	//   ....[239]....
        /*0530*/ 	.word	0x0500000f


	//   ....[240]....
        /*0534*/ 	.word	0x0500000f


	//   ....[241]....
        /*0538*/ 	.word	0x0500000f


	//   ....[242]....
        /*053c*/ 	.word	0x0500000f


	//   ....[243]....
        /*0540*/ 	.word	0x0500000f


	//   ....[244]....
        /*0544*/ 	.word	0x0500000f


	//   ....[245]....
        /*0548*/ 	.word	0x0500000f


	//   ....[246]....
        /*054c*/ 	.word	0x0500000f


	//   ....[247]....
        /*0550*/ 	.word	0x0500000f


	//   ....[248]....
        /*0554*/ 	.word	0x0500000f


	//   ....[249]....
        /*0558*/ 	.word	0x0500000f


	//   ....[250]....
        /*055c*/ 	.word	0x0500000f


	//   ....[251]....
        /*0560*/ 	.word	0x0500000f


	//   ....[252]....
        /*0564*/ 	.word	0x0500000f


	//   ....[253]....
        /*0568*/ 	.word	0x0500000f


	//   ....[254]....
        /*056c*/ 	.word	0x0500000f


	//   ....[255]....
        /*0570*/ 	.word	0x0500000f


	//   ....[0]....
        /*0574*/ 	.word	0x0500000f


	//   ....[1]....
        /*0578*/ 	.word	0x0500000f


	//   ....[2]....
        /*057c*/ 	.word	0x0500000f


	//   ....[3]....
        /*0580*/ 	.word	0x0500000f


	//   ....[4]....
        /*0584*/ 	.word	0x0500000f


	//   ....[5]....
        /*0588*/ 	.word	0x0500000f


	//   ....[6]....
        /*058c*/ 	.word	0x0500000f


	//   ....[7]....
        /*0590*/ 	.word	0x0500000f


	//   ....[8]....
        /*0594*/ 	.word	0x0500000f


	//   ....[9]....
        /*0598*/ 	.word	0x0500000f


	//   ....[10]....
        /*059c*/ 	.word	0x0500000f


	//   ....[11]....
        /*05a0*/ 	.word	0x0500000f


	//   ....[12]....
        /*05a4*/ 	.word	0x0500000f


	//   ....[13]....
        /*05a8*/ 	.word	0x0500000f


	//   ....[14]....
        /*05ac*/ 	.word	0x0500000f


	//   ....[15]....
        /*05b0*/ 	.word	0x0500000f


	//   ....[16]....
        /*05b4*/ 	.word	0x0500000f


	//   ....[17]....
        /*05b8*/ 	.word	0x0500000f


	//   ....[18]....
        /*05bc*/ 	.word	0x0500000f


	//   ....[19]....
        /*05c0*/ 	.word	0x0500000f


	//   ....[20]....
        /*05c4*/ 	.word	0x0500000f


	//   ....[21]....
        /*05c8*/ 	.word	0x0500000f


	//   ....[22]....
        /*05cc*/ 	.word	0x0500000f


	//   ....[23]....
        /*05d0*/ 	.word	0x0500000f


	//   ....[24]....
        /*05d4*/ 	.word	0x0500000f


	//   ....[25]....
        /*05d8*/ 	.word	0x0500000f


	//   ....[26]....
        /*05dc*/ 	.word	0x0500000f


	//   ....[27]....
        /*05e0*/ 	.word	0x0500000f


	//   ....[28]....
        /*05e4*/ 	.word	0x0500000f


	//   ....[29]....
        /*05e8*/ 	.word	0x0500000f


	//   ....[30]....
        /*05ec*/ 	.word	0x0500000f


	//   ....[31]....
        /*05f0*/ 	.word	0x0500000f


	//   ....[32]....
        /*05f4*/ 	.word	0x0500000f


	//   ....[33]....
        /*05f8*/ 	.word	0x0500000f


	//   ....[34]....
        /*05fc*/ 	.word	0x0500000f


	//   ....[35]....
        /*0600*/ 	.word	0x0500000f


	//   ....[36]....
        /*0604*/ 	.word	0x0500000f


	//   ....[37]....
        /*0608*/ 	.word	0x0500000f


	//   ....[38]....
        /*060c*/ 	.word	0x0500000f


	//   ....[39]....
        /*0610*/ 	.word	0x0500000f


	//   ....[40]....
        /*0614*/ 	.word	0x0500000f


	//   ....[41]....
        /*0618*/ 	.word	0x0500000f


	//   ....[42]....
        /*061c*/ 	.word	0x0500000f


	//   ....[43]....
        /*0620*/ 	.word	0x0500000f


	//   ....[44]....
        /*0624*/ 	.word	0x0500000f


	//   ....[45]....
        /*0628*/ 	.word	0x0500000f


	//   ....[46]....
        /*062c*/ 	.word	0x0500000f


	//   ....[47]....
        /*0630*/ 	.word	0x0500000f


	//   ....[48]....
        /*0634*/ 	.word	0x0500000f


	//   ....[49]....
        /*0638*/ 	.word	0x0500000f


	//   ....[50]....
        /*063c*/ 	.word	0x0500000f


	//   ....[51]....
        /*0640*/ 	.word	0x0500000f


	//   ....[52]....
        /*0644*/ 	.word	0x0500000f


	//   ....[53]....
        /*0648*/ 	.word	0x0500000f


	//   ....[54]....
        /*064c*/ 	.word	0x0500000f


	//   ....[55]....
        /*0650*/ 	.word	0x0500000f


	//   ....[56]....
        /*0654*/ 	.word	0x0500000f


	//   ....[57]....
        /*0658*/ 	.word	0x0500000f


	//   ....[58]....
        /*065c*/ 	.word	0x0500000f


	//   ....[59]....
        /*0660*/ 	.word	0x0500000f


	//   ....[60]....
        /*0664*/ 	.word	0x0500000f


	//   ....[61]....
        /*0668*/ 	.word	0x0500000f


	//   ....[62]....
        /*066c*/ 	.word	0x0500000f


	//   ....[63]....
        /*0670*/ 	.word	0x0500000f


	//   ....[64]....
        /*0674*/ 	.word	0x0500000f


	//   ....[65]....
        /*0678*/ 	.word	0x0500000f


	//   ....[66]....
        /*067c*/ 	.word	0x0500000f


	//   ....[67]....
        /*0680*/ 	.word	0x0500000f


	//   ....[68]....
        /*0684*/ 	.word	0x0500000f


	//   ....[69]....
        /*0688*/ 	.word	0x0500000f


	//   ....[70]....
        /*068c*/ 	.word	0x0500000f


	//   ....[71]....
        /*0690*/ 	.word	0x0500000f


	//   ....[72]....
        /*0694*/ 	.word	0x0500000f


	//   ....[73]....
        /*0698*/ 	.word	0x0500000f


	//   ....[74]....
        /*069c*/ 	.word	0x0500000f


	//   ....[75]....
        /*06a0*/ 	.word	0x0500000f


	//   ....[76]....
        /*06a4*/ 	.word	0x0500000f


	//   ....[77]....
        /*06a8*/ 	.word	0x0500000f


	//   ....[78]....
        /*06ac*/ 	.word	0x0500000f


	//   ....[79]....
        /*06b0*/ 	.word	0x0500000f


	//   ....[80]....
        /*06b4*/ 	.word	0x0500000f


	//   ....[81]....
        /*06b8*/ 	.word	0x0500000f


	//   ....[82]....
        /*06bc*/ 	.word	0x0500000f


	//   ....[83]....
        /*06c0*/ 	.word	0x0500000f


	//   ....[84]....
        /*06c4*/ 	.word	0x0500000f


	//   ....[85]....
        /*06c8*/ 	.word	0x0500000f


	//   ....[86]....
        /*06cc*/ 	.word	0x0500000f


	//   ....[87]....
        /*06d0*/ 	.word	0x0500000f


	//   ....[88]....
        /*06d4*/ 	.word	0x0500000f


	//   ....[89]....
        /*06d8*/ 	.word	0x0500000f


	//   ....[90]....
        /*06dc*/ 	.word	0x0500000f


	//   ....[91]....
        /*06e0*/ 	.word	0x0500000f


	//   ....[92]....
        /*06e4*/ 	.word	0x0500000f


	//   ....[93]....
        /*06e8*/ 	.word	0x0500000f


	//   ....[94]....
        /*06ec*/ 	.word	0x0500000f


	//   ....[95]....
        /*06f0*/ 	.word	0x0500000f


	//   ....[96]....
        /*06f4*/ 	.word	0x0500000f


	//   ....[97]....
        /*06f8*/ 	.word	0x0500000f


	//   ....[98]....
        /*06fc*/ 	.word	0x0500000f


	//   ....[99]....
        /*0700*/ 	.word	0x0500000f


	//   ....[100]....
        /*0704*/ 	.word	0x0500000f


	//   ....[101]....
        /*0708*/ 	.word	0x0500000f


	//   ....[102]....
        /*070c*/ 	.word	0x0500000f


	//   ....[103]....
        /*0710*/ 	.word	0x0500000f


	//   ....[104]....
        /*0714*/ 	.word	0x0500000f


	//   ....[105]....
        /*0718*/ 	.word	0x0500000f


	//   ....[106]....
        /*071c*/ 	.word	0x0500000f


	//   ....[107]....
        /*0720*/ 	.word	0x0500000f


	//   ....[108]....
        /*0724*/ 	.word	0x0500000f


	//   ....[109]....
        /*0728*/ 	.word	0x0500000f


	//   ....[110]....
        /*072c*/ 	.word	0x0500000f


	//   ....[111]....
        /*0730*/ 	.word	0x0500000f


	//   ....[112]....
        /*0734*/ 	.word	0x0500000f


	//   ....[113]....
        /*0738*/ 	.word	0x0500000f


	//   ....[114]....
        /*073c*/ 	.word	0x0500000f


	//   ....[115]....
        /*0740*/ 	.word	0x0500000f


	//   ....[116]....
        /*0744*/ 	.word	0x0500000f


	//   ....[117]....
        /*0748*/ 	.word	0x0500000f


	//   ....[118]....
        /*074c*/ 	.word	0x0500000f


	//   ....[119]....
        /*0750*/ 	.word	0x0500000f


	//   ....[120]....
        /*0754*/ 	.word	0x0500000f


	//   ....[121]....
        /*0758*/ 	.word	0x0500000f


	//   ....[122]....
        /*075c*/ 	.word	0x0500000f


	//   ....[123]....
        /*0760*/ 	.word	0x0500000f


	//   ....[124]....
        /*0764*/ 	.word	0x0500000f


	//   ....[125]....
        /*0768*/ 	.word	0x0500000f


	//   ....[126]....
        /*076c*/ 	.word	0x0500000f


	//   ....[127]....
        /*0770*/ 	.word	0x0500000f


	//   ....[128]....
        /*0774*/ 	.word	0x0500000f


	//   ....[129]....
        /*0778*/ 	.word	0x0500000f


	//   ....[130]....
        /*077c*/ 	.word	0x0500000f


	//   ....[131]....
        /*0780*/ 	.word	0x0500000f


	//   ....[132]....
        /*0784*/ 	.word	0x0500000f


	//   ....[133]....
        /*0788*/ 	.word	0x0500000f


	//   ....[134]....
        /*078c*/ 	.word	0x0500000f


	//   ....[135]....
        /*0790*/ 	.word	0x0500000f


	//   ....[136]....
        /*0794*/ 	.word	0x0500000f


	//   ....[137]....
        /*0798*/ 	.word	0x0500000f


	//   ....[138]....
        /*079c*/ 	.word	0x0500000f


	//   ....[139]....
        /*07a0*/ 	.word	0x0500000f


	//   ....[140]....
        /*07a4*/ 	.word	0x0500000f


	//   ....[141]....
        /*07a8*/ 	.word	0x0500000f


	//   ....[142]....
        /*07ac*/ 	.word	0x0500000f


	//   ....[143]....
        /*07b0*/ 	.word	0x0500000f


	//   ....[144]....
        /*07b4*/ 	.word	0x0500000f


	//   ....[145]....
        /*07b8*/ 	.word	0x0500000f


	//   ....[146]....
        /*07bc*/ 	.word	0x0500000f


	//   ....[147]....
        /*07c0*/ 	.word	0x0500000f


	//   ....[148]....
        /*07c4*/ 	.word	0x0500000f


	//   ....[149]....
        /*07c8*/ 	.word	0x0500000f


	//   ....[150]....
        /*07cc*/ 	.word	0x0500000f


	//   ....[151]....
        /*07d0*/ 	.word	0x0500000f


	//   ....[152]....
        /*07d4*/ 	.word	0x0500000f


	//   ....[153]....
        /*07d8*/ 	.word	0x0500000f


	//   ....[154]....
        /*07dc*/ 	.word	0x0500000f


	//----- nvinfo : EIATTR_COOP_GROUP_INSTR_OFFSETS
	.align		4
.L_312:
        /*07e0*/ 	.byte	0x04, 0x28
        /*07e2*/ 	.short	(.L_314 - .L_313)


	//   ....[0]....
.L_313:
        /*07e4*/ 	.word	0x00000070


	//   ....[1]....
        /*07e8*/ 	.word	0x00000140


	//   ....[2]....
        /*07ec*/ 	.word	0x00000190


	//   ....[3]....
        /*07f0*/ 	.word	0x000003c0


	//   ....[4]....
        /*07f4*/ 	.word	0x00000520


	//   ....[5]....
        /*07f8*/ 	.word	0x00000640


	//   ....[6]....
        /*07fc*/ 	.word	0x000007a0


	//   ....[7]....
        /*0800*/ 	.word	0x000034c0


	//   ....[8]....
        /*0804*/ 	.word	0x000034d0


	//   ....[9]....
        /*0808*/ 	.word	0x00003c40


	//   ....[10]....
        /*080c*/ 	.word	0x00003c50


	//   ....[11]....
        /*0810*/ 	.word	0x000043c0


	//   ....[12]....
        /*0814*/ 	.word	0x000043d0


	//   ....[13]....
        /*0818*/ 	.word	0x00004b30


	//   ....[14]....
        /*081c*/ 	.word	0x00004b40


	//   ....[15]....
        /*0820*/ 	.word	0x00005cc0


	//   ....[16]....
        /*0824*/ 	.word	0x00005cd0


	//   ....[17]....
        /*0828*/ 	.word	0x000064c0


	//   ....[18]....
        /*082c*/ 	.word	0x000064d0


	//   ....[19]....
        /*0830*/ 	.word	0x00006cc0


	//   ....[20]....
        /*0834*/ 	.word	0x00006cd0


	//   ....[21]....
        /*0838*/ 	.word	0x000074e0


	//   ....[22]....
        /*083c*/ 	.word	0x000074f0


	//   ....[23]....
        /*0840*/ 	.word	0x00007ef0


	//   ....[24]....
        /*0844*/ 	.word	0x00007f00


	//   ....[25]....
        /*0848*/ 	.word	0x00008010


	//   ....[26]....
        /*084c*/ 	.word	0x00008020


	//   ....[27]....
        /*0850*/ 	.word	0x00008140


	//   ....[28]....
        /*0854*/ 	.word	0x00008150


	//   ....[29]....
        /*0858*/ 	.word	0x00008270


	//   ....[30]....
        /*085c*/ 	.word	0x00008280


	//   ....[31]....
        /*0860*/ 	.word	0x00008600


	//   ....[32]....
        /*0864*/ 	.word	0x00008620


	//   ....[33]....
        /*0868*/ 	.word	0x00008700


	//   ....[34]....
        /*086c*/ 	.word	0x00008720


	//   ....[35]....
        /*0870*/ 	.word	0x00008800


	//   ....[36]....
        /*0874*/ 	.word	0x00008820


	//   ....[37]....
        /*0878*/ 	.word	0x00008900


	//   ....[38]....
        /*087c*/ 	.word	0x00008920


	//   ....[39]....
        /*0880*/ 	.word	0x00009150


	//   ....[40]....
        /*0884*/ 	.word	0x00009850


	//   ....[41]....
        /*0888*/ 	.word	0x00009860


	//   ....[42]....
        /*088c*/ 	.word	0x00009870


	//   ....[43]....
        /*0890*/ 	.word	0x00009880


	//   ....[44]....
        /*0894*/ 	.word	0x00009bc0


	//   ....[45]....
        /*0898*/ 	.word	0x00009bd0


	//   ....[46]....
        /*089c*/ 	.word	0x00009be0


	//   ....[47]....
        /*08a0*/ 	.word	0x00009bf0


	//   ....[48]....
        /*08a4*/ 	.word	0x00009f10


	//   ....[49]....
        /*08a8*/ 	.word	0x00009f20


	//   ....[50]....
        /*08ac*/ 	.word	0x00009f30


	//   ....[51]....
        /*08b0*/ 	.word	0x00009f40


	//   ....[52]....
        /*08b4*/ 	.word	0x0000a280


	//   ....[53]....
        /*08b8*/ 	.word	0x0000a290


	//   ....[54]....
        /*08bc*/ 	.word	0x0000a2a0


	//   ....[55]....
        /*08c0*/ 	.word	0x0000a2b0


	//   ....[56]....
        /*08c4*/ 	.word	0x0000c1e0


	//   ....[57]....
        /*08c8*/ 	.word	0x0000c200


	//   ....[58]....
        /*08cc*/ 	.word	0x0000c210


	//   ....[59]....
        /*08d0*/ 	.word	0x0000c220


	//   ....[60]....
        /*08d4*/ 	.word	0x0000c330


	//   ....[61]....
        /*08d8*/ 	.word	0x0000c390


	//   ....[62]....
        /*08dc*/ 	.word	0x0000c3c0


	//   ....[63]....
        /*08e0*/ 	.word	0x0000c400


	//   ....[64]....
        /*08e4*/ 	.word	0x0000c770


	//   ....[65]....
        /*08e8*/ 	.word	0x0000c790


	//   ....[66]....
        /*08ec*/ 	.word	0x0000c7b0


	//   ....[67]....
        /*08f0*/ 	.word	0x0000c7c0


	//   ....[68]....
        /*08f4*/ 	.word	0x0000c890


	//   ....[69]....
        /*08f8*/ 	.word	0x0000c8b0


	//   ....[70]....
        /*08fc*/ 	.word	0x0000c8c0


	//   ....[71]....
        /*0900*/ 	.word	0x0000c940


	//   ....[72]....
        /*0904*/ 	.word	0x0000f310


	//   ....[73]....
        /*0908*/ 	.word	0x0000f350


	//   ....[74]....
        /*090c*/ 	.word	0x0000fd90


	//   ....[75]....
        /*0910*/ 	.word	0x0000fdf0


	//   ....[76]....
        /*0914*/ 	.word	0x00010870


	//   ....[77]....
        /*0918*/ 	.word	0x000108e0


	//   ....[78]....
        /*091c*/ 	.word	0x00012230


	//   ....[79]....
        /*0920*/ 	.word	0x00012c70


	//   ....[80]....
        /*0924*/ 	.word	0x00012ce0


	//   ....[81]....
        /*0928*/ 	.word	0x00012d00


	//   ....[82]....
        /*092c*/ 	.word	0x00013700


	//   ....[83]....
        /*0930*/ 	.word	0x00013780


	//   ....[84]....
        /*0934*/ 	.word	0x00015f40


	//   ....[85]....
        /*0938*/ 	.word	0x00015f60


	//   ....[86]....
        /*093c*/ 	.word	0x00015f90


	//   ....[87]....
        /*0940*/ 	.word	0x00015fa0


	//   ....[88]....
        /*0944*/ 	.word	0x000177f0


	//   ....[89]....
        /*0948*/ 	.word	0x00017800


	//   ....[90]....
        /*094c*/ 	.word	0x00017850


	//   ....[91]....
        /*0950*/ 	.word	0x00017860


	//   ....[92]....
        /*0954*/ 	.word	0x00018970


	//   ....[93]....
        /*0958*/ 	.word	0x000189a0


	//   ....[94]....
        /*095c*/ 	.word	0x000189c0


	//   ....[95]....
        /*0960*/ 	.word	0x000189d0


	//   ....[96]....
        /*0964*/ 	.word	0x00019090


	//   ....[97]....
        /*0968*/ 	.word	0x000190a0


	//   ....[98]....
        /*096c*/ 	.word	0x000191a0


	//   ....[99]....
        /*0970*/ 	.word	0x000191b0


	//   ....[100]....
        /*0974*/ 	.word	0x000192c0


	//   ....[101]....
        /*0978*/ 	.word	0x000192d0


	//   ....[102]....
        /*097c*/ 	.word	0x000193e0


	//   ....[103]....
        /*0980*/ 	.word	0x000193f0


	//   ....[104]....
        /*0984*/ 	.word	0x000198c0


	//   ....[105]....
        /*0988*/ 	.word	0x000198d0


	//   ....[106]....
        /*098c*/ 	.word	0x00019d50


	//   ....[107]....
        /*0990*/ 	.word	0x00019d60


	//   ....[108]....
        /*0994*/ 	.word	0x0001a980


	//   ....[109]....
        /*0998*/ 	.word	0x0001a990


	//   ....[110]....
        /*099c*/ 	.word	0x0001aaa0


	//   ....[111]....
        /*09a0*/ 	.word	0x0001aab0


	//   ....[112]....
        /*09a4*/ 	.word	0x0001abc0


	//   ....[113]....
        /*09a8*/ 	.word	0x0001abd0


	//   ....[114]....
        /*09ac*/ 	.word	0x0001ace0


	//   ....[115]....
        /*09b0*/ 	.word	0x0001acf0


	//   ....[116]....
        /*09b4*/ 	.word	0x0001ae60


	//   ....[117]....
        /*09b8*/ 	.word	0x0001b050


	//   ....[118]....
        /*09bc*/ 	.word	0x0001b080


	//   ....[119]....
        /*09c0*/ 	.word	0x0001b0b0


	//   ....[120]....
        /*09c4*/ 	.word	0x0001b0e0


	//   ....[121]....
        /*09c8*/ 	.word	0x0001b110


	//   ....[122]....
        /*09cc*/ 	.word	0x0001b140


	//   ....[123]....
        /*09d0*/ 	.word	0x0001b2d0


	//   ....[124]....
        /*09d4*/ 	.word	0x0001b300


	//   ....[125]....
        /*09d8*/ 	.word	0x0001b330


	//   ....[126]....
        /*09dc*/ 	.word	0x0001b360


	//   ....[127]....
        /*09e0*/ 	.word	0x0001b390


	//   ....[128]....
        /*09e4*/ 	.word	0x0001b3c0


	//   ....[129]....
        /*09e8*/ 	.word	0x0001b450


	//   ....[130]....
        /*09ec*/ 	.word	0x0001b480


	//   ....[131]....
        /*09f0*/ 	.word	0x0001b490


	//   ....[132]....
        /*09f4*/ 	.word	0x0001b4d0


	//   ....[133]....
        /*09f8*/ 	.word	0x0001c970


	//   ....[134]....
        /*09fc*/ 	.word	0x0001e7f0


	//   ....[135]....
        /*0a00*/ 	.word	0x0001e810


	//   ....[136]....
        /*0a04*/ 	.word	0x0001e8b0


	//   ....[137]....
        /*0a08*/ 	.word	0x0001e8d0


	//   ....[138]....
        /*0a0c*/ 	.word	0x0001e960


	//   ....[139]....
        /*0a10*/ 	.word	0x0001e980


	//   ....[140]....
        /*0a14*/ 	.word	0x0001ea10


	//   ....[141]....
        /*0a18*/ 	.word	0x0001ea30


	//   ....[142]....
        /*0a1c*/ 	.word	0x0001eac0


	//   ....[143]....
        /*0a20*/ 	.word	0x0001eae0


	//   ....[144]....
        /*0a24*/ 	.word	0x0001eb70


	//   ....[145]....
        /*0a28*/ 	.word	0x0001eb90


	//   ....[146]....
        /*0a2c*/ 	.word	0x0001ec20


	//   ....[147]....
        /*0a30*/ 	.word	0x0001ec40


	//   ....[148]....
        /*0a34*/ 	.word	0x0001ec50


	//   ....[149]....
        /*0a38*/ 	.word	0x0001ecd0


	//   ....[150]....
        /*0a3c*/ 	.word	0x0001f420


	//   ....[151]....
        /*0a40*/ 	.word	0x0001f450


	//   ....[152]....
        /*0a44*/ 	.word	0x0001f4b0


	//   ....[153]....
        /*0a48*/ 	.word	0x0001f500


	//   ....[154]....
        /*0a4c*/ 	.word	0x0001f550


	//   ....[155]....
        /*0a50*/ 	.word	0x0001f5a0


	//   ....[156]....
        /*0a54*/ 	.word	0x0001f5e0


	//   ....[157]....
        /*0a58*/ 	.word	0x0001f640


	//   ....[158]....
        /*0a5c*/ 	.word	0x0001f690


	//   ....[159]....
        /*0a60*/ 	.word	0x0001f6e0


	//   ....[160]....
        /*0a64*/ 	.word	0x0001f730


	//   ....[161]....
        /*0a68*/ 	.word	0x0001f780


	//   ....[162]....
        /*0a6c*/ 	.word	0x0001f7d0


	//   ....[163]....
        /*0a70*/ 	.word	0x0001f810


	//   ....[164]....
        /*0a74*/ 	.word	0x0001f830


	//   ....[165]....
        /*0a78*/ 	.word	0x0001f870


	//   ....[166]....
        /*0a7c*/ 	.word	0x0001ffb0


	//   ....[167]....
        /*0a80*/ 	.word	0x0001ffe0


	//   ....[168]....
        /*0a84*/ 	.word	0x00020040


	//   ....[169]....
        /*0a88*/ 	.word	0x00020050


	//   ....[170]....
        /*0a8c*/ 	.word	0x000200a0


	//   ....[171]....
        /*0a90*/ 	.word	0x000200b0


	//   ....[172]....
        /*0a94*/ 	.word	0x00020100


	//   ....[173]....
        /*0a98*/ 	.word	0x00020110


	//   ....[174]....
        /*0a9c*/ 	.word	0x00020160


	//   ....[175]....
        /*0aa0*/ 	.word	0x00020170


	//   ....[176]....
        /*0aa4*/ 	.word	0x000201c0


	//   ....[177]....
        /*0aa8*/ 	.word	0x000201d0


	//   ....[178]....
        /*0aac*/ 	.word	0x00020220


	//   ....[179]....
        /*0ab0*/ 	.word	0x00020230


	//   ....[180]....
        /*0ab4*/ 	.word	0x00020240


	//   ....[181]....
        /*0ab8*/ 	.word	0x00020290


	//   ....[182]....
        /*0abc*/ 	.word	0x000204f0


	//   ....[183]....
        /*0ac0*/ 	.word	0x00020510


	//   ....[184]....
        /*0ac4*/ 	.word	0x00020520


	//   ....[185]....
        /*0ac8*/ 	.word	0x00020590


	//   ....[186]....
        /*0acc*/ 	.word	0x000205a0


	//   ....[187]....
        /*0ad0*/ 	.word	0x00020610


	//   ....[188]....
        /*0ad4*/ 	.word	0x00020620


	//   ....[189]....
        /*0ad8*/ 	.word	0x00020690


	//   ....[190]....
        /*0adc*/ 	.word	0x000206a0


	//   ....[191]....
        /*0ae0*/ 	.word	0x00020710


	//   ....[192]....
        /*0ae4*/ 	.word	0x00020720


	//   ....[193]....
        /*0ae8*/ 	.word	0x00020790


	//   ....[194]....
        /*0aec*/ 	.word	0x000207a0


	//   ....[195]....
        /*0af0*/ 	.word	0x00020810


	//   ....[196]....
        /*0af4*/ 	.word	0x00020820


	//   ....[197]....
        /*0af8*/ 	.word	0x00020830


	//   ....[198]....
        /*0afc*/ 	.word	0x00020dc0


	//   ....[199]....
        /*0b00*/ 	.word	0x00020e00


	//   ....[200]....
        /*0b04*/ 	.word	0x00020e40


	//   ....[201]....
        /*0b08*/ 	.word	0x00020e60


	//   ....[202]....
        /*0b0c*/ 	.word	0x00020e70


	//   ....[203]....
        /*0b10*/ 	.word	0x00020e90


	//   ....[204]....
        /*0b14*/ 	.word	0x00020f00


	//   ....[205]....
        /*0b18*/ 	.word	0x00020f20


	//   ....[206]....
        /*0b1c*/ 	.word	0x00020f80


	//   ....[207]....
        /*0b20*/ 	.word	0x00020fa0


	//   ....[208]....
        /*0b24*/ 	.word	0x00021000


	//   ....[209]....
        /*0b28*/ 	.word	0x00021020


	//   ....[210]....
        /*0b2c*/ 	.word	0x00021080


	//   ....[211]....
        /*0b30*/ 	.word	0x000210a0


	//   ....[212]....
        /*0b34*/ 	.word	0x000210f0


	//   ....[213]....
        /*0b38*/ 	.word	0x00021110


	//   ....[214]....
        /*0b3c*/ 	.word	0x00021550


	//   ....[215]....
        /*0b40*/ 	.word	0x00021580


	//   ....[216]....
        /*0b44*/ 	.word	0x000215e0


	//   ....[217]....
        /*0b48*/ 	.word	0x00021610


	//   ....[218]....
        /*0b4c*/ 	.word	0x00021640


	//   ....[219]....
        /*0b50*/ 	.word	0x00021670


	//   ....[220]....
        /*0b54*/ 	.word	0x000216a0


	//   ....[221]....
        /*0b58*/ 	.word	0x000216d0


	//   ....[222]....
        /*0b5c*/ 	.word	0x00021870


	//   ....[223]....
        /*0b60*/ 	.word	0x000218a0


	//   ....[224]....
        /*0b64*/ 	.word	0x000218d0


	//   ....[225]....
        /*0b68*/ 	.word	0x00021900


	//   ....[226]....
        /*0b6c*/ 	.word	0x00021930


	//   ....[227]....
        /*0b70*/ 	.word	0x00021960


	//   ....[228]....
        /*0b74*/ 	.word	0x00021a20


	//   ....[229]....
        /*0b78*/ 	.word	0x00021a40


	//   ....[230]....
        /*0b7c*/ 	.word	0x00021a60


	//   ....[231]....
        /*0b80*/ 	.word	0x00021ac0


	//   ....[232]....
        /*0b84*/ 	.word	0x000224e0


	//   ....[233]....
        /*0b88*/ 	.word	0x00022800


	//   ....[234]....
        /*0b8c*/ 	.word	0x00022890


	//   ....[235]....
        /*0b90*/ 	.word	0x00022930


	//   ....[236]....
        /*0b94*/ 	.word	0x000229c0


	//   ....[237]....
        /*0b98*/ 	.word	0x00022a60


	//   ....[238]....
        /*0b9c*/ 	.word	0x00022af0


	//   ....[239]....
        /*0ba0*/ 	.word	0x00022b90


	//   ....[240]....
        /*0ba4*/ 	.word	0x00022c20


	//   ....[241]....
        /*0ba8*/ 	.word	0x00022d10


	//   ....[242]....
        /*0bac*/ 	.word	0x00022da0


	//   ....[243]....
        /*0bb0*/ 	.word	0x00022e40


	//   ....[244]....
        /*0bb4*/ 	.word	0x00022ed0


	//   ....[245]....
        /*0bb8*/ 	.word	0x00022f70


	//   ....[246]....
        /*0bbc*/ 	.word	0x00023000


	//   ....[247]....
        /*0bc0*/ 	.word	0x000230a0


	//   ....[248]....
        /*0bc4*/ 	.word	0x00023130


	//   ....[249]....
        /*0bc8*/ 	.word	0x00023220


	//   ....[250]....
        /*0bcc*/ 	.word	0x000232b0


	//   ....[251]....
        /*0bd0*/ 	.word	0x00023340


	//   ....[252]....
        /*0bd4*/ 	.word	0x000233d0


	//   ....[253]....
        /*0bd8*/ 	.word	0x00023460


	//   ....[254]....
        /*0bdc*/ 	.word	0x000234f0


	//   ....[255]....
        /*0be0*/ 	.word	0x00023580


	//   ....[0]....
        /*0be4*/ 	.word	0x00023610


	//   ....[1]....
        /*0be8*/ 	.word	0x00023740


	//   ....[2]....
        /*0bec*/ 	.word	0x000237f0


	//   ....[3]....
        /*0bf0*/ 	.word	0x00023880


	//   ....[4]....
        /*0bf4*/ 	.word	0x000238d0


	//   ....[5]....
        /*0bf8*/ 	.word	0x00023920


	//   ....[6]....
        /*0bfc*/ 	.word	0x000239b0


	//   ....[7]....
        /*0c00*/ 	.word	0x00023a40


	//   ....[8]....
        /*0c04*/ 	.word	0x00023a90


	//   ....[9]....
        /*0c08*/ 	.word	0x00023ae0


	//   ....[10]....
        /*0c0c*/ 	.word	0x00023b70


	//   ....[11]....
        /*0c10*/ 	.word	0x00023c00


	//   ....[12]....
        /*0c14*/ 	.word	0x00023c50


	//   ....[13]....
        /*0c18*/ 	.word	0x00023ca0


	//   ....[14]....
        /*0c1c*/ 	.word	0x00023d30


	//   ....[15]....
        /*0c20*/ 	.word	0x00023dc0


	//   ....[16]....
        /*0c24*/ 	.word	0x00023e10


	//   ....[17]....
        /*0c28*/ 	.word	0x00023e60


	//   ....[18]....
        /*0c2c*/ 	.word	0x00023f50


	//   ....[19]....
        /*0c30*/ 	.word	0x00024000


	//   ....[20]....
        /*0c34*/ 	.word	0x00024080


	//   ....[21]....
        /*0c38*/ 	.word	0x00024110


	//   ....[22]....
        /*0c3c*/ 	.word	0x00024290


	//   ....[23]....
        /*0c40*/ 	.word	0x000243b0


	//   ....[24]....
        /*0c44*/ 	.word	0x00024430


	//   ....[25]....
        /*0c48*/ 	.word	0x00024480


	//   ....[26]....
        /*0c4c*/ 	.word	0x00024510


	//   ....[27]....
        /*0c50*/ 	.word	0x000245b0


	//   ....[28]....
        /*0c54*/ 	.word	0x00024630


	//   ....[29]....
        /*0c58*/ 	.word	0x000246a0


	//   ....[30]....
        /*0c5c*/ 	.word	0x00024810


	//   ....[31]....
        /*0c60*/ 	.word	0x00024940


	//   ....[32]....
        /*0c64*/ 	.word	0x000249b0


	//   ....[33]....
        /*0c68*/ 	.word	0x00024a00


	//   ....[34]....
        /*0c6c*/ 	.word	0x00024ce0


	//   ....[35]....
        /*0c70*/ 	.word	0x00024d30


	//   ....[36]....
        /*0c74*/ 	.word	0x00024dc0


	//   ....[37]....
        /*0c78*/ 	.word	0x00024e50


	//   ....[38]....
        /*0c7c*/ 	.word	0x00024ee0


	//   ....[39]....
        /*0c80*/ 	.word	0x00024f70


	//   ....[40]....
        /*0c84*/ 	.word	0x00025000


	//   ....[41]....
        /*0c88*/ 	.word	0x00025090


	//   ....[42]....
        /*0c8c*/ 	.word	0x00025110


	//   ....[43]....
        /*0c90*/ 	.word	0x00025160


	//   ....[44]....
        /*0c94*/ 	.word	0x000251f0


	//   ....[45]....
        /*0c98*/ 	.word	0x00025280


	//   ....[46]....
        /*0c9c*/ 	.word	0x00025300


	//   ....[47]....
        /*0ca0*/ 	.word	0x00025350


	//   ....[48]....
        /*0ca4*/ 	.word	0x000253e0


	//   ....[49]....
        /*0ca8*/ 	.word	0x00025470


	//   ....[50]....
        /*0cac*/ 	.word	0x00025500


	//   ....[51]....
        /*0cb0*/ 	.word	0x00025590


	//   ....[52]....
        /*0cb4*/ 	.word	0x00025620


	//   ....[53]....
        /*0cb8*/ 	.word	0x000256b0


	//   ....[54]....
        /*0cbc*/ 	.word	0x00025770


	//   ....[55]....
        /*0cc0*/ 	.word	0x00025a50


	//   ....[56]....
        /*0cc4*/ 	.word	0x00025b40


	//   ....[57]....
        /*0cc8*/ 	.word	0x00025be0


	//   ....[58]....
        /*0ccc*/ 	.word	0x00025c40


	//   ....[59]....
        /*0cd0*/ 	.word	0x00025d40


	//   ....[60]....
        /*0cd4*/ 	.word	0x00025db0


	//   ....[61]....
        /*0cd8*/ 	.word	0x00025eb0


	//   ....[62]....
        /*0cdc*/ 	.word	0x00025f20


	//   ....[63]....
        /*0ce0*/ 	.word	0x00026020


	//   ....[64]....
        /*0ce4*/ 	.word	0x00026090


	//   ....[65]....
        /*0ce8*/ 	.word	0x00026190


	//   ....[66]....
        /*0cec*/ 	.word	0x00026200


	//   ....[67]....
        /*0cf0*/ 	.word	0x00026300


	//   ....[68]....
        /*0cf4*/ 	.word	0x00026370


	//   ....[69]....
        /*0cf8*/ 	.word	0x00026470


	//   ....[70]....
        /*0cfc*/ 	.word	0x000264e0


	//   ....[71]....
        /*0d00*/ 	.word	0x00026580


	//   ....[72]....
        /*0d04*/ 	.word	0x00026680


	//   ....[73]....
        /*0d08*/ 	.word	0x000266f0


	//   ....[74]....
        /*0d0c*/ 	.word	0x00026770


	//   ....[75]....
        /*0d10*/ 	.word	0x00026830


	//   ....[76]....
        /*0d14*/ 	.word	0x000268b0


	//   ....[77]....
        /*0d18*/ 	.word	0x00026980


	//   ....[78]....
        /*0d1c*/ 	.word	0x00026a00


	//   ....[79]....
        /*0d20*/ 	.word	0x00026ad0


	//   ....[80]....
        /*0d24*/ 	.word	0x00026b50


	//   ....[81]....
        /*0d28*/ 	.word	0x00026c20


	//   ....[82]....
        /*0d2c*/ 	.word	0x00026ca0


	//   ....[83]....
        /*0d30*/ 	.word	0x00026d70


	//   ....[84]....
        /*0d34*/ 	.word	0x00026df0


	//   ....[85]....
        /*0d38*/ 	.word	0x00026eb0


	//   ....[86]....
        /*0d3c*/ 	.word	0x00026f30


	//   ....[87]....
        /*0d40*/ 	.word	0x00026fe0


	//   ....[88]....
        /*0d44*/ 	.word	0x00027110


	//   ....[89]....
        /*0d48*/ 	.word	0x000271b0


	//   ....[90]....
        /*0d4c*/ 	.word	0x00027220


	//   ....[91]....
        /*0d50*/ 	.word	0x000272e0


	//   ....[92]....
        /*0d54*/ 	.word	0x00027340


	//   ....[93]....
        /*0d58*/ 	.word	0x00027400


	//   ....[94]....
        /*0d5c*/ 	.word	0x00027460


	//   ....[95]....
        /*0d60*/ 	.word	0x00027520


	//   ....[96]....
        /*0d64*/ 	.word	0x00027580


	//   ....[97]....
        /*0d68*/ 	.word	0x00027640


	//   ....[98]....
        /*0d6c*/ 	.word	0x000276a0


	//   ....[99]....
        /*0d70*/ 	.word	0x00027760


	//   ....[100]....
        /*0d74*/ 	.word	0x000277c0


	//   ....[101]....
        /*0d78*/ 	.word	0x00027880


	//   ....[102]....
        /*0d7c*/ 	.word	0x000278e0


	//   ....[103]....
        /*0d80*/ 	.word	0x000279a0


	//   ....[104]....
        /*0d84*/ 	.word	0x00027a90


	//   ....[105]....
        /*0d88*/ 	.word	0x00027b30


	//   ....[106]....
        /*0d8c*/ 	.word	0x00027b90


	//   ....[107]....
        /*0d90*/ 	.word	0x00027c70


	//   ....[108]....
        /*0d94*/ 	.word	0x00027cd0


	//   ....[109]....
        /*0d98*/ 	.word	0x00027db0


	//   ....[110]....
        /*0d9c*/ 	.word	0x00027e10


	//   ....[111]....
        /*0da0*/ 	.word	0x00027ef0


	//   ....[112]....
        /*0da4*/ 	.word	0x00027f50


	//   ....[113]....
        /*0da8*/ 	.word	0x00028030


	//   ....[114]....
        /*0dac*/ 	.word	0x00028090


	//   ....[115]....
        /*0db0*/ 	.word	0x00028170


	//   ....[116]....
        /*0db4*/ 	.word	0x000281d0


	//   ....[117]....
        /*0db8*/ 	.word	0x000282b0


	//   ....[118]....
        /*0dbc*/ 	.word	0x00028310


	//   ....[119]....
        /*0dc0*/ 	.word	0x000283e0


	//   ....[120]....
        /*0dc4*/ 	.word	0x00028500


	//   ....[121]....
        /*0dc8*/ 	.word	0x000285b0


	//   ....[122]....
        /*0dcc*/ 	.word	0x00028660


	//   ....[123]....
        /*0dd0*/ 	.word	0x00028730


	//   ....[124]....
        /*0dd4*/ 	.word	0x00028790


	//   ....[125]....
        /*0dd8*/ 	.word	0x00028870


	//   ....[126]....
        /*0ddc*/ 	.word	0x000288d0


	//   ....[127]....
        /*0de0*/ 	.word	0x000289a0


	//   ....[128]....
        /*0de4*/ 	.word	0x00028a00


	//   ....[129]....
        /*0de8*/ 	.word	0x00028ad0


	//   ....[130]....
        /*0dec*/ 	.word	0x00028b30


	//   ....[131]....
        /*0df0*/ 	.word	0x00028c10


	//   ....[132]....
        /*0df4*/ 	.word	0x00028c70


	//   ....[133]....
        /*0df8*/ 	.word	0x00028d40


	//   ....[134]....
        /*0dfc*/ 	.word	0x00028da0


	//   ....[135]....
        /*0e00*/ 	.word	0x00028e60


	//   ....[136]....
        /*0e04*/ 	.word	0x00028ef0


	//   ....[137]....
        /*0e08*/ 	.word	0x00028f90


	//   ....[138]....
        /*0e0c*/ 	.word	0x00029110


	//   ....[139]....
        /*0e10*/ 	.word	0x00029180


	//   ....[140]....
        /*0e14*/ 	.word	0x000291f0


	//   ....[141]....
        /*0e18*/ 	.word	0x00029260


	//   ....[142]....
        /*0e1c*/ 	.word	0x000292d0


	//   ....[143]....
        /*0e20*/ 	.word	0x00029350


	//   ....[144]....
        /*0e24*/ 	.word	0x000293d0


	//   ....[145]....
        /*0e28*/ 	.word	0x00029460


	//   ....[146]....
        /*0e2c*/ 	.word	0x000294d0


	//   ....[147]....
        /*0e30*/ 	.word	0x00029540


	//   ....[148]....
        /*0e34*/ 	.word	0x000295b0


	//   ....[149]....
        /*0e38*/ 	.word	0x00029630


	//   ....[150]....
        /*0e3c*/ 	.word	0x000296a0


	//   ....[151]....
        /*0e40*/ 	.word	0x00029730


	//   ....[152]....
        /*0e44*/ 	.word	0x00029790


	//   ....[153]....
        /*0e48*/ 	.word	0x00029820


	//   ....[154]....
        /*0e4c*/ 	.word	0x00029950


	//----- nvinfo : EIATTR_REG_RECONFIG
	.align		4
.L_314:
        /*0e50*/ 	.byte	0x01, 0x54
	.zero		2


	//----- nvinfo : EIATTR_SYSCALL_OFFSETS
	.align		4
        /*0e54*/ 	.byte	0x04, 0x46
        /*0e56*/ 	.short	(.L_316 - .L_315)


	//   ....[0]....
.L_315:
        /*0e58*/ 	.word	0x00001cd0


	//   ....[1]....
        /*0e5c*/ 	.word	0x00001e20


	//   ....[2]....
        /*0e60*/ 	.word	0x000092f0


	//   ....[3]....
        /*0e64*/ 	.word	0x000095f0


	//   ....[4]....
        /*0e68*/ 	.word	0x0001def0


	//   ....[5]....
        /*0e6c*/ 	.word	0x0001e040


	//   ....[6]....
        /*0e70*/ 	.word	0x0001e130


	//   ....[7]....
        /*0e74*/ 	.word	0x0001f0a0


	//----- nvinfo : EIATTR_MBARRIER_INSTR_OFFSETS
	.align		4
.L_316:
        /*0e78*/ 	.byte	0x04, 0x39
        /*0e7a*/ 	.short	(.L_318 - .L_317)


	//   ....[0]....
.L_317:
        /*0e7c*/ 	.word	0x00000270
        /*0e80*/ 	.word	0x000000ff
        /*0e84*/ 	.word	0x00028800
        /*0e88*/ 	.short	0x0100
        /*0e8a*/ 	.byte	0x08
	.zero		1


	//   ....[1]....
        /*0e8c*/ 	.word	0x00000280
        /*0e90*/ 	.word	0x000000ff
        /*0e94*/ 	.word	0x00028820
        /*0e98*/ 	.short	0x0100
        /*0e9a*/ 	.byte	0x08
	.zero		1


	//   ....[2]....
        /*0e9c*/ 	.word	0x00000370
        /*0ea0*/ 	.word	0x000000ff
        /*0ea4*/ 	.word	0x00028830
        /*0ea8*/ 	.short	0x0100
        /*0eaa*/ 	.byte	0x08
	.zero		1


	//   ....[3]....
        /*0eac*/ 	.word	0x00000380
        /*0eb0*/ 	.word	0x000000ff
        /*0eb4*/ 	.word	0x00028840
        /*0eb8*/ 	.short	0x0100
        /*0eba*/ 	.byte	0x08
	.zero		1


	//   ....[4]....
        /*0ebc*/ 	.word	0x00000390
        /*0ec0*/ 	.word	0x000000ff
        /*0ec4*/ 	.word	0x00028838
        /*0ec8*/ 	.short	0x0100
        /*0eca*/ 	.byte	0x08
	.zero		1


	//   ....[5]....
        /*0ecc*/ 	.word	0x000003a0
        /*0ed0*/ 	.word	0x000000ff
        /*0ed4*/ 	.word	0x00028848
        /*0ed8*/ 	.short	0x0100
        /*0eda*/ 	.byte	0x08
	.zero		1


	//   ....[6]....
        /*0edc*/ 	.word	0x000004d0
        /*0ee0*/ 	.word	0x000000ff
        /*0ee4*/ 	.word	0x00028850
        /*0ee8*/ 	.short	0x0100
        /*0eea*/ 	.byte	0x08
	.zero		1


	//   ....[7]....
        /*0eec*/ 	.word	0x000004e0
        /*0ef0*/ 	.word	0x000000ff
        /*0ef4*/ 	.word	0x00028860
        /*0ef8*/ 	.short	0x0100
        /*0efa*/ 	.byte	0x08
	.zero		1


	//   ....[8]....
        /*0efc*/ 	.word	0x000004f0
        /*0f00*/ 	.word	0x000000ff
        /*0f04*/ 	.word	0x00028858
        /*0f08*/ 	.short	0x0100
        /*0f0a*/ 	.byte	0x08
	.zero		1


	//   ....[9]....
        /*0f0c*/ 	.word	0x00000500
        /*0f10*/ 	.word	0x000000ff
        /*0f14*/ 	.word	0x00028868
        /*0f18*/ 	.short	0x0100
        /*0f1a*/ 	.byte	0x08
	.zero		1


	//   ....[10]....
        /*0f1c*/ 	.word	0x000005f0
        /*0f20*/ 	.word	0x000000ff
        /*0f24*/ 	.word	0x00028870
        /*0f28*/ 	.short	0x0100
        /*0f2a*/ 	.byte	0x06
	.zero		1


	//   ....[11]....
        /*0f2c*/ 	.word	0x00000600
        /*0f30*/ 	.word	0x000000ff
        /*0f34*/ 	.word	0x00028880
        /*0f38*/ 	.short	0x0100
        /*0f3a*/ 	.byte	0x06
	.zero		1


	//   ....[12]....
        /*0f3c*/ 	.word	0x00000610
        /*0f40*/ 	.word	0x000000ff
        /*0f44*/ 	.word	0x00028878
        /*0f48*/ 	.short	0x0100
        /*0f4a*/ 	.byte	0x06
	.zero		1


	//   ....[13]....
        /*0f4c*/ 	.word	0x00000620
        /*0f50*/ 	.word	0x000000ff
        /*0f54*/ 	.word	0x00028888
        /*0f58*/ 	.short	0x0100
        /*0f5a*/ 	.byte	0x06
	.zero		1


	//   ....[14]....
        /*0f5c*/ 	.word	0x00000750
        /*0f60*/ 	.word	0x000000ff
        /*0f64*/ 	.word	0x00028890
        /*0f68*/ 	.short	0x0100
        /*0f6a*/ 	.byte	0x08
	.zero		1


	//   ....[15]....
        /*0f6c*/ 	.word	0x00000760
        /*0f70*/ 	.word	0x000000ff
        /*0f74*/ 	.word	0x000288a0
        /*0f78*/ 	.short	0x0100
        /*0f7a*/ 	.byte	0x08
	.zero		1


	//   ....[16]....
        /*0f7c*/ 	.word	0x00000770
        /*0f80*/ 	.word	0x000000ff
        /*0f84*/ 	.word	0x00028898
        /*0f88*/ 	.short	0x0100
        /*0f8a*/ 	.byte	0x08
	.zero		1


	//   ....[17]....
        /*0f8c*/ 	.word	0x00000780
        /*0f90*/ 	.word	0x000000ff
        /*0f94*/ 	.word	0x000288a8
        /*0f98*/ 	.short	0x0100
        /*0f9a*/ 	.byte	0x08
	.zero		1


	//   ....[18]....
        /*0f9c*/ 	.word	0x000008b0
        /*0fa0*/ 	.word	0x000000ff
        /*0fa4*/ 	.word	0x000288b0
        /*0fa8*/ 	.short	0x0100
        /*0faa*/ 	.byte	0x08
	.zero		1


	//   ....[19]....
        /*0fac*/ 	.word	0x000008c0
        /*0fb0*/ 	.word	0x000000ff
        /*0fb4*/ 	.word	0x000288c0
        /*0fb8*/ 	.short	0x0100
        /*0fba*/ 	.byte	0x08
	.zero		1


	//   ....[20]....
        /*0fbc*/ 	.word	0x000008d0
        /*0fc0*/ 	.word	0x000000ff
        /*0fc4*/ 	.word	0x000288b8
        /*0fc8*/ 	.short	0x0100
        /*0fca*/ 	.byte	0x08
	.zero		1


	//   ....[21]....
        /*0fcc*/ 	.word	0x000008e0
        /*0fd0*/ 	.word	0x000000ff
        /*0fd4*/ 	.word	0x000288c8
        /*0fd8*/ 	.short	0x0100
        /*0fda*/ 	.byte	0x08
	.zero		1


	//   ....[22]....
        /*0fdc*/ 	.word	0x00003470
        /*0fe0*/ 	.word	0x00000059
        /*0fe4*/ 	.word	0x00028890
        /*0fe8*/ 	.short	0x010a
        /*0fea*/ 	.byte	0x3f
	.zero		1


	//   ....[23]....
        /*0fec*/ 	.word	0x00005c60
        /*0ff0*/ 	.word	0x00000059
        /*0ff4*/ 	.word	0x00028890
        /*0ff8*/ 	.short	0x010a
        /*0ffa*/ 	.byte	0x3f
	.zero		1


	//   ....[24]....
        /*0ffc*/ 	.word	0x00007d50
        /*1000*/ 	.word	0x00000059
        /*1004*/ 	.word	0x00028890
        /*1008*/ 	.short	0x010a
        /*100a*/ 	.byte	0x3f
	.zero		1


	//   ....[25]....
        /*100c*/ 	.word	0x00008450
        /*1010*/ 	.word	0x0000000b
        /*1014*/ 	.word	0x00000000
        /*1018*/ 	.short	0x0101
        /*101a*/ 	.byte	0x3f
	.zero		1


	//   ....[26]....
        /*101c*/ 	.word	0x00008490
        /*1020*/ 	.word	0x00000059
        /*1024*/ 	.word	0x000288b0
        /*1028*/ 	.short	0x010a
        /*102a*/ 	.byte	0x3f
	.zero		1


	//   ....[27]....
        /*102c*/ 	.word	0x00008aa0
        /*1030*/ 	.word	0x00000059
        /*1034*/ 	.word	0x00000000
        /*1038*/ 	.short	0x0101
        /*103a*/ 	.byte	0x3f
	.zero		1


	//   ....[28]....
        /*103c*/ 	.word	0x00009380
        /*1040*/ 	.word	0x00000012
        /*1044*/ 	.word	0x00028800
        /*1048*/ 	.short	0x010a
        /*104a*/ 	.byte	0x3f
	.zero		1


	//   ....[29]....
        /*104c*/ 	.word	0x000093d0
        /*1050*/ 	.word	0x00000012
        /*1054*/ 	.word	0x00028800
        /*1058*/ 	.short	0x010a
        /*105a*/ 	.byte	0x3f
	.zero		1


	//   ....[30]....
        /*105c*/ 	.word	0x0000a600
        /*1060*/ 	.word	0x00000012
        /*1064*/ 	.word	0x00028800
        /*1068*/ 	.short	0x010a
        /*106a*/ 	.byte	0x3f
	.zero		1


	//   ....[31]....
        /*106c*/ 	.word	0x0000cd00
        /*1070*/ 	.word	0x00000012
        /*1074*/ 	.word	0x00028800
        /*1078*/ 	.short	0x010a
        /*107a*/ 	.byte	0x3f
	.zero		1


	//   ....[32]....
        /*107c*/ 	.word	0x0000e910
        /*1080*/ 	.word	0x00000000
        /*1084*/ 	.word	0x00028830
        /*1088*/ 	.short	0x010a
        /*108a*/ 	.byte	0x3f
	.zero		1


	//   ....[33]....
        /*108c*/ 	.word	0x0000e950
        /*1090*/ 	.word	0x00000000
        /*1094*/ 	.word	0x00028830
        /*1098*/ 	.short	0x010a
        /*109a*/ 	.byte	0x3f
	.zero		1


	//   ....[34]....
        /*109c*/ 	.word	0x00010a90
        /*10a0*/ 	.word	0x00000000
        /*10a4*/ 	.word	0x00000000
        /*10a8*/ 	.short	0x0101
        /*10aa*/ 	.byte	0x3f
	.zero		1


	//   ....[35]....
        /*10ac*/ 	.word	0x000116a0
        /*10b0*/ 	.word	0x00000007
        /*10b4*/ 	.word	0x00028830
        /*10b8*/ 	.short	0x010a
        /*10ba*/ 	.byte	0x3f
	.zero		1


	//   ....[36]....
        /*10bc*/ 	.word	0x000116f0
        /*10c0*/ 	.word	0x00000007
        /*10c4*/ 	.word	0x00028830
        /*10c8*/ 	.short	0x010a
        /*10ca*/ 	.byte	0x3f
	.zero		1


	//   ....[37]....
        /*10cc*/ 	.word	0x00011b30
        /*10d0*/ 	.word	0x00000007
        /*10d4*/ 	.word	0x00028850
        /*10d8*/ 	.short	0x010a
        /*10da*/ 	.byte	0x3f
	.zero		1


	//   ....[38]....
        /*10dc*/ 	.word	0x00011b70
        /*10e0*/ 	.word	0x00000007
        /*10e4*/ 	.word	0x00028850
        /*10e8*/ 	.short	0x010a
        /*10ea*/ 	.byte	0x3f
	.zero		1


	//   ....[39]....
        /*10ec*/ 	.word	0x000140c0
        /*10f0*/ 	.word	0x00000000
        /*10f4*/ 	.word	0x00000000
        /*10f8*/ 	.short	0x0101
        /*10fa*/ 	.byte	0x3f
	.zero		1


	//   ....[40]....
        /*10fc*/ 	.word	0x00014350
        /*1100*/ 	.word	0x0000000d
        /*1104*/ 	.word	0x00000000
        /*1108*/ 	.short	0x0101
        /*110a*/ 	.byte	0x3f
	.zero		1


	//   ....[41]....
        /*110c*/ 	.word	0x00014a50
        /*1110*/ 	.word	0x00000007
        /*1114*/ 	.word	0x00028830
        /*1118*/ 	.short	0x010a
        /*111a*/ 	.byte	0x3f
	.zero		1


	//   ....[42]....
        /*111c*/ 	.word	0x00014aa0
        /*1120*/ 	.word	0x00000007
        /*1124*/ 	.word	0x00028830
        /*1128*/ 	.short	0x010a
        /*112a*/ 	.byte	0x3f
	.zero		1


	//   ....[43]....
        /*112c*/ 	.word	0x00014eb0
        /*1130*/ 	.word	0x00000007
        /*1134*/ 	.word	0x00028850
        /*1138*/ 	.short	0x010a
        /*113a*/ 	.byte	0x3f
	.zero		1


	//   ....[44]....
        /*113c*/ 	.word	0x00014ef0
        /*1140*/ 	.word	0x00000007
        /*1144*/ 	.word	0x00028850
        /*1148*/ 	.short	0x010a
        /*114a*/ 	.byte	0x3f
	.zero		1


	//   ....[45]....
        /*114c*/ 	.word	0x00016560
        /*1150*/ 	.word	0x0000002b
        /*1154*/ 	.word	0x00000000
        /*1158*/ 	.short	0x0101
        /*115a*/ 	.byte	0x3f
	.zero		1


	//   ....[46]....
        /*115c*/ 	.word	0x00016d90
        /*1160*/ 	.word	0x0000000b
        /*1164*/ 	.word	0x00000000
        /*1168*/ 	.short	0x0101
        /*116a*/ 	.byte	0x3f
	.zero		1


	//   ....[47]....
        /*116c*/ 	.word	0x000173e0
        /*1170*/ 	.word	0x0000000b
        /*1174*/ 	.word	0x00028850
        /*1178*/ 	.short	0x010a
        /*117a*/ 	.byte	0x3f
	.zero		1


	//   ....[48]....
        /*117c*/ 	.word	0x00017460
        /*1180*/ 	.word	0x0000000b
        /*1184*/ 	.word	0x00028850
        /*1188*/ 	.short	0x010a
        /*118a*/ 	.byte	0x3f
	.zero		1


	//   ....[49]....
        /*118c*/ 	.word	0x00017a80
        /*1190*/ 	.word	0x00000004
        /*1194*/ 	.word	0x00000000
        /*1198*/ 	.short	0x0101
        /*119a*/ 	.byte	0x3f
	.zero		1


	//   ....[50]....
        /*119c*/ 	.word	0x00018f90
        /*11a0*/ 	.word	0x00000000
        /*11a4*/ 	.word	0x00000000
        /*11a8*/ 	.short	0x0101
        /*11aa*/ 	.byte	0x3f
	.zero		1


	//   ....[51]....
        /*11ac*/ 	.word	0x000197f0
        /*11b0*/ 	.word	0x00000004
        /*11b4*/ 	.word	0x00000000
        /*11b8*/ 	.short	0x0101
        /*11ba*/ 	.byte	0x3f
	.zero		1


	//   ....[52]....
        /*11bc*/ 	.word	0x0001ca50
        /*11c0*/ 	.word	0x00000016
        /*11c4*/ 	.word	0x00028820
        /*11c8*/ 	.short	0x010a
        /*11ca*/ 	.byte	0x3f
	.zero		1


	//   ....[53]....
        /*11cc*/ 	.word	0x0001cae0
        /*11d0*/ 	.word	0x00000008
        /*11d4*/ 	.word	0x000288a0
        /*11d8*/ 	.short	0x010a
        /*11da*/ 	.byte	0x3f
	.zero		1


	//   ....[54]....
        /*11dc*/ 	.word	0x0001ce40
        /*11e0*/ 	.word	0x00000008
        /*11e4*/ 	.word	0x000288c0
        /*11e8*/ 	.short	0x010a
        /*11ea*/ 	.byte	0x3f
	.zero		1


	//   ....[55]....
        /*11ec*/ 	.word	0x0001d270
        /*11f0*/ 	.word	0x0000000b
        /*11f4*/ 	.word	0x000288a0
        /*11f8*/ 	.short	0x010a
        /*11fa*/ 	.byte	0x3f
	.zero		1


	//   ....[56]....
        /*11fc*/ 	.word	0x0001d5b0
        /*1200*/ 	.word	0x0000000b
        /*1204*/ 	.word	0x000288c0
        /*1208*/ 	.short	0x010a
        /*120a*/ 	.byte	0x3f
	.zero		1


	//   ....[57]....
        /*120c*/ 	.word	0x0001e620
        /*1210*/ 	.word	0x00000007
        /*1214*/ 	.word	0x00028840
        /*1218*/ 	.short	0x010a
        /*121a*/ 	.byte	0x3f
	.zero		1


	//   ....[58]....
        /*121c*/ 	.word	0x0001ed80
        /*1220*/ 	.word	0x00000007
        /*1224*/ 	.word	0x00028830
        /*1228*/ 	.short	0x0107
        /*122a*/ 	.byte	0x3f
	.zero		1


	//   ....[59]....
        /*122c*/ 	.word	0x0001ee50
        /*1230*/ 	.word	0x00000007
        /*1234*/ 	.word	0x00028830
        /*1238*/ 	.short	0x0101
        /*123a*/ 	.byte	0x3f
	.zero		1


	//   ....[60]....
        /*123c*/ 	.word	0x0001f960
        /*1240*/ 	.word	0x00000016
        /*1244*/ 	.word	0x00028800
        /*1248*/ 	.short	0x0107
        /*124a*/ 	.byte	0x3f
	.zero		1


	//   ....[61]....
        /*124c*/ 	.word	0x0001fa70
        /*1250*/ 	.word	0x00000016
        /*1254*/ 	.word	0x00028800
        /*1258*/ 	.short	0x0101
        /*125a*/ 	.byte	0x3f
	.zero		1


	//   ....[62]....
        /*125c*/ 	.word	0x0001fa90
        /*1260*/ 	.word	0x00000016
        /*1264*/ 	.word	0x00028820
        /*1268*/ 	.short	0x010a
        /*126a*/ 	.byte	0x3f
	.zero		1


	//   ....[63]....
        /*126c*/ 	.word	0x0001fe20
        /*1270*/ 	.word	0x00000006
        /*1274*/ 	.word	0x00028840
        /*1278*/ 	.short	0x010a
        /*127a*/ 	.byte	0x3f
	.zero		1


	//   ....[64]....
        /*127c*/ 	.word	0x00020320
        /*1280*/ 	.word	0x00000006
        /*1284*/ 	.word	0x00028830
        /*1288*/ 	.short	0x0107
        /*128a*/ 	.byte	0x3f
	.zero		1


	//   ....[65]....
        /*128c*/ 	.word	0x000203e0
        /*1290*/ 	.word	0x00000006
        /*1294*/ 	.word	0x00028830
        /*1298*/ 	.short	0x0101
        /*129a*/ 	.byte	0x3f
	.zero		1


	//   ....[66]....
        /*129c*/ 	.word	0x00020440
        /*12a0*/ 	.word	0x00000006
        /*12a4*/ 	.word	0x00028860
        /*12a8*/ 	.short	0x010a
        /*12aa*/ 	.byte	0x3f
	.zero		1


	//   ....[67]....
        /*12ac*/ 	.word	0x00020970
        /*12b0*/ 	.word	0x00000006
        /*12b4*/ 	.word	0x00028850
        /*12b8*/ 	.short	0x0107
        /*12ba*/ 	.byte	0x3f
	.zero		1


	//   ....[68]....
        /*12bc*/ 	.word	0x00020b10
        /*12c0*/ 	.word	0x00000006
        /*12c4*/ 	.word	0x00028850
        /*12c8*/ 	.short	0x0101
        /*12ca*/ 	.byte	0x3f
	.zero		1


	//   ....[69]....
        /*12cc*/ 	.word	0x00020d20
        /*12d0*/ 	.word	0x00000000
        /*12d4*/ 	.word	0x00028860
        /*12d8*/ 	.short	0x010a
        /*12da*/ 	.byte	0x3f
	.zero		1


	//   ....[70]....
        /*12dc*/ 	.word	0x00021250
        /*12e0*/ 	.word	0x00000000
        /*12e4*/ 	.word	0x00028850
        /*12e8*/ 	.short	0x0107
        /*12ea*/ 	.byte	0x3f
	.zero		1


	//   ....[71]....
        /*12ec*/ 	.word	0x00021310
        /*12f0*/ 	.word	0x00000000
        /*12f4*/ 	.word	0x00028850
        /*12f8*/ 	.short	0x0101
        /*12fa*/ 	.byte	0x3f
	.zero		1


	//   ....[72]....
        /*12fc*/ 	.word	0x00022460
        /*1300*/ 	.word	0x00000004
        /*1304*/ 	.word	0x00028820
        /*1308*/ 	.short	0x010a
        /*130a*/ 	.byte	0x3f
	.zero		1


	//   ....[73]....
        /*130c*/ 	.word	0x000225d0
        /*1310*/ 	.word	0x00000005
        /*1314*/ 	.word	0x00028840
        /*1318*/ 	.short	0x010a
        /*131a*/ 	.byte	0x3f
	.zero		1


	//   ....[74]....
        /*131c*/ 	.word	0x00022670
        /*1320*/ 	.word	0x00000019
        /*1324*/ 	.word	0x00028840
        /*1328*/ 	.short	0x010a
        /*132a*/ 	.byte	0x3f
	.zero		1


	//   ....[75]....
        /*132c*/ 	.word	0x000226b0
        /*1330*/ 	.word	0x00000005
        /*1334*/ 	.word	0x00028860
        /*1338*/ 	.short	0x010a
        /*133a*/ 	.byte	0x3f
	.zero		1


	//   ....[76]....
        /*133c*/ 	.word	0x000226f0
        /*1340*/ 	.word	0x00000019
        /*1344*/ 	.word	0x00028860
        /*1348*/ 	.short	0x010a
        /*134a*/ 	.byte	0x3f
	.zero		1


	//   ....[77]....
        /*134c*/ 	.word	0x00022750
        /*1350*/ 	.word	0x00000059
        /*1354*/ 	.word	0x00028890
        /*1358*/ 	.short	0x010a
        /*135a*/ 	.byte	0x3f
	.zero		1


	//   ....[78]....
        /*135c*/ 	.word	0x00022c60
        /*1360*/ 	.word	0x00000059
        /*1364*/ 	.word	0x00028890
        /*1368*/ 	.short	0x010a
        /*136a*/ 	.byte	0x3f
	.zero		1


	//   ....[79]....
        /*136c*/ 	.word	0x00023170
        /*1370*/ 	.word	0x00000059
        /*1374*/ 	.word	0x00028890
        /*1378*/ 	.short	0x010a
        /*137a*/ 	.byte	0x3f
	.zero		1


	//   ....[80]....
        /*137c*/ 	.word	0x00023640
        /*1380*/ 	.word	0x00000059
        /*1384*/ 	.word	0x000288b0
        /*1388*/ 	.short	0x010a
        /*138a*/ 	.byte	0x3f
	.zero		1


	//   ....[81]....
        /*138c*/ 	.word	0x00023e90
        /*1390*/ 	.word	0x00000012
        /*1394*/ 	.word	0x00028800
        /*1398*/ 	.short	0x010a
        /*139a*/ 	.byte	0x3f
	.zero		1


	//   ....[82]....
        /*139c*/ 	.word	0x00024a60
        /*13a0*/ 	.word	0x00000012
        /*13a4*/ 	.word	0x00028800
        /*13a8*/ 	.short	0x010a
        /*13aa*/ 	.byte	0x3f
	.zero		1


	//   ....[83]....
        /*13ac*/ 	.word	0x00024ab0
        /*13b0*/ 	.word	0x00000000
        /*13b4*/ 	.word	0x00028830
        /*13b8*/ 	.short	0x010a
        /*13ba*/ 	.byte	0x3f
	.zero		1


	//   ....[84]....
        /*13bc*/ 	.word	0x00024b00
        /*13c0*/ 	.word	0x00000007
        /*13c4*/ 	.word	0x00028830
        /*13c8*/ 	.short	0x010a
        /*13ca*/ 	.byte	0x3f
	.zero		1


	//   ....[85]....
        /*13cc*/ 	.word	0x00024b50
        /*13d0*/ 	.word	0x00000007
        /*13d4*/ 	.word	0x00028850
        /*13d8*/ 	.short	0x010a
        /*13da*/ 	.byte	0x3f
	.zero		1


	//   ....[86]....
        /*13dc*/ 	.word	0x00024ba0
        /*13e0*/ 	.word	0x00000007
        /*13e4*/ 	.word	0x00028830
        /*13e8*/ 	.short	0x010a
        /*13ea*/ 	.byte	0x3f
	.zero		1


	//   ....[87]....
        /*13ec*/ 	.word	0x00024bf0
        /*13f0*/ 	.word	0x00000007
        /*13f4*/ 	.word	0x00028850
        /*13f8*/ 	.short	0x010a
        /*13fa*/ 	.byte	0x3f
	.zero		1


	//   ....[88]....
        /*13fc*/ 	.word	0x00024c40
        /*1400*/ 	.word	0x0000000b
        /*1404*/ 	.word	0x00028850
        /*1408*/ 	.short	0x010a
        /*140a*/ 	.byte	0x3f
	.zero		1


	//   ....[89]....
        /*140c*/ 	.word	0x00025830
        /*1410*/ 	.word	0x00000016
        /*1414*/ 	.word	0x00028820
        /*1418*/ 	.short	0x010a
        /*141a*/ 	.byte	0x3f
	.zero		1


	//   ....[90]....
        /*141c*/ 	.word	0x00025880
        /*1420*/ 	.word	0x00000008
        /*1424*/ 	.word	0x000288a0
        /*1428*/ 	.short	0x010a
        /*142a*/ 	.byte	0x3f
	.zero		1


	//   ....[91]....
        /*142c*/ 	.word	0x000258d0
        /*1430*/ 	.word	0x00000008
        /*1434*/ 	.word	0x000288c0
        /*1438*/ 	.short	0x010a
        /*143a*/ 	.byte	0x3f
	.zero		1


	//   ....[92]....
        /*143c*/ 	.word	0x00025920
        /*1440*/ 	.word	0x0000000b
        /*1444*/ 	.word	0x000288a0
        /*1448*/ 	.short	0x010a
        /*144a*/ 	.byte	0x3f
	.zero		1


	//   ....[93]....
        /*144c*/ 	.word	0x00025970
        /*1450*/ 	.word	0x0000000b
        /*1454*/ 	.word	0x000288c0
        /*1458*/ 	.short	0x010a
        /*145a*/ 	.byte	0x3f
	.zero		1


	//   ....[94]....
        /*145c*/ 	.word	0x00025a90
        /*1460*/ 	.word	0x00000007
        /*1464*/ 	.word	0x00028840
        /*1468*/ 	.short	0x010a
        /*146a*/ 	.byte	0x3f
	.zero		1


	//   ....[95]....
        /*146c*/ 	.word	0x00027010
        /*1470*/ 	.word	0x00000016
        /*1474*/ 	.word	0x00028820
        /*1478*/ 	.short	0x010a
        /*147a*/ 	.byte	0x3f
	.zero		1


	//   ....[96]....
        /*147c*/ 	.word	0x00027060
        /*1480*/ 	.word	0x00000006
        /*1484*/ 	.word	0x00028840
        /*1488*/ 	.short	0x010a
        /*148a*/ 	.byte	0x3f
	.zero		1


	//   ....[97]....
        /*148c*/ 	.word	0x000279e0
        /*1490*/ 	.word	0x00000006
        /*1494*/ 	.word	0x00028860
        /*1498*/ 	.short	0x010a
        /*149a*/ 	.byte	0x3f
	.zero		1


	//   ....[98]....
        /*149c*/ 	.word	0x00028450
        /*14a0*/ 	.word	0x00000000
        /*14a4*/ 	.word	0x00028860
        /*14a8*/ 	.short	0x010a
        /*14aa*/ 	.byte	0x3f
	.zero		1


	//   ....[99]....
        /*14ac*/ 	.word	0x00029870
        /*14b0*/ 	.word	0x00000004
        /*14b4*/ 	.word	0x00028820
        /*14b8*/ 	.short	0x010a
        /*14ba*/ 	.byte	0x3f
	.zero		1


	//   ....[100]....
        /*14bc*/ 	.word	0x00029a10
        /*14c0*/ 	.word	0x00000005
        /*14c4*/ 	.word	0x00028840
        /*14c8*/ 	.short	0x010a
        /*14ca*/ 	.byte	0x3f
	.zero		1


	//   ....[101]....
        /*14cc*/ 	.word	0x00029a60
        /*14d0*/ 	.word	0x00000019
        /*14d4*/ 	.word	0x00028840
        /*14d8*/ 	.short	0x010a
        /*14da*/ 	.byte	0x3f
	.zero		1


	//   ....[102]....
        /*14dc*/ 	.word	0x00029ab0
        /*14e0*/ 	.word	0x00000005
        /*14e4*/ 	.word	0x00028860
        /*14e8*/ 	.short	0x010a
        /*14ea*/ 	.byte	0x3f
	.zero		1


	//----- nvinfo : EIATTR_NUM_MBARRIERS
	.align		4
.L_318:
        /*14ec*/ 	.byte	0x03, 0x38
        /*14ee*/ 	.short	0x0016


	//----- nvinfo : EIATTR_EXIT_INSTR_OFFSETS
	.align		4
        /*14f0*/ 	.byte	0x04, 0x1c
        /*14f2*/ 	.short	(.L_320 - .L_319)


	//   ....[0]....
.L_319:
        /*14f4*/ 	.word	0x00022740


	//----- nvinfo : EIATTR_MAX_THREADS
	.align		4
.L_320:
        /*14f8*/ 	.byte	0x04, 0x05
        /*14fa*/ 	.short	(.L_322 - .L_321)
.L_321:
        /*14fc*/ 	.word	0x00000180
        /*1500*/ 	.word	0x00000001
        /*1504*/ 	.word	0x00000001


	//----- nvinfo : EIATTR_CRS_STACK_SIZE
	.align		4
.L_322:
        /*1508*/ 	.byte	0x04, 0x1e
        /*150a*/ 	.short	(.L_324 - .L_323)
.L_323:
        /*150c*/ 	.word	0x00000000


	//----- nvinfo : EIATTR_CBANK_PARAM_SIZE
	.align		4
.L_324:
        /*1510*/ 	.byte	0x03, 0x19
        /*1512*/ 	.short	0x0af0


	//----- nvinfo : EIATTR_PARAM_CBANK
	.align		4
        /*1514*/ 	.byte	0x04, 0x0a
        /*1516*/ 	.short	(.L_326 - .L_325)
	.align		4
.L_325:
        /*1518*/ 	.word	index@(.nv.constant0._ZN7cutlass13device_kernelIN5flash11enable_sm90INS1_16FlashAttnFwdSm90INS1_25CollectiveMainloopFwdSm90ILi2EN4cute5tupleIJNS5_1CILi1EEES8_S8_EEENS6_IJNS7_ILi128EEESA_SA_EEELi128ENS_10bfloat16_tEfNS_4arch4Sm90ELb1ELb0ELb1ELb1ELb1ELb1ELb0ELb1ELb1ELb1ELb1ELb0EEENS1_21CollectiveEpilogueFwdISB_S9_SC_SE_Li256ELb1ELb1ELb1ELb0EEENS1_36VarlenDynamicPersistentTileSchedulerILi128ELi128ELi256ELi128ELb1ELb1ELb1ELb1ELb1ELb1EEEEEEEEEvNT_6ParamsE)
        /*151c*/ 	.short	0x0210
        /*151e*/ 	.short	0x0af0


	//----- nvinfo : EIATTR_SW_WAR
	.align		4
.L_326:
        /*1520*/ 	.byte	0x04, 0x36
        /*1522*/ 	.short	(.L_328 - .L_327)
.L_327:
        /*1524*/ 	.word	0x00000008
.L_328:


//--------------------- .nv.callgraph             --------------------------
	.section	.nv.callgraph,"",@"SHT_CUDA_CALLGRAPH"
	.align	4
	.sectionentsize	8
	.align		4
        /*0000*/ 	.word	0x00000000
	.align		4
        /*0004*/ 	.word	0xffffffff
	.align		4
        /*0008*/ 	.word	index@(_ZN7cutlass13device_kernelIN5flash11enable_sm90INS1_16FlashAttnFwdSm90INS1_25CollectiveMainloopFwdSm90ILi2EN4cute5tupleIJNS5_1CILi1EEES8_S8_EEENS6_IJNS7_ILi128EEESA_SA_EEELi128ENS_10bfloat16_tEfNS_4arch4Sm90ELb0ELb0ELb1ELb0ELb1ELb0ELb0ELb1ELb1ELb1ELb1ELb0EEENS1_21CollectiveEpilogueFwdISB_S9_SC_SE_Li256ELb0ELb1ELb1ELb0EEENS1_19SingleTileSchedulerILb0ELb1ELb1ELi128EEEEEEEEEvNT_6ParamsE)
	.align		4
        /*000c*/ 	.word	index@(__assertfail)
	.align		4
        /*0010*/ 	.word	index@(_ZN7cutlass13device_kernelIN5flash11enable_sm90INS1_16FlashAttnFwdSm90INS1_25CollectiveMainloopFwdSm90ILi2EN4cute5tupleIJNS5_1CILi1EEES8_S8_EEENS6_IJNS7_ILi128EEESA_SA_EEELi128ENS_10bfloat16_tEfNS_4arch4Sm90ELb0ELb0ELb1ELb1ELb1ELb0ELb0ELb1ELb1ELb1ELb1ELb0EEENS1_21CollectiveEpilogueFwdISB_S9_SC_SE_Li256ELb1ELb1ELb1ELb0EEENS1_36VarlenDynamicPersistentTileSchedulerILi128ELi128ELi256ELi128ELb1ELb1ELb1ELb0ELb1ELb1EEEEEEEEEvNT_6ParamsE)
	.align		4
        /*0014*/ 	.word	index@(__assertfail)
	.align		4
        /*0018*/ 	.word	index@(_ZN7cutlass13device_kernelIN5flash11enable_sm90INS1_16FlashAttnFwdSm90INS1_25CollectiveMainloopFwdSm90ILi2EN4cute5tupleIJNS5_1CILi1EEES8_S8_EEENS6_IJNS7_ILi128EEESA_SA_EEELi128ENS_10bfloat16_tEfNS_4arch4Sm90ELb0ELb0ELb1ELb1ELb1ELb1ELb0ELb1ELb1ELb1ELb1ELb0EEENS1_21CollectiveEpilogueFwdISB_S9_SC_SE_Li256ELb1ELb1ELb1ELb0EEENS1_36VarlenDynamicPersistentTileSchedulerILi128ELi128ELi256ELi128ELb1ELb1ELb1ELb0ELb1ELb1EEEEEEEEEvNT_6ParamsE)
	.align		4
        /*001c*/ 	.word	index@(__assertfail)
	.align		4
        /*0020*/ 	.word	index@(_ZN7cutlass13device_kernelIN5flash11enable_sm90INS1_16FlashAttnFwdSm90INS1_25CollectiveMainloopFwdSm90ILi2EN4cute5tupleIJNS5_1CILi1EEES8_S8_EEENS6_IJNS7_ILi128EEESA_SA_EEELi128ENS_10bfloat16_tEfNS_4arch4Sm90ELb0ELb1ELb1ELb0ELb1ELb0ELb0ELb1ELb1ELb1ELb1ELb0EEENS1_21CollectiveEpilogueFwdISB_S9_SC_SE_Li256ELb0ELb1ELb1ELb0EEENS1_19SingleTileSchedulerILb0ELb1ELb1ELi128EEEEEEEEEvNT_6ParamsE)
	.align		4
        /*0024*/ 	.word	index@(__assertfail)
	.align		4
        /*0028*/ 	.word	index@(_ZN7cutlass13device_kernelIN5flash11enable_sm90INS1_16FlashAttnFwdSm90INS1_25CollectiveMainloopFwdSm90ILi2EN4cute5tupleIJNS5_1CILi1EEES8_S8_EEENS6_IJNS7_ILi128EEESA_SA_EEELi128ENS_10bfloat16_tEfNS_4arch4Sm90ELb0ELb1ELb1ELb1ELb1ELb0ELb0ELb1ELb1ELb1ELb1ELb0EEENS1_21CollectiveEpilogueFwdISB_S9_SC_SE_Li256ELb1ELb1ELb1ELb0EEENS1_36VarlenDynamicPersistentTileSchedulerILi128ELi128ELi256ELi128ELb1ELb1ELb1ELb1ELb0ELb1EEEEEEEEEvNT_6ParamsE)
	.align		4
        /*002c*/ 	.word	index@(__assertfail)
	.align		4
        /*0030*/ 	.word	index@(_ZN7cutlass13device_kernelIN5flash11enable_sm90INS1_16FlashAttnFwdSm90INS1_25CollectiveMainloopFwdSm90ILi2EN4cute5tupleIJNS5_1CILi1EEES8_S8_EEENS6_IJNS7_ILi128EEESA_SA_EEELi128ENS_10bfloat16_tEfNS_4arch4Sm90ELb0ELb1ELb1ELb1ELb1ELb1ELb0ELb1ELb1ELb1ELb1ELb0EEENS1_21CollectiveEpilogueFwdISB_S9_SC_SE_Li256ELb1ELb1ELb1ELb0EEENS1_36VarlenDynamicPersistentTileSchedulerILi128ELi128ELi256ELi128ELb1ELb1ELb1ELb1ELb0ELb1EEEEEEEEEvNT_6ParamsE)
	.align		4
        /*0034*/ 	.word	index@(__assertfail)
	.align		4
        /*0038*/ 	.word	index@(_ZN7cutlass13device_kernelIN5flash11enable_sm90INS1_16FlashAttnFwdSm90INS1_25CollectiveMainloopFwdSm90ILi2EN4cute5tupleIJNS5_1CILi1EEES8_S8_EEENS6_IJNS7_ILi128EEESA_SA_EEELi128ENS_10bfloat16_tEfNS_4arch4Sm90ELb1ELb0ELb1ELb0ELb1ELb0ELb0ELb1ELb1ELb1ELb1ELb0EEENS1_21CollectiveEpilogueFwdISB_S9_SC_SE_Li256ELb0ELb1ELb1ELb0EEENS1_19SingleTileSchedulerILb0ELb1ELb1ELi128EEEEEEEEEvNT_6ParamsE)
	.align		4
        /*003c*/ 	.word	index@(__assertfail)
	.align		4
        /*0040*/ 	.word	index@(_ZN7cutlass13device_kernelIN5flash11enable_sm90INS1_16FlashAttnFwdSm90INS1_25CollectiveMainloopFwdSm90ILi2EN4cute5tupleIJNS5_1CILi1EEES8_S8_EEENS6_IJNS7_ILi128EEESA_SA_EEELi128ENS_10bfloat16_tEfNS_4arch4Sm90ELb1ELb0ELb1ELb1ELb1ELb0ELb0ELb1ELb1ELb1ELb1ELb0EEENS1_21CollectiveEpilogueFwdISB_S9_SC_SE_Li256ELb1ELb1ELb1ELb0EEENS1_36VarlenDynamicPersistentTileSchedulerILi128ELi128ELi256ELi128ELb1ELb1ELb1ELb1ELb1ELb1EEEEEEEEEvNT_6ParamsE)
	.align		4
        /*0044*/ 	.word	index@(__assertfail)
	.align		4
        /*0048*/ 	.word	index@(_ZN7cutlass13device_kernelIN5flash11enable_sm90INS1_16FlashAttnFwdSm90INS1_25CollectiveMainloopFwdSm90ILi2EN4cute5tupleIJNS5_1CILi1EEES8_S8_EEENS6_IJNS7_ILi128EEESA_SA_EEELi128ENS_10bfloat16_tEfNS_4arch4Sm90ELb1ELb0ELb1ELb1ELb1ELb1ELb0ELb1ELb1ELb1ELb1ELb0EEENS1_21CollectiveEpilogueFwdISB_S9_SC_SE_Li256ELb1ELb1ELb1ELb0EEENS1_36VarlenDynamicPersistentTileSchedulerILi128ELi128ELi256ELi128ELb1ELb1ELb1ELb1ELb1ELb1EEEEEEEEEvNT_6ParamsE)
	.align		4
        /*004c*/ 	.word	index@(__assertfail)
	.align		4
        /*0050*/ 	.word	0x00000000
	.align		4
        /*0054*/ 	.word	0xfffffffe
	.align		4
        /*0058*/ 	.word	0x00000000
	.align		4
        /*005c*/ 	.word	0xfffffffd
	.align		4
        /*0060*/ 	.word	0x00000000
	.align		4
        /*0064*/ 	.word	0xfffffffc


//--------------------- .nv.constant4             --------------------------
	.section	.nv.constant4,"a",@progbits
	.align	8
	.align		8
.nv.constant4:
        /*0000*/ 	.dword	__assertfail
	.align		8
        /*0008*/ 	.dword	__unnamed_1
	.align		8
        /*0010*/ 	.dword	__unnamed_2
	.align		8
        /*0018*/ 	.dword	__unnamed_3
	.align		8
        /*0020*/ 	.dword	__unnamed_4
	.align		8
        /*0028*/ 	.dword	_ZN86_INTERNAL_50bebadd_50_flash_fwd_hdim128_bf16_paged_split_softcap_sm90_cu_3fbc093a_29734cuda3std3__45__cpo5beginE
	.align		8
        /*0030*/ 	.dword	_ZN86_INTERNAL_50bebadd_50_flash_fwd_hdim128_bf16_paged_split_softcap_sm90_cu_3fbc093a_29734cuda3std3__45__cpo3endE
	.align		8
        /*0038*/ 	.dword	_ZN86_INTERNAL_50bebadd_50_flash_fwd_hdim128_bf16_paged_split_softcap_sm90_cu_3fbc093a_29734cuda3std3__45__cpo6cbeginE
	.align		8
        /*0040*/ 	.dword	_ZN86_INTERNAL_50bebadd_50_flash_fwd_hdim128_bf16_paged_split_softcap_sm90_cu_3fbc093a_29734cuda3std3__45__cpo4cendE
	.align		8
        /*0048*/ 	.dword	_ZN86_INTERNAL_50bebadd_50_flash_fwd_hdim128_bf16_paged_split_softcap_sm90_cu_3fbc093a_29734cuda3std3__488_GLOBAL__N__50bebadd_50_flash_fwd_hdim128_bf16_paged_split_softcap_sm90_cu_3fbc093a_29736ignoreE
	.align		8
        /*0050*/ 	.dword	_ZN86_INTERNAL_50bebadd_50_flash_fwd_hdim128_bf16_paged_split_softcap_sm90_cu_3fbc093a_29734cuda3std3__419piecewise_constructE
	.align		8
        /*0058*/ 	.dword	_ZN86_INTERNAL_50bebadd_50_flash_fwd_hdim128_bf16_paged_split_softcap_sm90_cu_3fbc093a_29734cuda3std3__48in_placeE
	.align		8
        /*0060*/ 	.dword	_ZN86_INTERNAL_50bebadd_50_flash_fwd_hdim128_bf16_paged_split_softcap_sm90_cu_3fbc093a_29734cuda3std6ranges3__45__cpo4swapE
	.align		8
        /*0068*/ 	.dword	_ZN86_INTERNAL_50bebadd_50_flash_fwd_hdim128_bf16_paged_split_softcap_sm90_cu_3fbc093a_29734cuda3std6ranges3__45__cpo9iter_moveE
	.align		8
        /*0070*/ 	.dword	_ZN86_INTERNAL_50bebadd_50_flash_fwd_hdim128_bf16_paged_split_softcap_sm90_cu_3fbc093a_29734cute7productE
	.align		8
        /*0078*/ 	.dword	_ZN86_INTERNAL_50bebadd_50_flash_fwd_hdim128_bf16_paged_split_softcap_sm90_cu_3fbc093a_29734cute1_E
	.align		8
        /*0080*/ 	.dword	$str$23
	.align		8
        /*0088*/ 	.dword	$str$24


//--------------------- .text._ZN7cutlass13device_kernelIN5flash11enable_sm90INS1_16FlashAttnFwdSm90INS1_25CollectiveMainloopFwdSm90ILi2EN4cute5tupleIJNS5_1CILi1EEES8_S8_EEENS6_IJNS7_ILi128EEESA_SA_EEELi128ENS_10bfloat16_tEfNS_4arch4Sm90ELb0ELb0ELb1ELb0ELb1ELb0ELb0ELb1ELb1ELb1ELb1ELb0EEENS1_21CollectiveEpilogueFwdISB_S9_SC_SE_Li256ELb0ELb1ELb1ELb0EEENS1_19SingleTileSchedulerILb0ELb1ELb1ELi128EEEEEEEEEvNT_6ParamsE --------------------------
	.section	.text._ZN7cutlass13device_kernelIN5flash11enable_sm90INS1_16FlashAttnFwdSm90INS1_25CollectiveMainloopFwdSm90ILi2EN4cute5tupleIJNS5_1CILi1EEES8_S8_EEENS6_IJNS7_ILi128EEESA_SA_EEELi128ENS_10bfloat16_tEfNS_4arch4Sm90ELb0ELb0ELb1ELb0ELb1ELb0ELb0ELb1ELb1ELb1ELb1ELb0EEENS1_21CollectiveEpilogueFwdISB_S9_SC_SE_Li256ELb0ELb1ELb1ELb0EEENS1_19SingleTileSchedulerILb0ELb1ELb1ELi128EEEEEEEEEvNT_6ParamsE,"ax",@progbits
	.align	128
.text._ZN7cutlass13device_kernelIN5flash11enable_sm90INS1_16FlashAttnFwdSm90INS1_25CollectiveMainloopFwdSm90ILi2EN4cute5tupleIJNS5_1CILi1EEES8_S8_EEENS6_IJNS7_ILi128EEESA_SA_EEELi128ENS_10bfloat16_tEfNS_4arch4Sm90ELb0ELb0ELb1ELb0ELb1ELb0ELb0ELb1ELb1ELb1ELb1ELb0EEENS1_21CollectiveEpilogueFwdISB_S9_SC_SE_Li256ELb0ELb1ELb1ELb0EEENS1_19SingleTileSchedulerILb0ELb1ELb1ELi128EEEEEEEEEvNT_6ParamsE:
        .type           _ZN7cutlass13device_kernelIN5flash11enable_sm90INS1_16FlashAttnFwdSm90INS1_25CollectiveMainloopFwdSm90ILi2EN4cute5tupleIJNS5_1CILi1EEES8_S8_EEENS6_IJNS7_ILi128EEESA_SA_EEELi128ENS_10bfloat16_tEfNS_4arch4Sm90ELb0ELb0ELb1ELb0ELb1ELb0ELb0ELb1ELb1ELb1ELb1ELb0EEENS1_21CollectiveEpilogueFwdISB_S9_SC_SE_Li256ELb0ELb1ELb1ELb0EEENS1_19SingleTileSchedulerILb0ELb1ELb1ELi128EEEEEEEEEvNT_6ParamsE,@function
        .size           _ZN7cutlass13device_kernelIN5flash11enable_sm90INS1_16FlashAttnFwdSm90INS1_25CollectiveMainloopFwdSm90ILi2EN4cute5tupleIJNS5_1CILi1EEES8_S8_EEENS6_IJNS7_ILi128EEESA_SA_EEELi128ENS_10bfloat16_tEfNS_4arch4Sm90ELb0ELb0ELb1ELb0ELb1ELb0ELb0ELb1ELb1ELb1ELb1ELb0EEENS1_21CollectiveEpilogueFwdISB_S9_SC_SE_Li256ELb0ELb1ELb1ELb0EEENS1_19SingleTileSchedulerILb0ELb1ELb1ELi128EEEEEEEEEvNT_6ParamsE,(.L_x_3542 - _ZN7cutlass13device_kernelIN5flash11enable_sm90INS1_16FlashAttnFwdSm90INS1_25CollectiveMainloopFwdSm90ILi2EN4cute5tupleIJNS5_1CILi1EEES8_S8_EEENS6_IJNS7_ILi128EEESA_SA_EEELi128ENS_10bfloat16_tEfNS_4arch4Sm90ELb0ELb0ELb1ELb0ELb1ELb0ELb0ELb1ELb1ELb1ELb1ELb0EEENS1_21CollectiveEpilogueFwdISB_S9_SC_SE_Li256ELb0ELb1ELb1ELb0EEENS1_19SingleTileSchedulerILb0ELb1ELb1ELi128EEEEEEEEEvNT_6ParamsE)
        .other          _ZN7cutlass13device_kernelIN5flash11enable_sm90INS1_16FlashAttnFwdSm90INS1_25CollectiveMainloopFwdSm90ILi2EN4cute5tupleIJNS5_1CILi1EEES8_S8_EEENS6_IJNS7_ILi128EEESA_SA_EEELi128ENS_10bfloat16_tEfNS_4arch4Sm90ELb0ELb0ELb1ELb0ELb1ELb0ELb0ELb1ELb1ELb1ELb1ELb0EEENS1_21CollectiveEpilogueFwdISB_S9_SC_SE_Li256ELb0ELb1ELb1ELb0EEENS1_19SingleTileSchedulerILb0ELb1ELb1ELi128EEEEEEEEEvNT_6ParamsE,@"STO_CUDA_ENTRY STV_DEFAULT"
_ZN7cutlass13device_kernelIN5flash11enable_sm90INS1_16FlashAttnFwdSm90INS1_25CollectiveMainloopFwdSm90ILi2EN4cute5tupleIJNS5_1CILi1EEES8_S8_EEENS6_IJNS7_ILi128EEESA_SA_EEELi128ENS_10bfloat16_tEfNS_4arch4Sm90ELb0ELb0ELb1ELb0ELb1ELb0ELb0ELb1ELb1ELb1ELb1ELb0EEENS1_21CollectiveEpilogueFwdISB_S9_SC_SE_Li256ELb0ELb1ELb1ELb0EEENS1_19SingleTileSchedulerILb0ELb1ELb1ELi128EEEEEEEEEvNT_6ParamsE:
[----:B------:R-:W0:Y:S01]  /*0000*/  LDC R1, c[0x0][0x28] ;  /* 0x00000a00ff017b82 */ /* 0x000e220000000800 */
[----:B------:R-:W1:Y:S01]  /*0010*/  S2R R18, SR_TID.X ;  /* 0x0000000000127919 */ /* 0x000e620000002100 */
[----:B------:R-:W-:Y:S01]  /*0020*/  ELECT P0, URZ, PT ;  /* 0x00000000003f782f */ /* 0x000fe20003800000 */
[----:B------:R-:W-:Y:S01]  /*0030*/  UMOV UR4, 0x80 ;  /* 0x0000008000047882 */ /* 0x000fe20000000000 */
[----:B------:R-:W-:Y:S01]  /*0040*/  UMOV UR7, 0x100 ;  /* 0x0000010000077882 */ /* 0x000fe20000000000 */
[--C-:B-1----:R-:W-:Y:S02]  /*0050*/  SHF.R.U32.HI R17, RZ, 0x5, R18.reuse ;  /* 0x00000005ff117819 */ /* 0x102fe40000011612 */
[----:B------:R-:W-:-:S03]  /*0060*/  SHF.R.U32.HI R2, RZ, 0x7, R18 ;  /* 0x00000007ff027819 */ /* 0x000fc60000011612 */
[----:B------:R-:W1:Y:S04]  /*0070*/  SHFL.IDX PT, R0, R17, RZ, 0x1f ;  /* 0x00001fff11007589 */ /* 0x000e6800000e0000 */
[----:B------:R2:W3:Y:S01]  /*0080*/  SHFL.IDX PT, R3, R2, RZ, 0x1f ;  /* 0x00001fff02037589 */ /* 0x0004e200000e0000 */
[C---:B-1----:R-:W-:Y:S02]  /*0090*/  ISETP.NE.OR P0, PT, R0.reuse, RZ, !P0 ;  /* 0x000000ff0000720c */ /* 0x042fe40004705670 */
[----:B------:R-:W-:-:S11]  /*00a0*/  ISETP.NE.AND P1, PT, R0, RZ, PT ;  /* 0x000000ff0000720c */ /* 0x000fd60003f25270 */
[----:B------:R-:W-:Y:S01]  /*00b0*/  VOTEU.ALL UP0, P0 ;  /* 0x00000000003f7886 */ /* 0x000fe20000000000 */
[----:B------:R-:W-:-:S04]  /*00c0*/  VOTEU.ALL UP1, P0 ;  /* 0x00000000003f7886 */ /* 0x000fc80000020000 */
[----:B------:R-:W1:Y:S01]  /*00d0*/  @!UP0 S2UR UR8, SR_CgaCtaId ;  /* 0x00000000000889c3 */ /* 0x000e620000008800 */
[----:B------:R-:W-:Y:S01]  /*00e0*/  @!UP0 UMOV UR6, 0x400 ;  /* 0x0000040000068882 */ /* 0x000fe20000000000 */
[----:B------:R-:W-:-:S04]  /*00f0*/  @!UP0 UIADD3 UR4, -UR4, 0x100000, URZ ;  /* 0x0010000004048890 */ /* 0x000fc8000fffe13f */
[----:B------:R-:W-:Y:S02]  /*0100*/  @!UP0 USHF.L.U32 UR5, UR4, 0xb, URZ ;  /* 0x0000000b04058899 */ /* 0x000fe4000800063f */
[----:B------:R-:W-:Y:S02]  /*0110*/  @!UP0 USHF.L.U32 UR4, UR4, 0x1, URZ ;  /* 0x0000000104048899 */ /* 0x000fe4000800063f */
[----:B-1----:R-:W-:Y:S02]  /*0120*/  @!UP0 ULEA UR8, UR8, UR6, 0x18 ;  /* 0x0000000608088291 */ /* 0x002fe4000f8ec03f */
[----:B------:R-:W-:-:S04]  /*0130*/  @!UP0 UIADD3 UR6, -UR7, 0x100000, URZ ;  /* 0x0010000007068890 */ /* 0x000fc8000fffe13f */
[----:B------:R-:W-:Y:S02]  /*0140*/  @!UP0 USHF.L.U32 UR7, UR6, 0xb, URZ ;  /* 0x0000000b06078899 */ /* 0x000fe4000800063f */
[----:B------:R-:W-:Y:S01]  /*0150*/  @!UP0 USHF.L.U32 UR6, UR6, 0x1, URZ ;  /* 0x0000000106068899 */ /* 0x000fe2000800063f */
[----:B------:R-:W-:-:S05]  /*0160*/  VOTEU.ALL UP0, P0 ;  /* 0x00000000003f7886 */ /* 0x000fca0000000000 */
[----:B------:R2:W1:Y:S06]  /*0170*/  @!UP0 SYNCS.EXCH.64 URZ, [UR8+0x28800], UR4 ;  /* 0x02880004083f85b2 */ /* 0x00046c0008000100 */
[----:B------:R2:W4:Y:S02]  /*0180*/  @!UP1 SYNCS.EXCH.64 URZ, [UR8+0x28820], UR6 ;  /* 0x02882006083f95b2 */ /* 0x0005240008000100 */
[----:B0-23--:R-:W-:Y:S05]  /*0190*/  @P1 BRA `(.L_x_0) ;  /* 0x0000000000481947 */ /* 0x00dfea0003800000 */
[----:B------:R-:W0:Y:S01]  /*01a0*/  S2UR UR5, SR_CgaCtaId ;  /* 0x00000000000579c3 */ /* 0x000e220000008800 */
[----:B------:R-:W-:Y:S01]  /*01b0*/  UMOV UR4, 0x400 ;  /* 0x0000040000047882 */ /* 0x000fe20000000000 */
[----:B------:R-:W-:Y:S01]  /*01c0*/  UMOV UR6, 0x80 ;  /* 0x0000008000067882 */ /* 0x000fe20000000000 */
[----:B------:R-:W-:Y:S01]  /*01d0*/  UMOV UR7, 0x100 ;  /* 0x0000010000077882 */ /* 0x000fe20000000000 */
[----:B------:R-:W-:Y:S01]  /*01e0*/  ELECT P0, URZ, PT ;  /* 0x00000000003f782f */ /* 0x000fe20003800000 */
[----:B0-----:R-:W-:Y:S02]  /*01f0*/  ULEA UR8, UR5, UR4, 0x18 ;  /* 0x0000000405087291 */ /* 0x001fe4000f8ec03f */
[----:B------:R-:W-:-:S04]  /*0200*/  UIADD3 UR4, -UR6, 0x100000, URZ ;  /* 0x0010000006047890 */ /* 0x000fc8000fffe13f */
[----:B------:R-:W-:Y:S02]  /*0210*/  USHF.L.U32 UR5, UR4, 0xb, URZ ;  /* 0x0000000b04057899 */ /* 0x000fe4000800063f */
[----:B------:R-:W-:Y:S02]  /*0220*/  USHF.L.U32 UR4, UR4, 0x1, URZ ;  /* 0x0000000104047899 */ /* 0x000fe4000800063f */
[----:B------:R-:W-:-:S04]  /*0230*/  UIADD3 UR6, -UR7, 0x100000, URZ ;  /* 0x0010000007067890 */ /* 0x000fc8000fffe13f */
[----:B------:R-:W-:Y:S02]  /*0240*/  USHF.L.U32 UR7, UR6, 0xb, URZ ;  /* 0x0000000b06077899 */ /* 0x000fe4000800063f */
[----:B------:R-:W-:Y:S01]  /*0250*/  USHF.L.U32 UR6, UR6, 0x1, URZ ;  /* 0x0000000106067899 */ /* 0x000fe2000800063f */
[----:B------:R-:W0:Y:S03]  /*0260*/  FENCE.VIEW.ASYNC.S ;  /* 0x00000000000073c6 */ /* 0x000e260000000000 */
[----:B0-----:R0:W2:Y:S08]  /*0270*/  SYNCS.EXCH.64 URZ, [UR8+0x28830], UR4 ;  /* 0x02883004083f75b2 */ /* 0x0010b00008000100 */
[----:B------:R0:W3:Y:S01]  /*0280*/  SYNCS.EXCH.64 URZ, [UR8+0x28840], UR6 ;  /* 0x02884006083f75b2 */ /* 0x0000e20008000100 */
[----:B------:R0:W0:Y:S01]  /*0290*/  SYNCS.EXCH.64 URZ, [UR8+0x28838], UR4 ;  /* 0x02883804083f75b2 */ /* 0x0000220008000100 */
[----:B------:R0:W0:Y:S01]  /*02a0*/  SYNCS.EXCH.64 URZ, [UR8+0x28848], UR6 ;  /* 0x02884806083f75b2 */ /* 0x0000220008000100 */
[----:B------:R-:W-:Y:S01]  /*02b0*/  NOP ;  /* 0x0000000000007918 */ /* 0x000fe20000000000 */
.L_x_0:
[----:B------:R-:W5:Y:S01]  /*02c0*/  SHFL.IDX PT, R0, R17, RZ, 0x1f ;  /* 0x00001fff11007589 */ /* 0x000f6200000e0000 */
[----:B------:R-:W-:Y:S01]  /*02d0*/  NOP ;  /* 0x0000000000007918 */ /* 0x000fe20000000000 */
[----:B-----5:R-:W-:-:S13]  /*02e0*/  ISETP.NE.AND P0, PT, R0, RZ, PT ;  /* 0x000000ff0000720c */ /* 0x020fda0003f05270 */
[----:B------:R-:W-:Y:S05]  /*02f0*/  @P0 BRA `(.L_x_1) ;  /* 0x0000000000480947 */ /* 0x000fea0003800000 */
[----:B0-----:R-:W0:Y:S01]  /*0300*/  S2UR UR5, SR_CgaCtaId ;  /* 0x00000000000579c3 */ /* 0x001e220000008800 */
        /* <DEDUP_REMOVED lines=12> */
[----:B0-----:R0:W0:Y:S08]  /*03d0*/  SYNCS.EXCH.64 URZ, [UR8+0x28850], UR4 ;  /* 0x02885004083f75b2 */ /* 0x0010300008000100 */
[----:B------:R0:W0:Y:S01]  /*03e0*/  SYNCS.EXCH.64 URZ, [UR8+0x28860], UR6 ;  /* 0x02886006083f75b2 */ /* 0x0000220008000100 */
[----:B------:R0:W0:Y:S01]  /*03f0*/  SYNCS.EXCH.64 URZ, [UR8+0x28858], UR4 ;  /* 0x02885804083f75b2 */ /* 0x0000220008000100 */
[----:B------:R0:W0:Y:S01]  /*0400*/  SYNCS.EXCH.64 URZ, [UR8+0x28868], UR6 ;  /* 0x02886806083f75b2 */ /* 0x0000220008000100 */
[----:B------:R-:W-:Y:S01]  /*0410*/  NOP ;  /* 0x0000000000007918 */ /* 0x000fe20000000000 */
.L_x_1:
[----:B------:R-:W5:Y:S01]  /*0420*/  SHFL.IDX PT, R0, R17, RZ, 0x1f ;  /* 0x00001fff11007589 */ /* 0x000f6200000e0000 */
[----:B------:R-:W-:Y:S01]  /*0430*/  NOP ;  /* 0x0000000000007918 */ /* 0x000fe20000000000 */
[----:B-----5:R-:W-:-:S13]  /*0440*/  ISETP.NE.AND P0, PT, R0, RZ, PT ;  /* 0x000000ff0000720c */ /* 0x020fda0003f05270 */
[----:B------:R-:W-:Y:S05]  /*0450*/  @P0 BRA `(.L_x_2) ;  /* 0x0000000000380947 */ /* 0x000fea0003800000 */
[----:B0-----:R-:W0:Y:S01]  /*0460*/  S2UR UR5, SR_CgaCtaId ;  /* 0x00000000000579c3 */ /* 0x001e220000008800 */
[----:B------:R-:W-:Y:S01]  /*0470*/  UMOV UR4, 0x400 ;  /* 0x0000040000047882 */ /* 0x000fe20000000000 */
[----:B------:R-:W-:Y:S01]  /*0480*/  UMOV UR7, 0x80 ;  /* 0x0000008000077882 */ /* 0x000fe20000000000 */
[----:B------:R-:W-:Y:S01]  /*0490*/  ELECT P0, URZ, PT ;  /* 0x00000000003f782f */ /* 0x000fe20003800000 */
[----:B0-----:R-:W-:Y:S02]  /*04a0*/  ULEA UR6, UR5, UR4, 0x18 ;  /* 0x0000000405067291 */ /* 0x001fe4000f8ec03f */
[----:B------:R-:W-:-:S04]  /*04b0*/  UIADD3 UR4, -UR7, 0x100000, URZ ;  /* 0x0010000007047890 */ /* 0x000fc8000fffe13f */
[----:B------:R-:W-:Y:S02]  /*04c0*/  USHF.L.U32 UR5, UR4, 0xb, URZ ;  /* 0x0000000b04057899 */ /* 0x000fe4000800063f */
[----:B------:R-:W-:Y:S01]  /*04d0*/  USHF.L.U32 UR4, UR4, 0x1, URZ ;  /* 0x0000000104047899 */ /* 0x000fe2000800063f */
[----:B------:R-:W0:Y:S11]  /*04e0*/  FENCE.VIEW.ASYNC.S ;  /* 0x00000000000073c6 */ /* 0x000e360000000000 */
[----:B0-----:R0:W0:Y:S01]  /*04f0*/  SYNCS.EXCH.64 URZ, [UR6+0x28870], UR4 ;  /* 0x02887004063f75b2 */ /* 0x0010220008000100 */
[----:B------:R0:W0:Y:S01]  /*0500*/  SYNCS.EXCH.64 URZ, [UR6+0x28880], UR4 ;  /* 0x02888004063f75b2 */ /* 0x0000220008000100 */
[----:B------:R0:W0:Y:S01]  /*0510*/  SYNCS.EXCH.64 URZ, [UR6+0x28878], UR4 ;  /* 0x02887804063f75b2 */ /* 0x0000220008000100 */
[----:B------:R0:W0:Y:S01]  /*0520*/  SYNCS.EXCH.64 URZ, [UR6+0x28888], UR4 ;  /* 0x02888804063f75b2 */ /* 0x0000220008000100 */
[----:B------:R-:W-:Y:S01]  /*0530*/  NOP ;  /* 0x0000000000007918 */ /* 0x000fe20000000000 */
.L_x_2:
        /* <DEDUP_REMOVED lines=22> */
.L_x_3:
[----:B------:R-:W5:Y:S01]  /*06a0*/  SHFL.IDX PT, R0, R17, RZ, 0x1f ;  /* 0x00001fff11007589 */ /* 0x000f6200000e0000 */
[----:B------:R-:W-:Y:S01]  /*06b0*/  R2UR UR9, R3 ;  /* 0x00000000030972ca */ /* 0x000fe200000e0000 */
        /* <DEDUP_REMOVED lines=21> */
.L_x_4:
[----:B------:R-:W-:Y:S01]  /*0810*/  UISETP.NE.AND UP0, UPT, UR9, URZ, UPT ;  /* 0x0000003f0900728c */ /* 0x000fe2000bf05270 */
[----:B------:R-:W-:Y:S01]  /*0820*/  NOP ;  /* 0x0000000000007918 */ /* 0x000fe20000000000 */
[----:B------:R-:W-:Y:S01]  /*0830*/  UMOV UR40, 0x1 ;  /* 0x0000000100287882 */ /* 0x000fe20000000000 */
[----:B------:R-:W-:Y:S01]  /*0840*/  ULDC.64 UR38, c[0x0][0x208] ;  /* 0x0000820000267ab9 */ /* 0x000fe20000000a00 */
[----:B------:R-:W-:Y:S01]  /*0850*/  USEL UR40, UR40, 0x2, !UP0 ;  /* 0x0000000228287887 */ /* 0x000fe2000c000000 */
[----:B------:R-:W-:Y:S01]  /*0860*/  BSSY B6, `(.L_x_5) ;  /* 0x0000bcf000067945 */ /* 0x000fe20003800000 */
[----:B01234-:R-:W-:Y:S01]  /*0870*/  BAR.SYNC.DEFER_BLOCKING 0x0 ;  /* 0x0000000000007b1d */ /* 0x01ffe20000010000 */
[----:B------:R-:W-:-:S13]  /*0880*/  PLOP3.LUT P0, PT, PT, PT, UP0, 0x80, 0x0 ;  /* 0x000000000000781c */ /* 0x000fda0003f0f008 */
[----:B------:R-:W-:Y:S05]  /*0890*/  @!P0 BRA `(.L_x_6) ;  /* 0x0000008000788947 */ /* 0x000fea0003800000 */
.L_x_7:
[----:B------:R-:W-:-:S08]  /*08a0*/  NOP ;  /* 0x0000000000007918 */ /* 0x000fd00000000000 */
[----:B------:R-:W0:Y:S02]  /*08b0*/  USETMAXREG.TRY_ALLOC.CTAPOOL UP0, 0xe8 ;  /* 0x000000e8000079c8 */ /* 0x000e240008000600 */
[----:B0-----:R-:W-:-:S13]  /*08c0*/  PLOP3.LUT P0, PT, PT, PT, UP0, 0x80, 0x0 ;  /* 0x000000000000781c */ /* 0x001fda0003f0f008 */
[----:B------:R-:W-:Y:S05]  /*08d0*/  @!P0 BRA `(.L_x_7) ;  /* 0xfffffffc00f08947 */ /* 0x000fea000383ffff */
[----:B------:R-:W0:Y:S01]  /*08e0*/  S2UR UR6, SR_CTAID.Y ;  /* 0x00000000000679c3 */ /* 0x000e220000002600 */
[----:B------:R-:W-:Y:S01]  /*08f0*/  LOP3.LUT R0, R18, 0xffffff80, RZ, 0xc0, !PT ;  /* 0xffffff8012007812 */ /* 0x000fe200078ec0ff */
[----:B------:R-:W-:Y:S02]  /*0900*/  ULDC UR7, c[0x0][0xc50] ;  /* 0x0003140000077ab9 */ /* 0x000fe40000000800 */
[----:B------:R-:W-:-:S04]  /*0910*/  UISETP.NE.AND UP0, UPT, UR7, 0x1, UPT ;  /* 0x000000010700788c */ /* 0x000fc8000bf05270 */
[----:B------:R-:W-:Y:S08]  /*0920*/  BAR.ARV 0x8, 0x180 ;  /* 0x0206000000007b1d */ /* 0x000ff00000002000 */
[----:B------:R-:W1:Y:S01]  /*0930*/  S2UR UR8, SR_CTAID.Z ;  /* 0x00000000000879c3 */ /* 0x000e620000002700 */
[----:B------:R-:W-:Y:S01]  /*0940*/  ISETP.NE.AND P0, PT, R0, 0x80, PT ;  /* 0x000000800000780c */ /* 0x000fe20003f05270 */
[----:B------:R-:W-:Y:S01]  /*0950*/  @UP0 ULDC UR4, c[0x0][0xc54] ;  /* 0x0003150000040ab9 */ /* 0x000fe20000000800 */
[----:B------:R-:W-:Y:S01]  /*0960*/  @UP0 ULDC UR9, c[0x0][0xc58] ;  /* 0x0003160000090ab9 */ /* 0x000fe20000000800 */
[----:B0-----:R-:W-:-:S10]  /*0970*/  UIMAD.WIDE.U32 UR4, UR6, UR4, URZ ;  /* 0x00000004060472a5 */ /* 0x001fd4000f8e003f */
[----:B------:R-:W-:Y:S06]  /*0980*/  @!P0 BAR.ARV 0x9, 0x100 ;  /* 0x0244000000008b1d */ /* 0x000fec0000002000 */
[----:B------:R-:W-:Y:S01]  /*0990*/  UMOV UR37, UR6 ;  /* 0x0000000600257c82 */ /* 0x000fe20008000000 */
[----:B------:R-:W-:Y:S01]  /*09a0*/  @UP0 USHF.R.U32.HI UR37, URZ, UR9, UR5 ;  /* 0x000000093f250299 */ /* 0x000fe20008011605 */
[----:B-1----:R-:W-:-:S03]  /*09b0*/  ISETP.LE.AND P0, PT, RZ, UR8, PT ;  /* 0x00000008ff007c0c */ /* 0x002fc6000bf03270 */
[----:B------:R-:W-:-:S04]  /*09c0*/  UIADD3 UR4, -UR37, URZ, URZ ;  /* 0x0000003f25047290 */ /* 0x000fc8000fffe13f */
[----:B------:R-:W-:-:S06]  /*09d0*/  UIMAD UR7, UR7, UR4, UR6 ;  /* 0x00000004070772a4 */ /* 0x000fcc000f8e0206 */
[----:B------:R-:W-:Y:S06]  /*09e0*/  @!P0 BRA `(.L_x_8) ;  /* 0x000000b800d88947 */ /* 0x000fec0003800000 */
[----:B------:R-:W-:Y:S01]  /*09f0*/  ULDC.64 UR4, c[0x0][0x418] ;  /* 0x0001060000047ab9 */ /* 0x000fe20000000a00 */
[----:B------:R-:W-:Y:S01]  /*0a00*/  ULDC UR43, c[0x0][0x424] ;  /* 0x00010900002b7ab9 */ /* 0x000fe20000000800 */
[----:B------:R-:W-:Y:S01]  /*0a10*/  UISETP.NE.U32.AND UP0, UPT, UR4, URZ, UPT ;  /* 0x0000003f0400728c */ /* 0x000fe2000bf05070 */
[----:B------:R-:W-:Y:S01]  /*0a20*/  IMAD.MOV.U32 R3, RZ, RZ, RZ ;  /* 0x000000ffff037224 */ /* 0x000fe200078e00ff */
[----:B------:R-:W-:Y:S02]  /*0a30*/  ULOP3.LUT UR8, UR7, 0xffff, URZ, 0xc0, !UPT ;  /* 0x0000ffff07087892 */ /* 0x000fe4000f8ec03f */
[----:B------:R-:W-:Y:S01]  /*0a40*/  UISETP.NE.AND.EX UP0, UPT, UR5, URZ, UPT, UP0 ;  /* 0x0000003f0500728c */ /* 0x000fe2000bf05300 */
[----:B------:R-:W-:-:S03]  /*0a50*/  ULDC UR4, c[0x0][0x2f0] ;  /* 0x0000bc0000047ab9 */ /* 0x000fc60000000800 */
[----:B------:R-:W-:-:S04]  /*0a60*/  USEL UR43, UR43, 0x1, UP0 ;  /* 0x000000012b2b7887 */ /* 0x000fc80008000000 */
[----:B------:R-:W-:-:S04]  /*0a70*/  UIMAD UR43, UR43, UR4, URZ ;  /* 0x000000042b2b72a4 */ /* 0x000fc8000f8e023f */
[----:B------:R-:W-:Y:S02]  /*0a80*/  UISETP.GE.AND UP0, UPT, UR43, 0x1, UPT ;  /* 0x000000012b00788c */ /* 0x000fe4000bf06270 */
[----:B------:R-:W-:-:S04]  /*0a90*/  UIADD3 UR4, UR43, 0x7f, URZ ;  /* 0x0000007f2b047890 */ /* 0x000fc8000fffe03f */
[----:B------:R-:W-:Y:S01]  /*0aa0*/  PLOP3.LUT P0, PT, PT, PT, UP0, 0x80, 0x0 ;  /* 0x000000000000781c */ /* 0x000fe20003f0f008 */
[----:B------:R-:W-:-:S04]  /*0ab0*/  USHF.R.S32.HI UR5, URZ, 0x1f, UR4 ;  /* 0x0000001f3f057899 */ /* 0x000fc80008011404 */
[----:B------:R-:W-:-:S04]  /*0ac0*/  ULEA.HI UR5, UR5, UR4, URZ, 0x7 ;  /* 0x0000000405057291 */ /* 0x000fc8000f8f383f */
[----:B------:R-:W-:-:S04]  /*0ad0*/  USHF.R.S32.HI UR5, URZ, 0x7, UR5 ;  /* 0x000000073f057899 */ /* 0x000fc80008011405 */
[----:B------:R-:W-:Y:S08]  /*0ae0*/  @!P0 BRA `(.L_x_9) ;  /* 0x0000000000808947 */ /* 0x000ff00003800000 */
[----:B------:R-:W-:-:S04]  /*0af0*/  USHF.R.U32.HI UR4, URZ, 0x10, UR7 ;  /* 0x000000103f047899 */ /* 0x000fc80008011607 */
[----:B------:R-:W-:-:S11]  /*0b00*/  UISETP.NE.AND UP0, UPT, UR4, URZ, UPT ;  /* 0x0000003f0400728c */ /* 0x000fd6000bf05270 */
[----:B------:R-:W-:Y:S02]  /*0b10*/  @!UP0 ULDC UR4, c[0x0][0x9f0] ;  /* 0x00027c0000048ab9 */ /* 0x000fe40000000800 */
[----:B------:R-:W-:Y:S01]  /*0b20*/  IMAD.U32 R6, RZ, RZ, UR4 ;  /* 0x00000004ff067e24 */ /* 0x000fe2000f8e00ff */
[----:B------:R-:W-:-:S04]  /*0b30*/  UIADD3 UR6, UR5, -0x1, UR4 ;  /* 0xffffffff05067890 */ /* 0x000fc8000fffe004 */
[-C--:B------:R-:W-:Y:S02]  /*0b40*/  IABS R3, R6.reuse ;  /* 0x0000000600037213 */ /* 0x080fe40000000000 */
[----:B------:R-:W-:Y:S01]  /*0b50*/  IMAD.U32 R8, RZ, RZ, UR6 ;  /* 0x00000006ff087e24 */ /* 0x000fe2000f8e00ff */
[----:B------:R-:W-:Y:S01]  /*0b60*/  IABS R6, R6 ;  /* 0x0000000600067213 */ /* 0x000fe20000000000 */
[----:B------:R-:W0:Y:S01]  /*0b70*/  I2F.RP R0, R3 ;  /* 0x0000000300007306 */ /* 0x000e220000209400 */
[----:B------:R-:W-:Y:S02]  /*0b80*/  ULOP3.LUT UR6, UR6, UR4, URZ, 0x3c, !UPT ;  /* 0x0000000406067292 */ /* 0x000fe4000f8e3c3f */
[----:B------:R-:W-:-:S04]  /*0b90*/  IADD3 R6, RZ, -R6, RZ ;  /* 0x80000006ff067210 */ /* 0x000fc80007ffe0ff */
[----:B------:R-:W-:Y:S01]  /*0ba0*/  ISETP.LE.AND P2, PT, RZ, UR6, PT ;  /* 0x00000006ff007c0c */ /* 0x000fe2000bf43270 */
[----:B0-----:R-:W0:Y:S02]  /*0bb0*/  MUFU.RCP R0, R0 ;  /* 0x0000000000007308 */ /* 0x001e240000001000 */
[----:B0-----:R-:W-:Y:S02]  /*0bc0*/  IADD3 R4, R0, 0xffffffe, RZ ;  /* 0x0ffffffe00047810 */ /* 0x001fe40007ffe0ff */
[----:B------:R-:W-:-:S04]  /*0bd0*/  IABS R0, R8 ;  /* 0x0000000800007213 */ /* 0x000fc80000000000 */
[----:B------:R0:W1:Y:S02]  /*0be0*/  F2I.FTZ.U32.TRUNC.NTZ R5, R4 ;  /* 0x0000000400057305 */ /* 0x000064000021f000 */
[----:B0-----:R-:W-:Y:S02]  /*0bf0*/  IMAD.MOV.U32 R4, RZ, RZ, RZ ;  /* 0x000000ffff047224 */ /* 0x001fe400078e00ff */
[----:B-1----:R-:W-:-:S04]  /*0c00*/  IMAD.MOV R10, RZ, RZ, -R5 ;  /* 0x000000ffff0a7224 */ /* 0x002fc800078e0a05 */
[----:B------:R-:W-:-:S04]  /*0c10*/  IMAD R7, R10, R3, RZ ;  /* 0x000000030a077224 */ /* 0x000fc800078e02ff */
[----:B------:R-:W-:-:S04]  /*0c20*/  IMAD.HI.U32 R5, R5, R7, R4 ;  /* 0x0000000705057227 */ /* 0x000fc800078e0004 */
[----:B------:R-:W-:Y:S02]  /*0c30*/  IMAD.MOV.U32 R4, RZ, RZ, R6 ;  /* 0x000000ffff047224 */ /* 0x000fe400078e0006 */
[----:B------:R-:W-:-:S04]  /*0c40*/  IMAD.HI.U32 R5, R5, R0, RZ ;  /* 0x0000000005057227 */ /* 0x000fc800078e00ff */
[----:B------:R-:W-:-:S05]  /*0c50*/  IMAD R0, R5, R4, R0 ;  /* 0x0000000405007224 */ /* 0x000fca00078e0200 */
[----:B------:R-:W-:-:S13]  /*0c60*/  ISETP.GT.U32.AND P1, PT, R3, R0, PT ;  /* 0x000000000300720c */ /* 0x000fda0003f24070 */
[-C--:B------:R-:W-:Y:S01]  /*0c70*/  @!P1 IADD3 R0, R0, -R3.reuse, RZ ;  /* 0x8000000300009210 */ /* 0x080fe20007ffe0ff */
[----:B------:R-:W-:Y:S01]  /*0c80*/  @!P1 VIADD R5, R5, 0x1 ;  /* 0x0000000105059836 */ /* 0x000fe20000000000 */
[----:B------:R-:W-:Y:S02]  /*0c90*/  ISETP.NE.AND P1, PT, RZ, UR4, PT ;  /* 0x00000004ff007c0c */ /* 0x000fe4000bf25270 */
[----:B------:R-:W-:-:S13]  /*0ca0*/  ISETP.GE.U32.AND P0, PT, R0, R3, PT ;  /* 0x000000030000720c */ /* 0x000fda0003f06070 */
[----:B------:R-:W-:-:S05]  /*0cb0*/  @P0 VIADD R5, R5, 0x1 ;  /* 0x0000000105050836 */ /* 0x000fca0000000000 */
[----:B------:R-:W-:-:S05]  /*0cc0*/  MOV R3, R5 ;  /* 0x0000000500037202 */ /* 0x000fca0000000f00 */
[----:B------:R-:W-:Y:S01]  /*0cd0*/  @!P2 IMAD.MOV R3, RZ, RZ, -R3 ;  /* 0x000000ffff03a224 */ /* 0x000fe200078e0a03 */
[----:B------:R-:W-:-:S07]  /*0ce0*/  @!P1 LOP3.LUT R3, RZ, UR4, RZ, 0x33, !PT ;  /* 0x00000004ff039c12 */ /* 0x000fce000f8e33ff */
.L_x_9:
[----:B------:R-:W-:Y:S01]  /*0cf0*/  IMAD R16, R3, UR8, RZ ;  /* 0x0000000803107c24 */ /* 0x000fe2000f8e02ff */
[----:B------:R-:W-:Y:S01]  /*0d00*/  PLOP3.LUT P0, PT, PT, PT, PT, 0x80, 0x0 ;  /* 0x000000000000781c */ /* 0x000fe20003f0f070 */
[----:B------:R-:W-:Y:S01]  /*0d10*/  VIADD R18, R18, 0xffffff80 ;  /* 0xffffff8012127836 */ /* 0x000fe20000000000 */
[----:B------:R-:W-:Y:S02]  /*0d20*/  MOV R0, RZ ;  /* 0x000000ff00007202 */ /* 0x000fe40000000f00 */
[----:B------:R-:W-:Y:S02]  /*0d30*/  CS2R R150, SRZ ;  /* 0x0000000000967805 */ /* 0x000fe4000001ff00 */
[----:B------:R-:W-:Y:S02]  /*0d40*/  VIADDMNMX R3, R16, R3, UR5, PT ;  /* 0x0000000510037e46 */ /* 0x000fe4000b800103 */
[----:B------:R-:W-:Y:S02]  /*0d50*/  CS2R R68, SRZ ;  /* 0x0000000000447805 */ /* 0x000fe4000001ff00 */
[----:B------:R-:W-:-:S02]  /*0d60*/  CS2R R66, SRZ ;  /* 0x0000000000427805 */ /* 0x000fc4000001ff00 */
[----:B------:R-:W-:Y:S02]  /*0d70*/  CS2R R36, SRZ ;  /* 0x0000000000247805 */ /* 0x000fe4000001ff00 */
[----:B------:R-:W-:Y:S01]  /*0d80*/  R2UR UR42, R3 ;  /* 0x00000000032a72ca */ /* 0x000fe200000e0000 */
[----:B------:R-:W-:Y:S01]  /*0d90*/  IMAD.MOV.U32 R3, RZ, RZ, RZ ;  /* 0x000000ffff037224 */ /* 0x000fe200078e00ff */
[----:B------:R-:W-:Y:S02]  /*0da0*/  CS2R R38, SRZ ;  /* 0x0000000000267805 */ /* 0x000fe4000001ff00 */
[----:B------:R-:W-:Y:S02]  /*0db0*/  CS2R R24, SRZ ;  /* 0x0000000000187805 */ /* 0x000fe4000001ff00 */
[----:B------:R-:W-:Y:S02]  /*0dc0*/  CS2R R26, SRZ ;  /* 0x00000000001a7805 */ /* 0x000fe4000001ff00 */
[----:B------:R-:W-:-:S02]  /*0dd0*/  CS2R R14, SRZ ;  /* 0x00000000000e7805 */ /* 0x000fc4000001ff00 */
[----:B------:R-:W-:Y:S02]  /*0de0*/  CS2R R20, SRZ ;  /* 0x0000000000147805 */ /* 0x000fe4000001ff00 */
[----:B------:R-:W-:Y:S02]  /*0df0*/  CS2R R8, SRZ ;  /* 0x0000000000087805 */ /* 0x000fe4000001ff00 */
[----:B------:R-:W-:Y:S02]  /*0e00*/  CS2R R10, SRZ ;  /* 0x00000000000a7805 */ /* 0x000fe4000001ff00 */
[----:B------:R-:W-:Y:S02]  /*0e10*/  CS2R R6, SRZ ;  /* 0x0000000000067805 */ /* 0x000fe4000001ff00 */
[----:B------:R-:W-:Y:S02]  /*0e20*/  CS2R R64, SRZ ;  /* 0x0000000000407805 */ /* 0x000fe4000001ff00 */
[----:B------:R-:W-:-:S02]  /*0e30*/  CS2R R4, SRZ ;  /* 0x0000000000047805 */ /* 0x000fc4000001ff00 */
[----:B------:R-:W-:Y:S02]  /*0e40*/  CS2R R40, SRZ ;  /* 0x0000000000287805 */ /* 0x000fe4000001ff00 */
[----:B------:R-:W-:Y:S02]  /*0e50*/  ISETP.LT.AND P1, PT, R16, UR42, PT ;  /* 0x0000002a10007c0c */ /* 0x000fe4000bf21270 */
        /* <DEDUP_REMOVED lines=16> */
[----:B------:R-:W-:Y:S01]  /*0f60*/  CS2R R50, SRZ ;  /* 0x0000000000327805 */ /* 0x000fe2000001ff00 */
[----:B------:R-:W-:Y:S06]  /*0f70*/  @!P1 BRA `(.L_x_10) ;  /* 0x0000006000809947 */ /* 0x000fec0003800000 */
[----:B------:R-:W-:Y:S01]  /*0f80*/  SHF.R.S32.HI R3, RZ, 0x1f, R18 ;  /* 0x0000001fff037819 */ /* 0x000fe20000011412 */
[----:B------:R-:W0:Y:S01]  /*0f90*/  S2UR UR5, SR_CgaCtaId ;  /* 0x00000000000579c3 */ /* 0x000e220000008800 */
[----:B------:R-:W-:Y:S02]  /*0fa0*/  UMOV UR36, 0x400 ;  /* 0x0000040000247882 */ /* 0x000fe40000000000 */
[----:B------:R-:W-:-:S04]  /*0fb0*/  LEA.HI R17, R3, R18, RZ, 0x7 ;  /* 0x0000001203117211 */ /* 0x000fc800078f38ff */
[----:B------:R-:W-:-:S06]  /*0fc0*/  SHF.R.S32.HI R0, RZ, 0x7, R17 ;  /* 0x00000007ff007819 */ /* 0x000fcc0000011411 */
[----:B------:R-:W1:Y:S01]  /*0fd0*/  SHFL.IDX PT, R0, R0, RZ, 0x1f ;  /* 0x00001fff00007589 */ /* 0x000e6200000e0000 */
[----:B0-----:R-:W-:-:S04]  /*0fe0*/  ULEA UR36, UR5, UR36, 0x18 ;  /* 0x0000002405247291 */ /* 0x001fc8000f8ec03f */
[----:B------:R-:W-:-:S04]  /*0ff0*/  UIADD3 UR5, UR36, 0x10400, URZ ;  /* 0x0001040024057890 */ /* 0x000fc8000fffe03f */
[----:B------:R-:W-:Y:S01]  /*1000*/  ULOP3.LUT UP0, URZ, UR5, 0x3ff, URZ, 0xc0, !UPT ;  /* 0x000003ff053f7892 */ /* 0x000fe2000f80c03f */
[----:B-1----:R-:W-:-:S05]  /*1010*/  R2UR UR41, R0 ;  /* 0x00000000002972ca */ /* 0x002fca00000e0000 */
[----:B------:R-:W-:-:S08]  /*1020*/  PLOP3.LUT P0, PT, PT, PT, UP0, 0x80, 0x0 ;  /* 0x000000000000781c */ /* 0x000fd00003f0f008 */
[----:B------:R-:W-:-:S04]  /*1030*/  ULEA.HI UR4, UR41, UR41, URZ, 0x1 ;  /* 0x0000002929047291 */ /* 0x000fc8000f8f083f */
[----:B------:R-:W-:-:S04]  /*1040*/  ULOP3.LUT UR4, UR4, 0x1e, URZ, 0xc0, !UPT ;  /* 0x0000001e04047892 */ /* 0x000fc8000f8ec03f */
[----:B------:R-:W-:-:S04]  /*1050*/  UIADD3 UR4, UR41, -UR4, URZ ;  /* 0x8000000429047290 */ /* 0x000fc8000fffe03f */
[----:B------:R-:W-:-:S04]  /*1060*/  ULEA UR4, UR4, UR5, 0xd ;  /* 0x0000000504047291 */ /* 0x000fc8000f8e683f */
[----:B------:R-:W-:-:S04]  /*1070*/  USHF.R.U32.HI UR4, URZ, 0x4, UR4 ;  /* 0x000000043f047899 */ /* 0x000fc80008011604 */
[----:B------:R-:W-:Y:S01]  /*1080*/  ULOP3.LUT UR44, UR4, 0x3fff, URZ, 0xc0, !UPT ;  /* 0x00003fff042c7892 */ /* 0x000fe2000f8ec03f */
[----:B------:R-:W-:Y:S11]  /*1090*/  @!P0 BRA `(.L_x_11) ;  /* 0x0000000000408947 */ /* 0x000ff60003800000 */
[----:B------:R-:W-:Y:S01]  /*10a0*/  MOV R0, 0x0 ;  /* 0x0000000000007802 */ /* 0x000fe20000000f00 */
[----:B------:R-:W-:Y:S01]  /*10b0*/  ULDC.64 UR4, c[0x4][0x80] ;  /* 0x0100200000047ab9 */ /* 0x000fe20000000a00 */
[----:B------:R-:W-:Y:S01]  /*10c0*/  ULDC.64 UR6, c[0x4][0x20] ;  /* 0x0100080000067ab9 */ /* 0x000fe20000000a00 */
[----:B------:R-:W-:Y:S01]  /*10d0*/  IMAD.U32 R4, RZ, RZ, UR4 ;  /* 0x00000004ff047e24 */ /* 0x000fe2000f8e00ff */
[----:B------:R0:W1:Y:S01]  /*10e0*/  LDC.64 R14, c[0x4][R0] ;  /* 0x01000000000e7b82 */ /* 0x0000620000000a00 */
[----:B------:R-:W-:Y:S01]  /*10f0*/  MOV R5, UR5 ;  /* 0x0000000500057c02 */ /* 0x000fe20008000f00 */
[----:B------:R-:W-:Y:S01]  /*1100*/  ULDC.64 UR4, c[0x4][0x88] ;  /* 0x0100220000047ab9 */ /* 0x000fe20000000a00 */
[----:B------:R-:W-:Y:S01]  /*1110*/  MOV R10, UR6 ;  /* 0x00000006000a7c02 */ /* 0x000fe20008000f00 */
[----:B------:R-:W-:Y:S01]  /*1120*/  IMAD.U32 R6, RZ, RZ, UR4 ;  /* 0x00000004ff067e24 */ /* 0x000fe2000f8e00ff */
[----:B------:R-:W-:Y:S01]  /*1130*/  MOV R12, 0x1 ;  /* 0x00000001000c7802 */ /* 0x000fe20000000f00 */
[----:B------:R-:W-:-:S02]  /*1140*/  IMAD.U32 R7, RZ, RZ, UR5 ;  /* 0x00000005ff077e24 */ /* 0x000fc4000f8e00ff */
[----:B------:R-:W-:Y:S02]  /*1150*/  IMAD.U32 R11, RZ, RZ, UR7 ;  /* 0x00000007ff0b7e24 */ /* 0x000fe4000f8e00ff */
[----:B------:R-:W-:Y:S02]  /*1160*/  IMAD.MOV.U32 R8, RZ, RZ, 0x70 ;  /* 0x00000070ff087424 */ /* 0x000fe400078e00ff */
[----:B0-----:R-:W-:-:S07]  /*1170*/  IMAD.MOV.U32 R13, RZ, RZ, RZ ;  /* 0x000000ffff0d7224 */ /* 0x001fce00078e00ff */
[----:B------:R-:W-:-:S07]  /*1180*/  LEPC R20, `(.L_x_11) ;  /* 0x000000001014794e */ /* 0x000fce0000000000 */
[----:B-1----:R-:W-:Y:S05]  /*1190*/  CALL.ABS.NOINC R14 ;  /* 0x000000000e007343 */ /* 0x002fea0003c00000 */
.L_x_11:
[----:B------:R-:W-:-:S04]  /*11a0*/  SHF.L.U32 R3, RZ, 0x1f, RZ ;  /* 0x0000001fff037819 */ /* 0x000fc800000006ff */
[----:B------:R-:W0:Y:S02]  /*11b0*/  SYNCS.PHASECHK.TRANS64.TRYWAIT P0, [UR36+0x28800], R3 ;  /* 0x02880003ff0075a7 */ /* 0x000e240008000164 */
[----:B0-----:R-:W-:Y:S05]  /*11c0*/  @!P0 BRA `(.L_x_12) ;  /* 0x000000b000e88947 */ /* 0x001fea0003800000 */
.L_x_85:
[----:B------:R-:W-:-:S06]  /*11d0*/  ULOP3.LUT UR4, UR40, 0x1, URZ, 0xfc, !UPT ;  /* 0x0000000128047892 */ /* 0x000fcc000f8efc3f */
[----:B0-----:R-:W-:-:S05]  /*11e0*/  IMAD.U32 R0, RZ, RZ, UR4 ;  /* 0x00000004ff007e24 */ /* 0x001fca000f8e00ff */
[----:B------:R-:W-:-:S13]  /*11f0*/  ISETP.NE.AND P0, PT, R0, 0x3, PT ;  /* 0x000000030000780c */ /* 0x000fda0003f05270 */
[----:B------:R-:W-:Y:S05]  /*1200*/  @!P0 BRA `(.L_x_13) ;  /* 0x0000000000048947 */ /* 0x000fea0003800000 */
[----:B------:R-:W-:Y:S01]  /*1210*/  BPT.TRAP 0x1 ;  /* 0x000000040000795c */ /* 0x000fe20000300000 */
.L_x_13:
[----:B------:R0:W1:Y:S01]  /*1220*/  SYNCS.PHASECHK.TRANS64.TRYWAIT P1, [UR36+0x28830], R3 ;  /* 0x02883003ff0075a7 */ /* 0x0000620008020164 */
[----:B------:R-:W-:Y:S05]  /*1230*/  @!P0 BRA `(.L_x_14) ;  /* 0x0000000000048947 */ /* 0x000fea0003800000 */
[----:B------:R-:W-:Y:S01]  /*1240*/  BPT.TRAP 0x1 ;  /* 0x000000040000795c */ /* 0x000fe20000300000 */
.L_x_14:
[----:B------:R-:W-:Y:S01]  /*1250*/  MOV R5, UR44 ;  /* 0x0000002c00057c02 */ /* 0x000fe20008000f00 */
[----:B------:R-:W-:Y:S01]  /*1260*/  IMAD.MOV.U32 R0, RZ, RZ, RZ ;  /* 0x000000ffff007224 */ /* 0x000fe200078e00ff */
[----:B-1----:R-:W-:Y:S06]  /*1270*/  @P1 BRA `(.L_x_15) ;  /* 0x0000000000081947 */ /* 0x002fec0003800000 */
[----:B------:R-:W1:Y:S02]  /*1280*/  SYNCS.PHASECHK.TRANS64.TRYWAIT P1, [UR36+0x28830], R3 ;  /* 0x02883003ff0075a7 */ /* 0x000e640008020164 */
[----:B-1----:R-:W-:Y:S05]  /*1290*/  @!P1 BRA `(.L_x_16) ;  /* 0x000000b000cc9947 */ /* 0x002fea0003800000 */
.L_x_15:
[----:B------:R-:W-:Y:S05]  /*12a0*/  WARPSYNC.ALL ;  /* 0x0000000000007948 */ /* 0x000fea0003800000 */
[----:B-1----:R-:W-:Y:S01]  /*12b0*/  LOP3.LUT R4, R5, 0x10000, RZ, 0xfc, !PT ;  /* 0x0001000005047812 */ /* 0x002fe200078efcff */
[----:B------:R-:W-:Y:S01]  /*12c0*/  IMAD.MOV.U32 R151, RZ, RZ, RZ ;  /* 0x000000ffff977224 */ /* 0x000fe200078e00ff */
[----:B------:R-:W-:Y:S01]  /*12d0*/  MOV R5, 0x40000040 ;  /* 0x4000004000057802 */ /* 0x000fe20000000f00 */
[----:B------:R-:W-:Y:S01]  /*12e0*/  UIADD3 UR4, UR36, 0x18400, URZ ;  /* 0x0001840024047890 */ /* 0x000fe2000fffe03f */
[C---:B------:R-:W-:Y:S01]  /*12f0*/  R2UR UR8, R4.reuse ;  /* 0x00000000040872ca */ /* 0x040fe200000e0000 */
[----:B------:R-:W-:Y:S01]  /*1300*/  WARPGROUP.ARRIVE ;  /* 0x00000000000079c5 */ /* 0x000fe20000000000 */
[----:B------:R-:W-:Y:S01]  /*1310*/  R2UR UR9, R5 ;  /* 0x00000000050972ca */ /* 0x000fe200000e0000 */
[----:B------:R-:W-:Y:S01]  /*1320*/  USHF.R.U32.HI UR4, URZ, 0x4, UR4 ;  /* 0x000000043f047899 */ /* 0x000fe20008011604 */
[----:B------:R-:W-:Y:S01]  /*1330*/  R2UR UR32, R4 ;  /* 0x00000000042072ca */ /* 0x000fe200000e0000 */
[----:B------:R-:W-:Y:S01]  /*1340*/  UMOV UR11, 0x40000040 ;  /* 0x40000040000b7882 */ /* 0x000fe20000000000 */
[----:B------:R-:W-:Y:S01]  /*1350*/  UMOV UR13, 0x40000040 ;  /* 0x40000040000d7882 */ /* 0x000fe20000000000 */
[----:B------:R-:W-:Y:S01]  /*1360*/  ULOP3.LUT UR4, UR4, 0x3fff, URZ, 0xc0, !UPT ;  /* 0x00003fff04047892 */ /* 0x000fe2000f8ec03f */
[----:B------:R-:W1:Y:S01]  /*1370*/  S2UR UR7, SR_CgaCtaId ;  /* 0x00000000000779c3 */ /* 0x000e620000008800 */
[----:B------:R-:W-:Y:S01]  /*1380*/  UMOV UR15, 0x40000040 ;  /* 0x40000040000f7882 */ /* 0x000fe20000000000 */
[----:B------:R-:W-:Y:S01]  /*1390*/  UMOV UR17, 0x40000040 ;  /* 0x4000004000117882 */ /* 0x000fe20000000000 */
[----:B------:R-:W-:Y:S01]  /*13a0*/  ULOP3.LUT UR48, UR4, 0x10000, URZ, 0xfc, !UPT ;  /* 0x0001000004307892 */ /* 0x000fe2000f8efc3f */
[----:B------:R-:W-:Y:S01]  /*13b0*/  UMOV UR19, 0x40000040 ;  /* 0x4000004000137882 */ /* 0x000fe20000000000 */
[----:B------:R-:W-:-:S02]  /*13c0*/  UMOV UR21, 0x40000040 ;  /* 0x4000004000157882 */ /* 0x000fc40000000000 */
[----:B------:R-:W-:Y:S02]  /*13d0*/  UIADD3 UR14, UR48, 0x4, URZ ;  /* 0x00000004300e7890 */ /* 0x000fe4000fffe03f */
[----:B------:R-:W-:Y:S01]  /*13e0*/  UIADD3 UR12, UR32, 0x4, URZ ;  /* 0x00000004200c7890 */ /* 0x000fe2000fffe03f */
[----:B------:R-:W-:Y:S01]  /*13f0*/  UMOV UR10, UR48 ;  /* 0x00000030000a7c82 */ /* 0x000fe20008000000 */
[----:B------:R-:W-:Y:S01]  /*1400*/  UIADD3 UR16, UR32, 0x6, URZ ;  /* 0x0000000620107890 */ /* 0x000fe2000fffe03f */
[----:B------:R-:W-:Y:S01]  /*1410*/  HGMMA.64x128x16.F32.BF16 R24, gdesc[UR8], RZ, !UPT, gsb0 ;  /* 0x01e00000081879f0 */ /* 0x000fe2000c0018ff */
[----:B------:R-:W-:Y:S02]  /*1420*/  UIADD3 UR8, UR32, 0x2, URZ ;  /* 0x0000000220087890 */ /* 0x000fe4000fffe03f */
[----:B------:R-:W-:Y:S01]  /*1430*/  UIADD3 UR10, UR48, 0x2, URZ ;  /* 0x00000002300a7890 */ /* 0x000fe2000fffe03f */
[----:B------:R-:W-:Y:S01]  /*1440*/  UMOV UR9, 0x40000040 ;  /* 0x4000004000097882 */ /* 0x000fe20000000000 */
[----:B------:R-:W-:Y:S01]  /*1450*/  UMOV UR11, 0x40000040 ;  /* 0x40000040000b7882 */ /* 0x000fe20000000000 */
[----:B------:R-:W-:-:S02]  /*1460*/  UIADD3 UR18, UR48, 0x6, URZ ;  /* 0x0000000630127890 */ /* 0x000fc4000fffe03f */
[----:B------:R-:W-:Y:S02]  /*1470*/  UIADD3 UR20, UR32, 0x400, URZ ;  /* 0x0000040020147890 */ /* 0x000fe4000fffe03f */
[----:B------:R-:W-:Y:S01]  /*1480*/  UIADD3 UR22, UR48, 0x400, URZ ;  /* 0x0000040030167890 */ /* 0x000fe2000fffe03f */
[----:B------:R-:W-:Y:S01]  /*1490*/  UMOV UR23, 0x40000040 ;  /* 0x4000004000177882 */ /* 0x000fe20000000000 */
[----:B------:R-:W-:Y:S02]  /*14a0*/  UIADD3 UR24, UR32, 0x402, URZ ;  /* 0x0000040220187890 */ /* 0x000fe4000fffe03f */
[----:B------:R-:W-:Y:S01]  /*14b0*/  UIADD3 UR26, UR48, 0x402, URZ ;  /* 0x00000402301a7890 */ /* 0x000fe2000fffe03f */
[----:B------:R-:W-:Y:S01]  /*14c0*/  UMOV UR25, 0x40000040 ;  /* 0x4000004000197882 */ /* 0x000fe20000000000 */
[----:B------:R-:W-:Y:S01]  /*14d0*/  UMOV UR27, 0x40000040 ;  /* 0x40000040001b7882 */ /* 0x000fe20000000000 */
[----:B------:R-:W-:Y:S02]  /*14e0*/  UIADD3 UR28, UR32, 0x404, URZ ;  /* 0x00000404201c7890 */ /* 0x000fe4000fffe03f */
[----:B------:R-:W-:Y:S01]  /*14f0*/  UIADD3 UR30, UR48, 0x404, URZ ;  /* 0x00000404301e7890 */ /* 0x000fe2000fffe03f */
[----:B------:R-:W-:Y:S01]  /*1500*/  UMOV UR29, 0x40000040 ;  /* 0x40000040001d7882 */ /* 0x000fe20000000000 */
[----:B------:R-:W-:Y:S01]  /*1510*/  UMOV UR31, 0x40000040 ;  /* 0x40000040001f7882 */ /* 0x000fe20000000000 */
[----:B------:R-:W-:-:S02]  /*1520*/  UIADD3 UR32, UR32, 0x406, URZ ;  /* 0x0000040620207890 */ /* 0x000fc4000fffe03f */
[----:B------:R-:W-:Y:S01]  /*1530*/  UIADD3 UR34, UR48, 0x406, URZ ;  /* 0x0000040630227890 */ /* 0x000fe2000fffe03f */
[----:B------:R-:W-:Y:S01]  /*1540*/  UMOV UR33, 0x40000040 ;  /* 0x4000004000217882 */ /* 0x000fe20000000000 */
[----:B------:R-:W-:Y:S01]  /*1550*/  UMOV UR35, 0x40000040 ;  /* 0x4000004000237882 */ /* 0x000fe20000000000 */
[----:B------:R-:W-:Y:S02]  /*1560*/  WARPGROUP.DEPBAR.LE gsb0, 0x0 ;  /* 0x00008000000079c5 */ /* 0x000fe40000010000 */
[----:B------:R-:W-:-:S06]  /*1570*/  WARPGROUP.ARRIVE ;  /* 0x00000000000079c5 */ /* 0x000fcc0000000000 */
[----:B------:R-:W-:Y:S03]  /*1580*/  HGMMA.64x128x16.F32.BF16 R24, gdesc[UR8], R24, gsb0 ;  /* 0x01e00000081879f0 */ /* 0x000fe60008001818 */
[----:B------:R-:W-:Y:S02]  /*1590*/  WARPGROUP.DEPBAR.LE gsb0, 0x0 ;  /* 0x00008000000079c5 */ /* 0x000fe40000010000 */
[----:B------:R-:W-:-:S07]  /*15a0*/  WARPGROUP.ARRIVE ;  /* 0x00000000000079c5 */ /* 0x000fce0000000000 */
        /* <DEDUP_REMOVED lines=17> */
[----:B-1----:R-:W-:Y:S05]  /*16c0*/  @!P0 BRA `(.L_x_17) ;  /* 0x0000000000048947 */ /* 0x002fea0003800000 */
[----:B------:R-:W-:Y:S01]  /*16d0*/  BPT.TRAP 0x1 ;  /* 0x000000040000795c */ /* 0x000fe20000300000 */
.L_x_17:
[----:B------:R-:W-:Y:S01]  /*16e0*/  LOP3.LUT R17, R17, 0xffffff80, RZ, 0xc0, !PT ;  /* 0xffffff8011117812 */ /* 0x000fe200078ec0ff */
[----:B------:R-:W-:Y:S01]  /*16f0*/  ULDC UR4, c[0x0][0x9d8] ;  /* 0x0002760000047ab9 */ /* 0x000fe20000000800 */
[----:B------:R-:W-:Y:S01]  /*1700*/  MOV R9, 0xfffffffe ;  /* 0xfffffffe00097802 */ /* 0x000fe20000000f00 */
[----:B------:R-:W-:Y:S01]  /*1710*/  FMUL.FTZ R26, R26, UR4 ;  /* 0x000000041a1a7c20 */ /* 0x000fe20008410000 */
[----:B------:R-:W-:Y:S01]  /*1720*/  FMUL.FTZ R27, R27, UR4 ;  /* 0x000000041b1b7c20 */ /* 0x000fe20008410000 */
[----:B------:R-:W-:Y:S02]  /*1730*/  IMAD.IADD R17, R18, 0x1, -R17 ;  /* 0x0000000112117824 */ /* 0x000fe400078e0a11 */
[----:B------:R-:W-:Y:S01]  /*1740*/  FMUL.FTZ R30, R30, UR4 ;  /* 0x000000041e1e7c20 */ /* 0x000fe20008410000 */
[----:B------:R-:W-:Y:S01]  /*1750*/  FMUL.FTZ R31, R31, UR4 ;  /* 0x000000041f1f7c20 */ /* 0x000fe20008410000 */
[----:B------:R-:W-:Y:S01]  /*1760*/  FMUL.FTZ R34, R34, UR4 ;  /* 0x0000000422227c20 */ /* 0x000fe20008410000 */
[----:B------:R-:W1:Y:S01]  /*1770*/  MUFU.TANH R26, R26 ;  /* 0x0000001a001a7308 */ /* 0x000e620000002400 */
[----:B------:R-:W-:Y:S01]  /*1780*/  SHF.R.S32.HI R10, RZ, 0x1f, R17 ;  /* 0x0000001fff0a7819 */ /* 0x000fe20000011411 */
[----:B------:R-:W-:Y:S01]  /*1790*/  FMUL.FTZ R35, R35, UR4 ;  /* 0x0000000423237c20 */ /* 0x000fe20008410000 */
[----:B------:R-:W-:Y:S01]  /*17a0*/  FMUL.FTZ R24, R24, UR4 ;  /* 0x0000000418187c20 */ /* 0x000fe20008410000 */
[----:B------:R-:W-:Y:S01]  /*17b0*/  FMUL.FTZ R38, R38, UR4 ;  /* 0x0000000426267c20 */ /* 0x000fe20008410000 */
[----:B------:R-:W-:Y:S01]  /*17c0*/  LEA.HI R10, R10, R17, RZ, 0x2 ;  /* 0x000000110a0a7211 */ /* 0x000fe200078f10ff */
[----:B------:R-:W-:Y:S01]  /*17d0*/  FMUL.FTZ R25, R25, UR4 ;  /* 0x0000000419197c20 */ /* 0x000fe20008410000 */
[----:B------:R-:W-:Y:S01]  /*17e0*/  FMUL.FTZ R39, R39, UR4 ;  /* 0x0000000427277c20 */ /* 0x000fe20008410000 */
[----:B------:R-:W2:Y:S01]  /*17f0*/  MUFU.TANH R27, R27 ;  /* 0x0000001b001b7308 */ /* 0x000ea20000002400 */
[----:B------:R-:W-:Y:S01]  /*1800*/  LOP3.LUT R10, R10, 0x7ffffffc, RZ, 0xc0, !PT ;  /* 0x7ffffffc0a0a7812 */ /* 0x000fe200078ec0ff */
[----:B------:R-:W-:Y:S01]  /*1810*/  FMUL.FTZ R28, R28, UR4 ;  /* 0x000000041c1c7c20 */ /* 0x000fe20008410000 */
[----:B------:R-:W-:Y:S01]  /*1820*/  FMUL.FTZ R42, R42, UR4 ;  /* 0x000000042a2a7c20 */ /* 0x000fe20008410000 */
[----:B------:R-:W-:Y:S01]  /*1830*/  FMUL.FTZ R29, R29, UR4 ;  /* 0x000000041d1d7c20 */ /* 0x000fe20008410000 */
[----:B------:R-:W-:Y:S01]  /*1840*/  FMUL.FTZ R32, R32, UR4 ;  /* 0x0000000420207c20 */ /* 0x000fe20008410000 */
[----:B------:R-:W-:-:S02]  /*1850*/  IMAD.IADD R10, R17, 0x1, -R10 ;  /* 0x00000001110a7824 */ /* 0x000fc400078e0a0a */
[----:B------:R-:W-:Y:S01]  /*1860*/  FMUL.FTZ R43, R43, UR4 ;  /* 0x000000042b2b7c20 */ /* 0x000fe20008410000 */
[----:B------:R-:W3:Y:S01]  /*1870*/  MUFU.TANH R30, R30 ;  /* 0x0000001e001e7308 */ /* 0x000ee20000002400 */
[----:B------:R-:W-:Y:S01]  /*1880*/  FMUL.FTZ R46, R46, UR4 ;  /* 0x000000042e2e7c20 */ /* 0x000fe20008410000 */
[----:B------:R-:W-:Y:S02]  /*1890*/  IMAD R10, R10, R9, 0x80 ;  /* 0x000000800a0a7424 */ /* 0x000fe400078e0209 */
[----:B------:R-:W-:Y:S01]  /*18a0*/  FMUL.FTZ R33, R33, UR4 ;  /* 0x0000000421217c20 */ /* 0x000fe20008410000 */
[----:B------:R-:W-:Y:S02]  /*18b0*/  IMAD.U32 R9, RZ, RZ, UR42 ;  /* 0x0000002aff097e24 */ /* 0x000fe4000f8e00ff */
[----:B------:R-:W-:Y:S01]  /*18c0*/  FMUL.FTZ R47, R47, UR4 ;  /* 0x000000042f2f7c20 */ /* 0x000fe20008410000 */
[----:B------:R-:W-:Y:S02]  /*18d0*/  VIADD R10, R10, UR43 ;  /* 0x0000002b0a0a7c36 */ /* 0x000fe40008000000 */
[----:B------:R-:W-:Y:S01]  /*18e0*/  FMUL.FTZ R36, R36, UR4 ;  /* 0x0000000424247c20 */ /* 0x000fe20008410000 */
[----:B------:R-:W4:Y:S01]  /*18f0*/  MUFU.TANH R31, R31 ;  /* 0x0000001f001f7308 */ /* 0x000f220000002400 */
[----:B------:R-:W-:Y:S01]  /*1900*/  FMUL.FTZ R50, R50, UR4 ;  /* 0x0000000432327c20 */ /* 0x000fe20008410000 */
[----:B------:R-:W-:-:S02]  /*1910*/  IMAD R10, R9, -0x80, R10 ;  /* 0xffffff80090a7824 */ /* 0x000fc400078e020a */
[----:B------:R-:W-:Y:S01]  /*1920*/  FMUL.FTZ R37, R37, UR4 ;  /* 0x0000000425257c20 */ /* 0x000fe20008410000 */
[----:B------:R-:W-:Y:S01]  /*1930*/  FMUL.FTZ R40, R40, UR4 ;  /* 0x0000000428287c20 */ /* 0x000fe20008410000 */
[----:B------:R-:W-:Y:S01]  /*1940*/  FMUL.FTZ R51, R51, UR4 ;  /* 0x0000000433337c20 */ /* 0x000fe20008410000 */
[----:B------:R-:W-:Y:S01]  /*1950*/  FMUL.FTZ R54, R54, UR4 ;  /* 0x0000000436367c20 */ /* 0x000fe20008410000 */
[C---:B------:R-:W-:Y:S01]  /*1960*/  ISETP.GT.AND P2, PT, R10.reuse, RZ, PT ;  /* 0x000000ff0a00720c */ /* 0x040fe20003f44270 */
[----:B------:R-:W5:Y:S01]  /*1970*/  MUFU.TANH R34, R34 ;  /* 0x0000002200227308 */ /* 0x000f620000002400 */
[C---:B------:R-:W-:Y:S01]  /*1980*/  ISETP.GT.AND P1, PT, R10.reuse, 0x1, PT ;  /* 0x000000010a00780c */ /* 0x040fe20003f24270 */
[----:B------:R-:W-:Y:S01]  /*1990*/  FMUL.FTZ R41, R41, UR4 ;  /* 0x0000000429297c20 */ /* 0x000fe20008410000 */
[----:B------:R-:W-:Y:S01]  /*19a0*/  ISETP.GT.AND P6, PT, R10, 0x8, PT ;  /* 0x000000080a00780c */ /* 0x000fe20003fc4270 */
[----:B------:R-:W-:Y:S01]  /*19b0*/  FMUL.FTZ R44, R44, UR4 ;  /* 0x000000042c2c7c20 */ /* 0x000fe20008410000 */
[----:B-1----:R-:W-:Y:S01]  /*19c0*/  FSEL R12, R26, -INF , P2 ;  /* 0xff8000001a0c7808 */ /* 0x002fe20001000000 */
[----:B------:R-:W-:Y:S01]  /*19d0*/  FMUL.FTZ R55, R55, UR4 ;  /* 0x0000000437377c20 */ /* 0x000fe20008410000 */
[----:B--2---:R-:W-:Y:S01]  /*19e0*/  FSEL R27, R27, -INF , P1 ;  /* 0xff8000001b1b7808 */ /* 0x004fe20000800000 */
[----:B------:R-:W1:Y:S01]  /*19f0*/  MUFU.TANH R6, R24 ;  /* 0x0000001800067308 */ /* 0x000e620000002400 */
[----:B------:R-:W-:Y:S01]  /*1a00*/  ISETP.GT.AND P5, PT, R10, 0x9, PT ;  /* 0x000000090a00780c */ /* 0x000fe20003fa4270 */
[----:B------:R-:W-:Y:S01]  /*1a10*/  FMUL.FTZ R45, R45, UR4 ;  /* 0x000000042d2d7c20 */ /* 0x000fe20008410000 */
[----:B---3--:R-:W-:Y:S01]  /*1a20*/  FSEL R88, R30, -INF , P6 ;  /* 0xff8000001e587808 */ /* 0x008fe20003000000 */
[----:B------:R-:W-:Y:S01]  /*1a30*/  FMUL.FTZ R58, R58, UR4 ;  /* 0x000000043a3a7c20 */ /* 0x000fe20008410000 */
[----:B------:R-:W-:Y:S01]  /*1a40*/  FMNMX.FTZ R9, R12, R27, !PT ;  /* 0x0000001b0c097209 */ /* 0x000fe20007810000 */
[----:B------:R-:W-:Y:S01]  /*1a50*/  FMUL.FTZ R48, R48, UR4 ;  /* 0x0000000430307c20 */ /* 0x000fe20008410000 */
[----:B------:R-:W-:Y:S01]  /*1a60*/  ISETP.GT.AND P4, PT, R10, 0x10, PT ;  /* 0x000000100a00780c */ /* 0x000fe20003f84270 */
[----:B------:R-:W2:Y:S01]  /*1a70*/  MUFU.TANH R35, R35 ;  /* 0x0000002300237308 */ /* 0x000ea20000002400 */
[----:B----4-:R-:W-:Y:S01]  /*1a80*/  FSEL R90, R31, -INF , P5 ;  /* 0xff8000001f5a7808 */ /* 0x010fe20002800000 */
[----:B------:R-:W-:Y:S01]  /*1a90*/  FMUL.FTZ R59, R59, UR4 ;  /* 0x000000043b3b7c20 */ /* 0x000fe20008410000 */
[----:B------:R-:W-:Y:S01]  /*1aa0*/  FMNMX.FTZ R9, R88, R9, !PT ;  /* 0x0000000958097209 */ /* 0x000fe20007810000 */
[----:B------:R-:W-:Y:S01]  /*1ab0*/  FMUL.FTZ R62, R62, UR4 ;  /* 0x000000043e3e7c20 */ /* 0x000fe20008410000 */
[----:B------:R-:W-:Y:S01]  /*1ac0*/  ISETP.GT.AND P3, PT, R10, 0x11, PT ;  /* 0x000000110a00780c */ /* 0x000fe20003f64270 */
[----:B------:R-:W-:Y:S01]  /*1ad0*/  FMUL.FTZ R49, R49, UR4 ;  /* 0x0000000431317c20 */ /* 0x000fe20008410000 */
[----:B-----5:R-:W-:Y:S01]  /*1ae0*/  FSEL R92, R34, -INF , P4 ;  /* 0xff800000225c7808 */ /* 0x020fe20002000000 */
[----:B0-----:R-:W0:Y:S01]  /*1af0*/  MUFU.TANH R3, R25 ;  /* 0x0000001900037308 */ /* 0x001e220000002400 */
[----:B------:R-:W-:Y:S01]  /*1b00*/  FMNMX.FTZ R9, R90, R9, !PT ;  /* 0x000000095a097209 */ /* 0x000fe20007810000 */
[----:B------:R-:W-:Y:S01]  /*1b10*/  FMUL.FTZ R52, R52, UR4 ;  /* 0x0000000434347c20 */ /* 0x000fe20008410000 */
[----:B-1----:R-:W-:Y:S01]  /*1b20*/  FSEL R6, R6, -INF , P2 ;  /* 0xff80000006067808 */ /* 0x002fe20001000000 */
[----:B------:R-:W-:Y:S01]  /*1b30*/  FMUL.FTZ R63, R63, UR4 ;  /* 0x000000043f3f7c20 */ /* 0x000fe20008410000 */
[----:B------:R-:W-:Y:S01]  /*1b40*/  ISETP.GT.AND P2, PT, R10, 0x18, PT ;  /* 0x000000180a00780c */ /* 0x000fe20003f44270 */
[----:B------:R-:W-:Y:S01]  /*1b50*/  FMUL.FTZ R53, R53, UR4 ;  /* 0x0000000435357c20 */ /* 0x000fe20008410000 */
[----:B------:R-:W-:Y:S01]  /*1b60*/  FMNMX.FTZ R9, R92, R9, !PT ;  /* 0x000000095c097209 */ /* 0x000fe20007810000 */
[----:B------:R-:W1:Y:S01]  /*1b70*/  MUFU.TANH R38, R38 ;  /* 0x0000002600267308 */ /* 0x000e620000002400 */
[----:B--2---:R-:W-:Y:S01]  /*1b80*/  FSEL R94, R35, -INF , P3 ;  /* 0xff800000235e7808 */ /* 0x004fe20001800000 */
[----:B------:R-:W-:Y:S01]  /*1b90*/  FMUL.FTZ R66, R66, UR4 ;  /* 0x0000000442427c20 */ /* 0x000fe20008410000 */
[----:B------:R-:W-:Y:S01]  /*1ba0*/  FMUL.FTZ R56, R56, UR4 ;  /* 0x0000000438387c20 */ /* 0x000fe20008410000 */
[----:B------:R-:W-:Y:S01]  /*1bb0*/  FMUL.FTZ R67, R67, UR4 ;  /* 0x0000000443437c20 */ /* 0x000fe20008410000 */
[----:B------:R-:W-:Y:S01]  /*1bc0*/  FMNMX.FTZ R9, R94, R9, !PT ;  /* 0x000000095e097209 */ /* 0x000fe20007810000 */
[----:B------:R-:W-:Y:S01]  /*1bd0*/  FMUL.FTZ R57, R57, UR4 ;  /* 0x0000000439397c20 */ /* 0x000fe20008410000 */
[----:B------:R-:W-:Y:S01]  /*1be0*/  FMUL.FTZ R70, R70, UR4 ;  /* 0x0000000446467c20 */ /* 0x000fe20008410000 */
[----:B------:R-:W2:Y:S01]  /*1bf0*/  MUFU.TANH R8, R28 ;  /* 0x0000001c00087308 */ /* 0x000ea20000002400 */
[----:B0-----:R-:W-:Y:S01]  /*1c00*/  FSEL R3, R3, -INF , P1 ;  /* 0xff80000003037808 */ /* 0x001fe20000800000 */
[----:B------:R-:W-:Y:S01]  /*1c10*/  FMUL.FTZ R60, R60, UR4 ;  /* 0x000000043c3c7c20 */ /* 0x000fe20008410000 */
[----:B------:R-:W-:Y:S01]  /*1c20*/  ISETP.GT.AND P1, PT, R10, 0x19, PT ;  /* 0x000000190a00780c */ /* 0x000fe20003f24270 */
[----:B------:R-:W-:Y:S01]  /*1c30*/  FMUL.FTZ R71, R71, UR4 ;  /* 0x0000000447477c20 */ /* 0x000fe20008410000 */
[----:B------:R-:W-:Y:S01]  /*1c40*/  FMUL.FTZ R61, R61, UR4 ;  /* 0x000000043d3d7c20 */ /* 0x000fe20008410000 */
[----:B------:R-:W-:Y:S01]  /*1c50*/  FMUL.FTZ R74, R74, UR4 ;  /* 0x000000044a4a7c20 */ /* 0x000fe20008410000 */
[----:B------:R-:W-:Y:S01]  /*1c60*/  FMUL.FTZ R64, R64, UR4 ;  /* 0x0000000440407c20 */ /* 0x000fe20008410000 */
[----:B------:R-:W0:Y:S01]  /*1c70*/  MUFU.TANH R39, R39 ;  /* 0x0000002700277308 */ /* 0x000e220000002400 */
[----:B-1----:R-:W-:Y:S01]  /*1c80*/  FSEL R96, R38, -INF , P2 ;  /* 0xff80000026607808 */ /* 0x002fe20001000000 */
[----:B------:R-:W-:Y:S01]  /*1c90*/  FMUL.FTZ R75, R75, UR4 ;  /* 0x000000044b4b7c20 */ /* 0x000fe20008410000 */
[----:B------:R-:W-:Y:S01]  /*1ca0*/  FMUL.FTZ R65, R65, UR4 ;  /* 0x0000000441417c20 */ /* 0x000fe20008410000 */
[----:B------:R-:W-:Y:S01]  /*1cb0*/  FMUL.FTZ R78, R78, UR4 ;  /* 0x000000044e4e7c20 */ /* 0x000fe20008410000 */
[----:B------:R-:W-:Y:S01]  /*1cc0*/  FMNMX.FTZ R9, R96, R9, !PT ;  /* 0x0000000960097209 */ /* 0x000fe20007810000 */
[----:B------:R-:W-:Y:S01]  /*1cd0*/  FMUL.FTZ R68, R68, UR4 ;  /* 0x0000000444447c20 */ /* 0x000fe20008410000 */
[----:B------:R-:W-:Y:S01]  /*1ce0*/  FMUL.FTZ R79, R79, UR4 ;  /* 0x000000044f4f7c20 */ /* 0x000fe20008410000 */
[----:B------:R-:W1:Y:S01]  /*1cf0*/  MUFU.TANH R14, R29 ;  /* 0x0000001d000e7308 */ /* 0x000e620000002400 */
[----:B--2---:R-:W-:Y:S01]  /*1d00*/  FSEL R8, R8, -INF , P6 ;  /* 0xff80000008087808 */ /* 0x004fe20003000000 */
[----:B------:R-:W-:Y:S01]  /*1d10*/  FMUL.FTZ R69, R69, UR4 ;  /* 0x0000000445457c20 */ /* 0x000fe20008410000 */
[----:B------:R-:W-:Y:S01]  /*1d20*/  ISETP.GT.AND P6, PT, R10, 0x20, PT ;  /* 0x000000200a00780c */ /* 0x000fe20003fc4270 */
[----:B------:R-:W-:Y:S01]  /*1d30*/  FMUL.FTZ R82, R82, UR4 ;  /* 0x0000000452527c20 */ /* 0x000fe20008410000 */
[----:B------:R-:W-:Y:S01]  /*1d40*/  FMUL.FTZ R72, R72, UR4 ;  /* 0x0000000448487c20 */ /* 0x000fe20008410000 */
[----:B------:R-:W-:Y:S01]  /*1d50*/  FMUL.FTZ R83, R83, UR4 ;  /* 0x0000000453537c20 */ /* 0x000fe20008410000 */
[----:B------:R-:W-:Y:S01]  /*1d60*/  FMUL.FTZ R73, R73, UR4 ;  /* 0x0000000449497c20 */ /* 0x000fe20008410000 */
[----:B------:R-:W2:Y:S01]  /*1d70*/  MUFU.TANH R42, R42 ;  /* 0x0000002a002a7308 */ /* 0x000ea20000002400 */
[----:B0-----:R-:W-:Y:S01]  /*1d80*/  FSEL R98, R39, -INF , P1 ;  /* 0xff80000027627808 */ /* 0x001fe20000800000 */
[----:B------:R-:W-:Y:S01]  /*1d90*/  FMUL.FTZ R86, R86, UR4 ;  /* 0x0000000456567c20 */ /* 0x000fe20008410000 */
[----:B------:R-:W-:Y:S01]  /*1da0*/  FMUL.FTZ R87, R87, UR4 ;  /* 0x0000000457577c20 */ /* 0x000fe20008410000 */
[----:B------:R-:W-:Y:S01]  /*1db0*/  ULDC UR5, c[0x0][0x988] ;  /* 0x0002620000057ab9 */ /* 0x000fe20000000800 */
[----:B------:R-:W-:Y:S01]  /*1dc0*/  FMNMX.FTZ R9, R98, R9, !PT ;  /* 0x0000000962097209 */ /* 0x000fe20007810000 */
[----:B------:R-:W-:Y:S01]  /*1dd0*/  FMUL.FTZ R76, R76, UR4 ;  /* 0x000000044c4c7c20 */ /* 0x000fe20008410000 */
[----:B------:R-:W-:Y:S01]  /*1de0*/  P2R R7, PR, RZ, 0x1 ;  /* 0x00000001ff077803 */ /* 0x000fe20000000000 */
[----:B------:R-:W0:Y:S01]  /*1df0*/  MUFU.TANH R32, R32 ;  /* 0x0000002000207308 */ /* 0x000e220000002400 */
[----:B-1----:R-:W-:Y:S01]  /*1e00*/  FSEL R14, R14, -INF , P5 ;  /* 0xff8000000e0e7808 */ /* 0x002fe20002800000 */
[----:B------:R-:W-:Y:S01]  /*1e10*/  FMUL.FTZ R77, R77, UR4 ;  /* 0x000000044d4d7c20 */ /* 0x000fe20008410000 */
[----:B------:R-:W-:Y:S01]  /*1e20*/  ISETP.GT.AND P5, PT, R10, 0x21, PT ;  /* 0x000000210a00780c */ /* 0x000fe20003fa4270 */
[----:B------:R-:W-:Y:S01]  /*1e30*/  FMUL.FTZ R80, R80, UR4 ;  /* 0x0000000450507c20 */ /* 0x000fe20008410000 */
[----:B------:R-:W-:Y:S01]  /*1e40*/  FMUL.FTZ R81, R81, UR4 ;  /* 0x0000000451517c20 */ /* 0x000fe20008410000 */
[----:B------:R-:W-:Y:S01]  /*1e50*/  FMUL.FTZ R84, R84, UR4 ;  /* 0x0000000454547c20 */ /* 0x000fe20008410000 */
[----:B------:R-:W-:Y:S01]  /*1e60*/  FMUL.FTZ R85, R85, UR4 ;  /* 0x0000000455557c20 */ /* 0x000fe20008410000 */
[----:B------:R-:W1:Y:S01]  /*1e70*/  MUFU.TANH R43, R43 ;  /* 0x0000002b002b7308 */ /* 0x000e620000002400 */
[----:B--2---:R-:W-:Y:S01]  /*1e80*/  FSEL R100, R42, -INF , P6 ;  /* 0xff8000002a647808 */ /* 0x004fe20003000000 */
[----:B------:R-:W-:Y:S01]  /*1e90*/  UIADD3 UR42, UR42, -0x2, URZ ;  /* 0xfffffffe2a2a7890 */ /* 0x000fe2000fffe03f */
[--C-:B------:R-:W-:Y:S01]  /*1ea0*/  IMAD.MOV.U32 R150, RZ, RZ, R151.reuse ;  /* 0x000000ffff967224 */ /* 0x100fe200078e0097 */
[----:B------:R-:W-:Y:S01]  /*1eb0*/  UIADD3 UR4, UR36, 0x28840, URZ ;  /* 0x0002884024047890 */ /* 0x000fe2000fffe03f */
[----:B------:R-:W-:Y:S01]  /*1ec0*/  FMNMX.FTZ R9, R100, R9, !PT ;  /* 0x0000000964097209 */ /* 0x000fe20007810000 */
[--C-:B------:R-:W-:Y:S01]  /*1ed0*/  IMAD.MOV.U32 R149, RZ, RZ, R151.reuse ;  /* 0x000000ffff957224 */ /* 0x100fe200078e0097 */
[-C--:B------:R-:W-:Y:S01]  /*1ee0*/  MOV R148, R151.reuse ;  /* 0x0000009700947202 */ /* 0x080fe20000000f00 */
[----:B------:R-:W2:Y:S01]  /*1ef0*/  MUFU.TANH R20, R33 ;  /* 0x0000002100147308 */ /* 0x000ea20000002400 */
[----:B0-----:R-:W-:Y:S01]  /*1f00*/  FSEL R18, R32, -INF , P4 ;  /* 0xff80000020127808 */ /* 0x001fe20002000000 */
[----:B------:R-:W-:Y:S01]  /*1f10*/  UPRMT UR4, UR7, 0x654, UR4 ;  /* 0x0000065407047896 */ /* 0x000fe20008000004 */
[----:B------:R-:W-:Y:S01]  /*1f20*/  ISETP.GT.AND P4, PT, R10, 0x28, PT ;  /* 0x000000280a00780c */ /* 0x000fe20003f84270 */
[--C-:B------:R-:W-:Y:S01]  /*1f30*/  IMAD.MOV.U32 R147, RZ, RZ, R151.reuse ;  /* 0x000000ffff937224 */ /* 0x100fe200078e0097 */
[-C--:B------:R-:W-:Y:S01]  /*1f40*/  MOV R145, R151.reuse ;  /* 0x0000009700917202 */ /* 0x080fe20000000f00 */
[--C-:B------:R-:W-:Y:S01]  /*1f50*/  IMAD.MOV.U32 R143, RZ, RZ, R151.reuse ;  /* 0x000000ffff8f7224 */ /* 0x100fe200078e0097 */
[----:B------:R-:W-:Y:S01]  /*1f60*/  MOV R139, R151 ;  /* 0x00000097008b7202 */ /* 0x000fe20000000f00 */
[----:B------:R-:W0:Y:S01]  /*1f70*/  MUFU.TANH R46, R46 ;  /* 0x0000002e002e7308 */ /* 0x000e220000002400 */
[----:B-1----:R-:W-:Y:S01]  /*1f80*/  FSEL R102, R43, -INF , P5 ;  /* 0xff8000002b667808 */ /* 0x002fe20002800000 */
[--C-:B------:R-:W-:Y:S01]  /*1f90*/  IMAD.MOV.U32 R141, RZ, RZ, R151.reuse ;  /* 0x000000ffff8d7224 */ /* 0x100fe200078e0097 */
[----:B------:R-:W-:Y:S01]  /*1fa0*/  SYNCS.ARRIVE.TRANS64.RED.A1T0 RZ, [UR4], RZ ;  /* 0x000000ffffff79a7 */ /* 0x000fe20008100404 */
[----:B------:R-:W-:Y:S01]  /*1fb0*/  UMOV UR4, URZ ;  /* 0x0000003f00047c82 */ /* 0x000fe20008000000 */
[----:B------:R-:W-:Y:S01]  /*1fc0*/  FMNMX.FTZ R9, R102, R9, !PT ;  /* 0x0000000966097209 */ /* 0x000fe20007810000 */
[--C-:B------:R-:W-:Y:S01]  /*1fd0*/  IMAD.MOV.U32 R137, RZ, RZ, R151.reuse ;  /* 0x000000ffff897224 */ /* 0x100fe200078e0097 */
[-C--:B------:R-:W-:Y:S01]  /*1fe0*/  MOV R133, R151.reuse ;  /* 0x0000009700857202 */ /* 0x080fe20000000f00 */
[----:B------:R-:W1:Y:S01]  /*1ff0*/  MUFU.TANH R22, R36 ;  /* 0x0000002400167308 */ /* 0x000e620000002400 */
[----:B--2---:R-:W-:Y:S01]  /*2000*/  FSEL R20, R20, -INF , P3 ;  /* 0xff80000014147808 */ /* 0x004fe20001800000 */
[--C-:B------:R-:W-:Y:S01]  /*2010*/  IMAD.MOV.U32 R135, RZ, RZ, R151.reuse ;  /* 0x000000ffff877224 */ /* 0x100fe200078e0097 */
[----:B------:R-:W-:Y:S01]  /*2020*/  ISETP.GT.AND P3, PT, R10, 0x29, PT ;  /* 0x000000290a00780c */ /* 0x000fe20003f64270 */
[--C-:B------:R-:W-:Y:S01]  /*2030*/  IMAD.MOV.U32 R131, RZ, RZ, R151.reuse ;  /* 0x000000ffff837224 */ /* 0x100fe200078e0097 */
[-C--:B------:R-:W-:Y:S01]  /*2040*/  MOV R127, R151.reuse ;  /* 0x00000097007f7202 */ /* 0x080fe20000000f00 */
[--C-:B------:R-:W-:Y:S01]  /*2050*/  IMAD.MOV.U32 R129, RZ, RZ, R151.reuse ;  /* 0x000000ffff817224 */ /* 0x100fe200078e0097 */
[-C--:B------:R-:W-:Y:S01]  /*2060*/  MOV R121, R151.reuse ;  /* 0x0000009700797202 */ /* 0x080fe20000000f00 */
[----:B------:R-:W2:Y:S01]  /*2070*/  MUFU.TANH R47, R47 ;  /* 0x0000002f002f7308 */ /* 0x000ea20000002400 */
[----:B0-----:R-:W-:Y:S01]  /*2080*/  FSEL R104, R46, -INF , P4 ;  /* 0xff8000002e687808 */ /* 0x001fe20002000000 */
[--C-:B------:R-:W-:Y:S01]  /*2090*/  IMAD.MOV.U32 R125, RZ, RZ, R151.reuse ;  /* 0x000000ffff7d7224 */ /* 0x100fe200078e0097 */
[----:B------:R-:W-:Y:S01]  /*20a0*/  MOV R115, R151 ;  /* 0x0000009700737202 */ /* 0x000fe20000000f00 */
[--C-:B------:R-:W-:Y:S01]  /*20b0*/  IMAD.MOV.U32 R123, RZ, RZ, R151.reuse ;  /* 0x000000ffff7b7224 */ /* 0x100fe200078e0097 */
[----:B------:R-:W-:Y:S01]  /*20c0*/  FMNMX.FTZ R9, R104, R9, !PT ;  /* 0x0000000968097209 */ /* 0x000fe20007810000 */
[--C-:B------:R-:W-:Y:S01]  /*20d0*/  IMAD.MOV.U32 R119, RZ, RZ, R151.reuse ;  /* 0x000000ffff777224 */ /* 0x100fe200078e0097 */
[-C--:B------:R-:W-:Y:S01]  /*20e0*/  MOV R109, R151.reuse ;  /* 0x00000097006d7202 */ /* 0x080fe20000000f00 */
[----:B------:R-:W0:Y:S01]  /*20f0*/  MUFU.TANH R24, R37 ;  /* 0x0000002500187308 */ /* 0x000e220000002400 */
[----:B-1----:R-:W-:Y:S01]  /*2100*/  FSEL R22, R22, -INF , P2 ;  /* 0xff80000016167808 */ /* 0x002fe20001000000 */
[--C-:B------:R-:W-:Y:S01]  /*2110*/  IMAD.MOV.U32 R117, RZ, RZ, R151.reuse ;  /* 0x000000ffff757224 */ /* 0x100fe200078e0097 */
[----:B------:R-:W-:Y:S01]  /*2120*/  ISETP.GT.AND P2, PT, R10, 0x30, PT ;  /* 0x000000300a00780c */ /* 0x000fe20003f44270 */
[--C-:B------:R-:W-:Y:S01]  /*2130*/  IMAD.MOV.U32 R113, RZ, RZ, R151.reuse ;  /* 0x000000ffff717224 */ /* 0x100fe200078e0097 */
[-C--:B------:R-:W-:Y:S01]  /*2140*/  MOV R103, R151.reuse ;  /* 0x0000009700677202 */ /* 0x080fe20000000f00 */
[--C-:B------:R-:W-:Y:S01]  /*2150*/  IMAD.MOV.U32 R111, RZ, RZ, R151.reuse ;  /* 0x000000ffff6f7224 */ /* 0x100fe200078e0097 */
[-C--:B------:R-:W-:Y:S01]  /*2160*/  MOV R97, R151.reuse ;  /* 0x0000009700617202 */ /* 0x080fe20000000f00 */
[----:B------:R-:W1:Y:S01]  /*2170*/  MUFU.TANH R50, R50 ;  /* 0x0000003200327308 */ /* 0x000e620000002400 */
[----:B--2---:R-:W-:Y:S01]  /*2180*/  FSEL R106, R47, -INF , P3 ;  /* 0xff8000002f6a7808 */ /* 0x004fe20001800000 */
[--C-:B------:R-:W-:Y:S01]  /*2190*/  IMAD.MOV.U32 R107, RZ, RZ, R151.reuse ;  /* 0x000000ffff6b7224 */ /* 0x100fe200078e0097 */
[----:B------:R-:W-:Y:S01]  /*21a0*/  MOV R91, R151 ;  /* 0x00000097005b7202 */ /* 0x000fe20000000f00 */
[--C-:B------:R-:W-:Y:S01]  /*21b0*/  IMAD.MOV.U32 R105, RZ, RZ, R151.reuse ;  /* 0x000000ffff697224 */ /* 0x100fe200078e0097 */
[----:B------:R-:W-:Y:S01]  /*21c0*/  FMNMX.FTZ R9, R106, R9, !PT ;  /* 0x000000096a097209 */ /* 0x000fe20007810000 */
[----:B------:R-:W-:-:S02]  /*21d0*/  IMAD.MOV.U32 R101, RZ, RZ, R151 ;  /* 0x000000ffff657224 */ /* 0x000fc400078e0097 */
[----:B------:R-:W2:Y:S01]  /*21e0*/  MUFU.TANH R40, R40 ;  /* 0x0000002800287308 */ /* 0x000ea20000002400 */
[----:B0-----:R-:W-:Y:S01]  /*21f0*/  FSEL R24, R24, -INF , P1 ;  /* 0xff80000018187808 */ /* 0x001fe20000800000 */
[--C-:B------:R-:W-:Y:S01]  /*2200*/  IMAD.MOV.U32 R99, RZ, RZ, R151.reuse ;  /* 0x000000ffff637224 */ /* 0x100fe200078e0097 */
[----:B------:R-:W-:Y:S01]  /*2210*/  ISETP.GT.AND P1, PT, R10, 0x31, PT ;  /* 0x000000310a00780c */ /* 0x000fe20003f24270 */
[--C-:B------:R-:W-:Y:S02]  /*2220*/  IMAD.MOV.U32 R95, RZ, RZ, R151.reuse ;  /* 0x000000ffff5f7224 */ /* 0x100fe400078e0097 */
[--C-:B------:R-:W-:Y:S02]  /*2230*/  IMAD.MOV.U32 R93, RZ, RZ, R151.reuse ;  /* 0x000000ffff5d7224 */ /* 0x100fe400078e0097 */
[----:B------:R-:W0:Y:S01]  /*2240*/  MUFU.TANH R51, R51 ;  /* 0x0000003300337308 */ /* 0x000e220000002400 */
[----:B-1----:R-:W-:Y:S01]  /*2250*/  FSEL R108, R50, -INF , P2 ;  /* 0xff800000326c7808 */ /* 0x002fe20001000000 */
[----:B------:R-:W-:-:S03]  /*2260*/  IMAD.MOV.U32 R89, RZ, RZ, R151 ;  /* 0x000000ffff597224 */ /* 0x000fc600078e0097 */
[----:B------:R-:W-:-:S03]  /*2270*/  FMNMX.FTZ R9, R108, R9, !PT ;  /* 0x000000096c097209 */ /* 0x000fc60007810000 */
[----:B------:R-:W1:Y:S01]  /*2280*/  MUFU.TANH R28, R41 ;  /* 0x00000029001c7308 */ /* 0x000e620000002400 */
[----:B--2---:R-:W-:Y:S02]  /*2290*/  FSEL R26, R40, -INF , P6 ;  /* 0xff800000281a7808 */ /* 0x004fe40003000000 */
[----:B------:R-:W-:-:S05]  /*22a0*/  ISETP.GT.AND P6, PT, R10, 0x38, PT ;  /* 0x000000380a00780c */ /* 0x000fca0003fc4270 */
[----:B------:R-:W2:Y:S01]  /*22b0*/  MUFU.TANH R54, R54 ;  /* 0x0000003600367308 */ /* 0x000ea20000002400 */
[----:B0-----:R-:W-:-:S04]  /*22c0*/  FSEL R110, R51, -INF , P1 ;  /* 0xff800000336e7808 */ /* 0x001fc80000800000 */
[----:B------:R-:W-:-:S03]  /*22d0*/  FMNMX.FTZ R9, R110, R9, !PT ;  /* 0x000000096e097209 */ /* 0x000fc60007810000 */
[----:B------:R-:W0:Y:S01]  /*22e0*/  MUFU.TANH R44, R44 ;  /* 0x0000002c002c7308 */ /* 0x000e220000002400 */
[----:B-1----:R-:W-:Y:S02]  /*22f0*/  FSEL R28, R28, -INF , P5 ;  /* 0xff8000001c1c7808 */ /* 0x002fe40002800000 */
[----:B------:R-:W-:-:S05]  /*2300*/  ISETP.GT.AND P5, PT, R10, 0x39, PT ;  /* 0x000000390a00780c */ /* 0x000fca0003fa4270 */
[----:B------:R-:W1:Y:S01]  /*2310*/  MUFU.TANH R55, R55 ;  /* 0x0000003700377308 */ /* 0x000e620000002400 */
[----:B--2---:R-:W-:-:S04]  /*2320*/  FSEL R112, R54, -INF , P6 ;  /* 0xff80000036707808 */ /* 0x004fc80003000000 */
[----:B------:R-:W-:-:S03]  /*2330*/  FMNMX.FTZ R9, R112, R9, !PT ;  /* 0x0000000970097209 */ /* 0x000fc60007810000 */
[----:B------:R-:W2:Y:S01]  /*2340*/  MUFU.TANH R45, R45 ;  /* 0x0000002d002d7308 */ /* 0x000ea20000002400 */
[----:B0-----:R-:W-:Y:S02]  /*2350*/  FSEL R30, R44, -INF , P4 ;  /* 0xff8000002c1e7808 */ /* 0x001fe40002000000 */
[----:B------:R-:W-:-:S05]  /*2360*/  ISETP.GT.AND P4, PT, R10, 0x40, PT ;  /* 0x000000400a00780c */ /* 0x000fca0003f84270 */
[----:B------:R-:W0:Y:S01]  /*2370*/  MUFU.TANH R58, R58 ;  /* 0x0000003a003a7308 */ /* 0x000e220000002400 */
[----:B-1----:R-:W-:-:S04]  /*2380*/  FSEL R114, R55, -INF , P5 ;  /* 0xff80000037727808 */ /* 0x002fc80002800000 */
        /* <DEDUP_REMOVED lines=92> */
[----:B--2---:R-:W-:-:S04]  /*2950*/  FSEL R146, R87, -INF , P1 ;  /* 0xff80000057927808 */ /* 0x004fc80000800000 */
[----:B------:R-:W-:Y:S02]  /*2960*/  FMNMX.FTZ R11, R146, R9, !PT ;  /* 0x00000009920b7209 */ /* 0x000fe40007810000 */
[----:B------:R-:W-:Y:S01]  /*2970*/  MOV R9, UR5 ;  /* 0x0000000500097c02 */ /* 0x000fe20008000f00 */
[----:B------:R-:W2:Y:S01]  /*2980*/  MUFU.TANH R80, R80 ;  /* 0x0000005000507308 */ /* 0x000ea20000002400 */
[----:B0-----:R-:W-:Y:S01]  /*2990*/  FSEL R78, R76, -INF , P6 ;  /* 0xff8000004c4e7808 */ /* 0x001fe20003000000 */
[----:B------:R-:W0:Y:S06]  /*29a0*/  SHFL.BFLY PT, R10, R11, 0x2, 0x1f ;  /* 0x0c401f000b0a7f89 */ /* 0x000e2c00000e0000 */
[----:B------:R-:W3:Y:S01]  /*29b0*/  MUFU.TANH R81, R81 ;  /* 0x0000005100517308 */ /* 0x000ee20000002400 */
[----:B-1----:R-:W-:-:S07]  /*29c0*/  FSEL R82, R77, -INF , P5 ;  /* 0xff8000004d527808 */ /* 0x002fce0002800000 */
[----:B------:R-:W1:Y:S01]  /*29d0*/  MUFU.TANH R84, R84 ;  /* 0x0000005400547308 */ /* 0x000e620000002400 */
[----:B--2---:R-:W-:-:S07]  /*29e0*/  FSEL R80, R80, -INF , P4 ;  /* 0xff80000050507808 */ /* 0x004fce0002000000 */
[----:B------:R-:W2:Y:S01]  /*29f0*/  MUFU.TANH R85, R85 ;  /* 0x0000005500557308 */ /* 0x000ea20000002400 */
[----:B---3--:R-:W-:Y:S02]  /*2a00*/  FSEL R86, R81, -INF , P3 ;  /* 0xff80000051567808 */ /* 0x008fe40001800000 */
[----:B0-----:R-:W-:-:S05]  /*2a10*/  FMNMX.FTZ R13, R11, R10, !PT ;  /* 0x0000000a0b0d7209 */ /* 0x001fca0007810000 */
[----:B------:R-:W0:Y:S01]  /*2a20*/  SHFL.BFLY PT, R10, R13, 0x1, 0x1f ;  /* 0x0c201f000d0a7f89 */ /* 0x000e2200000e0000 */
[----:B-1----:R-:W-:Y:S02]  /*2a30*/  FSEL R84, R84, -INF , P2 ;  /* 0xff80000054547808 */ /* 0x002fe40001000000 */
[----:B0-----:R-:W-:-:S04]  /*2a40*/  FMNMX.FTZ R10, R13, R10, !PT ;  /* 0x0000000a0d0a7209 */ /* 0x001fc80007810000 */
[C---:B------:R-:W-:Y:S01]  /*2a50*/  FSETP.NEU.FTZ.AND P0, PT, R10.reuse, -INF , PT ;  /* 0xff8000000a00780b */ /* 0x040fe20003f1d000 */
[----:B------:R-:W-:-:S05]  /*2a60*/  FMUL.FTZ R15, R10, R9 ;  /* 0x000000090a0f7220 */ /* 0x000fca0000410000 */
[----:B------:R-:W-:Y:S02]  /*2a70*/  FSEL R15, R15, RZ, P0 ;  /* 0x000000ff0f0f7208 */ /* 0x000fe40000000000 */
[----:B------:R-:W-:Y:S02]  /*2a80*/  ISETP.NE.AND P0, PT, R7, RZ, PT ;  /* 0x000000ff0700720c */ /* 0x000fe40003f05270 */
[----:B------:R-:W-:Y:S01]  /*2a90*/  FMNMX.FTZ R7, R6, R3, !PT ;  /* 0x0000000306077209 */ /* 0x000fe20007810000 */
[-CC-:B------:R-:W-:Y:S01]  /*2aa0*/  FFMA.FTZ R155, R88, R9.reuse, -R15.reuse ;  /* 0x00000009589b7223 */ /* 0x180fe2000001080f */
[----:B--2---:R-:W-:Y:S01]  /*2ab0*/  FSEL R88, R85, -INF , P1 ;  /* 0xff80000055587808 */ /* 0x004fe20000800000 */
[--C-:B------:R-:W-:Y:S01]  /*2ac0*/  FFMA.FTZ R153, R12, R9, -R15.reuse ;  /* 0x000000090c997223 */ /* 0x100fe2000001080f */
[----:B------:R-:W-:Y:S01]  /*2ad0*/  FMNMX.FTZ R7, R8, R7, !PT ;  /* 0x0000000708077209 */ /* 0x000fe20007810000 */
[-CC-:B------:R-:W-:Y:S01]  /*2ae0*/  FFMA.FTZ R62, R27, R9.reuse, -R15.reuse ;  /* 0x000000091b3e7223 */ /* 0x180fe2000001080f */
[--C-:B------:R-:W-:Y:S01]  /*2af0*/  FFMA.FTZ R64, R90, R9, -R15.reuse ;  /* 0x000000095a407223 */ /* 0x100fe2000001080f */
[----:B------:R-:W-:Y:S01]  /*2b00*/  MUFU.EX2 R155, R155 ;  /* 0x0000009b009b7308 */ /* 0x000fe20000000800 */
[----:B------:R-:W-:Y:S01]  /*2b10*/  FMNMX.FTZ R7, R14, R7, !PT ;  /* 0x000000070e077209 */ /* 0x000fe20007810000 */
[-CC-:B------:R-:W-:Y:S01]  /*2b20*/  FFMA.FTZ R157, R92, R9.reuse, -R15.reuse ;  /* 0x000000095c9d7223 */ /* 0x180fe2000001080f */
[-CC-:B------:R-:W-:Y:S01]  /*2b30*/  FFMA.FTZ R66, R94, R9.reuse, -R15.reuse ;  /* 0x000000095e427223 */ /* 0x180fe2000001080f */
        /* <DEDUP_REMOVED lines=12> */
[----:B------:R-:W0:Y:S01]  /*2c00*/  MUFU.EX2 R62, R62 ;  /* 0x0000003e003e7308 */ /* 0x000e220000000800 */
[----:B------:R-:W-:Y:S01]  /*2c10*/  FMNMX.FTZ R7, R24, R7, !PT ;  /* 0x0000000718077209 */ /* 0x000fe20007810000 */
[-CC-:B------:R-:W-:Y:S01]  /*2c20*/  FFMA.FTZ R167, R112, R9.reuse, -R15.reuse ;  /* 0x0000000970a77223 */ /* 0x180fe2000001080f */
[-CC-:B------:R-:W-:Y:S01]  /*2c30*/  FFMA.FTZ R76, R114, R9.reuse, -R15.reuse ;  /* 0x00000009724c7223 */ /* 0x180fe2000001080f */
[--C-:B------:R-:W-:Y:S01]  /*2c40*/  FFMA.FTZ R169, R116, R9, -R15.reuse ;  /* 0x0000000974a97223 */ /* 0x100fe2000001080f */
[----:B------:R-:W-:Y:S01]  /*2c50*/  FMNMX.FTZ R7, R26, R7, !PT ;  /* 0x000000071a077209 */ /* 0x000fe20007810000 */
[-CC-:B------:R-:W-:Y:S01]  /*2c60*/  FFMA.FTZ R118, R118, R9.reuse, -R15.reuse ;  /* 0x0000000976767223 */ /* 0x180fe2000001080f */
[--C-:B------:R-:W-:Y:S01]  /*2c70*/  FFMA.FTZ R120, R120, R9, -R15.reuse ;  /* 0x0000000978787223 */ /* 0x100fe2000001080f */
[----:B------:R-:W1:Y:S01]  /*2c80*/  MUFU.EX2 R64, R64 ;  /* 0x0000004000407308 */ /* 0x000e620000000800 */
[----:B------:R-:W-:Y:S01]  /*2c90*/  FMNMX.FTZ R7, R28, R7, !PT ;  /* 0x000000071c077209 */ /* 0x000fe20007810000 */
[-CC-:B------:R-:W-:Y:S01]  /*2ca0*/  FFMA.FTZ R122, R122, R9.reuse, -R15.reuse ;  /* 0x000000097a7a7223 */ /* 0x180fe2000001080f */
[-CC-:B------:R-:W-:Y:S01]  /*2cb0*/  FFMA.FTZ R124, R124, R9.reuse, -R15.reuse ;  /* 0x000000097c7c7223 */ /* 0x180fe2000001080f */
[--C-:B------:R-:W-:Y:S01]  /*2cc0*/  FFMA.FTZ R126, R126, R9, -R15.reuse ;  /* 0x000000097e7e7223 */ /* 0x100fe2000001080f */
[----:B------:R-:W-:Y:S01]  /*2cd0*/  FMNMX.FTZ R7, R30, R7, !PT ;  /* 0x000000071e077209 */ /* 0x000fe20007810000 */
[-CC-:B------:R-:W-:Y:S01]  /*2ce0*/  FFMA.FTZ R128, R128, R9.reuse, -R15.reuse ;  /* 0x0000000980807223 */ /* 0x180fe2000001080f */
[--C-:B------:R-:W-:Y:S01]  /*2cf0*/  FFMA.FTZ R130, R130, R9, -R15.reuse ;  /* 0x0000000982827223 */ /* 0x100fe2000001080f */
[----:B------:R-:W2:Y:S01]  /*2d00*/  MUFU.EX2 R157, R157 ;  /* 0x0000009d009d7308 */ /* 0x000ea20000000800 */
[----:B------:R-:W-:Y:S01]  /*2d10*/  FMNMX.FTZ R7, R32, R7, !PT ;  /* 0x0000000720077209 */ /* 0x000fe20007810000 */
[-CC-:B------:R-:W-:Y:S01]  /*2d20*/  FFMA.FTZ R132, R132, R9.reuse, -R15.reuse ;  /* 0x0000000984847223 */ /* 0x180fe2000001080f */
[-CC-:B------:R-:W-:Y:S01]  /*2d30*/  FFMA.FTZ R134, R134, R9.reuse, -R15.reuse ;  /* 0x0000000986867223 */ /* 0x180fe2000001080f */
[--C-:B------:R-:W-:Y:S01]  /*2d40*/  FFMA.FTZ R136, R136, R9, -R15.reuse ;  /* 0x0000000988887223 */ /* 0x100fe2000001080f */
[----:B------:R-:W-:Y:S01]  /*2d50*/  FMNMX.FTZ R7, R34, R7, !PT ;  /* 0x0000000722077209 */ /* 0x000fe20007810000 */
[-CC-:B------:R-:W-:Y:S01]  /*2d60*/  FFMA.FTZ R138, R138, R9.reuse, -R15.reuse ;  /* 0x000000098a8a7223 */ /* 0x180fe2000001080f */
[--C-:B------:R-:W-:Y:S01]  /*2d70*/  FFMA.FTZ R140, R140, R9, -R15.reuse ;  /* 0x000000098c8c7223 */ /* 0x100fe2000001080f */
[----:B------:R-:W3:Y:S01]  /*2d80*/  MUFU.EX2 R66, R66 ;  /* 0x0000004200427308 */ /* 0x000ee20000000800 */
[----:B------:R-:W-:Y:S01]  /*2d90*/  FMNMX.FTZ R7, R36, R7, !PT ;  /* 0x0000000724077209 */ /* 0x000fe20007810000 */
[-CC-:B------:R-:W-:Y:S01]  /*2da0*/  FFMA.FTZ R142, R142, R9.reuse, -R15.reuse ;  /* 0x000000098e8e7223 */ /* 0x180fe2000001080f */
[-CC-:B------:R-:W-:Y:S01]  /*2db0*/  FFMA.FTZ R144, R144, R9.reuse, -R15.reuse ;  /* 0x0000000990907223 */ /* 0x180fe2000001080f */
[----:B------:R-:W-:Y:S01]  /*2dc0*/  FFMA.FTZ R15, R146, R9, -R15 ;  /* 0x00000009920f7223 */ /* 0x000fe2000001080f */
[----:B------:R-:W-:Y:S01]  /*2dd0*/  FMNMX.FTZ R7, R38, R7, !PT ;  /* 0x0000000726077209 */ /* 0x000fe20007810000 */
[--C-:B------:R-:W-:Y:S01]  /*2de0*/  IMAD.MOV.U32 R146, RZ, RZ, R151.reuse ;  /* 0x000000ffff927224 */ /* 0x100fe200078e0097 */
[----:B------:R-:W-:Y:S01]  /*2df0*/  MOV R112, R151 ;  /* 0x0000009700707202 */ /* 0x000fe20000000f00 */
[----:B------:R-:W4:Y:S01]  /*2e00*/  MUFU.EX2 R159, R159 ;  /* 0x0000009f009f7308 */ /* 0x000f220000000800 */
[----:B------:R-:W-:Y:S01]  /*2e10*/  FMNMX.FTZ R7, R40, R7, !PT ;  /* 0x0000000728077209 */ /* 0x000fe20007810000 */
[--C-:B------:R-:W-:Y:S01]  /*2e20*/  IMAD.MOV.U32 R116, RZ, RZ, R151.reuse ;  /* 0x000000ffff747224 */ /* 0x100fe200078e0097 */
[----:B------:R-:W-:Y:S01]  /*2e30*/  MOV R106, R151 ;  /* 0x00000097006a7202 */ /* 0x000fe20000000f00 */
[--C-:B------:R-:W-:Y:S01]  /*2e40*/  IMAD.MOV.U32 R114, RZ, RZ, R151.reuse ;  /* 0x000000ffff727224 */ /* 0x100fe200078e0097 */
[----:B------:R-:W-:Y:S01]  /*2e50*/  FMNMX.FTZ R7, R42, R7, !PT ;  /* 0x000000072a077209 */ /* 0x000fe20007810000 */
[--C-:B------:R-:W-:Y:S01]  /*2e60*/  IMAD.MOV.U32 R110, RZ, RZ, R151.reuse ;  /* 0x000000ffff6e7224 */ /* 0x100fe200078e0097 */
[----:B------:R-:W-:Y:S01]  /*2e70*/  MOV R100, R151 ;  /* 0x0000009700647202 */ /* 0x000fe20000000f00 */
[----:B------:R-:W-:Y:S01]  /*2e80*/  MUFU.EX2 R68, R68 ;  /* 0x0000004400447308 */ /* 0x000fe20000000800 */
[----:B------:R-:W-:Y:S01]  /*2e90*/  FMNMX.FTZ R7, R44, R7, !PT ;  /* 0x000000072c077209 */ /* 0x000fe20007810000 */
[--C-:B------:R-:W-:Y:S01]  /*2ea0*/  IMAD.MOV.U32 R108, RZ, RZ, R151.reuse ;  /* 0x000000ffff6c7224 */ /* 0x100fe200078e0097 */
[----:B------:R-:W-:Y:S01]  /*2eb0*/  MOV R94, R151 ;  /* 0x00000097005e7202 */ /* 0x000fe20000000f00 */
[--C-:B------:R-:W-:Y:S01]  /*2ec0*/  IMAD.MOV.U32 R104, RZ, RZ, R151.reuse ;  /* 0x000000ffff687224 */ /* 0x100fe200078e0097 */
[----:B------:R-:W-:Y:S01]  /*2ed0*/  FMNMX.FTZ R7, R46, R7, !PT ;  /* 0x000000072e077209 */ /* 0x000fe20007810000 */
[----:B------:R-:W-:-:S02]  /*2ee0*/  IMAD.MOV.U32 R102, RZ, RZ, R151 ;  /* 0x000000ffff667224 */ /* 0x000fc400078e0097 */
[----:B------:R-:W-:Y:S01]  /*2ef0*/  MUFU.EX2 R161, R161 ;  /* 0x000000a100a17308 */ /* 0x000fe20000000800 */
[----:B------:R-:W-:Y:S01]  /*2f00*/  FMNMX.FTZ R7, R48, R7, !PT ;  /* 0x0000000730077209 */ /* 0x000fe20007810000 */
[--C-:B------:R-:W-:Y:S02]  /*2f10*/  IMAD.MOV.U32 R98, RZ, RZ, R151.reuse ;  /* 0x000000ffff627224 */ /* 0x100fe400078e0097 */
[--C-:B------:R-:W-:Y:S01]  /*2f20*/  IMAD.MOV.U32 R96, RZ, RZ, R151.reuse ;  /* 0x000000ffff607224 */ /* 0x100fe200078e0097 */
[----:B------:R-:W-:Y:S01]  /*2f30*/  FMNMX.FTZ R7, R50, R7, !PT ;  /* 0x0000000732077209 */ /* 0x000fe20007810000 */
[--C-:B------:R-:W-:Y:S02]  /*2f40*/  IMAD.MOV.U32 R92, RZ, RZ, R151.reuse ;  /* 0x000000ffff5c7224 */ /* 0x100fe400078e0097 */
[----:B------:R-:W-:Y:S01]  /*2f50*/  MUFU.EX2 R70, R70 ;  /* 0x0000004600467308 */ /* 0x000fe20000000800 */
[----:B------:R-:W-:Y:S01]  /*2f60*/  FMNMX.FTZ R7, R52, R7, !PT ;  /* 0x0000000734077209 */ /* 0x000fe20007810000 */
[----:B------:R-:W-:-:S03]  /*2f70*/  IMAD.MOV.U32 R90, RZ, RZ, R151 ;  /* 0x000000ffff5a7224 */ /* 0x000fc600078e0097 */
[----:B------:R-:W-:-:S03]  /*2f80*/  FMNMX.FTZ R7, R54, R7, !PT ;  /* 0x0000000736077209 */ /* 0x000fc60007810000 */
[----:B------:R-:W-:Y:S01]  /*2f90*/  MUFU.EX2 R163, R163 ;  /* 0x000000a300a37308 */ /* 0x000fe20000000800 */
[----:B------:R-:W-:-:S04]  /*2fa0*/  FMNMX.FTZ R7, R56, R7, !PT ;  /* 0x0000000738077209 */ /* 0x000fc80007810000 */
        /* <DEDUP_REMOVED lines=11> */
[----:B------:R-:W-:-:S05]  /*3060*/  FMNMX.FTZ R7, R88, R7, !PT ;  /* 0x0000000758077209 */ /* 0x000fca0007810000 */
[----:B------:R-:W5:Y:S02]  /*3070*/  SHFL.BFLY PT, R12, R7, 0x2, 0x1f ;  /* 0x0c401f00070c7f89 */ /* 0x000f6400000e0000 */
[----:B------:R-:W-:Y:S08]  /*3080*/  MUFU.EX2 R167, R167 ;  /* 0x000000a700a77308 */ /* 0x000ff00000000800 */
[----:B------:R-:W-:Y:S08]  /*3090*/  MUFU.EX2 R76, R76 ;  /* 0x0000004c004c7308 */ /* 0x000ff00000000800 */
[----:B------:R-:W-:Y:S01]  /*30a0*/  MUFU.EX2 R169, R169 ;  /* 0x000000a900a97308 */ /* 0x000fe20000000800 */
[----:B-----5:R-:W-:-:S07]  /*30b0*/  FMNMX.FTZ R11, R7, R12, !PT ;  /* 0x0000000c070b7209 */ /* 0x020fce0007810000 */
[----:B------:R-:W-:Y:S01]  /*30c0*/  MUFU.EX2 R118, R118 ;  /* 0x0000007600767308 */ /* 0x000fe20000000800 */
[----:B------:R-:W5:Y:S07]  /*30d0*/  SHFL.BFLY PT, R12, R11, 0x1, 0x1f ;  /* 0x0c201f000b0c7f89 */ /* 0x000f6e00000e0000 */
[----:B------:R-:W-:Y:S08]  /*30e0*/  MUFU.EX2 R120, R120 ;  /* 0x0000007800787308 */ /* 0x000ff00000000800 */
[----:B------:R0:W-:Y:S08]  /*30f0*/  MUFU.EX2 R171, R122 ;  /* 0x0000007a00ab7308 */ /* 0x0001f00000000800 */
[----:B------:R-:W-:Y:S01]  /*3100*/  MUFU.EX2 R124, R124 ;  /* 0x0000007c007c7308 */ /* 0x000fe20000000800 */
[----:B0-----:R-:W-:Y:S01]  /*3110*/  IMAD.MOV.U32 R122, RZ, RZ, R151 ;  /* 0x000000ffff7a7224 */ /* 0x001fe200078e0097 */
[----:B-----5:R-:W-:-:S04]  /*3120*/  FMNMX.FTZ R12, R11, R12, !PT ;  /* 0x0000000c0b0c7209 */ /* 0x020fc80007810000 */
[C---:B------:R-:W-:Y:S01]  /*3130*/  FSETP.NEU.FTZ.AND P1, PT, R12.reuse, -INF , PT ;  /* 0xff8000000c00780b */ /* 0x040fe20003f3d000 */
[-C--:B------:R-:W-:Y:S01]  /*3140*/  FMUL.FTZ R7, R12, R9.reuse ;  /* 0x000000090c077220 */ /* 0x080fe20000410000 */
[----:B------:R-:W-:Y:S04]  /*3150*/  MUFU.EX2 R173, R126 ;  /* 0x0000007e00ad7308 */ /* 0x000fe80000000800 */
[----:B------:R-:W-:Y:S02]  /*3160*/  FSEL R7, R7, RZ, P1 ;  /* 0x000000ff07077208 */ /* 0x000fe40000800000 */
[----:B------:R-:W-:Y:S02]  /*3170*/  ISETP.LE.AND P1, PT, R16, UR42, PT ;  /* 0x0000002a10007c0c */ /* 0x000fe4000bf23270 */
[----:B------:R-:W-:Y:S01]  /*3180*/  MUFU.EX2 R128, R128 ;  /* 0x0000008000807308 */ /* 0x000fe20000000800 */
[-CC-:B------:R-:W-:Y:S01]  /*3190*/  FFMA.FTZ R8, R8, R9.reuse, -R7.reuse ;  /* 0x0000000908087223 */ /* 0x180fe20000010807 */
[-CC-:B------:R-:W-:Y:S01]  /*31a0*/  FFMA.FTZ R6, R6, R9.reuse, -R7.reuse ;  /* 0x0000000906067223 */ /* 0x180fe20000010807 */
[-CC-:B------:R-:W-:Y:S01]  /*31b0*/  FFMA.FTZ R3, R3, R9.reuse, -R7.reuse ;  /* 0x0000000903037223 */ /* 0x180fe20000010807 */
[-CC-:B------:R-:W-:Y:S01]  /*31c0*/  FFMA.FTZ R14, R14, R9.reuse, -R7.reuse ;  /* 0x000000090e0e7223 */ /* 0x180fe20000010807 */
[-CC-:B------:R-:W-:Y:S01]  /*31d0*/  FFMA.FTZ R18, R18, R9.reuse, -R7.reuse ;  /* 0x0000000912127223 */ /* 0x180fe20000010807 */
[-CC-:B------:R-:W-:Y:S01]  /*31e0*/  FFMA.FTZ R20, R20, R9.reuse, -R7.reuse ;  /* 0x0000000914147223 */ /* 0x180fe20000010807 */
[-CC-:B------:R-:W-:Y:S01]  /*31f0*/  FFMA.FTZ R22, R22, R9.reuse, -R7.reuse ;  /* 0x0000000916167223 */ /* 0x180fe20000010807 */
[----:B------:R0:W-:Y:S01]  /*3200*/  MUFU.EX2 R154, R8 ;  /* 0x00000008009a7308 */ /* 0x0001e20000000800 */
[-CC-:B------:R-:W-:Y:S01]  /*3210*/  FFMA.FTZ R24, R24, R9.reuse, -R7.reuse ;  /* 0x0000000918187223 */ /* 0x180fe20000010807 */
[-CC-:B------:R-:W-:Y:S01]  /*3220*/  FFMA.FTZ R26, R26, R9.reuse, -R7.reuse ;  /* 0x000000091a1a7223 */ /* 0x180fe20000010807 */
[-CC-:B------:R-:W-:Y:S01]  /*3230*/  FFMA.FTZ R28, R28, R9.reuse, -R7.reuse ;  /* 0x000000091c1c7223 */ /* 0x180fe20000010807 */
[-CC-:B------:R-:W-:Y:S01]  /*3240*/  FFMA.FTZ R30, R30, R9.reuse, -R7.reuse ;  /* 0x000000091e1e7223 */ /* 0x180fe20000010807 */
[-CC-:B------:R-:W-:Y:S01]  /*3250*/  FFMA.FTZ R32, R32, R9.reuse, -R7.reuse ;  /* 0x0000000920207223 */ /* 0x180fe20000010807 */
[-CC-:B------:R-:W-:Y:S01]  /*3260*/  FFMA.FTZ R34, R34, R9.reuse, -R7.reuse ;  /* 0x0000000922227223 */ /* 0x180fe20000010807 */
[-CC-:B------:R-:W-:Y:S01]  /*3270*/  FFMA.FTZ R36, R36, R9.reuse, -R7.reuse ;  /* 0x0000000924247223 */ /* 0x180fe20000010807 */
[----:B------:R-:W-:Y:S01]  /*3280*/  MUFU.EX2 R6, R6 ;  /* 0x0000000600067308 */ /* 0x000fe20000000800 */
[----:B0-----:R-:W-:Y:S01]  /*3290*/  FADD.FTZ R8, R153, R62 ;  /* 0x0000003e99087221 */ /* 0x001fe20000010000 */
[-CC-:B------:R-:W-:Y:S01]  /*32a0*/  FFMA.FTZ R38, R38, R9.reuse, -R7.reuse ;  /* 0x0000000926267223 */ /* 0x180fe20000010807 */
[-CC-:B------:R-:W-:Y:S01]  /*32b0*/  FFMA.FTZ R40, R40, R9.reuse, -R7.reuse ;  /* 0x0000000928287223 */ /* 0x180fe20000010807 */
[-CC-:B------:R-:W-:Y:S01]  /*32c0*/  FFMA.FTZ R42, R42, R9.reuse, -R7.reuse ;  /* 0x000000092a2a7223 */ /* 0x180fe20000010807 */
[----:B------:R-:W-:Y:S01]  /*32d0*/  FADD.FTZ R25, R155, R8 ;  /* 0x000000089b197221 */ /* 0x000fe20000010000 */
[-CC-:B------:R-:W-:Y:S01]  /*32e0*/  FFMA.FTZ R44, R44, R9.reuse, -R7.reuse ;  /* 0x000000092c2c7223 */ /* 0x180fe20000010807 */
[-C--:B------:R-:W-:Y:S01]  /*32f0*/  FFMA.FTZ R46, R46, R9.reuse, -R7 ;  /* 0x000000092e2e7223 */ /* 0x080fe20000010807 */
[----:B------:R-:W0:Y:S01]  /*3300*/  MUFU.EX2 R3, R3 ;  /* 0x0000000300037308 */ /* 0x000e220000000800 */
[----:B-1----:R-:W-:Y:S01]  /*3310*/  FADD.FTZ R8, R64, R25 ;  /* 0x0000001940087221 */ /* 0x002fe20000010000 */
[-CC-:B------:R-:W-:Y:S01]  /*3320*/  FFMA.FTZ R48, R48, R9.reuse, -R7.reuse ;  /* 0x0000000930307223 */ /* 0x180fe20000010807 */
[-CC-:B------:R-:W-:Y:S01]  /*3330*/  FFMA.FTZ R50, R50, R9.reuse, -R7.reuse ;  /* 0x0000000932327223 */ /* 0x180fe20000010807 */
[-CC-:B------:R-:W-:Y:S01]  /*3340*/  FFMA.FTZ R52, R52, R9.reuse, -R7.reuse ;  /* 0x0000000934347223 */ /* 0x180fe20000010807 */
[----:B--2---:R-:W-:Y:S01]  /*3350*/  FADD.FTZ R27, R157, R8 ;  /* 0x000000089d1b7221 */ /* 0x004fe20000010000 */
[-CC-:B------:R-:W-:Y:S01]  /*3360*/  FFMA.FTZ R54, R54, R9.reuse, -R7.reuse ;  /* 0x0000000936367223 */ /* 0x180fe20000010807 */
[-C--:B------:R-:W-:Y:S01]  /*3370*/  FFMA.FTZ R56, R56, R9.reuse, -R7 ;  /* 0x0000000938387223 */ /* 0x080fe20000010807 */
[----:B------:R1:W2:Y:S01]  /*3380*/  MUFU.EX2 R11, R14 ;  /* 0x0000000e000b7308 */ /* 0x0002a20000000800 */
[----:B---3--:R-:W-:Y:S01]  /*3390*/  FADD.FTZ R8, R66, R27 ;  /* 0x0000001b42087221 */ /* 0x008fe20000010000 */
[-CC-:B------:R-:W-:Y:S01]  /*33a0*/  FFMA.FTZ R58, R58, R9.reuse, -R7.reuse ;  /* 0x000000093a3a7223 */ /* 0x180fe20000010807 */
[-CC-:B------:R-:W-:Y:S01]  /*33b0*/  FFMA.FTZ R60, R60, R9.reuse, -R7.reuse ;  /* 0x000000093c3c7223 */ /* 0x180fe20000010807 */
[-CC-:B------:R-:W-:Y:S01]  /*33c0*/  FFMA.FTZ R78, R78, R9.reuse, -R7.reuse ;  /* 0x000000094e4e7223 */ /* 0x180fe20000010807 */
[----:B----4-:R-:W-:Y:S01]  /*33d0*/  FADD.FTZ R29, R159, R8 ;  /* 0x000000089f1d7221 */ /* 0x010fe20000010000 */
[-CC-:B------:R-:W-:Y:S01]  /*33e0*/  FFMA.FTZ R82, R82, R9.reuse, -R7.reuse ;  /* 0x0000000952527223 */ /* 0x180fe20000010807 */
[-C--:B------:R-:W-:Y:S01]  /*33f0*/  FFMA.FTZ R80, R80, R9.reuse, -R7 ;  /* 0x0000000950507223 */ /* 0x080fe20000010807 */
[----:B------:R-:W3:Y:S01]  /*3400*/  MUFU.EX2 R18, R18 ;  /* 0x0000001200127308 */ /* 0x000ee20000000800 */
[----:B0-----:R-:W-:Y:S01]  /*3410*/  FADD.FTZ R27, R6, R3 ;  /* 0x00000003061b7221 */ /* 0x001fe20000010000 */
[----:B-1----:R-:W-:Y:S01]  /*3420*/  FADD.FTZ R14, R68, R29 ;  /* 0x0000001d440e7221 */ /* 0x002fe20000010000 */
[-CC-:B------:R-:W-:Y:S01]  /*3430*/  FFMA.FTZ R86, R86, R9.reuse, -R7.reuse ;  /* 0x0000000956567223 */ /* 0x180fe20000010807 */
[-C--:B------:R-:W-:Y:S01]  /*3440*/  FFMA.FTZ R84, R84, R9.reuse, -R7 ;  /* 0x0000000954547223 */ /* 0x080fe20000010807 */
[----:B------:R-:W-:Y:S01]  /*3450*/  FADD.FTZ R8, R154, R27 ;  /* 0x0000001b9a087221 */ /* 0x000fe20000010000 */
[----:B------:R-:W-:Y:S01]  /*3460*/  FADD.FTZ R31, R161, R14 ;  /* 0x0000000ea11f7221 */ /* 0x000fe20000010000 */
[----:B------:R-:W-:Y:S01]  /*3470*/  FFMA.FTZ R88, R88, R9, -R7 ;  /* 0x0000000958587223 */ /* 0x000fe20000010807 */
[----:B------:R-:W0:Y:S01]  /*3480*/  MUFU.EX2 R13, R20 ;  /* 0x00000014000d7308 */ /* 0x000e220000000800 */
[----:B--2---:R-:W-:Y:S01]  /*3490*/  FADD.FTZ R29, R11, R8 ;  /* 0x000000080b1d7221 */ /* 0x004fe20000010000 */
[----:B------:R-:W-:Y:S01]  /*34a0*/  FADD.FTZ R14, R70, R31 ;  /* 0x0000001f460e7221 */ /* 0x000fe20000010000 */
[----:B------:R-:W-:Y:S01]  /*34b0*/  F2FP.BF16.F32.PACK_AB R152, R3, R6 ;  /* 0x000000060398723e */ /* 0x000fe200000010ff */
[----:B------:R-:W-:Y:S01]  /*34c0*/  IMAD.MOV.U32 R126, RZ, RZ, R151 ;  /* 0x000000ffff7e7224 */ /* 0x000fe200078e0097 */
[----:B------:R-:W-:Y:S01]  /*34d0*/  F2FP.BF16.F32.PACK_AB R154, R11, R154 ;  /* 0x0000009a0b9a723e */ /* 0x000fe200000010ff */
[----:B------:R-:W-:Y:S01]  /*34e0*/  FADD.FTZ R31, R163, R14 ;  /* 0x0000000ea31f7221 */ /* 0x000fe20000010000 */
[----:B------:R-:W-:Y:S01]  /*34f0*/  F2FP.BF16.F32.PACK_AB R153, R62, R153 ;  /* 0x000000993e99723e */ /* 0x000fe200000010ff */
[----:B------:R-:W1:Y:S01]  /*3500*/  MUFU.EX2 R22, R22 ;  /* 0x0000001600167308 */ /* 0x000e620000000800 */
[----:B---3--:R-:W-:Y:S01]  /*3510*/  FADD.FTZ R8, R18, R29 ;  /* 0x0000001d12087221 */ /* 0x008fe20000010000 */
[----:B------:R-:W-:Y:S01]  /*3520*/  FADD.FTZ R14, R72, R31 ;  /* 0x0000001f480e7221 */ /* 0x000fe20000010000 */
[----:B------:R-:W-:-:S02]  /*3530*/  F2FP.BF16.F32.PACK_AB R155, R64, R155 ;  /* 0x0000009b409b723e */ /* 0x000fc400000010ff */
[----:B------:R-:W-:Y:S01]  /*3540*/  F2FP.BF16.F32.PACK_AB R157, R66, R157 ;  /* 0x0000009d429d723e */ /* 0x000fe200000010ff */
[----:B------:R-:W-:Y:S01]  /*3550*/  FADD.FTZ R33, R165, R14 ;  /* 0x0000000ea5217221 */ /* 0x000fe20000010000 */
[----:B------:R-:W-:Y:S01]  /*3560*/  F2FP.BF16.F32.PACK_AB R159, R68, R159 ;  /* 0x0000009f449f723e */ /* 0x000fe200000010ff */
[----:B------:R-:W2:Y:S01]  /*3570*/  MUFU.EX2 R15, R24 ;  /* 0x00000018000f7308 */ /* 0x000ea20000000800 */
[----:B0-----:R-:W-:Y:S01]  /*3580*/  FADD.FTZ R29, R13, R8 ;  /* 0x000000080d1d7221 */ /* 0x001fe20000010000 */
[----:B------:R-:W-:Y:S01]  /*3590*/  FADD.FTZ R14, R74, R33 ;  /* 0x000000214a0e7221 */ /* 0x000fe20000010000 */
[----:B------:R-:W-:Y:S02]  /*35a0*/  F2FP.BF16.F32.PACK_AB R161, R70, R161 ;  /* 0x000000a146a1723e */ /* 0x000fe400000010ff */
[----:B------:R-:W-:Y:S01]  /*35b0*/  F2FP.BF16.F32.PACK_AB R163, R72, R163 ;  /* 0x000000a348a3723e */ /* 0x000fe200000010ff */
[----:B------:R-:W-:Y:S01]  /*35c0*/  FADD.FTZ R33, R167, R14 ;  /* 0x0000000ea7217221 */ /* 0x000fe20000010000 */
[----:B------:R-:W-:Y:S01]  /*35d0*/  F2FP.BF16.F32.PACK_AB R165, R74, R165 ;  /* 0x000000a54aa5723e */ /* 0x000fe200000010ff */
[----:B------:R-:W0:Y:S01]  /*35e0*/  MUFU.EX2 R26, R26 ;  /* 0x0000001a001a7308 */ /* 0x000e220000000800 */
[----:B-1----:R-:W-:Y:S01]  /*35f0*/  FADD.FTZ R8, R22, R29 ;  /* 0x0000001d16087221 */ /* 0x002fe20000010000 */
[C---:B------:R-:W-:Y:S01]  /*3600*/  FADD.FTZ R14, R76.reuse, R33 ;  /* 0x000000214c0e7221 */ /* 0x040fe20000010000 */
[----:B------:R-:W-:-:S02]  /*3610*/  F2FP.BF16.F32.PACK_AB R167, R76, R167 ;  /* 0x000000a74ca7723e */ /* 0x000fc400000010ff */
[----:B------:R-:W-:Y:S01]  /*3620*/  F2FP.BF16.F32.PACK_AB R156, R13, R18 ;  /* 0x000000120d9c723e */ /* 0x000fe200000010ff */
[----:B------:R-:W-:Y:S01]  /*3630*/  FADD.FTZ R35, R169, R14 ;  /* 0x0000000ea9237221 */ /* 0x000fe20000010000 */
[C---:B------:R-:W-:Y:S01]  /*3640*/  F2FP.BF16.F32.PACK_AB R169, R118.reuse, R169 ;  /* 0x000000a976a9723e */ /* 0x040fe200000010ff */
[----:B------:R-:W1:Y:S01]  /*3650*/  MUFU.EX2 R17, R28 ;  /* 0x0000001c00117308 */ /* 0x000e620000000800 */
[C---:B--2---:R-:W-:Y:S01]  /*3660*/  FADD.FTZ R31, R15.reuse, R8 ;  /* 0x000000080f1f7221 */ /* 0x044fe20000010000 */
[----:B------:R-:W-:Y:S01]  /*3670*/  FADD.FTZ R35, R118, R35 ;  /* 0x0000002376237221 */ /* 0x000fe20000010000 */
[----:B------:R-:W-:Y:S02]  /*3680*/  F2FP.BF16.F32.PACK_AB R158, R15, R22 ;  /* 0x000000160f9e723e */ /* 0x000fe400000010ff */
[----:B------:R-:W-:Y:S01]  /*3690*/  MOV R118, R151 ;  /* 0x0000009700767202 */ /* 0x000fe20000000f00 */
[----:B------:R-:W-:Y:S02]  /*36a0*/  FADD.FTZ R14, R120, R35 ;  /* 0x00000023780e7221 */ /* 0x000fe40000010000 */
[----:B------:R-:W2:Y:S01]  /*36b0*/  MUFU.EX2 R30, R30 ;  /* 0x0000001e001e7308 */ /* 0x000ea20000000800 */
[----:B0-----:R-:W-:Y:S01]  /*36c0*/  FADD.FTZ R8, R26, R31 ;  /* 0x0000001f1a087221 */ /* 0x001fe20000010000 */
[C---:B------:R-:W-:Y:S01]  /*36d0*/  FADD.FTZ R35, R171.reuse, R14 ;  /* 0x0000000eab237221 */ /* 0x040fe20000010000 */
[----:B------:R-:W-:Y:S01]  /*36e0*/  F2FP.BF16.F32.PACK_AB R171, R171, R120 ;  /* 0x00000078abab723e */ /* 0x000fe200000010ff */
[----:B------:R-:W-:-:S02]  /*36f0*/  IMAD.MOV.U32 R120, RZ, RZ, R151 ;  /* 0x000000ffff787224 */ /* 0x000fc400078e0097 */
[----:B------:R-:W-:Y:S02]  /*3700*/  FADD.FTZ R14, R124, R35 ;  /* 0x000000237c0e7221 */ /* 0x000fe40000010000 */
[----:B------:R-:W0:Y:S01]  /*3710*/  MUFU.EX2 R19, R32 ;  /* 0x0000002000137308 */ /* 0x000e220000000800 */
[----:B-1----:R-:W-:Y:S01]  /*3720*/  FADD.FTZ R31, R17, R8 ;  /* 0x00000008111f7221 */ /* 0x002fe20000010000 */
[C---:B------:R-:W-:Y:S01]  /*3730*/  FADD.FTZ R35, R173.reuse, R14 ;  /* 0x0000000ead237221 */ /* 0x040fe20000010000 */
[----:B------:R-:W-:Y:S02]  /*3740*/  F2FP.BF16.F32.PACK_AB R173, R173, R124 ;  /* 0x0000007cadad723e */ /* 0x000fe400000010ff */
[----:B------:R-:W-:Y:S01]  /*3750*/  F2FP.BF16.F32.PACK_AB R160, R17, R26 ;  /* 0x0000001a11a0723e */ /* 0x000fe200000010ff */
[----:B------:R-:W-:Y:S01]  /*3760*/  FADD.FTZ R14, R128, R35 ;  /* 0x00000023800e7221 */ /* 0x000fe20000010000 */
[----:B------:R-:W-:Y:S01]  /*3770*/  MOV R124, R151 ;  /* 0x00000097007c7202 */ /* 0x000fe20000000f00 */
[----:B------:R-:W1:Y:S01]  /*3780*/  MUFU.EX2 R34, R34 ;  /* 0x0000002200227308 */ /* 0x000e620000000800 */
[----:B--2---:R-:W-:-:S07]  /*3790*/  FADD.FTZ R8, R30, R31 ;  /* 0x0000001f1e087221 */ /* 0x004fce0000010000 */
[----:B------:R-:W2:Y:S01]  /*37a0*/  MUFU.EX2 R21, R36 ;  /* 0x0000002400157308 */ /* 0x000ea20000000800 */
[C---:B0-----:R-:W-:Y:S01]  /*37b0*/  FADD.FTZ R33, R19.reuse, R8 ;  /* 0x0000000813217221 */ /* 0x041fe20000010000 */
[----:B------:R-:W-:-:S06]  /*37c0*/  F2FP.BF16.F32.PACK_AB R162, R19, R30 ;  /* 0x0000001e13a2723e */ /* 0x000fcc00000010ff */
[----:B------:R-:W0:Y:S01]  /*37d0*/  MUFU.EX2 R38, R38 ;  /* 0x0000002600267308 */ /* 0x000e220000000800 */
[----:B-1----:R-:W-:-:S07]  /*37e0*/  FADD.FTZ R8, R34, R33 ;  /* 0x0000002122087221 */ /* 0x002fce0000010000 */
[----:B------:R-:W1:Y:S01]  /*37f0*/  MUFU.EX2 R23, R40 ;  /* 0x0000002800177308 */ /* 0x000e620000000800 */
[C---:B--2---:R-:W-:Y:S01]  /*3800*/  FADD.FTZ R33, R21.reuse, R8 ;  /* 0x0000000815217221 */ /* 0x044fe20000010000 */
[----:B------:R-:W-:-:S06]  /*3810*/  F2FP.BF16.F32.PACK_AB R164, R21, R34 ;  /* 0x0000002215a4723e */ /* 0x000fcc00000010ff */
[----:B------:R-:W2:Y:S01]  /*3820*/  MUFU.EX2 R42, R42 ;  /* 0x0000002a002a7308 */ /* 0x000ea20000000800 */
[----:B0-----:R-:W-:-:S07]  /*3830*/  FADD.FTZ R8, R38, R33 ;  /* 0x0000002126087221 */ /* 0x001fce0000010000 */
[----:B------:R-:W0:Y:S01]  /*3840*/  MUFU.EX2 R25, R44 ;  /* 0x0000002c00197308 */ /* 0x000e220000000800 */
[C---:B-1----:R-:W-:Y:S01]  /*3850*/  FADD.FTZ R33, R23.reuse, R8 ;  /* 0x0000000817217221 */ /* 0x042fe20000010000 */
[----:B------:R-:W-:-:S06]  /*3860*/  F2FP.BF16.F32.PACK_AB R166, R23, R38 ;  /* 0x0000002617a6723e */ /* 0x000fcc00000010ff */
[----:B------:R1:W3:Y:S01]  /*3870*/  MUFU.EX2 R175, R130 ;  /* 0x0000008200af7308 */ /* 0x0002e20000000800 */
[----:B--2---:R-:W-:-:S07]  /*3880*/  FADD.FTZ R8, R42, R33 ;  /* 0x000000212a087221 */ /* 0x004fce0000010000 */
[----:B------:R-:W2:Y:S01]  /*3890*/  MUFU.EX2 R46, R46 ;  /* 0x0000002e002e7308 */ /* 0x000ea20000000800 */
[C---:B0-----:R-:W-:Y:S01]  /*38a0*/  FADD.FTZ R33, R25.reuse, R8 ;  /* 0x0000000819217221 */ /* 0x041fe20000010000 */
[----:B------:R-:W-:Y:S02]  /*38b0*/  F2FP.BF16.F32.PACK_AB R168, R25, R42 ;  /* 0x0000002a19a8723e */ /* 0x000fe400000010ff */
[----:B-1----:R-:W-:-:S04]  /*38c0*/  MOV R130, R151 ;  /* 0x0000009700827202 */ /* 0x002fc80000000f00 */
[----:B------:R-:W0:Y:S01]  /*38d0*/  MUFU.EX2 R132, R132 ;  /* 0x0000008400847308 */ /* 0x000e220000000800 */
[C---:B---3--:R-:W-:Y:S01]  /*38e0*/  FADD.FTZ R35, R175.reuse, R14 ;  /* 0x0000000eaf237221 */ /* 0x048fe20000010000 */
[----:B------:R-:W-:Y:S01]  /*38f0*/  F2FP.BF16.F32.PACK_AB R175, R175, R128 ;  /* 0x00000080afaf723e */ /* 0x000fe200000010ff */
[----:B------:R-:W-:-:S05]  /*3900*/  IMAD.MOV.U32 R128, RZ, RZ, R151 ;  /* 0x000000ffff807224 */ /* 0x000fca00078e0097 */
[----:B------:R-:W1:Y:S01]  /*3910*/  MUFU.EX2 R27, R48 ;  /* 0x00000030001b7308 */ /* 0x000e620000000800 */
[----:B--2---:R-:W-:-:S07]  /*3920*/  FADD.FTZ R8, R46, R33 ;  /* 0x000000212e087221 */ /* 0x004fce0000010000 */
[----:B------:R2:W3:Y:S01]  /*3930*/  MUFU.EX2 R177, R134 ;  /* 0x0000008600b17308 */ /* 0x0004e20000000800 */
[----:B0-----:R-:W-:-:S07]  /*3940*/  FADD.FTZ R14, R132, R35 ;  /* 0x00000023840e7221 */ /* 0x001fce0000010000 */
[----:B------:R-:W0:Y:S01]  /*3950*/  MUFU.EX2 R50, R50 ;  /* 0x0000003200327308 */ /* 0x000e220000000800 */
[C---:B-1----:R-:W-:Y:S01]  /*3960*/  FADD.FTZ R35, R27.reuse, R8 ;  /* 0x000000081b237221 */ /* 0x042fe20000010000 */
[----:B------:R-:W-:Y:S01]  /*3970*/  F2FP.BF16.F32.PACK_AB R170, R27, R46 ;  /* 0x0000002e1baa723e */ /* 0x000fe200000010ff */
[----:B--2---:R-:W-:-:S05]  /*3980*/  IMAD.MOV.U32 R134, RZ, RZ, R151 ;  /* 0x000000ffff867224 */ /* 0x004fca00078e0097 */
[----:B------:R-:W1:Y:S01]  /*3990*/  MUFU.EX2 R136, R136 ;  /* 0x0000008800887308 */ /* 0x000e620000000800 */
[C---:B---3--:R-:W-:Y:S01]  /*39a0*/  FADD.FTZ R37, R177.reuse, R14 ;  /* 0x0000000eb1257221 */ /* 0x048fe20000010000 */
[----:B------:R-:W-:Y:S01]  /*39b0*/  F2FP.BF16.F32.PACK_AB R177, R177, R132 ;  /* 0x00000084b1b1723e */ /* 0x000fe200000010ff */
[----:B------:R-:W-:-:S05]  /*39c0*/  IMAD.MOV.U32 R132, RZ, RZ, R151 ;  /* 0x000000ffff847224 */ /* 0x000fca00078e0097 */
[----:B------:R-:W2:Y:S01]  /*39d0*/  MUFU.EX2 R29, R52 ;  /* 0x00000034001d7308 */ /* 0x000ea20000000800 */
[----:B0-----:R-:W-:-:S07]  /*39e0*/  FADD.FTZ R8, R50, R35 ;  /* 0x0000002332087221 */ /* 0x001fce0000010000 */
[----:B------:R0:W3:Y:S01]  /*39f0*/  MUFU.EX2 R179, R138 ;  /* 0x0000008a00b37308 */ /* 0x0000e20000000800 */
[----:B-1----:R-:W-:-:S07]  /*3a00*/  FADD.FTZ R14, R136, R37 ;  /* 0x00000025880e7221 */ /* 0x002fce0000010000 */
[----:B------:R-:W1:Y:S01]  /*3a10*/  MUFU.EX2 R54, R54 ;  /* 0x0000003600367308 */ /* 0x000e620000000800 */
[C---:B--2---:R-:W-:Y:S01]  /*3a20*/  FADD.FTZ R35, R29.reuse, R8 ;  /* 0x000000081d237221 */ /* 0x044fe20000010000 */
[----:B------:R-:W-:Y:S01]  /*3a30*/  F2FP.BF16.F32.PACK_AB R172, R29, R50 ;  /* 0x000000321dac723e */ /* 0x000fe200000010ff */
[----:B0-----:R-:W-:-:S05]  /*3a40*/  IMAD.MOV.U32 R138, RZ, RZ, R151 ;  /* 0x000000ffff8a7224 */ /* 0x001fca00078e0097 */
[----:B------:R-:W0:Y:S01]  /*3a50*/  MUFU.EX2 R140, R140 ;  /* 0x0000008c008c7308 */ /* 0x000e220000000800 */
[C---:B---3--:R-:W-:Y:S01]  /*3a60*/  FADD.FTZ R37, R179.reuse, R14 ;  /* 0x0000000eb3257221 */ /* 0x048fe20000010000 */
[----:B------:R-:W-:Y:S02]  /*3a70*/  F2FP.BF16.F32.PACK_AB R179, R179, R136 ;  /* 0x00000088b3b3723e */ /* 0x000fe400000010ff */
[----:B------:R-:W-:-:S04]  /*3a80*/  MOV R136, R151 ;  /* 0x0000009700887202 */ /* 0x000fc80000000f00 */
[----:B------:R-:W2:Y:S01]  /*3a90*/  MUFU.EX2 R31, R56 ;  /* 0x00000038001f7308 */ /* 0x000ea20000000800 */
[----:B-1----:R-:W-:-:S07]  /*3aa0*/  FADD.FTZ R8, R54, R35 ;  /* 0x0000002336087221 */ /* 0x002fce0000010000 */
[----:B------:R-:W1:Y:S01]  /*3ab0*/  MUFU.EX2 R58, R58 ;  /* 0x0000003a003a7308 */ /* 0x000e620000000800 */
[----:B0-----:R-:W-:-:S07]  /*3ac0*/  FADD.FTZ R14, R140, R37 ;  /* 0x000000258c0e7221 */ /* 0x001fce0000010000 */
[----:B------:R-:W0:Y:S01]  /*3ad0*/  MUFU.EX2 R7, R60 ;  /* 0x0000003c00077308 */ /* 0x000e220000000800 */
[C---:B--2---:R-:W-:Y:S01]  /*3ae0*/  FADD.FTZ R37, R31.reuse, R8 ;  /* 0x000000081f257221 */ /* 0x044fe20000010000 */
[----:B------:R-:W-:-:S06]  /*3af0*/  F2FP.BF16.F32.PACK_AB R174, R31, R54 ;  /* 0x000000361fae723e */ /* 0x000fcc00000010ff */
[----:B------:R-:W2:Y:S01]  /*3b00*/  MUFU.EX2 R78, R78 ;  /* 0x0000004e004e7308 */ /* 0x000ea20000000800 */
[----:B-1----:R-:W-:-:S07]  /*3b10*/  FADD.FTZ R8, R58, R37 ;  /* 0x000000253a087221 */ /* 0x002fce0000010000 */
[----:B------:R-:W1:Y:S01]  /*3b20*/  MUFU.EX2 R33, R82 ;  /* 0x0000005200217308 */ /* 0x000e620000000800 */
[C---:B0-----:R-:W-:Y:S01]  /*3b30*/  FADD.FTZ R37, R7.reuse, R8 ;  /* 0x0000000807257221 */ /* 0x041fe20000010000 */
[----:B------:R-:W-:-:S06]  /*3b40*/  F2FP.BF16.F32.PACK_AB R176, R7, R58 ;  /* 0x0000003a07b0723e */ /* 0x000fcc00000010ff */
[----:B------:R-:W0:Y:S01]  /*3b50*/  MUFU.EX2 R80, R80 ;  /* 0x0000005000507308 */ /* 0x000e220000000800 */
[----:B--2---:R-:W-:-:S07]  /*3b60*/  FADD.FTZ R6, R78, R37 ;  /* 0x000000254e067221 */ /* 0x004fce0000010000 */
[----:B------:R2:W3:Y:S01]  /*3b70*/  MUFU.EX2 R181, R142 ;  /* 0x0000008e00b57308 */ /* 0x0004e20000000800 */
[C---:B-1----:R-:W-:Y:S01]  /*3b80*/  FADD.FTZ R11, R33.reuse, R6 ;  /* 0x00000006210b7221 */ /* 0x042fe20000010000 */
[----:B------:R-:W-:-:S06]  /*3b90*/  F2FP.BF16.F32.PACK_AB R178, R33, R78 ;  /* 0x0000004e21b2723e */ /* 0x000fcc00000010ff */
[----:B------:R-:W1:Y:S01]  /*3ba0*/  MUFU.EX2 R35, R86 ;  /* 0x0000005600237308 */ /* 0x000e620000000800 */
[----:B0-----:R-:W-:Y:S01]  /*3bb0*/  FADD.FTZ R6, R80, R11 ;  /* 0x0000000b50067221 */ /* 0x001fe20000010000 */
[----:B--2---:R-:W-:-:S06]  /*3bc0*/  MOV R142, R151 ;  /* 0x00000097008e7202 */ /* 0x004fcc0000000f00 */
[----:B------:R-:W0:Y:S01]  /*3bd0*/  MUFU.EX2 R144, R144 ;  /* 0x0000009000907308 */ /* 0x000e220000000800 */
[C---:B---3--:R-:W-:Y:S01]  /*3be0*/  FADD.FTZ R39, R181.reuse, R14 ;  /* 0x0000000eb5277221 */ /* 0x048fe20000010000 */
[----:B------:R-:W-:Y:S01]  /*3bf0*/  F2FP.BF16.F32.PACK_AB R181, R181, R140 ;  /* 0x0000008cb5b5723e */ /* 0x000fe200000010ff */
[----:B------:R-:W-:-:S05]  /*3c00*/  IMAD.MOV.U32 R140, RZ, RZ, R151 ;  /* 0x000000ffff8c7224 */ /* 0x000fca00078e0097 */
[----:B------:R-:W2:Y:S01]  /*3c10*/  MUFU.EX2 R84, R84 ;  /* 0x0000005400547308 */ /* 0x000ea20000000800 */
[C---:B-1----:R-:W-:Y:S01]  /*3c20*/  FADD.FTZ R11, R35.reuse, R6 ;  /* 0x00000006230b7221 */ /* 0x042fe20000010000 */
[----:B------:R-:W-:-:S06]  /*3c30*/  F2FP.BF16.F32.PACK_AB R180, R35, R80 ;  /* 0x0000005023b4723e */ /* 0x000fcc00000010ff */
[----:B------:R1:W3:Y:S01]  /*3c40*/  MUFU.EX2 R3, R88 ;  /* 0x0000005800037308 */ /* 0x0002e20000000800 */
[----:B0-----:R-:W-:-:S04]  /*3c50*/  FADD.FTZ R14, R144, R39 ;  /* 0x00000027900e7221 */ /* 0x001fc80000010000 */
[C---:B------:R-:W-:Y:S01]  /*3c60*/  FADD.FTZ R8, R183.reuse, R14 ;  /* 0x0000000eb7087221 */ /* 0x040fe20000010000 */
[----:B------:R-:W-:Y:S01]  /*3c70*/  F2FP.BF16.F32.PACK_AB R183, R183, R144 ;  /* 0x00000090b7b7723e */ /* 0x000fe200000010ff */
[----:B------:R-:W-:Y:S02]  /*3c80*/  IMAD.MOV.U32 R144, RZ, RZ, R151 ;  /* 0x000000ffff907224 */ /* 0x000fe400078e0097 */
[----:B--2---:R-:W-:Y:S01]  /*3c90*/  FADD.FTZ R6, R84, R11 ;  /* 0x0000000b54067221 */ /* 0x004fe20000010000 */
[----:B-1----:R-:W-:-:S03]  /*3ca0*/  MOV R88, R151 ;  /* 0x0000009700587202 */ /* 0x002fc60000000f00 */
[C---:B---3--:R-:W-:Y:S01]  /*3cb0*/  FADD.FTZ R6, R3.reuse, R6 ;  /* 0x0000000603067221 */ /* 0x048fe20000010000 */
[----:B------:R-:W-:Y:S01]  /*3cc0*/  F2FP.BF16.F32.PACK_AB R182, R3, R84 ;  /* 0x0000005403b6723e */ /* 0x000fe200000010ff */
[----:B------:R-:W-:Y:S06]  /*3cd0*/  @!P1 BRA `(.L_x_18) ;  /* 0x0000002800a89947 */ /* 0x000fec0003800000 */
[----:B------:R-:W-:Y:S01]  /*3ce0*/  IMAD.MOV.U32 R7, RZ, RZ, R10 ;  /* 0x000000ffff077224 */ /* 0x000fe200078e000a */
[----:B------:R-:W-:Y:S01]  /*3cf0*/  CS2R R150, SRZ ;  /* 0x0000000000967805 */ /* 0x000fe2000001ff00 */
[----:B------:R-:W-:Y:S01]  /*3d00*/  IMAD.MOV.U32 R3, RZ, RZ, R12 ;  /* 0x000000ffff037224 */ /* 0x000fe200078e000c */
        /* <DEDUP_REMOVED lines=30> */
[----:B------:R-:W-:Y:S01]  /*3ef0*/  CS2R R88, SRZ ;  /* 0x0000000000587805 */ /* 0x000fe2000001ff00 */
[----:B------:R-:W-:Y:S01]  /*3f00*/  UMOV UR6, URZ ;  /* 0x0000003f00067c82 */ /* 0x000fe20008000000 */
[----:B------:R-:W-:Y:S01]  /*3f10*/  UMOV UR5, URZ ;  /* 0x0000003f00057c82 */ /* 0x000fe20008000000 */
[----:B------:R-:W-:-:S05]  /*3f20*/  ULDC UR43, c[0x0][0x9d8] ;  /* 0x00027600002b7ab9 */ /* 0x000fca0000000800 */
.L_x_29:
[----:B------:R-:W-:Y:S01]  /*3f30*/  ISETP.NE.AND P2, PT, RZ, UR41, PT ;  /* 0x00000029ff007c0c */ /* 0x000fe2000bf45270 */
[----:B------:R-:W-:-:S04]  /*3f40*/  UISETP.NE.AND UP0, UPT, UR5, 0x1, UPT ;  /* 0x000000010500788c */ /* 0x000fc8000bf05270 */
[----:B------:R-:W-:-:S04]  /*3f50*/  USEL UR4, URZ, 0x1, UP0 ;  /* 0x000000013f047887 */ /* 0x000fc80008000000 */
[----:B------:R-:W-:-:S04]  /*3f60*/  ULOP3.LUT UR4, UR6, UR4, URZ, 0x3c, !UPT ;  /* 0x0000000406047292 */ /* 0x000fc8000f8e3c3f */
[----:B------:R-:W-:Y:S08]  /*3f70*/  @P2 BRA `(.L_x_19) ;  /* 0x0000000000382947 */ /* 0x000ff00003800000 */
[----:B------:R-:W-:Y:S05]  /*3f80*/  @!P0 BRA `(.L_x_20) ;  /* 0x0000000000048947 */ /* 0x000fea0003800000 */
[----:B------:R-:W-:Y:S01]  /*3f90*/  BPT.TRAP 0x1 ;  /* 0x000000040000795c */ /* 0x000fe20000300000 */
.L_x_20:
[----:B------:R-:W-:Y:S01]  /*3fa0*/  UIADD3 UR10, UR5, 0x1, URZ ;  /* 0x00000001050a7890 */ /* 0x000fe2000fffe03f */
[----:B------:R-:W-:-:S03]  /*3fb0*/  MOV R0, UR4 ;  /* 0x0000000400007c02 */ /* 0x000fc60008000f00 */
[----:B------:R-:W-:Y:S01]  /*3fc0*/  UISETP.NE.AND UP0, UPT, UR10, 0x2, UPT ;  /* 0x000000020a00788c */ /* 0x000fe2000bf05270 */
[----:B------:R-:W-:-:S03]  /*3fd0*/  SHF.L.U32 R0, R0, 0x1f, RZ ;  /* 0x0000001f00007819 */ /* 0x000fc600000006ff */
[----:B------:R-:W-:-:S04]  /*3fe0*/  USEL UR10, UR10, URZ, UP0 ;  /* 0x0000003f0a0a7287 */ /* 0x000fc80008000000 */
[----:B------:R-:W-:-:S09]  /*3ff0*/  ULEA UR10, UR10, UR36, 0x3 ;  /* 0x000000240a0a7291 */ /* 0x000fd2000f8e183f */
[----:B------:R0:W1:Y:S01]  /*4000*/  SYNCS.PHASECHK.TRANS64.TRYWAIT P1, [UR10+0x28830], R0 ;  /* 0x02883000ff0075a7 */ /* 0x000062000802014a */
[----:B------:R-:W-:Y:S05]  /*4010*/  @!P0 BRA `(.L_x_21) ;  /* 0x0000000000048947 */ /* 0x000fea0003800000 */
[----:B------:R-:W-:Y:S01]  /*4020*/  BPT.TRAP 0x1 ;  /* 0x000000040000795c */ /* 0x000fe20000300000 */
.L_x_21:
[----:B-1----:R-:W-:Y:S05]  /*4030*/  @P1 BRA `(.L_x_19) ;  /* 0x0000000000081947 */ /* 0x002fea0003800000 */
[----:B------:R-:W1:Y:S02]  /*4040*/  SYNCS.PHASECHK.TRANS64.TRYWAIT P1, [UR10+0x28830], R0 ;  /* 0x02883000ff0075a7 */ /* 0x000e64000802014a */
[----:B-1----:R-:W-:Y:S05]  /*4050*/  @!P1 BRA `(.L_x_22) ;  /* 0x0000008400749947 */ /* 0x002fea0003800000 */
.L_x_19:
[----:B01----:R-:W-:Y:S01]  /*4060*/  VIADD R0, R2, 0x8 ;  /* 0x0000000802007836 */ /* 0x003fe20000000000 */
[----:B------:R-:W-:Y:S01]  /*4070*/  UIADD3 UR10, UR5, 0x1, URZ ;  /* 0x00000001050a7890 */ /* 0x000fe2000fffe03f */
[----:B------:R-:W-:Y:S01]  /*4080*/  R2UR UR44, R4 ;  /* 0x00000000042c72ca */ /* 0x000fe200000e0000 */
[----:B------:R-:W-:Y:S01]  /*4090*/  UMOV UR47, 0x40000040 ;  /* 0x40000040002f7882 */ /* 0x000fe20000000000 */
[----:B------:R-:W-:Y:S01]  /*40a0*/  R2UR UR45, R5 ;  /* 0x00000000052d72ca */ /* 0x000fe200000e0000 */
[----:B------:R0:W-:Y:S01]  /*40b0*/  BAR.SYNC.DEFER_BLOCKING R0, 0x100 ;  /* 0x000400000000751d */ /* 0x0001e20000010000 */
[----:B------:R-:W-:-:S04]  /*40c0*/  UISETP.NE.AND UP0, UPT, UR10, 0x2, UPT ;  /* 0x000000020a00788c */ /* 0x000fc8000bf05270 */
[----:B------:R-:W-:Y:S01]  /*40d0*/  USEL UR49, UR10, URZ, UP0 ;  /* 0x0000003f0a317287 */ /* 0x000fe20008000000 */
[----:B------:R-:W-:Y:S01]  /*40e0*/  UMOV UR11, 0x40000040 ;  /* 0x40000040000b7882 */ /* 0x000fe20000000000 */
[----:B------:R-:W-:Y:S02]  /*40f0*/  UMOV UR15, 0x40000040 ;  /* 0x40000040000f7882 */ /* 0x000fe40000000000 */
[----:B------:R-:W-:Y:S01]  /*4100*/  ULEA UR46, UR49, UR48, 0xb ;  /* 0x00000030312e7291 */ /* 0x000fe2000f8e583f */
[----:B------:R-:W-:Y:S01]  /*4110*/  UMOV UR19, 0x40000040 ;  /* 0x4000004000137882 */ /* 0x000fe20000000000 */
[----:B------:R-:W-:Y:S02]  /*4120*/  UMOV UR23, 0x40000040 ;  /* 0x4000004000177882 */ /* 0x000fe40000000000 */
[----:B------:R-:W-:Y:S01]  /*4130*/  UIADD3 UR10, UR46, 0x2, URZ ;  /* 0x000000022e0a7890 */ /* 0x000fe2000fffe03f */
[----:B0-----:R-:W-:Y:S01]  /*4140*/  IMAD.U32 R0, RZ, RZ, UR49 ;  /* 0x00000031ff007e24 */ /* 0x001fe2000f8e00ff */
[----:B------:R-:W-:-:S02]  /*4150*/  UIADD3 UR14, UR46, 0x4, URZ ;  /* 0x000000042e0e7890 */ /* 0x000fc4000fffe03f */
[----:B------:R-:W-:Y:S02]  /*4160*/  UIADD3 UR18, UR46, 0x6, URZ ;  /* 0x000000062e127890 */ /* 0x000fe4000fffe03f */
[----:B------:R-:W-:Y:S02]  /*4170*/  UIADD3 UR22, UR46, 0x400, URZ ;  /* 0x000004002e167890 */ /* 0x000fe4000fffe03f */
[----:B------:R-:W-:Y:S01]  /*4180*/  UIADD3 UR26, UR46, 0x402, URZ ;  /* 0x000004022e1a7890 */ /* 0x000fe2000fffe03f */
[----:B------:R-:W-:Y:S01]  /*4190*/  UMOV UR27, 0x40000040 ;  /* 0x40000040001b7882 */ /* 0x000fe20000000000 */
[----:B------:R-:W-:Y:S01]  /*41a0*/  WARPGROUP.ARRIVE ;  /* 0x00000000000079c5 */ /* 0x000fe20000000000 */
[----:B------:R-:W-:Y:S01]  /*41b0*/  UIADD3 UR30, UR46, 0x404, URZ ;  /* 0x000004042e1e7890 */ /* 0x000fe2000fffe03f */
[----:B------:R-:W-:Y:S01]  /*41c0*/  UMOV UR31, 0x40000040 ;  /* 0x40000040001f7882 */ /* 0x000fe20000000000 */
[----:B------:R-:W-:-:S03]  /*41d0*/  UIADD3 UR34, UR46, 0x406, URZ ;  /* 0x000004062e227890 */ /* 0x000fc6000fffe03f */
[----:B------:R-:W-:Y:S01]  /*41e0*/  HGMMA.64x128x16.F32.BF16 R24, gdesc[UR44], RZ, !UPT, gsb0 ;  /* 0x01e000002c1879f0 */ /* 0x000fe2000c0018ff */
[----:B------:R-:W-:Y:S02]  /*41f0*/  UMOV UR35, 0x40000040 ;  /* 0x4000004000237882 */ /* 0x000fe40000000000 */
        /* <DEDUP_REMOVED lines=22> */
[----:B------:R-:W-:Y:S05]  /*4360*/  @P2 BRA `(.L_x_23) ;  /* 0x00000000002c2947 */ /* 0x000fea0003800000 */
[----:B------:R-:W-:Y:S05]  /*4370*/  @!P0 BRA `(.L_x_24) ;  /* 0x0000000000048947 */ /* 0x000fea0003800000 */
[----:B------:R-:W-:Y:S01]  /*4380*/  BPT.TRAP 0x1 ;  /* 0x000000040000795c */ /* 0x000fe20000300000 */
.L_x_24:
[----:B------:R-:W-:Y:S01]  /*4390*/  ULEA UR10, UR5, UR36, 0x3 ;  /* 0x00000024050a7291 */ /* 0x000fe2000f8e183f */
[----:B------:R-:W-:-:S04]  /*43a0*/  MOV R9, UR6 ;  /* 0x0000000600097c02 */ /* 0x000fc80008000f00 */
[----:B------:R-:W-:-:S04]  /*43b0*/  SHF.L.U32 R9, R9, 0x1f, RZ ;  /* 0x0000001f09097819 */ /* 0x000fc800000006ff */
[----:B------:R0:W1:Y:S01]  /*43c0*/  SYNCS.PHASECHK.TRANS64.TRYWAIT P1, [UR10+0x28850], R9 ;  /* 0x02885009ff0075a7 */ /* 0x000062000802014a */
[----:B------:R-:W-:Y:S05]  /*43d0*/  @!P0 BRA `(.L_x_25) ;  /* 0x0000000000048947 */ /* 0x000fea0003800000 */
[----:B------:R-:W-:Y:S01]  /*43e0*/  BPT.TRAP 0x1 ;  /* 0x000000040000795c */ /* 0x000fe20000300000 */
.L_x_25:
[----:B-1----:R-:W-:Y:S05]  /*43f0*/  @P1 BRA `(.L_x_23) ;  /* 0x0000000000081947 */ /* 0x002fea0003800000 */
[----:B------:R-:W1:Y:S02]  /*4400*/  SYNCS.PHASECHK.TRANS64.TRYWAIT P1, [UR10+0x28850], R9 ;  /* 0x02885009ff0075a7 */ /* 0x000e64000802014a */
[----:B-1----:R-:W-:Y:S05]  /*4410*/  @!P1 BRA `(.L_x_26) ;  /* 0x00000080009c9947 */ /* 0x002fea0003800000 */
.L_x_23:
[----:B------:R-:W-:Y:S01]  /*4420*/  UIADD3 UR6, UR36, 0x400, URZ ;  /* 0x0000040024067890 */ /* 0x000fe2000fffe03f */
[----:B------:R-:W-:Y:S01]  /*4430*/  WARPGROUP.ARRIVE ;  /* 0x00000000000079c5 */ /* 0x000fe20000000000 */
[----:B------:R-:W-:Y:S01]  /*4440*/  UMOV UR11, 0x40000040 ;  /* 0x40000040000b7882 */ /* 0x000fe20000000000 */
[----:B01----:R-:W-:Y:S01]  /*4450*/  IADD3 R9, -R2, 0xb, RZ ;  /* 0x0000000b02097810 */ /* 0x003fe20007ffe1ff */
[----:B------:R-:W-:-:S04]  /*4460*/  USHF.R.U32.HI UR6, URZ, 0x4, UR6 ;  /* 0x000000043f067899 */ /* 0x000fc80008011606 */
[----:B------:R-:W-:-:S04]  /*4470*/  ULOP3.LUT UR6, UR6, 0x3fff, URZ, 0xc0, !UPT ;  /* 0x00003fff06067892 */ /* 0x000fc8000f8ec03f */
[----:B------:R-:W-:-:S04]  /*4480*/  ULOP3.LUT UR6, UR6, 0x4000000, URZ, 0xfc, !UPT ;  /* 0x0400000006067892 */ /* 0x000fc8000f8efc3f */
[----:B------:R-:W-:-:S07]  /*4490*/  ULEA UR6, UR5, UR6, 0xb ;  /* 0x0000000605067291 */ /* 0x000fce000f8e583f */
[----:B------:R-:W-:Y:S02]  /*44a0*/  UMOV UR10, UR6 ;  /* 0x00000006000a7c82 */ /* 0x000fe40008000000 */
[----:B------:R-:W-:Y:S01]  /*44b0*/  HGMMA.64x128x16.F32.BF16 R88, R152, gdesc[UR8].tnspB, R88, gsb0 ;  /* 0x41e0000898587df0 */ /* 0x000fe20008001858 */
[----:B------:R-:W-:Y:S01]  /*44c0*/  UIADD3 UR10, UR6, 0x80, URZ ;  /* 0x00000080060a7890 */ /* 0x000fe2000fffe03f */
[----:B------:R-:W-:Y:S01]  /*44d0*/  UMOV UR11, 0x40000040 ;  /* 0x40000040000b7882 */ /* 0x000fe20000000000 */
[----:B------:R-:W-:Y:S02]  /*44e0*/  WARPGROUP.DEPBAR.LE gsb0, 0x0 ;  /* 0x00008000000079c5 */ /* 0x000fe40000010000 */
[----:B------:R-:W-:-:S07]  /*44f0*/  WARPGROUP.ARRIVE ;  /* 0x00000000000079c5 */ /* 0x000fce0000000000 */
        /* <DEDUP_REMOVED lines=23> */
[----:B------:R-:W-:Y:S01]  /*4670*/  UIADD3 UR6, UR6, 0x380, URZ ;  /* 0x0000038006067890 */ /* 0x000fe2000fffe03f */
[----:B------:R-:W-:Y:S02]  /*4680*/  WARPGROUP.DEPBAR.LE gsb0, 0x0 ;  /* 0x00008000000079c5 */ /* 0x000fe40000010000 */
[----:B------:R-:W-:-:S06]  /*4690*/  WARPGROUP.ARRIVE ;  /* 0x00000000000079c5 */ /* 0x000fcc0000000000 */
[----:B------:R-:W-:Y:S01]  /*46a0*/  HGMMA.64x128x16.F32.BF16 R88, R176, gdesc[UR8].tnspB, R88, gsb0 ;  /* 0x41e00008b0587df0 */ /* 0x000fe20008001858 */
[----:B------:R-:W-:Y:S01]  /*46b0*/  UMOV UR10, UR6 ;  /* 0x00000006000a7c82 */ /* 0x000fe20008000000 */
[----:B------:R-:W-:Y:S01]  /*46c0*/  UMOV UR11, 0x40000040 ;  /* 0x40000040000b7882 */ /* 0x000fe20000000000 */
[----:B------:R-:W-:Y:S02]  /*46d0*/  WARPGROUP.DEPBAR.LE gsb0, 0x0 ;  /* 0x00008000000079c5 */ /* 0x000fe40000010000 */
[----:B------:R-:W-:-:S07]  /*46e0*/  WARPGROUP.ARRIVE ;  /* 0x00000000000079c5 */ /* 0x000fce0000000000 */
[----:B------:R-:W-:Y:S03]  /*46f0*/  HGMMA.64x128x16.F32.BF16 R88, R180, gdesc[UR8].tnspB, R88, gsb0 ;  /* 0x41e00008b4587df0 */ /* 0x000fe60008001858 */
[----:B------:R-:W-:Y:S02]  /*4700*/  WARPGROUP.DEPBAR.LE gsb0, 0x0 ;  /* 0x00008000000079c5 */ /* 0x000fe40000010000 */
[----:B------:R0:W-:Y:S06]  /*4710*/  BAR.ARV R9, 0x100 ;  /* 0x000400090000751d */ /* 0x0001ec0000002000 */
[----:B------:R-:W-:Y:S05]  /*4720*/  @!P0 BRA `(.L_x_27) ;  /* 0x0000000000048947 */ /* 0x000fea0003800000 */
[----:B------:R-:W-:Y:S01]  /*4730*/  BPT.TRAP 0x1 ;  /* 0x000000040000795c */ /* 0x000fe20000300000 */
.L_x_27:
[----:B------:R-:W-:Y:S01]  /*4740*/  FMUL.FTZ R152, R24, UR43 ;  /* 0x0000002b18987c20 */ /* 0x000fe20008410000 */
[----:B------:R-:W-:Y:S01]  /*4750*/  FMUL.FTZ R154, R25, UR43 ;  /* 0x0000002b199a7c20 */ /* 0x000fe20008410000 */
[----:B------:R-:W-:Y:S01]  /*4760*/  FMUL.FTZ R14, R26, UR43 ;  /* 0x0000002b1a0e7c20 */ /* 0x000fe20008410000 */
[----:B------:R-:W-:Y:S01]  /*4770*/  FMUL.FTZ R18, R27, UR43 ;  /* 0x0000002b1b127c20 */ /* 0x000fe20008410000 */
[----:B------:R-:W-:Y:S01]  /*4780*/  FMUL.FTZ R156, R28, UR43 ;  /* 0x0000002b1c9c7c20 */ /* 0x000fe20008410000 */
[----:B------:R-:W-:Y:S01]  /*4790*/  FMUL.FTZ R158, R29, UR43 ;  /* 0x0000002b1d9e7c20 */ /* 0x000fe20008410000 */
[----:B------:R-:W0:Y:S01]  /*47a0*/  MUFU.TANH R152, R152 ;  /* 0x0000009800987308 */ /* 0x000e220000002400 */
[----:B------:R-:W-:Y:S01]  /*47b0*/  FMUL.FTZ R20, R30, UR43 ;  /* 0x0000002b1e147c20 */ /* 0x000fe20008410000 */
[----:B------:R-:W-:Y:S01]  /*47c0*/  FMUL.FTZ R22, R31, UR43 ;  /* 0x0000002b1f167c20 */ /* 0x000fe20008410000 */
[----:B------:R-:W-:Y:S01]  /*47d0*/  FMUL.FTZ R160, R32, UR43 ;  /* 0x0000002b20a07c20 */ /* 0x000fe20008410000 */
[----:B------:R-:W-:Y:S01]  /*47e0*/  FMUL.FTZ R162, R33, UR43 ;  /* 0x0000002b21a27c20 */ /* 0x000fe20008410000 */
[----:B------:R-:W-:Y:S01]  /*47f0*/  FMUL.FTZ R24, R34, UR43 ;  /* 0x0000002b22187c20 */ /* 0x000fe20008410000 */
[----:B------:R-:W-:Y:S01]  /*4800*/  FMUL.FTZ R26, R35, UR43 ;  /* 0x0000002b231a7c20 */ /* 0x000fe20008410000 */
[----:B------:R-:W-:Y:S01]  /*4810*/  FMUL.FTZ R164, R36, UR43 ;  /* 0x0000002b24a47c20 */ /* 0x000fe20008410000 */
[----:B------:R-:W1:Y:S01]  /*4820*/  MUFU.TANH R154, R154 ;  /* 0x0000009a009a7308 */ /* 0x000e620000002400 */
[----:B------:R-:W-:Y:S01]  /*4830*/  FMUL.FTZ R166, R37, UR43 ;  /* 0x0000002b25a67c20 */ /* 0x000fe20008410000 */
[----:B------:R-:W-:Y:S01]  /*4840*/  FMUL.FTZ R28, R38, UR43 ;  /* 0x0000002b261c7c20 */ /* 0x000fe20008410000 */
[----:B------:R-:W-:Y:S01]  /*4850*/  FMUL.FTZ R30, R39, UR43 ;  /* 0x0000002b271e7c20 */ /* 0x000fe20008410000 */
[----:B------:R-:W-:Y:S01]  /*4860*/  FMUL.FTZ R168, R40, UR43 ;  /* 0x0000002b28a87c20 */ /* 0x000fe20008410000 */
[----:B------:R-:W-:Y:S01]  /*4870*/  FMUL.FTZ R170, R41, UR43 ;  /* 0x0000002b29aa7c20 */ /* 0x000fe20008410000 */
[----:B------:R-:W-:Y:S01]  /*4880*/  FMUL.FTZ R32, R42, UR43 ;  /* 0x0000002b2a207c20 */ /* 0x000fe20008410000 */
[----:B------:R-:W-:Y:S01]  /*4890*/  FMUL.FTZ R34, R43, UR43 ;  /* 0x0000002b2b227c20 */ /* 0x000fe20008410000 */
[----:B------:R-:W2:Y:S01]  /*48a0*/  MUFU.TANH R14, R14 ;  /* 0x0000000e000e7308 */ /* 0x000ea20000002400 */
[----:B0-----:R-:W-:Y:S01]  /*48b0*/  FMNMX.FTZ R9, R152, R3, !PT ;  /* 0x0000000398097209 */ /* 0x001fe20007810000 */
[----:B------:R-:W-:Y:S01]  /*48c0*/  FMUL.FTZ R172, R44, UR43 ;  /* 0x0000002b2cac7c20 */ /* 0x000fe20008410000 */
[----:B------:R-:W-:Y:S01]  /*48d0*/  FMUL.FTZ R174, R45, UR43 ;  /* 0x0000002b2dae7c20 */ /* 0x000fe20008410000 */
[----:B------:R-:W-:Y:S01]  /*48e0*/  FMUL.FTZ R36, R46, UR43 ;  /* 0x0000002b2e247c20 */ /* 0x000fe20008410000 */
[----:B------:R-:W-:Y:S01]  /*48f0*/  FMUL.FTZ R38, R47, UR43 ;  /* 0x0000002b2f267c20 */ /* 0x000fe20008410000 */
[----:B------:R-:W-:Y:S01]  /*4900*/  FMUL.FTZ R176, R48, UR43 ;  /* 0x0000002b30b07c20 */ /* 0x000fe20008410000 */
[----:B------:R-:W-:Y:S01]  /*4910*/  FMUL.FTZ R178, R49, UR43 ;  /* 0x0000002b31b27c20 */ /* 0x000fe20008410000 */
[----:B------:R-:W0:Y:S01]  /*4920*/  MUFU.TANH R18, R18 ;  /* 0x0000001200127308 */ /* 0x000e220000002400 */
[----:B-1----:R-:W-:Y:S01]  /*4930*/  FMNMX.FTZ R9, R154, R9, !PT ;  /* 0x000000099a097209 */ /* 0x002fe20007810000 */
[----:B------:R-:W-:Y:S01]  /*4940*/  FMUL.FTZ R40, R50, UR43 ;  /* 0x0000002b32287c20 */ /* 0x000fe20008410000 */
[----:B------:R-:W-:Y:S01]  /*4950*/  FMUL.FTZ R42, R51, UR43 ;  /* 0x0000002b332a7c20 */ /* 0x000fe20008410000 */
[----:B------:R-:W-:Y:S01]  /*4960*/  FMUL.FTZ R180, R52, UR43 ;  /* 0x0000002b34b47c20 */ /* 0x000fe20008410000 */
[----:B------:R-:W-:Y:S01]  /*4970*/  FMUL.FTZ R182, R53, UR43 ;  /* 0x0000002b35b67c20 */ /* 0x000fe20008410000 */
[----:B------:R-:W-:Y:S01]  /*4980*/  FMUL.FTZ R44, R54, UR43 ;  /* 0x0000002b362c7c20 */ /* 0x000fe20008410000 */
[----:B------:R-:W-:Y:S01]  /*4990*/  FMUL.FTZ R46, R55, UR43 ;  /* 0x0000002b372e7c20 */ /* 0x000fe20008410000 */
[----:B------:R-:W1:Y:S01]  /*49a0*/  MUFU.TANH R156, R156 ;  /* 0x0000009c009c7308 */ /* 0x000e620000002400 */
[----:B--2---:R-:W-:Y:S01]  /*49b0*/  FMNMX.FTZ R11, R14, R7, !PT ;  /* 0x000000070e0b7209 */ /* 0x004fe20007810000 */
        /* <DEDUP_REMOVED lines=42> */
[----:B------:R-:W-:-:S04]  /*4c60*/  R2UR UR6, R0 ;  /* 0x00000000000672ca */ /* 0x000fc800000e0000 */
[----:B------:R-:W1:Y:S01]  /*4c70*/  MUFU.TANH R24, R24 ;  /* 0x0000001800187308 */ /* 0x000e620000002400 */
[----:B--2---:R-:W-:-:S07]  /*4c80*/  FMNMX.FTZ R9, R160, R9, !PT ;  /* 0x00000009a0097209 */ /* 0x004fce0007810000 */
[----:B------:R-:W2:Y:S01]  /*4c90*/  MUFU.TANH R26, R26 ;  /* 0x0000001a001a7308 */ /* 0x000ea20000002400 */
[----:B0-----:R-:W-:Y:S01]  /*4ca0*/  FMNMX.FTZ R9, R162, R9, !PT ;  /* 0x00000009a2097209 */ /* 0x001fe20007810000 */
[----:B------:R-:W-:-:S04]  /*4cb0*/  ULEA UR6, UR6, UR36, 0x3 ;  /* 0x0000002406067291 */ /* 0x000fc8000f8e183f */
[----:B------:R-:W-:Y:S02]  /*4cc0*/  UIADD3 UR6, UR6, 0x28840, URZ ;  /* 0x0002884006067890 */ /* 0x000fe4000fffe03f */
[----:B------:R-:W0:Y:S01]  /*4cd0*/  MUFU.TANH R164, R164 ;  /* 0x000000a400a47308 */ /* 0x000e220000002400 */
[----:B-1----:R-:W-:Y:S01]  /*4ce0*/  FMNMX.FTZ R11, R24, R11, !PT ;  /* 0x0000000b180b7209 */ /* 0x002fe20007810000 */
[----:B------:R-:W-:-:S06]  /*4cf0*/  UPRMT UR6, UR7, 0x654, UR6 ;  /* 0x0000065407067896 */ /* 0x000fcc0008000006 */
[----:B------:R-:W1:Y:S01]  /*4d00*/  MUFU.TANH R166, R166 ;  /* 0x000000a600a67308 */ /* 0x000e620000002400 */
[----:B--2---:R-:W-:Y:S02]  /*4d10*/  FMNMX.FTZ R11, R26, R11, !PT ;  /* 0x0000000b1a0b7209 */ /* 0x004fe40007810000 */
[----:B------:R-:W-:Y:S05]  /*4d20*/  SYNCS.ARRIVE.TRANS64.RED.A1T0 RZ, [UR6], RZ ;  /* 0x000000ffffff79a7 */ /* 0x000fea0008100406 */
[----:B------:R-:W2:Y:S01]  /*4d30*/  MUFU.TANH R28, R28 ;  /* 0x0000001c001c7308 */ /* 0x000ea20000002400 */
[----:B0-----:R-:W-:-:S07]  /*4d40*/  FMNMX.FTZ R9, R164, R9, !PT ;  /* 0x00000009a4097209 */ /* 0x001fce0007810000 */
[----:B------:R-:W0:Y:S01]  /*4d50*/  MUFU.TANH R30, R30 ;  /* 0x0000001e001e7308 */ /* 0x000e220000002400 */
[----:B-1----:R-:W-:-:S07]  /*4d60*/  FMNMX.FTZ R9, R166, R9, !PT ;  /* 0x00000009a6097209 */ /* 0x002fce0007810000 */
[----:B------:R-:W1:Y:S01]  /*4d70*/  MUFU.TANH R168, R168 ;  /* 0x000000a800a87308 */ /* 0x000e620000002400 */
[----:B--2---:R-:W-:-:S07]  /*4d80*/  FMNMX.FTZ R11, R28, R11, !PT ;  /* 0x0000000b1c0b7209 */ /* 0x004fce0007810000 */
        /* <DEDUP_REMOVED lines=93> */
[----:B-1----:R-:W-:Y:S02]  /*5360*/  FMNMX.FTZ R13, R208, R9, !PT ;  /* 0x00000009d00d7209 */ /* 0x002fe40007810000 */
[----:B------:R-:W1:Y:S03]  /*5370*/  LDC R9, c[0x0][0x988] ;  /* 0x00026200ff097b82 */ /* 0x000e660000000800 */
[----:B------:R-:W3:Y:S01]  /*5380*/  SHFL.BFLY PT, R10, R13, 0x2, 0x1f ;  /* 0x0c401f000d0a7f89 */ /* 0x000ee200000e0000 */
[----:B--2---:R-:W-:-:S04]  /*5390*/  FMNMX.FTZ R11, R82, R11, !PT ;  /* 0x0000000b520b7209 */ /* 0x004fc80007810000 */
[----:B0-----:R-:W-:-:S05]  /*53a0*/  FMNMX.FTZ R11, R84, R11, !PT ;  /* 0x0000000b540b7209 */ /* 0x001fca0007810000 */
[----:B------:R-:W0:Y:S01]  /*53b0*/  SHFL.BFLY PT, R12, R11, 0x2, 0x1f ;  /* 0x0c401f000b0c7f89 */ /* 0x000e2200000e0000 */
[----:B---3--:R-:W-:Y:S02]  /*53c0*/  FMNMX.FTZ R15, R13, R10, !PT ;  /* 0x0000000a0d0f7209 */ /* 0x008fe40007810000 */
[----:B0-----:R-:W-:-:S03]  /*53d0*/  FMNMX.FTZ R17, R11, R12, !PT ;  /* 0x0000000c0b117209 */ /* 0x001fc60007810000 */
[----:B------:R-:W0:Y:S04]  /*53e0*/  SHFL.BFLY PT, R12, R15, 0x1, 0x1f ;  /* 0x0c201f000f0c7f89 */ /* 0x000e2800000e0000 */
[----:B------:R-:W2:Y:S01]  /*53f0*/  SHFL.BFLY PT, R10, R17, 0x1, 0x1f ;  /* 0x0c201f00110a7f89 */ /* 0x000ea200000e0000 */
[----:B0-----:R-:W-:Y:S02]  /*5400*/  FMNMX.FTZ R12, R15, R12, !PT ;  /* 0x0000000c0f0c7209 */ /* 0x001fe40007810000 */
[----:B--2---:R-:W-:-:S03]  /*5410*/  FMNMX.FTZ R10, R17, R10, !PT ;  /* 0x0000000a110a7209 */ /* 0x004fc60007810000 */
[C---:B------:R-:W-:Y:S01]  /*5420*/  FADD.FTZ R86, -R12.reuse, R3 ;  /* 0x000000030c567221 */ /* 0x040fe20000010100 */
[----:B-1----:R-:W-:-:S03]  /*5430*/  FMUL.FTZ R41, R12, R9 ;  /* 0x000000090c297220 */ /* 0x002fc60000410000 */
[-C--:B------:R-:W-:Y:S01]  /*5440*/  FMUL.FTZ R3, R86, R9.reuse ;  /* 0x0000000956037220 */ /* 0x080fe20000410000 */
[C---:B------:R-:W-:Y:S01]  /*5450*/  FADD.FTZ R86, -R10.reuse, R7 ;  /* 0x000000070a567221 */ /* 0x040fe20000010100 */
[-C--:B------:R-:W-:Y:S01]  /*5460*/  FMUL.FTZ R43, R10, R9.reuse ;  /* 0x000000090a2b7220 */ /* 0x080fe20000410000 */
[-CC-:B------:R-:W-:Y:S01]  /*5470*/  FFMA.FTZ R152, R152, R9.reuse, -R41.reuse ;  /* 0x0000000998987223 */ /* 0x180fe20000010829 */
[-C--:B------:R-:W-:Y:S01]  /*5480*/  FFMA.FTZ R11, R154, R9.reuse, -R41 ;  /* 0x000000099a0b7223 */ /* 0x080fe20000010829 */
[-C--:B------:R-:W-:Y:S01]  /*5490*/  FMUL.FTZ R7, R86, R9.reuse ;  /* 0x0000000956077220 */ /* 0x080fe20000410000 */
[-CC-:B------:R-:W-:Y:S01]  /*54a0*/  FFMA.FTZ R14, R14, R9.reuse, -R43.reuse ;  /* 0x000000090e0e7223 */ /* 0x180fe2000001082b */
[-C--:B------:R-:W-:Y:S01]  /*54b0*/  FFMA.FTZ R153, R18, R9.reuse, -R43 ;  /* 0x0000000912997223 */ /* 0x080fe2000001082b */
[----:B------:R-:W-:Y:S01]  /*54c0*/  MUFU.EX2 R3, R3 ;  /* 0x0000000300037308 */ /* 0x000fe20000000800 */
[-C--:B------:R-:W-:Y:S01]  /*54d0*/  FFMA.FTZ R154, R156, R9.reuse, -R41 ;  /* 0x000000099c9a7223 */ /* 0x080fe20000010829 */
[-C--:B------:R-:W-:Y:S01]  /*54e0*/  FFMA.FTZ R155, R20, R9.reuse, -R43 ;  /* 0x00000009149b7223 */ /* 0x080fe2000001082b */
[-C--:B------:R-:W-:Y:S01]  /*54f0*/  FFMA.FTZ R13, R158, R9.reuse, -R41 ;  /* 0x000000099e0d7223 */ /* 0x080fe20000010829 */
[-C--:B------:R-:W-:Y:S01]  /*5500*/  FFMA.FTZ R18, R22, R9.reuse, -R43 ;  /* 0x0000000916127223 */ /* 0x080fe2000001082b */
[-C--:B------:R-:W-:Y:S01]  /*5510*/  FFMA.FTZ R156, R160, R9.reuse, -R41 ;  /* 0x00000009a09c7223 */ /* 0x080fe20000010829 */
[-C--:B------:R-:W-:Y:S01]  /*5520*/  FFMA.FTZ R157, R24, R9.reuse, -R43 ;  /* 0x00000009189d7223 */ /* 0x080fe2000001082b */
[-C--:B------:R-:W-:Y:S01]  /*5530*/  FFMA.FTZ R15, R162, R9.reuse, -R41 ;  /* 0x00000009a20f7223 */ /* 0x080fe20000010829 */
[----:B------:R-:W0:Y:S01]  /*5540*/  MUFU.EX2 R152, R152 ;  /* 0x0000009800987308 */ /* 0x000e220000000800 */
[-C--:B------:R-:W-:Y:S01]  /*5550*/  FFMA.FTZ R20, R26, R9.reuse, -R43 ;  /* 0x000000091a147223 */ /* 0x080fe2000001082b */
[-C--:B------:R-:W-:Y:S01]  /*5560*/  FFMA.FTZ R158, R164, R9.reuse, -R41 ;  /* 0x00000009a49e7223 */ /* 0x080fe20000010829 */
[-C--:B------:R-:W-:Y:S01]  /*5570*/  FFMA.FTZ R159, R28, R9.reuse, -R43 ;  /* 0x000000091c9f7223 */ /* 0x080fe2000001082b */
[-C--:B------:R-:W-:Y:S01]  /*5580*/  FFMA.FTZ R17, R166, R9.reuse, -R41 ;  /* 0x00000009a6117223 */ /* 0x080fe20000010829 */
[-C--:B------:R-:W-:Y:S01]  /*5590*/  FFMA.FTZ R22, R30, R9.reuse, -R43 ;  /* 0x000000091e167223 */ /* 0x080fe2000001082b */
[-C--:B------:R-:W-:Y:S01]  /*55a0*/  FFMA.FTZ R160, R168, R9.reuse, -R41 ;  /* 0x00000009a8a07223 */ /* 0x080fe20000010829 */
        /* <DEDUP_REMOVED lines=9> */
[----:B------:R-:W1:Y:S01]  /*5640*/  MUFU.EX2 R14, R14 ;  /* 0x0000000e000e7308 */ /* 0x000e620000000800 */
[----:B0-----:R-:W-:Y:S01]  /*5650*/  FFMA.FTZ R6, R3, R6, R152 ;  /* 0x0000000603067223 */ /* 0x001fe20000010098 */
        /* <DEDUP_REMOVED lines=14> */
[----:B------:R-:W2:Y:S01]  /*5740*/  MUFU.EX2 R153, R153 ;  /* 0x0000009900997308 */ /* 0x000ea20000000800 */
[----:B-1----:R-:W-:Y:S01]  /*5750*/  FFMA.FTZ R8, R7, R8, R14 ;  /* 0x0000000807087223 */ /* 0x002fe2000001000e */
[-C--:B------:R-:W-:Y:S01]  /*5760*/  FFMA.FTZ R29, R190, R9.reuse, -R41 ;  /* 0x00000009be1d7223 */ /* 0x080fe20000010829 */
[-C--:B------:R-:W-:Y:S01]  /*5770*/  FFMA.FTZ R34, R54, R9.reuse, -R43 ;  /* 0x0000000936227223 */ /* 0x080fe2000001082b */
[-C--:B------:R-:W-:Y:S01]  /*5780*/  FFMA.FTZ R172, R192, R9.reuse, -R41 ;  /* 0x00000009c0ac7223 */ /* 0x080fe20000010829 */
[-C--:B------:R-:W-:Y:S01]  /*5790*/  FFMA.FTZ R173, R56, R9.reuse, -R43 ;  /* 0x0000000938ad7223 */ /* 0x080fe2000001082b */
[-C--:B------:R-:W-:Y:S01]  /*57a0*/  FFMA.FTZ R31, R194, R9.reuse, -R41 ;  /* 0x00000009c21f7223 */ /* 0x080fe20000010829 */
[-C--:B------:R-:W-:Y:S01]  /*57b0*/  FFMA.FTZ R36, R58, R9.reuse, -R43 ;  /* 0x000000093a247223 */ /* 0x080fe2000001082b */
[----:B------:R-:W1:Y:S01]  /*57c0*/  MUFU.EX2 R154, R154 ;  /* 0x0000009a009a7308 */ /* 0x000e620000000800 */
[----:B0-----:R-:W-:Y:S01]  /*57d0*/  FADD.FTZ R45, R11, R6 ;  /* 0x000000060b2d7221 */ /* 0x001fe20000010000 */
[-C--:B------:R-:W-:Y:S01]  /*57e0*/  FFMA.FTZ R174, R68, R9.reuse, -R41 ;  /* 0x0000000944ae7223 */ /* 0x080fe20000010829 */
[-C--:B------:R-:W-:Y:S01]  /*57f0*/  FFMA.FTZ R60, R60, R9.reuse, -R43 ;  /* 0x000000093c3c7223 */ /* 0x080fe2000001082b */
[-C--:B------:R-:W-:Y:S01]  /*5800*/  FFMA.FTZ R33, R196, R9.reuse, -R41 ;  /* 0x00000009c4217223 */ /* 0x080fe20000010829 */
[-C--:B------:R-:W-:Y:S01]  /*5810*/  FFMA.FTZ R62, R62, R9.reuse, -R43 ;  /* 0x000000093e3e7223 */ /* 0x080fe2000001082b */
[-C--:B------:R-:W-:Y:S01]  /*5820*/  FFMA.FTZ R176, R72, R9.reuse, -R41 ;  /* 0x0000000948b07223 */ /* 0x080fe20000010829 */
[-C--:B------:R-:W-:Y:S01]  /*5830*/  FFMA.FTZ R64, R64, R9.reuse, -R43 ;  /* 0x0000000940407223 */ /* 0x080fe2000001082b */
[----:B------:R-:W0:Y:S01]  /*5840*/  MUFU.EX2 R155, R155 ;  /* 0x0000009b009b7308 */ /* 0x000e220000000800 */
[----:B--2---:R-:W-:Y:S01]  /*5850*/  FADD.FTZ R8, R153, R8 ;  /* 0x0000000899087221 */ /* 0x004fe20000010000 */
[-C--:B------:R-:W-:Y:S01]  /*5860*/  FFMA.FTZ R35, R198, R9.reuse, -R41 ;  /* 0x00000009c6237223 */ /* 0x080fe20000010829 */
[-C--:B------:R-:W-:Y:S01]  /*5870*/  FFMA.FTZ R66, R66, R9.reuse, -R43 ;  /* 0x0000000942427223 */ /* 0x080fe2000001082b */
[-C--:B------:R-:W-:Y:S01]  /*5880*/  FFMA.FTZ R178, R76, R9.reuse, -R41 ;  /* 0x000000094cb27223 */ /* 0x080fe20000010829 */
[-C--:B------:R-:W-:Y:S01]  /*5890*/  FFMA.FTZ R70, R70, R9.reuse, -R43 ;  /* 0x0000000946467223 */ /* 0x080fe2000001082b */
[-C--:B------:R-:W-:Y:S01]  /*58a0*/  FFMA.FTZ R37, R200, R9.reuse, -R41 ;  /* 0x00000009c8257223 */ /* 0x080fe20000010829 */
[-C--:B------:R-:W-:Y:S01]  /*58b0*/  FFMA.FTZ R74, R74, R9.reuse, -R43 ;  /* 0x000000094a4a7223 */ /* 0x080fe2000001082b */
[----:B------:R-:W2:Y:S01]  /*58c0*/  MUFU.EX2 R13, R13 ;  /* 0x0000000d000d7308 */ /* 0x000ea20000000800 */
[----:B-1----:R-:W-:Y:S01]  /*58d0*/  FADD.FTZ R6, R154, R45 ;  /* 0x0000002d9a067221 */ /* 0x002fe20000010000 */
        /* <DEDUP_REMOVED lines=9> */
[----:B------:R-:W-:-:S05]  /*5970*/  FFMA.FTZ R43, R84, R9, -R43 ;  /* 0x00000009542b7223 */ /* 0x000fca000001082b */
[----:B------:R-:W0:Y:S01]  /*5980*/  MUFU.EX2 R156, R156 ;  /* 0x0000009c009c7308 */ /* 0x000e220000000800 */
[----:B--2---:R-:W-:-:S07]  /*5990*/  FADD.FTZ R47, R13, R6 ;  /* 0x000000060d2f7221 */ /* 0x004fce0000010000 */
[----:B------:R-:W2:Y:S01]  /*59a0*/  MUFU.EX2 R157, R157 ;  /* 0x0000009d009d7308 */ /* 0x000ea20000000800 */
[----:B-1----:R-:W-:-:S07]  /*59b0*/  FADD.FTZ R6, R18, R45 ;  /* 0x0000002d12067221 */ /* 0x002fce0000010000 */
[----:B------:R-:W1:Y:S01]  /*59c0*/  MUFU.EX2 R15, R15 ;  /* 0x0000000f000f7308 */ /* 0x000e620000000800 */
[----:B0-----:R-:W-:-:S07]  /*59d0*/  FADD.FTZ R8, R156, R47 ;  /* 0x0000002f9c087221 */ /* 0x001fce0000010000 */
        /* <DEDUP_REMOVED lines=105> */
[----:B-1----:R-:W-:Y:S01]  /*6070*/  FADD.FTZ R45, R82, R45 ;  /* 0x0000002d522d7221 */ /* 0x002fe20000010000 */
[----:B0-----:R-:W-:-:S03]  /*6080*/  FADD.FTZ R6, R41, R6 ;  /* 0x0000000629067221 */ /* 0x001fc60000010000 */
[----:B--2---:R-:W-:Y:S01]  /*6090*/  FADD.FTZ R8, R43, R45 ;  /* 0x0000002d2b087221 */ /* 0x004fe20000010000 */
[----:B------:R-:W-:Y:S06]  /*60a0*/  @!P0 BRA `(.L_x_28) ;  /* 0x0000000000048947 */ /* 0x000fec0003800000 */
[----:B------:R-:W-:Y:S01]  /*60b0*/  BPT.TRAP 0x1 ;  /* 0x000000040000795c */ /* 0x000fe20000300000 */
.L_x_28:
[----:B------:R-:W-:Y:S01]  /*60c0*/  ULEA UR5, UR5, UR36, 0x3 ;  /* 0x0000002405057291 */ /* 0x000fe2000f8e183f */
[----:B------:R-:W-:Y:S01]  /*60d0*/  ISETP.LT.AND P1, PT, R16, UR42, PT ;  /* 0x0000002a10007c0c */ /* 0x000fe2000bf21270 */
[----:B------:R-:W-:Y:S01]  /*60e0*/  UIADD3 UR10, UR42, -0x1, URZ ;  /* 0xffffffff2a0a7890 */ /* 0x000fe2000fffe03f */
[-C--:B------:R-:W-:Y:S01]  /*60f0*/  FMUL.FTZ R88, R88, R3.reuse ;  /* 0x0000000358587220 */ /* 0x080fe20000410000 */
[----:B------:R-:W-:Y:S01]  /*6100*/  UIADD3 UR5, UR5, 0x28860, URZ ;  /* 0x0002886005057890 */ /* 0x000fe2000fffe03f */
[-C--:B------:R-:W-:Y:S01]  /*6110*/  FMUL.FTZ R89, R89, R3.reuse ;  /* 0x0000000359597220 */ /* 0x080fe20000410000 */
[----:B------:R-:W-:Y:S01]  /*6120*/  UMOV UR6, UR4 ;  /* 0x0000000400067c82 */ /* 0x000fe20008000000 */
[-C--:B------:R-:W-:Y:S01]  /*6130*/  FMUL.FTZ R92, R92, R3.reuse ;  /* 0x000000035c5c7220 */ /* 0x080fe20000410000 */
[----:B------:R-:W-:Y:S01]  /*6140*/  UPRMT UR5, UR7, 0x654, UR5 ;  /* 0x0000065407057896 */ /* 0x000fe20008000005 */
[-C--:B------:R-:W-:Y:S01]  /*6150*/  FMUL.FTZ R93, R93, R3.reuse ;  /* 0x000000035d5d7220 */ /* 0x080fe20000410000 */
[----:B------:R-:W-:Y:S01]  /*6160*/  UMOV UR42, UR10 ;  /* 0x0000000a002a7c82 */ /* 0x000fe20008000000 */
[-C--:B------:R-:W-:Y:S01]  /*6170*/  FMUL.FTZ R96, R96, R3.reuse ;  /* 0x0000000360607220 */ /* 0x080fe20000410000 */
[-C--:B------:R-:W-:Y:S01]  /*6180*/  FMUL.FTZ R97, R97, R3.reuse ;  /* 0x0000000361617220 */ /* 0x080fe20000410000 */
[-C--:B------:R-:W-:Y:S01]  /*6190*/  FMUL.FTZ R100, R100, R3.reuse ;  /* 0x0000000364647220 */ /* 0x080fe20000410000 */
[-C--:B------:R-:W-:Y:S01]  /*61a0*/  FMUL.FTZ R101, R101, R3.reuse ;  /* 0x0000000365657220 */ /* 0x080fe20000410000 */
[-C--:B------:R-:W-:Y:S01]  /*61b0*/  FMUL.FTZ R104, R104, R3.reuse ;  /* 0x0000000368687220 */ /* 0x080fe20000410000 */
[-C--:B------:R-:W-:Y:S01]  /*61c0*/  FMUL.FTZ R105, R105, R3.reuse ;  /* 0x0000000369697220 */ /* 0x080fe20000410000 */
[----:B------:R-:W-:Y:S01]  /*61d0*/  SYNCS.ARRIVE.TRANS64.RED.A1T0 RZ, [UR5], RZ ;  /* 0x000000ffffff79a7 */ /* 0x000fe20008100405 */
[----:B------:R-:W-:Y:S01]  /*61e0*/  R2UR UR5, R0 ;  /* 0x00000000000572ca */ /* 0x000fe200000e0000 */
[-C--:B------:R-:W-:Y:S01]  /*61f0*/  FMUL.FTZ R108, R108, R3.reuse ;  /* 0x000000036c6c7220 */ /* 0x080fe20000410000 */
        /* <DEDUP_REMOVED lines=20> */
[----:B------:R-:W-:Y:S01]  /*6340*/  FMUL.FTZ R149, R149, R3 ;  /* 0x0000000395957220 */ /* 0x000fe20000410000 */
        /* <DEDUP_REMOVED lines=32> */
[----:B------:R-:W-:Y:S01]  /*6550*/  F2FP.BF16.F32.PACK_AB R152, R11, R152 ;  /* 0x000000980b98723e */ /* 0x000fe200000010ff */
[----:B------:R-:W-:Y:S01]  /*6560*/  IMAD.MOV.U32 R7, RZ, RZ, R10 ;  /* 0x000000ffff077224 */ /* 0x000fe200078e000a */
[----:B------:R-:W-:Y:S01]  /*6570*/  F2FP.BF16.F32.PACK_AB R153, R153, R14 ;  /* 0x0000000e9999723e */ /* 0x000fe200000010ff */
[----:B------:R-:W-:Y:S01]  /*6580*/  IMAD.MOV.U32 R3, RZ, RZ, R12 ;  /* 0x000000ffff037224 */ /* 0x000fe200078e000c */
[----:B------:R-:W-:-:S02]  /*6590*/  F2FP.BF16.F32.PACK_AB R154, R13, R154 ;  /* 0x0000009a0d9a723e */ /* 0x000fc400000010ff */
[----:B------:R-:W-:Y:S02]  /*65a0*/  F2FP.BF16.F32.PACK_AB R155, R18, R155 ;  /* 0x0000009b129b723e */ /* 0x000fe400000010ff */
[----:B------:R-:W-:Y:S02]  /*65b0*/  F2FP.BF16.F32.PACK_AB R156, R15, R156 ;  /* 0x0000009c0f9c723e */ /* 0x000fe400000010ff */
[----:B------:R-:W-:Y:S02]  /*65c0*/  F2FP.BF16.F32.PACK_AB R157, R20, R157 ;  /* 0x0000009d149d723e */ /* 0x000fe400000010ff */
[----:B------:R-:W-:Y:S02]  /*65d0*/  F2FP.BF16.F32.PACK_AB R158, R17, R158 ;  /* 0x0000009e119e723e */ /* 0x000fe400000010ff */
[----:B------:R-:W-:Y:S02]  /*65e0*/  F2FP.BF16.F32.PACK_AB R159, R22, R159 ;  /* 0x0000009f169f723e */ /* 0x000fe400000010ff */
        /* <DEDUP_REMOVED lines=23> */
[----:B------:R-:W-:Y:S01]  /*6760*/  F2FP.BF16.F32.PACK_AB R183, R43, R82 ;  /* 0x000000522bb7723e */ /* 0x000fe200000010ff */
[----:B------:R-:W-:Y:S06]  /*6770*/  @P1 BRA `(.L_x_29) ;  /* 0xffffffd400ec1947 */ /* 0x000fec000383ffff */
.L_x_18:
[----:B------:R-:W-:Y:S06]  /*6780*/  BAR.ARV 0x8, 0x180 ;  /* 0x0206000000007b1d */ /* 0x000fec0000002000 */
[----:B------:R-:W-:Y:S05]  /*6790*/  @!P0 BRA `(.L_x_30) ;  /* 0x0000000000048947 */ /* 0x000fea0003800000 */
[----:B------:R-:W-:Y:S01]  /*67a0*/  BPT.TRAP 0x1 ;  /* 0x000000040000795c */ /* 0x000fe20000300000 */
.L_x_30:
[----:B------:R-:W-:Y:S02]  /*67b0*/  R2UR UR5, R0 ;  /* 0x00000000000572ca */ /* 0x000fe400000e0000 */
[----:B------:R-:W-:-:S04]  /*67c0*/  MOV R2, UR4 ;  /* 0x0000000400027c02 */ /* 0x000fc80008000f00 */
[----:B------:R-:W-:-:S07]  /*67d0*/  SHF.L.U32 R2, R2, 0x1f, RZ ;  /* 0x0000001f02027819 */ /* 0x000fce00000006ff */
[----:B------:R-:W-:-:S09]  /*67e0*/  ULEA UR5, UR5, UR36, 0x3 ;  /* 0x0000002405057291 */ /* 0x000fd2000f8e183f */
[----:B------:R0:W1:Y:S01]  /*67f0*/  SYNCS.PHASECHK.TRANS64.TRYWAIT P1, [UR5+0x28850], R2 ;  /* 0x02885002ff0075a7 */ /* 0x0000620008020145 */
[----:B------:R-:W-:Y:S05]  /*6800*/  @!P0 BRA `(.L_x_31) ;  /* 0x0000000000048947 */ /* 0x000fea0003800000 */
[----:B------:R-:W-:Y:S01]  /*6810*/  BPT.TRAP 0x1 ;  /* 0x000000040000795c */ /* 0x000fe20000300000 */
.L_x_31:
[----:B-1----:R-:W-:Y:S05]  /*6820*/  @P1 BRA `(.L_x_32) ;  /* 0x0000000000081947 */ /* 0x002fea0003800000 */
[----:B------:R-:W1:Y:S02]  /*6830*/  SYNCS.PHASECHK.TRANS64.TRYWAIT P1, [UR5+0x28850], R2 ;  /* 0x02885002ff0075a7 */ /* 0x000e640008020145 */
[----:B-1----:R-:W-:Y:S05]  /*6840*/  @!P1 BRA `(.L_x_33) ;  /* 0x0000005c00a89947 */ /* 0x002fea0003800000 */
.L_x_32:
[----:B------:R-:W-:Y:S01]  /*6850*/  UIADD3 UR36, UR36, 0x400, URZ ;  /* 0x0000040024247890 */ /* 0x000fe2000fffe03f */
[----:B------:R-:W-:Y:S01]  /*6860*/  R2UR UR6, R0 ;  /* 0x00000000000672ca */ /* 0x000fe200000e0000 */
[----:B------:R-:W-:Y:S01]  /*6870*/  WARPGROUP.ARRIVE ;  /* 0x00000000000079c5 */ /* 0x000fe20000000000 */
[----:B------:R-:W-:Y:S01]  /*6880*/  UMOV UR11, 0x40000040 ;  /* 0x40000040000b7882 */ /* 0x000fe20000000000 */
[----:B------:R-:W-:Y:S01]  /*6890*/  USHF.R.U32.HI UR36, URZ, 0x4, UR36 ;  /* 0x000000043f247899 */ /* 0x000fe20008011624 */
[----:B-1----:R-:W1:Y:S01]  /*68a0*/  SHFL.BFLY PT, R3, R6, 0x2, 0x1f ;  /* 0x0c401f0006037f89 */ /* 0x002e6200000e0000 */
[----:B------:R-:W-:Y:S02]  /*68b0*/  IMAD.MOV.U32 R69, RZ, RZ, RZ ;  /* 0x000000ffff457224 */ /* 0x000fe400078e00ff */
[----:B------:R-:W-:Y:S01]  /*68c0*/  ULOP3.LUT UR36, UR36, 0x3fff, URZ, 0xc0, !UPT ;  /* 0x00003fff24247892 */ /* 0x000fe2000f8ec03f */
[----:B------:R-:W2:Y:S01]  /*68d0*/  SHFL.BFLY PT, R5, R8, 0x2, 0x1f ;  /* 0x0c401f0008057f89 */ /* 0x000ea200000e0000 */
[----:B------:R-:W-:-:S02]  /*68e0*/  IMAD.MOV.U32 R16, RZ, RZ, RZ ;  /* 0x000000ffff107224 */ /* 0x000fc400078e00ff */
[----:B------:R-:W-:-:S04]  /*68f0*/  ULOP3.LUT UR4, UR36, 0x4000000, URZ, 0xfc, !UPT ;  /* 0x0400000024047892 */ /* 0x000fc8000f8efc3f */
[----:B------:R-:W-:-:S04]  /*6900*/  ULEA UR4, UR6, UR4, 0xb ;  /* 0x0000000406047291 */ /* 0x000fc8000f8e583f */
[----:B------:R-:W-:-:S03]  /*6910*/  UIADD3 UR6, UR4, 0x80, URZ ;  /* 0x0000008004067890 */ /* 0x000fc6000fffe03f */
[----:B------:R-:W-:Y:S02]  /*6920*/  UMOV UR10, UR4 ;  /* 0x00000004000a7c82 */ /* 0x000fe40008000000 */
[----:B------:R-:W-:Y:S01]  /*6930*/  HGMMA.64x128x16.F32.BF16 R88, R152, gdesc[UR8].tnspB, R88, gsb0 ;  /* 0x41e0000898587df0 */ /* 0x000fe20008001858 */
[----:B------:R-:W-:Y:S01]  /*6940*/  UMOV UR11, 0x40000040 ;  /* 0x40000040000b7882 */ /* 0x000fe20000000000 */
[----:B------:R-:W-:Y:S01]  /*6950*/  UMOV UR10, UR6 ;  /* 0x00000006000a7c82 */ /* 0x000fe20008000000 */
[----:B------:R-:W-:Y:S01]  /*6960*/  UIADD3 UR6, UR4, 0x100, URZ ;  /* 0x0000010004067890 */ /* 0x000fe2000fffe03f */
[----:B-1----:R-:W-:Y:S01]  /*6970*/  FADD.FTZ R3, R3, R6 ;  /* 0x0000000603037221 */ /* 0x002fe20000010000 */
[----:B--2---:R-:W-:-:S04]  /*6980*/  FADD.FTZ R5, R5, R8 ;  /* 0x0000000805057221 */ /* 0x004fc80000010000 */
[----:B------:R-:W1:Y:S04]  /*6990*/  SHFL.BFLY PT, R0, R3, 0x1, 0x1f ;  /* 0x0c201f0003007f89 */ /* 0x000e6800000e0000 */
[----:B0-----:R-:W0:Y:S01]  /*69a0*/  SHFL.BFLY PT, R2, R5, 0x1, 0x1f ;  /* 0x0c201f0005027f89 */ /* 0x001e2200000e0000 */
[----:B-1----:R-:W-:Y:S01]  /*69b0*/  FADD.FTZ R11, R3, R0 ;  /* 0x00000000030b7221 */ /* 0x002fe20000010000 */
[----:B------:R-:W-:Y:S01]  /*69c0*/  MOV R3, 0xff800000 ;  /* 0xff80000000037802 */ /* 0x000fe20000000f00 */
[----:B------:R-:W-:Y:S02]  /*69d0*/  IMAD.MOV.U32 R0, RZ, RZ, -0x800000 ;  /* 0xff800000ff007424 */ /* 0x000fe400078e00ff */
[----:B0-----:R-:W-:Y:S01]  /*69e0*/  FADD.FTZ R13, R5, R2 ;  /* 0x00000002050d7221 */ /* 0x001fe20000010000 */
[----:B------:R-:W-:-:S04]  /*69f0*/  FSETP.NE.FTZ.AND P1, PT, R11, RZ, PT ;  /* 0x000000ff0b00720b */ /* 0x000fc80003f35000 */
[----:B------:R-:W-:-:S09]  /*6a00*/  FSETP.NE.FTZ.AND P2, PT, R13, RZ, PT ;  /* 0x000000ff0d00720b */ /* 0x000fd20003f55000 */
[----:B------:R-:W0:Y:S01]  /*6a10*/  @P1 MUFU.LG2 R2, R11 ;  /* 0x0000000b00021308 */ /* 0x000e220000000c00 */
[----:B------:R-:W-:-:S03]  /*6a20*/  @P1 FMUL.FTZ R5, R9, 0.69314718246459960938 ;  /* 0x3f31721809051820 */ /* 0x000fc60000410000 */
[----:B------:R-:W-:-:S04]  /*6a30*/  @P2 FMUL.FTZ R6, R9, 0.69314718246459960938 ;  /* 0x3f31721809062820 */ /* 0x000fc80000410000 */
[----:B------:R-:W1:Y:S08]  /*6a40*/  @P2 MUFU.LG2 R4, R13 ;  /* 0x0000000d00042308 */ /* 0x000e700000000c00 */
[----:B------:R2:W3:Y:S01]  /*6a50*/  @P1 MUFU.RCP R69, R11 ;  /* 0x0000000b00451308 */ /* 0x0004e20000001000 */
[----:B0-----:R-:W-:-:S04]  /*6a60*/  @P1 FMUL.FTZ R2, R2, 0.69314718246459960938 ;  /* 0x3f31721802021820 */ /* 0x001fc80000410000 */
[----:B------:R-:W-:-:S03]  /*6a70*/  @P1 FFMA.FTZ R3, R5, R12, R2 ;  /* 0x0000000c05031223 */ /* 0x000fc60000010002 */
[----:B------:R2:W0:Y:S01]  /*6a80*/  @P2 MUFU.RCP R16, R13 ;  /* 0x0000000d00102308 */ /* 0x0004220000001000 */
[----:B-1----:R-:W-:-:S04]  /*6a90*/  @P2 FMUL.FTZ R7, R4, 0.69314718246459960938 ;  /* 0x3f31721804072820 */ /* 0x002fc80000410000 */
[----:B------:R-:W-:Y:S01]  /*6aa0*/  @P2 FFMA.FTZ R0, R6, R10, R7 ;  /* 0x0000000a06002223 */ /* 0x000fe20000010007 */
[----:B------:R-:W-:Y:S02]  /*6ab0*/  WARPGROUP.DEPBAR.LE gsb0, 0x0 ;  /* 0x00008000000079c5 */ /* 0x000fe40000010000 */
[----:B------:R-:W-:-:S06]  /*6ac0*/  WARPGROUP.ARRIVE ;  /* 0x00000000000079c5 */ /* 0x000fcc0000000000 */
[----:B------:R-:W-:Y:S01]  /*6ad0*/  HGMMA.64x128x16.F32.BF16 R88, R156, gdesc[UR8].tnspB, R88, gsb0 ;  /* 0x41e000089c587df0 */ /* 0x000fe20008001858 */
[----:B------:R-:W-:Y:S01]  /*6ae0*/  UMOV UR10, UR6 ;  /* 0x00000006000a7c82 */ /* 0x000fe20008000000 */
[----:B------:R-:W-:Y:S01]  /*6af0*/  UMOV UR11, 0x40000040 ;  /* 0x40000040000b7882 */ /* 0x000fe20000000000 */
[----:B------:R-:W-:Y:S01]  /*6b00*/  UIADD3 UR6, UR4, 0x180, URZ ;  /* 0x0000018004067890 */ /* 0x000fe2000fffe03f */
        /* <DEDUP_REMOVED lines=17> */
[----:B------:R-:W-:Y:S02]  /*6c20*/  UIADD3 UR6, UR4, 0x300, URZ ;  /* 0x0000030004067890 */ /* 0x000fe4000fffe03f */
        /* <DEDUP_REMOVED lines=8> */
[----:B------:R-:W-:Y:S01]  /*6cb0*/  HGMMA.64x128x16.F32.BF16 R88, R176, gdesc[UR8].tnspB, R88, gsb0 ;  /* 0x41e00008b0587df0 */ /* 0x000fe20008001858 */
[----:B------:R-:W-:Y:S01]  /*6cc0*/  UMOV UR10, UR4 ;  /* 0x00000004000a7c82 */ /* 0x000fe20008000000 */
[----:B------:R-:W-:Y:S01]  /*6cd0*/  UMOV UR11, 0x40000040 ;  /* 0x40000040000b7882 */ /* 0x000fe20000000000 */
[----:B------:R-:W-:Y:S02]  /*6ce0*/  WARPGROUP.DEPBAR.LE gsb0, 0x0 ;  /* 0x00008000000079c5 */ /* 0x000fe40000010000 */
[----:B------:R-:W-:-:S07]  /*6cf0*/  WARPGROUP.ARRIVE ;  /* 0x00000000000079c5 */ /* 0x000fce0000000000 */
[----:B------:R-:W-:Y:S03]  /*6d00*/  HGMMA.64x128x16.F32.BF16 R88, R180, gdesc[UR8].tnspB, R88, gsb0 ;  /* 0x41e00008b4587df0 */ /* 0x000fe60008001858 */
[----:B------:R-:W-:Y:S02]  /*6d10*/  WARPGROUP.DEPBAR.LE gsb0, 0x0 ;  /* 0x00008000000079c5 */ /* 0x000fe40000010000 */
[----:B0-23--:R-:W-:Y:S05]  /*6d20*/  @!P0 BRA `(.L_x_34) ;  /* 0x0000000000048947 */ /* 0x00dfea0003800000 */
[----:B------:R-:W-:Y:S01]  /*6d30*/  BPT.TRAP 0x1 ;  /* 0x000000040000795c */ /* 0x000fe20000300000 */
.L_x_34:
[----:B------:R-:W-:Y:S01]  /*6d40*/  UIADD3 UR4, UR5, 0x28860, URZ ;  /* 0x0002886005047890 */ /* 0x000fe2000fffe03f */
[-C--:B------:R-:W-:Y:S01]  /*6d50*/  FMUL.FTZ R50, R88, R69.reuse ;  /* 0x0000004558327220 */ /* 0x080fe20000410000 */
[-C--:B------:R-:W-:Y:S01]  /*6d60*/  FMUL.FTZ R51, R89, R69.reuse ;  /* 0x0000004559337220 */ /* 0x080fe20000410000 */
[-C--:B------:R-:W-:Y:S01]  /*6d70*/  FMUL.FTZ R54, R92, R69.reuse ;  /* 0x000000455c367220 */ /* 0x080fe20000410000 */
[----:B------:R-:W-:Y:S01]  /*6d80*/  UPRMT UR4, UR7, 0x654, UR4 ;  /* 0x0000065407047896 */ /* 0x000fe20008000004 */
        /* <DEDUP_REMOVED lines=8> */
[----:B------:R-:W-:Y:S01]  /*6e10*/  SYNCS.ARRIVE.TRANS64.RED.A1T0 RZ, [UR4], RZ ;  /* 0x000000ffffff79a7 */ /* 0x000fe20008100404 */
        /* <DEDUP_REMOVED lines=21> */
[----:B------:R-:W-:Y:S01]  /*6f70*/  PLOP3.LUT P0, PT, PT, PT, PT, 0x8, 0x0 ;  /* 0x000000000000781c */ /* 0x000fe20003f0e170 */
        /* <DEDUP_REMOVED lines=31> */
[----:B------:R-:W-:-:S07]  /*7170*/  FMUL.FTZ R151, R151, R16 ;  /* 0x0000001097977220 */ /* 0x000fce0000410000 */
.L_x_10:
[----:B------:R-:W-:Y:S05]  /*7180*/  @P0 BRA `(.L_x_35) ;  /* 0x00000014004c0947 */ /* 0x000fea0003800000 */
[----:B------:R-:W0:Y:S01]  /*7190*/  S2R R2, SR_TID.X ;  /* 0x0000000000027919 */ /* 0x000e220000002100 */
[----:B------:R-:W1:Y:S01]  /*71a0*/  LDC R78, c[0x0][0xbe8] ;  /* 0x0002fa00ff4e7b82 */ /* 0x000e620000000800 */
[----:B------:R-:W-:Y:S02]  /*71b0*/  USHF.R.S32.HI UR7, URZ, 0x1f, UR37 ;  /* 0x0000001f3f077899 */ /* 0x000fe40008011425 */
[----:B------:R-:W-:Y:S01]  /*71c0*/  IADD3 R76, RZ, -UR37, RZ ;  /* 0x80000025ff4c7c10 */ /* 0x000fe2000fffe0ff */
[----:B------:R-:W2:Y:S01]  /*71d0*/  S2R R72, SR_CTAID.X ;  /* 0x0000000000487919 */ /* 0x000ea20000002500 */
[----:B------:R-:W-:Y:S01]  /*71e0*/  ULDC.64 UR8, c[0x0][0xbd0] ;  /* 0x0002f40000087ab9 */ /* 0x000fe20000000a00 */
[----:B------:R-:W-:Y:S01]  /*71f0*/  BSSY B0, `(.L_x_36) ;  /* 0x00000e8000007945 */ /* 0x000fe20003800000 */
[----:B------:R-:W-:Y:S01]  /*7200*/  UIMAD UR6, UR7, UR8, URZ ;  /* 0x00000008070672a4 */ /* 0x000fe2000f8e023f */
[----:B------:R-:W3:Y:S01]  /*7210*/  S2UR UR12, SR_CTAID.Z ;  /* 0x00000000000c79c3 */ /* 0x000ee20000002700 */
[----:B------:R-:W-:-:S02]  /*7220*/  UIMAD.WIDE.U32 UR4, UR37, UR8, URZ ;  /* 0x00000008250472a5 */ /* 0x000fc4000f8e003f */
[----:B------:R-:W-:-:S03]  /*7230*/  UIMAD UR6, UR37, UR9, UR6 ;  /* 0x00000009250672a4 */ /* 0x000fc6000f8e0206 */
[----:B------:R-:W-:Y:S01]  /*7240*/  ULDC.64 UR8, c[0x0][0xb38] ;  /* 0x0002ce0000087ab9 */ /* 0x000fe20000000a00 */
[----:B------:R-:W-:Y:S01]  /*7250*/  UIADD3 UR6, UR5, UR6, URZ ;  /* 0x0000000605067290 */ /* 0x000fe2000fffe03f */
[----:B------:R-:W4:Y:S01]  /*7260*/  LDC.64 R74, c[0x0][0xbd8] ;  /* 0x0002f600ff4a7b82 */ /* 0x000f220000000a00 */
[----:B------:R-:W-:-:S07]  /*7270*/  UIMAD UR7, UR7, UR8, URZ ;  /* 0x00000008070772a4 */ /* 0x000fce000f8e023f */
[----:B------:R-:W-:Y:S01]  /*7280*/  BAR.SYNC.DEFER_BLOCKING 0x1, 0x100 ;  /* 0x0044000000007b1d */ /* 0x000fe20000010000 */
[----:B-1----:R-:W-:-:S07]  /*7290*/  ISETP.NE.AND P0, PT, R78, 0x1, PT ;  /* 0x000000014e00780c */ /* 0x002fce0003f05270 */
[----:B------:R-:W1:Y:S01]  /*72a0*/  S2UR UR11, SR_CTAID.Y ;  /* 0x00000000000b79c3 */ /* 0x000e620000002600 */
[----:B0-----:R-:W-:Y:S01]  /*72b0*/  VIADD R19, R2, 0xffffff80 ;  /* 0xffffff8002137836 */ /* 0x001fe20000000000 */
[----:B---3--:R-:W-:-:S06]  /*72c0*/  USHF.R.S32.HI UR10, URZ, 0x1f, UR12 ;  /* 0x0000001f3f0a7899 */ /* 0x008fcc000801140c */
[----:B------:R-:W1:Y:S01]  /*72d0*/  LDC R79, c[0x0][0xc50] ;  /* 0x00031400ff4f7b82 */ /* 0x000e620000000800 */
[----:B------:R-:W-:-:S04]  /*72e0*/  SHF.R.S32.HI R18, RZ, 0x1f, R19 ;  /* 0x0000001fff127819 */ /* 0x000fc80000011413 */
[----:B------:R-:W-:-:S03]  /*72f0*/  LEA.HI R2, R18, R19, RZ, 0x7 ;  /* 0x0000001312027211 */ /* 0x000fc600078f38ff */
[----:B------:R-:W0:Y:S01]  /*7300*/  @P0 LDC R70, c[0x0][0xbec] ;  /* 0x0002fb00ff460b82 */ /* 0x000e220000000800 */
[----:B------:R-:W-:Y:S02]  /*7310*/  LEA.HI R18, R18, R19, RZ, 0x2 ;  /* 0x0000001312127211 */ /* 0x000fe400078f10ff */
[----:B------:R-:W-:Y:S02]  /*7320*/  LOP3.LUT R16, R2, 0xffffff80, RZ, 0xc0, !PT ;  /* 0xffffff8002107812 */ /* 0x000fe400078ec0ff */
[----:B------:R-:W-:Y:S02]  /*7330*/  LOP3.LUT R18, R18, 0xfffffffc, RZ, 0xc0, !PT ;  /* 0xfffffffc12127812 */ /* 0x000fe400078ec0ff */
[C---:B------:R-:W-:Y:S01]  /*7340*/  IADD3 R82, R19.reuse, -R16, RZ ;  /* 0x8000001013527210 */ /* 0x040fe20007ffe0ff */
[----:B------:R-:W3:Y:S01]  /*7350*/  LDC.64 R80, c[0x0][0xb40] ;  /* 0x0002d000ff507b82 */ /* 0x000ee20000000a00 */
[----:B------:R-:W-:Y:S01]  /*7360*/  SHF.R.S32.HI R71, RZ, 0x7, R2 ;  /* 0x00000007ff477819 */ /* 0x000fe20000011402 */
[----:B------:R-:W-:Y:S01]  /*7370*/  IMAD.IADD R18, R19, 0x1, -R18 ;  /* 0x0000000113127824 */ /* 0x000fe200078e0a12 */
[----:B------:R-:W-:-:S02]  /*7380*/  SHF.R.S32.HI R73, RZ, 0x1f, R82 ;  /* 0x0000001fff497819 */ /* 0x000fc40000011452 */
[----:B------:R-:W-:Y:S02]  /*7390*/  LEA.HI R2, R2, R71, RZ, 0x1 ;  /* 0x0000004702027211 */ /* 0x000fe400078f08ff */
[----:B------:R-:W-:Y:S01]  /*73a0*/  LEA.HI R84, R73, R82, RZ, 0x2 ;  /* 0x0000005249547211 */ /* 0x000fe200078f10ff */
[----:B------:R-:W5:Y:S01]  /*73b0*/  @P0 LDC R86, c[0x0][0xbec] ;  /* 0x0002fb00ff560b82 */ /* 0x000f620000000800 */
[----:B------:R-:W-:Y:S01]  /*73c0*/  LEA.HI R19, R18, R18, RZ, 0x1 ;  /* 0x0000001212137211 */ /* 0x000fe200078f08ff */
[----:B-1----:R-:W-:Y:S01]  /*73d0*/  IMAD R83, R79, R76, UR11 ;  /* 0x0000000b4f537e24 */ /* 0x002fe2000f8e024c */
[--C-:B------:R-:W-:Y:S02]  /*73e0*/  SHF.R.S32.HI R16, RZ, 0x2, R84.reuse ;  /* 0x00000002ff107819 */ /* 0x100fe40000011454 */
[----:B------:R-:W-:Y:S02]  /*73f0*/  SHF.R.S32.HI R17, RZ, 0x1f, R84 ;  /* 0x0000001fff117819 */ /* 0x000fe40000011454 */
[----:B------:R-:W-:Y:S01]  /*7400*/  LOP3.LUT R2, R2, 0x3fffffe, RZ, 0xc0, !PT ;  /* 0x03fffffe02027812 */ /* 0x000fe200078ec0ff */
[----:B------:R-:W1:Y:S01]  /*7410*/  @P0 LDC R77, c[0x0][0xbf0] ;  /* 0x0002fc00ff4d0b82 */ /* 0x000e620000000800 */
[----:B------:R-:W-:-:S02]  /*7420*/  LEA.HI R17, R17, R16, RZ, 0x3 ;  /* 0x0000001011117211 */ /* 0x000fc400078f18ff */
[----:B------:R-:W-:Y:S01]  /*7430*/  LOP3.LUT R19, R19, 0x1ffffffe, RZ, 0xc0, !PT ;  /* 0x1ffffffe13137812 */ /* 0x000fe200078ec0ff */
[----:B------:R-:W-:Y:S01]  /*7440*/  IMAD.IADD R2, R71, 0x1, -R2 ;  /* 0x0000000147027824 */ /* 0x000fe200078e0a02 */
[----:B------:R-:W-:Y:S02]  /*7450*/  LOP3.LUT R17, R17, 0xfffffff8, RZ, 0xc0, !PT ;  /* 0xfffffff811117812 */ /* 0x000fe400078ec0ff */
[----:B------:R-:W-:Y:S01]  /*7460*/  SHF.R.S32.HI R76, RZ, 0x1f, R83 ;  /* 0x0000001fff4c7819 */ /* 0x000fe20000011453 */
[----:B------:R-:W-:Y:S01]  /*7470*/  IMAD.IADD R71, R18, 0x1, -R19 ;  /* 0x0000000112477824 */ /* 0x000fe200078e0a13 */
[----:B------:R-:W-:Y:S01]  /*7480*/  IADD3 R17, R16, -R17, RZ ;  /* 0x8000001110117210 */ /* 0x000fe20007ffe0ff */
[----:B------:R-:W1:Y:S01]  /*7490*/  @P0 LDC R85, c[0x0][0xbf0] ;  /* 0x0002fc00ff550b82 */ /* 0x000e620000000800 */
[----:B------:R-:W-:Y:S01]  /*74a0*/  LEA.HI R16, R73, R82, RZ, 0x5 ;  /* 0x0000005249107211 */ /* 0x000fe200078f28ff */
[----:B----4-:R-:W-:-:S03]  /*74b0*/  IMAD R18, R74, UR10, RZ ;  /* 0x0000000a4a127c24 */ /* 0x010fc6000f8e02ff */
[----:B------:R-:W-:Y:S01]  /*74c0*/  SHF.R.S32.HI R16, RZ, 0x5, R16 ;  /* 0x00000005ff107819 */ /* 0x000fe20000011410 */
[----:B------:R-:W-:-:S04]  /*74d0*/  IMAD R75, R75, UR12, R18 ;  /* 0x0000000c4b4b7c24 */ /* 0x000fc8000f8e0212 */
[----:B------:R-:W-:Y:S01]  /*74e0*/  IMAD R19, R16, 0x10, R17 ;  /* 0x0000001010137824 */ /* 0x000fe200078e0211 */
[----:B------:R-:W-:Y:S01]  /*74f0*/  MOV R16, UR4 ;  /* 0x0000000400107c02 */ /* 0x000fe20008000f00 */
[----:B------:R-:W-:Y:S01]  /*7500*/  IMAD.U32 R17, RZ, RZ, UR5 ;  /* 0x00000005ff117e24 */ /* 0x000fe2000f8e00ff */
[----:B------:R-:W-:Y:S01]  /*7510*/  UIMAD.WIDE.U32 UR4, UR37, UR8, URZ ;  /* 0x00000008250472a5 */ /* 0x000fe2000f8e003f */
[----:B------:R-:W-:Y:S01]  /*7520*/  IMAD.U32 R17, RZ, RZ, UR6 ;  /* 0x00000006ff117e24 */ /* 0x000fe2000f8e00ff */
[----:B------:R-:W-:Y:S01]  /*7530*/  LEA R2, R2, R19, 0x6 ;  /* 0x0000001302027211 */ /* 0x000fe200078e30ff */
[----:B------:R-:W-:Y:S01]  /*7540*/  UIMAD UR6, UR37, UR9, UR7 ;  /* 0x00000009250672a4 */ /* 0x000fe2000f8e0207 */
[----:B------:R-:W-:Y:S02]  /*7550*/  IMAD.WIDE.U32 R16, R74, UR12, R16 ;  /* 0x0000000c4a107c25 */ /* 0x000fe4000f8e0010 */
[----:B------:R-:W-:Y:S01]  /*7560*/  MOV R18, UR4 ;  /* 0x0000000400127c02 */ /* 0x000fe20008000f00 */
[----:B------:R-:W-:Y:S01]  /*7570*/  UIADD3 UR6, UR5, UR6, URZ ;  /* 0x0000000605067290 */ /* 0x000fe2000fffe03f */
[----:B------:R-:W-:Y:S01]  /*7580*/  IMAD R71, R71, 0x8, R2 ;  /* 0x0000000847477824 */ /* 0x000fe200078e0202 */
[----:B------:R-:W-:Y:S01]  /*7590*/  ULDC.64 UR8, c[0x0][0xb28] ;  /* 0x0002ca0000087ab9 */ /* 0x000fe20000000a00 */
[----:B------:R-:W-:Y:S01]  /*75a0*/  IMAD.U32 R19, RZ, RZ, UR5 ;  /* 0x00000005ff137e24 */ /* 0x000fe2000f8e00ff */
[----:B------:R-:W-:Y:S01]  /*75b0*/  ULDC.64 UR4, c[0x0][0xbe0] ;  /* 0x0002f80000047ab9 */ /* 0x000fe20000000a00 */
[----:B--2---:R-:W-:-:S02]  /*75c0*/  IMAD R71, R72, 0x80, R71 ;  /* 0x0000008048477824 */ /* 0x004fc400078e0247 */
[----:B------:R-:W-:Y:S01]  /*75d0*/  IMAD.U32 R19, RZ, RZ, UR6 ;  /* 0x00000006ff137e24 */ /* 0x000fe2000f8e00ff */
[----:B------:R-:W-:Y:S01]  /*75e0*/  ULDC.64 UR6, c[0x0][0xb48] ;  /* 0x0002d20000067ab9 */ /* 0x000fe20000000a00 */
[----:B0-----:R-:W-:-:S04]  /*75f0*/  @P0 IMAD.HI.U32 R70, R71, R70, RZ ;  /* 0x0000004647460227 */ /* 0x001fc800078e00ff */
[----:B------:R-:W-:Y:S01]  /*7600*/  IMAD.IADD R17, R17, 0x1, R75 ;  /* 0x0000000111117824 */ /* 0x000fe200078e024b */
[----:B------:R-:W-:Y:S01]  /*7610*/  MOV R75, R71 ;  /* 0x00000047004b7202 */ /* 0x000fe20000000f00 */
[----:B---3--:R-:W-:Y:S02]  /*7620*/  IMAD R74, R80, UR10, RZ ;  /* 0x0000000a504a7c24 */ /* 0x008fe4000f8e02ff */
[----:B-----5:R-:W-:-:S04]  /*7630*/  @P0 IMAD.HI.U32 R86, R71, R86, RZ ;  /* 0x0000005647560227 */ /* 0x020fc800078e00ff */
[----:B------:R-:W-:Y:S01]  /*7640*/  IMAD.MOV.U32 R73, RZ, RZ, R71 ;  /* 0x000000ffff497224 */ /* 0x000fe200078e0047 */
[----:B-1----:R-:W-:Y:S01]  /*7650*/  @P0 SHF.R.U32.HI R73, RZ, R77, R70 ;  /* 0x0000004dff490219 */ /* 0x002fe20000011646 */
[----:B------:R-:W-:Y:S01]  /*7660*/  IMAD R77, R81, UR12, R74 ;  /* 0x0000000c514d7c24 */ /* 0x000fe2000f8e024a */
[----:B------:R-:W-:Y:S01]  /*7670*/  @P0 SHF.R.U32.HI R75, RZ, R85, R86 ;  /* 0x00000055ff4b0219 */ /* 0x000fe20000011656 */
[----:B------:R-:W-:-:S04]  /*7680*/  IMAD.WIDE.U32 R18, R80, UR12, R18 ;  /* 0x0000000c50127c25 */ /* 0x000fc8000f8e0012 */
[----:B------:R-:W-:Y:S02]  /*7690*/  IMAD R70, R76, UR4, RZ ;  /* 0x000000044c467c24 */ /* 0x000fe4000f8e02ff */
[----:B------:R-:W-:-:S04]  /*76a0*/  IMAD.WIDE.U32 R16, R83, UR4, R16 ;  /* 0x0000000453107c25 */ /* 0x000fc8000f8e0010 */
[----:B------:R-:W-:Y:S01]  /*76b0*/  IMAD.IADD R19, R19, 0x1, R77 ;  /* 0x0000000113137824 */ /* 0x000fe200078e024d */
[----:B------:R-:W-:Y:S01]  /*76c0*/  SHF.R.S32.HI R77, RZ, 0x1f, R73 ;  /* 0x0000001fff4d7819 */ /* 0x000fe20000011449 */
[----:B------:R-:W-:Y:S01]  /*76d0*/  IMAD R76, R76, UR6, RZ ;  /* 0x000000064c4c7c24 */ /* 0x000fe2000f8e02ff */
[----:B------:R-:W-:Y:S01]  /*76e0*/  IADD3 R16, P0, R73, R16, RZ ;  /* 0x0000001049107210 */ /* 0x000fe20007f1e0ff */
[C---:B------:R-:W-:Y:S01]  /*76f0*/  IMAD R74, R83.reuse, UR5, R70 ;  /* 0x00000005534a7c24 */ /* 0x040fe2000f8e0246 */
[----:B------:R-:W-:Y:S01]  /*7700*/  SHF.R.S32.HI R70, RZ, 0x1f, R75 ;  /* 0x0000001fff467819 */ /* 0x000fe2000001144b */
[----:B------:R-:W-:Y:S01]  /*7710*/  IMAD.MOV R73, RZ, RZ, -R73 ;  /* 0x000000ffff497224 */ /* 0x000fe200078e0a49 */
[----:B------:R-:W-:Y:S01]  /*7720*/  ULDC.64 UR4, c[0x0][0xb30] ;  /* 0x0002cc0000047ab9 */ /* 0x000fe20000000a00 */
[----:B------:R-:W-:Y:S01]  /*7730*/  IMAD R79, R83, UR7, R76 ;  /* 0x00000007534f7c24 */ /* 0x000fe2000f8e024c */
[----:B------:R-:W-:Y:S01]  /*7740*/  IADD3 R76, -R75, RZ, RZ ;  /* 0x000000ff4b4c7210 */ /* 0x000fe20007ffe1ff */
[----:B------:R-:W-:Y:S01]  /*7750*/  IMAD R70, R70, UR4, RZ ;  /* 0x0000000446467c24 */ /* 0x000fe2000f8e02ff */
[----:B------:R-:W-:Y:S01]  /*7760*/  IADD3.X R17, R77, R17, R74, P0, !PT ;  /* 0x000000114d117210 */ /* 0x000fe200007fe44a */
[----:B------:R-:W-:-:S02]  /*7770*/  IMAD R73, R78, R73, R71 ;  /* 0x000000494e497224 */ /* 0x000fc400078e0247 */
[----:B------:R-:W-:Y:S01]  /*7780*/  IMAD.WIDE.U32 R18, R83, UR6, R18 ;  /* 0x0000000653127c25 */ /* 0x000fe2000f8e0012 */
[----:B------:R-:W-:-:S03]  /*7790*/  ULDC.64 UR6, c[0x0][0xbc8] ;  /* 0x0002f20000067ab9 */ /* 0x000fc60000000a00 */
[----:B------:R-:W-:Y:S02]  /*77a0*/  IMAD R71, R78, R76, R71 ;  /* 0x0000004c4e477224 */ /* 0x000fe400078e0247 */
[----:B------:R-:W-:Y:S01]  /*77b0*/  IMAD R77, R75, UR5, R70 ;  /* 0x000000054b4d7c24 */ /* 0x000fe2000f8e0246 */
[----:B------:R-:W-:Y:S01]  /*77c0*/  SHF.R.S32.HI R70, RZ, 0x1f, R73 ;  /* 0x0000001fff467819 */ /* 0x000fe20000011449 */
[----:B------:R-:W-:Y:S01]  /*77d0*/  IMAD.IADD R19, R19, 0x1, R79 ;  /* 0x0000000113137824 */ /* 0x000fe200078e024f */
[----:B------:R-:W-:Y:S01]  /*77e0*/  SHF.R.S32.HI R74, RZ, 0x1f, R71 ;  /* 0x0000001fff4a7819 */ /* 0x000fe20000011447 */
[----:B------:R-:W0:Y:S01]  /*77f0*/  S2UR UR5, SR_CgaCtaId ;  /* 0x00000000000579c3 */ /* 0x000e220000008800 */
[----:B------:R-:W-:-:S04]  /*7800*/  IMAD.WIDE.U32 R16, R73, UR6, R16 ;  /* 0x0000000649107c25 */ /* 0x000fc8000f8e0010 */
[----:B------:R-:W-:Y:S01]  /*7810*/  IMAD.WIDE.U32 R18, R75, UR4, R18 ;  /* 0x000000044b127c25 */ /* 0x000fe2000f8e0012 */
[----:B------:R-:W-:-:S03]  /*7820*/  UMOV UR4, 0x400 ;  /* 0x0000040000047882 */ /* 0x000fc60000000000 */
[----:B------:R-:W-:Y:S02]  /*7830*/  IMAD R70, R70, UR6, RZ ;  /* 0x0000000646467c24 */ /* 0x000fe4000f8e02ff */
[----:B------:R-:W-:Y:S02]  /*7840*/  IMAD.IADD R19, R19, 0x1, R77 ;  /* 0x0000000113137824 */ /* 0x000fe400078e024d */
[----:B------:R-:W-:Y:S02]  /*7850*/  IMAD R74, R74, UR8, RZ ;  /* 0x000000084a4a7c24 */ /* 0x000fe4000f8e02ff */
[----:B------:R-:W-:Y:S01]  /*7860*/  IMAD R75, R73, UR7, R70 ;  /* 0x00000007494b7c24 */ /* 0x000fe2000f8e0246 */
[----:B------:R-:W-:Y:S01]  /*7870*/  ULDC.64 UR6, c[0x0][0xba8] ;  /* 0x0002ea0000067ab9 */ /* 0x000fe20000000a00 */
[C---:B------:R-:W-:Y:S01]  /*7880*/  IMAD R73, R71.reuse, UR9, R74 ;  /* 0x0000000947497c24 */ /* 0x040fe2000f8e024a */
[----:B------:R-:W-:Y:S01]  /*7890*/  LEA R74, P0, R16, UR6, 0x2 ;  /* 0x00000006104a7c11 */ /* 0x000fe2000f8010ff */
[----:B------:R-:W-:Y:S01]  /*78a0*/  IMAD.WIDE.U32 R18, R71, UR8, R18 ;  /* 0x0000000847127c25 */ /* 0x000fe2000f8e0012 */
[----:B------:R-:W-:Y:S01]  /*78b0*/  IADD3 R71, R17, R75, RZ ;  /* 0x0000004b11477210 */ /* 0x000fe20007ffe0ff */
[----:B------:R-:W-:Y:S01]  /*78c0*/  ULDC.64 UR8, c[0x0][0xb00] ;  /* 0x0002c00000087ab9 */ /* 0x000fe20000000a00 */
[----:B------:R-:W-:Y:S01]  /*78d0*/  ULDC UR6, c[0x0][0xa88] ;  /* 0x0002a20000067ab9 */ /* 0x000fe20000000800 */
[----:B------:R-:W-:Y:S01]  /*78e0*/  IMAD.IADD R17, R19, 0x1, R73 ;  /* 0x0000000113117824 */ /* 0x000fe200078e0249 */
[----:B------:R-:W-:Y:S01]  /*78f0*/  LEA R79, P1, R18, UR8, 0x2 ;  /* 0x00000008124f7c11 */ /* 0x000fe2000f8210ff */
[----:B------:R-:W-:Y:S01]  /*7900*/  IMAD R2, R72, 0x80, R2 ;  /* 0x0000008048027824 */ /* 0x000fe200078e0202 */
[----:B------:R-:W-:Y:S01]  /*7910*/  LEA.HI.X R75, R16, UR7, R71, 0x2, P0 ;  /* 0x00000007104b7c11 */ /* 0x000fe200080f1447 */
[----:B0-----:R-:W-:Y:S01]  /*7920*/  ULEA UR4, UR5, UR4, 0x18 ;  /* 0x0000000405047291 */ /* 0x001fe2000f8ec03f */
[----:B------:R-:W-:Y:S01]  /*7930*/  LEA.HI.X R80, R18, UR9, R17, 0x2, P1 ;  /* 0x0000000912507c11 */ /* 0x000fe200088f1411 */
[----:B------:R-:W-:Y:S01]  /*7940*/  SHFL.IDX PT, R16, R74, RZ, 0x1c1f ;  /* 0x001c1fff4a107589 */ /* 0x000fe200000e0000 */
[----:B------:R-:W-:Y:S01]  /*7950*/  IMAD R73, R78, UR6, RZ ;  /* 0x000000064e497c24 */ /* 0x000fe2000f8e02ff */
[----:B------:R-:W-:Y:S01]  /*7960*/  LOP3.LUT P0, RZ, R82, 0x3, RZ, 0xc0, !PT ;  /* 0x0000000352ff7812 */ /* 0x000fe2000780c0ff */
[----:B------:R-:W-:Y:S01]  /*7970*/  UIADD3 UR4, UR4, 0x28820, URZ ;  /* 0x0002882004047890 */ /* 0x000fe2000fffe03f */
[----:B------:R-:W0:Y:S01]  /*7980*/  SHFL.IDX PT, R17, R75, RZ, 0x1c1f ;  /* 0x001c1fff4b117589 */ /* 0x000e2200000e0000 */
[----:B------:R-:W-:-:S02]  /*7990*/  IADD3 R72, R2, 0x8, RZ ;  /* 0x0000000802487810 */ /* 0x000fc40007ffe0ff */
[-C--:B------:R-:W-:Y:S01]  /*79a0*/  ISETP.GE.OR P1, PT, R2, R73.reuse, P0 ;  /* 0x000000490200720c */ /* 0x080fe20000726670 */
[----:B------:R-:W-:Y:S01]  /*79b0*/  SHFL.IDX PT, R18, R74, 0x1, 0x1c1f ;  /* 0x003c1f004a127f89 */ /* 0x000fe200000e0000 */
[-C--:B------:R-:W-:Y:S01]  /*79c0*/  ISETP.GE.OR P0, PT, R72, R73.reuse, P0 ;  /* 0x000000494800720c */ /* 0x080fe20000706670 */
[----:B------:R-:W-:Y:S01]  /*79d0*/  UPRMT UR4, URZ, 0x654, UR4 ;  /* 0x000006543f047896 */ /* 0x000fe20008000004 */
[----:B------:R-:W-:Y:S01]  /*79e0*/  ISETP.GE.AND P2, PT, R2, R73, PT ;  /* 0x000000490200720c */ /* 0x000fe20003f46270 */
[----:B------:R1:W2:Y:S04]  /*79f0*/  SHFL.IDX PT, R19, R75, 0x1, 0x1c1f ;  /* 0x003c1f004b137f89 */ /* 0x0002a800000e0000 */
[----:B------:R3:W4:Y:S03]  /*7a00*/  SHFL.IDX PT, R70, R79, RZ, 0x1c1f ;  /* 0x001c1fff4f467589 */ /* 0x00072600000e0000 */
[----:B------:R-:W-:Y:S01]  /*7a10*/  SYNCS.ARRIVE.TRANS64.RED.A1T0 RZ, [UR4], RZ ;  /* 0x000000ffffff79a7 */ /* 0x000fe20008100404 */
[----:B-1----:R-:W-:Y:S01]  /*7a20*/  LOP3.LUT R75, R84, 0x7ffffffc, RZ, 0xc0, !PT ;  /* 0x7ffffffc544b7812 */ /* 0x002fe200078ec0ff */
[----:B------:R3:W1:Y:S04]  /*7a30*/  SHFL.IDX PT, R71, R80, RZ, 0x1c1f ;  /* 0x001c1fff50477589 */ /* 0x00066800000e0000 */
[----:B------:R-:W-:Y:S01]  /*7a40*/  IMAD.IADD R75, R82, 0x1, -R75 ;  /* 0x00000001524b7824 */ /* 0x000fe200078e0a4b */
[----:B0-----:R3:W-:Y:S03]  /*7a50*/  @!P1 ST.E desc[UR38][R16.64], R3 ;  /* 0x0000000310009985 */ /* 0x0017e6000c101926 */
[----:B------:R-:W-:Y:S01]  /*7a60*/  IMAD.SHL.U32 R75, R75, 0x2, RZ ;  /* 0x000000024b4b7824 */ /* 0x000fe200078e00ff */
[----:B--2---:R3:W-:Y:S01]  /*7a70*/  @!P0 ST.E desc[UR38][R18.64], R0 ;  /* 0x0000000012008985 */ /* 0x0047e2000c101926 */
[----:B------:R-:W-:Y:S05]  /*7a80*/  @P2 BRA `(.L_x_37) ;  /* 0x0000000400782947 */ /* 0x000fea0003800000 */
[C---:B---3--:R-:W-:Y:S01]  /*7a90*/  IADD3 R0, R75.reuse, 0x8, RZ ;  /* 0x000000084b007810 */ /* 0x048fe20007ffe0ff */
[----:B------:R-:W-:Y:S01]  /*7aa0*/  ULDC UR4, c[0x0][0xac8] ;  /* 0x0002b20000047ab9 */ /* 0x000fe20000000800 */
[C---:B------:R-:W-:Y:S01]  /*7ab0*/  VIADD R18, R75.reuse, 0x10 ;  /* 0x000000104b127836 */ /* 0x040fe20000000000 */
[C---:B------:R-:W-:Y:S01]  /*7ac0*/  ISETP.GE.AND P2, PT, R75.reuse, UR4, PT ;  /* 0x000000044b007c0c */ /* 0x040fe2000bf46270 */
[C---:B------:R-:W-:Y:S01]  /*7ad0*/  VIADD R19, R75.reuse, 0x18 ;  /* 0x000000184b137836 */ /* 0x040fe20000000000 */
[----:B------:R-:W-:Y:S01]  /*7ae0*/  ISETP.GE.AND P3, PT, R0, UR4, PT ;  /* 0x0000000400007c0c */ /* 0x000fe2000bf66270 */
[C---:B------:R-:W-:Y:S01]  /*7af0*/  VIADD R74, R75.reuse, 0x28 ;  /* 0x000000284b4a7836 */ /* 0x040fe20000000000 */
[----:B------:R-:W-:Y:S01]  /*7b00*/  ISETP.GE.AND P0, PT, R18, UR4, PT ;  /* 0x0000000412007c0c */ /* 0x000fe2000bf06270 */
[----:B------:R-:W-:Y:S01]  /*7b10*/  VIADD R76, R75, 0x30 ;  /* 0x000000304b4c7836 */ /* 0x000fe20000000000 */
[----:B------:R-:W-:Y:S01]  /*7b20*/  ISETP.GE.AND P1, PT, R19, UR4, PT ;  /* 0x0000000413007c0c */ /* 0x000fe2000bf26270 */
[C---:B------:R-:W-:Y:S01]  /*7b30*/  VIADD R78, R75.reuse, 0x40 ;  /* 0x000000404b4e7836 */ /* 0x040fe20000000000 */
[----:B------:R-:W-:-:S02]  /*7b40*/  IADD3 R77, R75, 0x38, RZ ;  /* 0x000000384b4d7810 */ /* 0x000fc40007ffe0ff */
[----:B------:R-:W-:Y:S02]  /*7b50*/  ISETP.GE.AND P4, PT, R76, UR4, PT ;  /* 0x000000044c007c0c */ /* 0x000fe4000bf86270 */
[----:B------:R-:W-:Y:S01]  /*7b60*/  ISETP.GE.AND P5, PT, R77, UR4, PT ;  /* 0x000000044d007c0c */ /* 0x000fe2000bfa6270 */
[----:B-1--4-:R-:W-:Y:S01]  /*7b70*/  @!P2 IMAD.WIDE R2, R75, 0x4, R70 ;  /* 0x000000044b02a825 */ /* 0x012fe200078e0246 */
[----:B------:R-:W-:Y:S02]  /*7b80*/  ISETP.GE.AND P6, PT, R78, UR4, PT ;  /* 0x000000044e007c0c */ /* 0x000fe4000bfc6270 */
[----:B------:R-:W-:Y:S02]  /*7b90*/  @!P3 LEA.HI R0, R0, R0, RZ, 0x1 ;  /* 0x000000000000b211 */ /* 0x000fe400078f08ff */
[----:B------:R0:W-:Y:S01]  /*7ba0*/  @!P2 ST.E.64 desc[UR38][R2.64], R50 ;  /* 0x000000320200a985 */ /* 0x0001e2000c101b26 */
[----:B------:R-:W-:Y:S02]  /*7bb0*/  @!P0 LEA.HI R18, R18, R18, RZ, 0x1 ;  /* 0x0000001212128211 */ /* 0x000fe400078f08ff */
[----:B------:R-:W-:-:S02]  /*7bc0*/  @!P3 LOP3.LUT R17, R0, 0xfffffffe, RZ, 0xc0, !PT ;  /* 0xfffffffe0011b812 */ /* 0x000fc400078ec0ff */
[----:B------:R-:W-:Y:S02]  /*7bd0*/  IADD3 R0, R75, 0x20, RZ ;  /* 0x000000204b007810 */ /* 0x000fe40007ffe0ff */
[----:B------:R-:W-:Y:S01]  /*7be0*/  @!P1 LEA.HI R19, R19, R19, RZ, 0x1 ;  /* 0x0000001313139211 */ /* 0x000fe200078f08ff */
[----:B------:R-:W-:Y:S01]  /*7bf0*/  @!P3 IMAD.WIDE R16, R17, 0x4, R70 ;  /* 0x000000041110b825 */ /* 0x000fe200078e0246 */
[----:B------:R-:W-:Y:S02]  /*7c00*/  ISETP.GE.AND P2, PT, R0, UR4, PT ;  /* 0x0000000400007c0c */ /* 0x000fe4000bf46270 */
[----:B------:R-:W-:Y:S02]  /*7c10*/  @!P4 LEA.HI R76, R76, R76, RZ, 0x1 ;  /* 0x0000004c4c4cc211 */ /* 0x000fe400078f08ff */
[----:B------:R1:W-:Y:S01]  /*7c20*/  @!P3 ST.E.64 desc[UR38][R16.64], R54 ;  /* 0x000000361000b985 */ /* 0x0003e2000c101b26 */
[----:B------:R-:W-:Y:S02]  /*7c30*/  ISETP.GE.AND P3, PT, R74, UR4, PT ;  /* 0x000000044a007c0c */ /* 0x000fe4000bf66270 */
[----:B0-----:R-:W-:-:S02]  /*7c40*/  @!P0 LOP3.LUT R3, R18, 0xfffffffe, RZ, 0xc0, !PT ;  /* 0xfffffffe12038812 */ /* 0x001fc400078ec0ff */
[----:B------:R-:W-:Y:S02]  /*7c50*/  @!P5 LEA.HI R77, R77, R77, RZ, 0x1 ;  /* 0x0000004d4d4dd211 */ /* 0x000fe400078f08ff */
[----:B------:R-:W-:Y:S01]  /*7c60*/  @!P6 LEA.HI R78, R78, R78, RZ, 0x1 ;  /* 0x0000004e4e4ee211 */ /* 0x000fe200078f08ff */
[----:B------:R-:W-:Y:S01]  /*7c70*/  @!P0 IMAD.WIDE R2, R3, 0x4, R70 ;  /* 0x0000000403028825 */ /* 0x000fe200078e0246 */
[----:B------:R-:W-:-:S04]  /*7c80*/  @!P2 LEA.HI R0, R0, R0, RZ, 0x1 ;  /* 0x000000000000a211 */ /* 0x000fc800078f08ff */
[----:B------:R0:W-:Y:S01]  /*7c90*/  @!P0 ST.E.64 desc[UR38][R2.64], R46 ;  /* 0x0000002e02008985 */ /* 0x0001e2000c101b26 */
[----:B------:R-:W-:Y:S02]  /*7ca0*/  @!P3 LEA.HI R74, R74, R74, RZ, 0x1 ;  /* 0x0000004a4a4ab211 */ /* 0x000fe400078f08ff */
[----:B-1----:R-:W-:Y:S02]  /*7cb0*/  @!P1 LOP3.LUT R17, R19, 0xfffffffe, RZ, 0xc0, !PT ;  /* 0xfffffffe13119812 */ /* 0x002fe400078ec0ff */
[----:B------:R-:W-:Y:S01]  /*7cc0*/  @!P2 LOP3.LUT R19, R0, 0xfffffffe, RZ, 0xc0, !PT ;  /* 0xfffffffe0013a812 */ /* 0x000fe200078ec0ff */
[----:B------:R-:W-:Y:S01]  /*7cd0*/  VIADD R0, R75, 0x48 ;  /* 0x000000484b007836 */ /* 0x000fe20000000000 */
[----:B------:R-:W-:Y:S01]  /*7ce0*/  @!P3 LOP3.LUT R51, R74, 0xfffffffe, RZ, 0xc0, !PT ;  /* 0xfffffffe4a33b812 */ /* 0x000fe200078ec0ff */
[--C-:B------:R-:W-:Y:S01]  /*7cf0*/  @!P1 IMAD.WIDE R16, R17, 0x4, R70.reuse ;  /* 0x0000000411109825 */ /* 0x100fe200078e0246 */
[----:B------:R-:W-:Y:S02]  /*7d00*/  @!P4 LOP3.LUT R55, R76, 0xfffffffe, RZ, 0xc0, !PT ;  /* 0xfffffffe4c37c812 */ /* 0x000fe400078ec0ff */
[----:B------:R-:W-:Y:S01]  /*7d10*/  IADD3 R54, R75, 0x50, RZ ;  /* 0x000000504b367810 */ /* 0x000fe20007ffe0ff */
[----:B------:R-:W-:Y:S01]  /*7d20*/  @!P2 IMAD.WIDE R18, R19, 0x4, R70 ;  /* 0x000000041312a825 */ /* 0x000fe200078e0246 */
[----:B------:R1:W-:Y:S01]  /*7d30*/  @!P1 ST.E.64 desc[UR38][R16.64], R58 ;  /* 0x0000003a10009985 */ /* 0x0003e2000c101b26 */
[----:B0-----:R-:W-:-:S02]  /*7d40*/  @!P5 LOP3.LUT R47, R77, 0xfffffffe, RZ, 0xc0, !PT ;  /* 0xfffffffe4d2fd812 */ /* 0x001fc400078ec0ff */
[--C-:B------:R-:W-:Y:S01]  /*7d50*/  @!P3 IMAD.WIDE R2, R51, 0x4, R70.reuse ;  /* 0x000000043302b825 */ /* 0x100fe200078e0246 */
[----:B------:R-:W-:Y:S01]  /*7d60*/  @!P6 LOP3.LUT R51, R78, 0xfffffffe, RZ, 0xc0, !PT ;  /* 0xfffffffe4e33e812 */ /* 0x000fe200078ec0ff */
[----:B------:R0:W-:Y:S01]  /*7d70*/  @!P2 ST.E.64 desc[UR38][R18.64], R34 ;  /* 0x000000221200a985 */ /* 0x0001e2000c101b26 */
[----:B------:R-:W-:Y:S01]  /*7d80*/  ISETP.GE.AND P0, PT, R0, UR4, PT ;  /* 0x0000000400007c0c */ /* 0x000fe2000bf06270 */
[--C-:B------:R-:W-:Y:S01]  /*7d90*/  @!P5 IMAD.WIDE R46, R47, 0x4, R70.reuse ;  /* 0x000000042f2ed825 */ /* 0x100fe200078e0246 */
[----:B------:R-:W-:Y:S01]  /*7da0*/  ISETP.GE.AND P1, PT, R54, UR4, PT ;  /* 0x0000000436007c0c */ /* 0x000fe2000bf26270 */
[----:B------:R2:W-:Y:S02]  /*7db0*/  @!P3 ST.E.64 desc[UR38][R2.64], R32 ;  /* 0x000000200200b985 */ /* 0x0005e4000c101b26 */
[----:B------:R-:W-:-:S04]  /*7dc0*/  @!P6 IMAD.WIDE R50, R51, 0x4, R70 ;  /* 0x000000043332e825 */ /* 0x000fc800078e0246 */
[----:B-1----:R-:W-:-:S04]  /*7dd0*/  @!P4 IMAD.WIDE R16, R55, 0x4, R70 ;  /* 0x000000043710c825 */ /* 0x002fc800078e0246 */
[C---:B------:R-:W-:Y:S01]  /*7de0*/  VIADD R55, R75.reuse, 0x58 ;  /* 0x000000584b377836 */ /* 0x040fe20000000000 */
[----:B------:R1:W-:Y:S01]  /*7df0*/  @!P4 ST.E.64 desc[UR38][R16.64], R28 ;  /* 0x0000001c1000c985 */ /* 0x0003e2000c101b26 */
[C---:B------:R-:W-:Y:S01]  /*7e00*/  VIADD R58, R75.reuse, 0x60 ;  /* 0x000000604b3a7836 */ /* 0x040fe20000000000 */
[C---:B0-----:R-:W-:Y:S01]  /*7e10*/  IADD3 R18, R75.reuse, 0x68, RZ ;  /* 0x000000684b127810 */ /* 0x041fe20007ffe0ff */
[C---:B--2---:R-:W-:Y:S01]  /*7e20*/  VIADD R3, R75.reuse, 0x78 ;  /* 0x000000784b037836 */ /* 0x044fe20000000000 */
[----:B------:R0:W-:Y:S01]  /*7e30*/  @!P5 ST.E.64 desc[UR38][R46.64], R42 ;  /* 0x0000002a2e00d985 */ /* 0x0001e2000c101b26 */
[----:B------:R-:W-:Y:S01]  /*7e40*/  VIADD R19, R75, 0x70 ;  /* 0x000000704b137836 */ /* 0x000fe20000000000 */
[----:B------:R-:W-:Y:S02]  /*7e50*/  ISETP.GE.AND P2, PT, R55, UR4, PT ;  /* 0x0000000437007c0c */ /* 0x000fe4000bf46270 */
[----:B------:R2:W-:Y:S01]  /*7e60*/  @!P6 ST.E.64 desc[UR38][R50.64], R62 ;  /* 0x0000003e3200e985 */ /* 0x0005e2000c101b26 */
[----:B------:R-:W-:-:S02]  /*7e70*/  ISETP.GE.AND P3, PT, R58, UR4, PT ;  /* 0x000000043a007c0c */ /* 0x000fc4000bf66270 */
[----:B------:R-:W-:Y:S02]  /*7e80*/  ISETP.GE.AND P6, PT, R3, UR4, PT ;  /* 0x0000000403007c0c */ /* 0x000fe4000bfc6270 */
[----:B------:R-:W-:Y:S02]  /*7e90*/  ISETP.GE.AND P4, PT, R18, UR4, PT ;  /* 0x0000000412007c0c */ /* 0x000fe4000bf86270 */
[----:B------:R-:W-:Y:S02]  /*7ea0*/  ISETP.GE.AND P5, PT, R19, UR4, PT ;  /* 0x0000000413007c0c */ /* 0x000fe4000bfa6270 */
[----:B------:R-:W-:Y:S02]  /*7eb0*/  @!P0 LEA.HI R0, R0, R0, RZ, 0x1 ;  /* 0x0000000000008211 */ /* 0x000fe400078f08ff */
[----:B------:R-:W-:Y:S02]  /*7ec0*/  @!P1 LEA.HI R54, R54, R54, RZ, 0x1 ;  /* 0x0000003636369211 */ /* 0x000fe400078f08ff */
[----:B------:R-:W-:-:S02]  /*7ed0*/  @!P2 LEA.HI R55, R55, R55, RZ, 0x1 ;  /* 0x000000373737a211 */ /* 0x000fc400078f08ff */
[----:B------:R-:W-:Y:S02]  /*7ee0*/  @!P3 LEA.HI R58, R58, R58, RZ, 0x1 ;  /* 0x0000003a3a3ab211 */ /* 0x000fe400078f08ff */
[----:B-1----:R-:W-:Y:S02]  /*7ef0*/  @!P6 LEA.HI R16, R3, R3, RZ, 0x1 ;  /* 0x000000030310e211 */ /* 0x002fe400078f08ff */
[----:B------:R-:W-:Y:S02]  /*7f00*/  @!P4 LEA.HI R18, R18, R18, RZ, 0x1 ;  /* 0x000000121212c211 */ /* 0x000fe400078f08ff */
[----:B------:R-:W-:Y:S02]  /*7f10*/  @!P5 LEA.HI R2, R19, R19, RZ, 0x1 ;  /* 0x000000131302d211 */ /* 0x000fe400078f08ff */
[----:B------:R-:W-:Y:S02]  /*7f20*/  @!P0 LOP3.LUT R3, R0, 0xfffffffe, RZ, 0xc0, !PT ;  /* 0xfffffffe00038812 */ /* 0x000fe400078ec0ff */
[----:B------:R-:W-:-:S02]  /*7f30*/  @!P1 LOP3.LUT R17, R54, 0xfffffffe, RZ, 0xc0, !PT ;  /* 0xfffffffe36119812 */ /* 0x000fc400078ec0ff */
[----:B------:R-:W-:Y:S02]  /*7f40*/  @!P2 LOP3.LUT R19, R55, 0xfffffffe, RZ, 0xc0, !PT ;  /* 0xfffffffe3713a812 */ /* 0x000fe400078ec0ff */
[----:B------:R-:W-:Y:S02]  /*7f50*/  @!P3 LOP3.LUT R29, R58, 0xfffffffe, RZ, 0xc0, !PT ;  /* 0xfffffffe3a1db812 */ /* 0x000fe400078ec0ff */
[----:B------:R-:W-:Y:S01]  /*7f60*/  @!P4 LOP3.LUT R33, R18, 0xfffffffe, RZ, 0xc0, !PT ;  /* 0xfffffffe1221c812 */ /* 0x000fe200078ec0ff */
[--C-:B------:R-:W-:Y:S01]  /*7f70*/  @!P2 IMAD.WIDE R18, R19, 0x4, R70.reuse ;  /* 0x000000041312a825 */ /* 0x100fe200078e0246 */
[----:B------:R-:W-:Y:S02]  /*7f80*/  @!P5 LOP3.LUT R35, R2, 0xfffffffe, RZ, 0xc0, !PT ;  /* 0xfffffffe0223d812 */ /* 0x000fe400078ec0ff */
[----:B0-----:R-:W-:Y:S01]  /*7f90*/  @!P6 LOP3.LUT R43, R16, 0xfffffffe, RZ, 0xc0, !PT ;  /* 0xfffffffe102be812 */ /* 0x001fe200078ec0ff */
[----:B------:R-:W-:-:S04]  /*7fa0*/  @!P0 IMAD.WIDE R2, R3, 0x4, R70 ;  /* 0x0000000403028825 */ /* 0x000fc800078e0246 */
[--C-:B------:R-:W-:Y:S01]  /*7fb0*/  @!P1 IMAD.WIDE R16, R17, 0x4, R70.reuse ;  /* 0x0000000411109825 */ /* 0x100fe200078e0246 */
[----:B------:R2:W-:Y:S03]  /*7fc0*/  @!P0 ST.E.64 desc[UR38][R2.64], R4 ;  /* 0x0000000402008985 */ /* 0x0005e6000c101b26 */
[--C-:B------:R-:W-:Y:S01]  /*7fd0*/  @!P3 IMAD.WIDE R28, R29, 0x4, R70.reuse ;  /* 0x000000041d1cb825 */ /* 0x100fe200078e0246 */
[----:B------:R2:W-:Y:S03]  /*7fe0*/  @!P1 ST.E.64 desc[UR38][R16.64], R6 ;  /* 0x0000000610009985 */ /* 0x0005e6000c101b26 */
[--C-:B------:R-:W-:Y:S01]  /*7ff0*/  @!P4 IMAD.WIDE R32, R33, 0x4, R70.reuse ;  /* 0x000000042120c825 */ /* 0x100fe200078e0246 */
[----:B------:R2:W-:Y:S03]  /*8000*/  @!P2 ST.E.64 desc[UR38][R18.64], R8 ;  /* 0x000000081200a985 */ /* 0x0005e6000c101b26 */
[--C-:B------:R-:W-:Y:S01]  /*8010*/  @!P5 IMAD.WIDE R34, R35, 0x4, R70.reuse ;  /* 0x000000042322d825 */ /* 0x100fe200078e0246 */
[----:B------:R2:W-:Y:S03]  /*8020*/  @!P3 ST.E.64 desc[UR38][R28.64], R14 ;  /* 0x0000000e1c00b985 */ /* 0x0005e6000c101b26 */
[----:B------:R-:W-:Y:S01]  /*8030*/  @!P6 IMAD.WIDE R42, R43, 0x4, R70 ;  /* 0x000000042b2ae825 */ /* 0x000fe200078e0246 */
[----:B------:R2:W-:Y:S04]  /*8040*/  @!P4 ST.E.64 desc[UR38][R32.64], R24 ;  /* 0x000000182000c985 */ /* 0x0005e8000c101b26 */
[----:B------:R2:W-:Y:S04]  /*8050*/  @!P5 ST.E.64 desc[UR38][R34.64], R36 ;  /* 0x000000242200d985 */ /* 0x0005e8000c101b26 */
[----:B------:R2:W-:Y:S02]  /*8060*/  @!P6 ST.E.64 desc[UR38][R42.64], R68 ;  /* 0x000000442a00e985 */ /* 0x0005e4000c101b26 */
.L_x_37:
[----:B------:R-:W-:Y:S05]  /*8070*/  BSYNC B0 ;  /* 0x0000000000007941 */ /* 0x000fea0003800000 */
.L_x_36:
[----:B------:R-:W-:Y:S01]  /*8080*/  ISETP.GE.AND P0, PT, R72, R73, PT ;  /* 0x000000494800720c */ /* 0x000fe20003f06270 */
[----:B--23--:R2:W3:Y:S04]  /*8090*/  SHFL.IDX PT, R17, R80, 0x1, 0x1c1f ;  /* 0x003c1f0050117f89 */ /* 0x00c4e800000e0000 */
[----:B------:R2:W0:Y:S08]  /*80a0*/  SHFL.IDX PT, R16, R79, 0x1, 0x1c1f ;  /* 0x003c1f004f107f89 */ /* 0x00043000000e0000 */
[----:B--2---:R-:W-:Y:S05]  /*80b0*/  @P0 BRA `(.L_x_8) ;  /* 0x0000004400240947 */ /* 0x004fea0003800000 */
[----:B------:R-:W-:Y:S01]  /*80c0*/  ULDC UR4, c[0x0][0xac8] ;  /* 0x0002b20000047ab9 */ /* 0x000fe20000000800 */
[C---:B------:R-:W-:Y:S01]  /*80d0*/  IADD3 R0, R75.reuse, 0x8, RZ ;  /* 0x000000084b007810 */ /* 0x040fe20007ffe0ff */
[C---:B------:R-:W-:Y:S01]  /*80e0*/  VIADD R4, R75.reuse, 0x10 ;  /* 0x000000104b047836 */ /* 0x040fe20000000000 */
[C---:B------:R-:W-:Y:S01]  /*80f0*/  ISETP.GE.AND P0, PT, R75.reuse, UR4, PT ;  /* 0x000000044b007c0c */ /* 0x040fe2000bf06270 */
[C---:B------:R-:W-:Y:S01]  /*8100*/  VIADD R6, R75.reuse, 0x18 ;  /* 0x000000184b067836 */ /* 0x040fe20000000000 */
[----:B------:R-:W-:Y:S01]  /*8110*/  ISETP.GE.AND P5, PT, R0, UR4, PT ;  /* 0x0000000400007c0c */ /* 0x000fe2000bfa6270 */
[C---:B------:R-:W-:Y:S01]  /*8120*/  VIADD R9, R75.reuse, 0x28 ;  /* 0x000000284b097836 */ /* 0x040fe20000000000 */
[----:B------:R-:W-:Y:S01]  /*8130*/  ISETP.GE.AND P6, PT, R4, UR4, PT ;  /* 0x0000000404007c0c */ /* 0x000fe2000bfc6270 */
[C---:B------:R-:W-:Y:S01]  /*8140*/  VIADD R14, R75.reuse, 0x30 ;  /* 0x000000304b0e7836 */ /* 0x040fe20000000000 */
[C---:B------:R-:W-:Y:S01]  /*8150*/  IADD3 R8, R75.reuse, 0x20, RZ ;  /* 0x000000204b087810 */ /* 0x040fe20007ffe0ff */
[C---:B------:R-:W-:Y:S01]  /*8160*/  VIADD R24, R75.reuse, 0x40 ;  /* 0x000000404b187836 */ /* 0x040fe20000000000 */
[C---:B------:R-:W-:Y:S01]  /*8170*/  IADD3 R15, R75.reuse, 0x38, RZ ;  /* 0x000000384b0f7810 */ /* 0x040fe20007ffe0ff */
[C---:B------:R-:W-:Y:S01]  /*8180*/  VIADD R28, R75.reuse, 0x48 ;  /* 0x000000484b1c7836 */ /* 0x040fe20000000000 */
[----:B------:R-:W-:Y:S01]  /*8190*/  ISETP.GE.AND P4, PT, R8, UR4, PT ;  /* 0x0000000408007c0c */ /* 0x000fe2000bf86270 */
[----:B------:R-:W-:Y:S01]  /*81a0*/  VIADD R29, R75, 0x70 ;  /* 0x000000704b1d7836 */ /* 0x000fe20000000000 */
[----:B------:R-:W-:Y:S01]  /*81b0*/  ISETP.GE.AND P3, PT, R9, UR4, PT ;  /* 0x0000000409007c0c */ /* 0x000fe2000bf66270 */
[----:B0--3--:R-:W-:Y:S01]  /*81c0*/  @!P0 IMAD.WIDE R2, R75, 0x4, R16 ;  /* 0x000000044b028825 */ /* 0x009fe200078e0210 */
[----:B------:R-:W-:-:S02]  /*81d0*/  ISETP.GE.AND P2, PT, R14, UR4, PT ;  /* 0x000000040e007c0c */ /* 0x000fc4000bf46270 */
[----:B------:R-:W-:Y:S02]  /*81e0*/  ISETP.GE.AND P1, PT, R15, UR4, PT ;  /* 0x000000040f007c0c */ /* 0x000fe4000bf26270 */
[----:B------:R0:W-:Y:S01]  /*81f0*/  @!P0 ST.E.64 desc[UR38][R2.64], R52 ;  /* 0x0000003402008985 */ /* 0x0001e2000c101b26 */
[----:B------:R-:W-:Y:S02]  /*8200*/  ISETP.GE.AND P0, PT, R6, UR4, PT ;  /* 0x0000000406007c0c */ /* 0x000fe4000bf06270 */
[----:B------:R-:W-:Y:S02]  /*8210*/  @!P5 LEA.HI R0, R0, R0, RZ, 0x1 ;  /* 0x000000000000d211 */ /* 0x000fe400078f08ff */
[----:B------:R-:W-:Y:S02]  /*8220*/  @!P6 LEA.HI R4, R4, R4, RZ, 0x1 ;  /* 0x000000040404e211 */ /* 0x000fe400078f08ff */
[----:B------:R-:W-:Y:S02]  /*8230*/  @!P5 LOP3.LUT R5, R0, 0xfffffffe, RZ, 0xc0, !PT ;  /* 0xfffffffe0005d812 */ /* 0x000fe400078ec0ff */
[----:B------:R-:W-:-:S02]  /*8240*/  @!P6 LOP3.LUT R7, R4, 0xfffffffe, RZ, 0xc0, !PT ;  /* 0xfffffffe0407e812 */ /* 0x000fc400078ec0ff */
[----:B------:R-:W-:Y:S02]  /*8250*/  @!P4 LEA.HI R8, R8, R8, RZ, 0x1 ;  /* 0x000000080808c211 */ /* 0x000fe400078f08ff */
[----:B------:R-:W-:Y:S01]  /*8260*/  @!P3 LEA.HI R0, R9, R9, RZ, 0x1 ;  /* 0x000000090900b211 */ /* 0x000fe200078f08ff */
[--C-:B0-----:R-:W-:Y:S01]  /*8270*/  @!P5 IMAD.WIDE R2, R5, 0x4, R16.reuse ;  /* 0x000000040502d825 */ /* 0x101fe200078e0210 */
[----:B------:R-:W-:Y:S02]  /*8280*/  @!P0 LEA.HI R6, R6, R6, RZ, 0x1 ;  /* 0x0000000606068211 */ /* 0x000fe400078f08ff */
[----:B------:R-:W-:Y:S01]  /*8290*/  @!P2 LEA.HI R14, R14, R14, RZ, 0x1 ;  /* 0x0000000e0e0ea211 */ /* 0x000fe200078f08ff */
[----:B------:R-:W-:Y:S01]  /*82a0*/  @!P6 IMAD.WIDE R4, R7, 0x4, R16 ;  /* 0x000000040704e825 */ /* 0x000fe200078e0210 */
[----:B------:R-:W-:Y:S01]  /*82b0*/  @!P1 LEA.HI R18, R15, R15, RZ, 0x1 ;  /* 0x0000000f0f129211 */ /* 0x000fe200078f08ff */
[----:B------:R0:W-:Y:S01]  /*82c0*/  @!P5 ST.E.64 desc[UR38][R2.64], R48 ;  /* 0x000000300200d985 */ /* 0x0001e2000c101b26 */
[----:B------:R-:W-:-:S02]  /*82d0*/  @!P0 LOP3.LUT R7, R6, 0xfffffffe, RZ, 0xc0, !PT ;  /* 0xfffffffe06078812 */ /* 0x000fc400078ec0ff */
[----:B------:R-:W-:Y:S01]  /*82e0*/  @!P4 LOP3.LUT R9, R8, 0xfffffffe, RZ, 0xc0, !PT ;  /* 0xfffffffe0809c812 */ /* 0x000fe200078ec0ff */
[----:B------:R2:W-:Y:S01]  /*82f0*/  @!P6 ST.E.64 desc[UR38][R4.64], R56 ;  /* 0x000000380400e985 */ /* 0x0005e2000c101b26 */
[----:B------:R-:W-:Y:S02]  /*8300*/  @!P3 LOP3.LUT R15, R0, 0xfffffffe, RZ, 0xc0, !PT ;  /* 0xfffffffe000fb812 */ /* 0x000fe400078ec0ff */
[----:B------:R-:W-:Y:S02]  /*8310*/  @!P2 LOP3.LUT R19, R14, 0xfffffffe, RZ, 0xc0, !PT ;  /* 0xfffffffe0e13a812 */ /* 0x000fe400078ec0ff */
[----:B------:R-:W-:Y:S01]  /*8320*/  @!P1 LOP3.LUT R25, R18, 0xfffffffe, RZ, 0xc0, !PT ;  /* 0xfffffffe12199812 */ /* 0x000fe200078ec0ff */
[----:B------:R-:W-:Y:S01]  /*8330*/  VIADD R18, R75, 0x58 ;  /* 0x000000584b127836 */ /* 0x000fe20000000000 */
[----:B------:R-:W-:Y:S02]  /*8340*/  ISETP.GE.AND P5, PT, R24, UR4, PT ;  /* 0x0000000418007c0c */ /* 0x000fe4000bfa6270 */
[----:B------:R-:W-:Y:S01]  /*8350*/  ISETP.GE.AND P6, PT, R28, UR4, PT ;  /* 0x000000041c007c0c */ /* 0x000fe2000bfc6270 */
[----:B0-----:R-:W-:Y:S01]  /*8360*/  @!P0 IMAD.WIDE R2, R7, 0x4, R16 ;  /* 0x0000000407028825 */ /* 0x001fe200078e0210 */
[----:B------:R-:W-:-:S03]  /*8370*/  IADD3 R0, R75, 0x50, RZ ;  /* 0x000000504b007810 */ /* 0x000fc60007ffe0ff */
[--C-:B--2---:R-:W-:Y:S01]  /*8380*/  @!P4 IMAD.WIDE R4, R9, 0x4, R16.reuse ;  /* 0x000000040904c825 */ /* 0x104fe200078e0210 */
[----:B------:R0:W-:Y:S01]  /*8390*/  @!P0 ST.E.64 desc[UR38][R2.64], R12 ;  /* 0x0000000c02008985 */ /* 0x0001e2000c101b26 */
[----:B------:R-:W-:Y:S02]  /*83a0*/  ISETP.GE.AND P0, PT, R0, UR4, PT ;  /* 0x0000000400007c0c */ /* 0x000fe4000bf06270 */
[--C-:B------:R-:W-:Y:S01]  /*83b0*/  @!P3 IMAD.WIDE R6, R15, 0x4, R16.reuse ;  /* 0x000000040f06b825 */ /* 0x100fe200078e0210 */
[----:B------:R2:W-:Y:S01]  /*83c0*/  @!P4 ST.E.64 desc[UR38][R4.64], R22 ;  /* 0x000000160400c985 */ /* 0x0005e2000c101b26 */
[----:B------:R-:W-:Y:S02]  /*83d0*/  ISETP.GE.AND P4, PT, R29, UR4, PT ;  /* 0x000000041d007c0c */ /* 0x000fe4000bf86270 */
[----:B------:R-:W-:Y:S01]  /*83e0*/  @!P2 IMAD.WIDE R8, R19, 0x4, R16 ;  /* 0x000000041308a825 */ /* 0x000fe200078e0210 */
[----:B------:R3:W-:Y:S01]  /*83f0*/  @!P3 ST.E.64 desc[UR38][R6.64], R30 ;  /* 0x0000001e0600b985 */ /* 0x0007e2000c101b26 */
[----:B------:R-:W-:-:S02]  /*8400*/  @!P5 LEA.HI R24, R24, R24, RZ, 0x1 ;  /* 0x000000181818d211 */ /* 0x000fc400078f08ff */
[----:B------:R-:W-:Y:S01]  /*8410*/  @!P1 IMAD.WIDE R14, R25, 0x4, R16 ;  /* 0x00000004190e9825 */ /* 0x000fe200078e0210 */
[----:B------:R5:W-:Y:S01]  /*8420*/  @!P2 ST.E.64 desc[UR38][R8.64], R44 ;  /* 0x0000002c0800a985 */ /* 0x000be2000c101b26 */
[C---:B------:R-:W-:Y:S02]  /*8430*/  IADD3 R25, R75.reuse, 0x68, RZ ;  /* 0x000000684b197810 */ /* 0x040fe40007ffe0ff */
[C---:B------:R-:W-:Y:S01]  /*8440*/  VIADD R19, R75.reuse, 0x60 ;  /* 0x000000604b137836 */ /* 0x040fe20000000000 */
[----:B------:R-:W-:Y:S01]  /*8450*/  @!P1 ST.E.64 desc[UR38][R14.64], R60 ;  /* 0x0000003c0e009985 */ /* 0x000fe2000c101b26 */
[----:B------:R-:W-:Y:S01]  /*8460*/  ISETP.GE.AND P1, PT, R18, UR4, PT ;  /* 0x0000000412007c0c */ /* 0x000fe2000bf26270 */
[----:B------:R-:W-:Y:S01]  /*8470*/  VIADD R75, R75, 0x78 ;  /* 0x000000784b4b7836 */ /* 0x000fe20000000000 */
[----:B------:R-:W-:Y:S02]  /*8480*/  ISETP.GE.AND P3, PT, R25, UR4, PT ;  /* 0x0000000419007c0c */ /* 0x000fe4000bf66270 */
[----:B------:R-:W-:-:S02]  /*8490*/  ISETP.GE.AND P2, PT, R19, UR4, PT ;  /* 0x0000000413007c0c */ /* 0x000fc4000bf46270 */
[----:B------:R-:W-:Y:S02]  /*84a0*/  @!P6 LEA.HI R28, R28, R28, RZ, 0x1 ;  /* 0x0000001c1c1ce211 */ /* 0x000fe400078f08ff */
[----:B0-----:R-:W-:Y:S02]  /*84b0*/  @!P5 LOP3.LUT R3, R24, 0xfffffffe, RZ, 0xc0, !PT ;  /* 0xfffffffe1803d812 */ /* 0x001fe400078ec0ff */
[----:B--2---:R-:W-:Y:S02]  /*84c0*/  @!P6 LOP3.LUT R5, R28, 0xfffffffe, RZ, 0xc0, !PT ;  /* 0xfffffffe1c05e812 */ /* 0x004fe400078ec0ff */
[----:B------:R-:W-:Y:S01]  /*84d0*/  @!P0 LEA.HI R0, R0, R0, RZ, 0x1 ;  /* 0x0000000000008211 */ /* 0x000fe200078f08ff */
[--C-:B------:R-:W-:Y:S01]  /*84e0*/  @!P5 IMAD.WIDE R2, R3, 0x4, R16.reuse ;  /* 0x000000040302d825 */ /* 0x100fe200078e0210 */
[----:B------:R-:W-:Y:S02]  /*84f0*/  @!P1 LEA.HI R18, R18, R18, RZ, 0x1 ;  /* 0x0000001212129211 */ /* 0x000fe400078f08ff */
[----:B------:R-:W-:Y:S01]  /*8500*/  @!P3 LEA.HI R25, R25, R25, RZ, 0x1 ;  /* 0x000000191919b211 */ /* 0x000fe200078f08ff */
[----:B------:R-:W-:Y:S01]  /*8510*/  @!P6 IMAD.WIDE R4, R5, 0x4, R16 ;  /* 0x000000040504e825 */ /* 0x000fe200078e0210 */
[----:B------:R-:W-:Y:S01]  /*8520*/  @!P2 LEA.HI R19, R19, R19, RZ, 0x1 ;  /* 0x000000131313a211 */ /* 0x000fe200078f08ff */
[----:B------:R0:W-:Y:S01]  /*8530*/  @!P5 ST.E.64 desc[UR38][R2.64], R40 ;  /* 0x000000280200d985 */ /* 0x0001e2000c101b26 */
[----:B------:R-:W-:-:S02]  /*8540*/  @!P4 LEA.HI R29, R29, R29, RZ, 0x1 ;  /* 0x0000001d1d1dc211 */ /* 0x000fc400078f08ff */
[----:B---3--:R-:W-:Y:S01]  /*8550*/  @!P0 LOP3.LUT R7, R0, 0xfffffffe, RZ, 0xc0, !PT ;  /* 0xfffffffe00078812 */ /* 0x008fe200078ec0ff */
[----:B------:R2:W-:Y:S01]  /*8560*/  @!P6 ST.E.64 desc[UR38][R4.64], R64 ;  /* 0x000000400400e985 */ /* 0x0005e2000c101b26 */
[----:B-----5:R-:W-:Y:S02]  /*8570*/  @!P1 LOP3.LUT R9, R18, 0xfffffffe, RZ, 0xc0, !PT ;  /* 0xfffffffe12099812 */ /* 0x020fe400078ec0ff */
[----:B------:R-:W-:Y:S02]  /*8580*/  @!P2 LOP3.LUT R19, R19, 0xfffffffe, RZ, 0xc0, !PT ;  /* 0xfffffffe1313a812 */ /* 0x000fe400078ec0ff */
[----:B------:R-:W-:Y:S02]  /*8590*/  @!P3 LOP3.LUT R25, R25, 0xfffffffe, RZ, 0xc0, !PT ;  /* 0xfffffffe1919b812 */ /* 0x000fe400078ec0ff */
[----:B------:R-:W-:Y:S01]  /*85a0*/  @!P4 LOP3.LUT R13, R29, 0xfffffffe, RZ, 0xc0, !PT ;  /* 0xfffffffe1d0dc812 */ /* 0x000fe200078ec0ff */
[----:B0-----:R-:W-:-:S04]  /*85b0*/  @!P0 IMAD.WIDE R2, R7, 0x4, R16 ;  /* 0x0000000407028825 */ /* 0x001fc800078e0210 */
[--C-:B--2---:R-:W-:Y:S01]  /*85c0*/  @!P1 IMAD.WIDE R4, R9, 0x4, R16.reuse ;  /* 0x0000000409049825 */ /* 0x104fe200078e0210 */
[----:B------:R2:W-:Y:S01]  /*85d0*/  @!P0 ST.E.64 desc[UR38][R2.64], R10 ;  /* 0x0000000a02008985 */ /* 0x0005e2000c101b26 */
[----:B------:R-:W-:Y:S02]  /*85e0*/  ISETP.GE.AND P0, PT, R75, UR4, PT ;  /* 0x000000044b007c0c */ /* 0x000fe4000bf06270 */
[--C-:B------:R-:W-:Y:S01]  /*85f0*/  @!P2 IMAD.WIDE R6, R19, 0x4, R16.reuse ;  /* 0x000000041306a825 */ /* 0x100fe200078e0210 */
[----:B------:R2:W-:Y:S03]  /*8600*/  @!P1 ST.E.64 desc[UR38][R4.64], R20 ;  /* 0x0000001404009985 */ /* 0x0005e6000c101b26 */
[--C-:B------:R-:W-:Y:S01]  /*8610*/  @!P3 IMAD.WIDE R8, R25, 0x4, R16.reuse ;  /* 0x000000041908b825 */ /* 0x100fe200078e0210 */
[----:B------:R2:W-:Y:S03]  /*8620*/  @!P2 ST.E.64 desc[UR38][R6.64], R26 ;  /* 0x0000001a0600a985 */ /* 0x0005e6000c101b26 */
[----:B------:R-:W-:Y:S01]  /*8630*/  @!P4 IMAD.WIDE R12, R13, 0x4, R16 ;  /* 0x000000040d0cc825 */ /* 0x000fe200078e0210 */
[----:B------:R2:W-:Y:S04]  /*8640*/  @!P3 ST.E.64 desc[UR38][R8.64], R38 ;  /* 0x000000260800b985 */ /* 0x0005e8000c101b26 */
[----:B------:R2:W-:Y:S01]  /*8650*/  @!P4 ST.E.64 desc[UR38][R12.64], R66 ;  /* 0x000000420c00c985 */ /* 0x0005e2000c101b26 */
[----:B------:R-:W-:Y:S05]  /*8660*/  @P0 BRA `(.L_x_8) ;  /* 0x0000003c00b80947 */ /* 0x000fea0003800000 */
[----:B------:R-:W-:-:S04]  /*8670*/  LEA.HI R75, R75, R75, RZ, 0x1 ;  /* 0x0000004b4b4b7211 */ /* 0x000fc800078f08ff */
[----:B--2---:R-:W-:-:S05]  /*8680*/  LOP3.LUT R3, R75, 0xfffffffe, RZ, 0xc0, !PT ;  /* 0xfffffffe4b037812 */ /* 0x004fca00078ec0ff */
[----:B------:R-:W-:-:S05]  /*8690*/  IMAD.WIDE R2, R3, 0x4, R16 ;  /* 0x0000000403027825 */ /* 0x000fca00078e0210 */
[----:B------:R0:W-:Y:S01]  /*86a0*/  ST.E.64 desc[UR38][R2.64], R150 ;  /* 0x0000009602007985 */ /* 0x0001e2000c101b26 */
[----:B------:R-:W-:Y:S05]  /*86b0*/  BRA `(.L_x_8) ;  /* 0x0000003c00a47947 */ /* 0x000fea0003800000 */
.L_x_35:
[----:B------:R-:W0:Y:S02]  /*86c0*/  S2R R0, SR_TID.X ;  /* 0x0000000000007919 */ /* 0x000e240000002100 */
[----:B0-----:R-:W-:-:S04]  /*86d0*/  IADD3 R2, R0, -0x80, RZ ;  /* 0xffffff8000027810 */ /* 0x001fc80007ffe0ff */
[----:B------:R-:W-:-:S13]  /*86e0*/  ISETP.GT.AND P0, PT, R2, 0x7f, PT ;  /* 0x0000007f0200780c */ /* 0x000fda0003f04270 */
[----:B------:R-:W-:Y:S05]  /*86f0*/  @P0 BRA `(.L_x_8) ;  /* 0x0000003c00940947 */ /* 0x000fea0003800000 */
[----:B------:R-:W0:Y:S01]  /*8700*/  S2R R3, SR_CTAID.X ;  /* 0x0000000000037919 */ /* 0x000e220000002500 */
[----:B------:R-:W1:Y:S01]  /*8710*/  LDC R6, c[0x0][0xbe8] ;  /* 0x0002fa00ff067b82 */ /* 0x000e620000000800 */
[----:B------:R-:W-:Y:S01]  /*8720*/  ULDC UR4, c[0x0][0xa88] ;  /* 0x0002a20000047ab9 */ /* 0x000fe20000000800 */
[----:B0-----:R-:W-:Y:S02]  /*8730*/  IMAD R0, R3, 0x80, R0 ;  /* 0x0000008003007824 */ /* 0x001fe400078e0200 */
[----:B-1----:R-:W-:Y:S02]  /*8740*/  IMAD R3, R6, UR4, RZ ;  /* 0x0000000406037c24 */ /* 0x002fe4000f8e02ff */
[----:B------:R-:W-:-:S05]  /*8750*/  VIADD R0, R0, 0xffffff80 ;  /* 0xffffff8000007836 */ /* 0x000fca0000000000 */
[----:B------:R-:W-:-:S13]  /*8760*/  ISETP.GE.AND P0, PT, R0, R3, PT ;  /* 0x000000030000720c */ /* 0x000fda0003f06270 */
[----:B------:R-:W-:Y:S05]  /*8770*/  @P0 BRA `(.L_x_8) ;  /* 0x0000003c00740947 */ /* 0x000fea0003800000 */
[----:B------:R-:W-:Y:S01]  /*8780*/  ISETP.NE.AND P0, PT, R6, 0x1, PT ;  /* 0x000000010600780c */ /* 0x000fe20003f05270 */
[----:B------:R-:W0:Y:S01]  /*8790*/  S2UR UR7, SR_CTAID.Z ;  /* 0x00000000000779c3 */ /* 0x000e220000002700 */
[----:B------:R-:W-:Y:S01]  /*87a0*/  USHF.R.S32.HI UR6, URZ, 0x1f, UR37 ;  /* 0x0000001f3f067899 */ /* 0x000fe20008011425 */
[----:B------:R-:W-:Y:S01]  /*87b0*/  MOV R5, R0 ;  /* 0x0000000000057202 */ /* 0x000fe20000000f00 */
[----:B------:R-:W-:Y:S02]  /*87c0*/  ULDC.64 UR8, c[0x0][0xbd0] ;  /* 0x0002f40000087ab9 */ /* 0x000fe40000000a00 */
[----:B------:R-:W-:Y:S02]  /*87d0*/  UIMAD UR6, UR6, UR8, URZ ;  /* 0x00000008060672a4 */ /* 0x000fe4000f8e023f */
[----:B------:R-:W-:Y:S01]  /*87e0*/  UIMAD.WIDE.U32 UR4, UR37, UR8, URZ ;  /* 0x00000008250472a5 */ /* 0x000fe2000f8e003f */
[----:B------:R-:W1:Y:S01]  /*87f0*/  LDC.64 R10, c[0x0][0xbd8] ;  /* 0x0002f600ff0a7b82 */ /* 0x000e620000000a00 */
[----:B------:R-:W-:-:S04]  /*8800*/  UIMAD UR6, UR37, UR9, UR6 ;  /* 0x00000009250672a4 */ /* 0x000fc8000f8e0206 */
[----:B------:R-:W-:Y:S02]  /*8810*/  UIADD3 UR6, UR5, UR6, URZ ;  /* 0x0000000605067290 */ /* 0x000fe4000fffe03f */
[----:B------:R-:W-:Y:S01]  /*8820*/  IMAD.U32 R3, RZ, RZ, UR5 ;  /* 0x00000005ff037e24 */ /* 0x000fe2000f8e00ff */
[----:B------:R-:W2:Y:S01]  /*8830*/  @P0 LDC R7, c[0x0][0xbec] ;  /* 0x0002fb00ff070b82 */ /* 0x000ea20000000800 */
[----:B------:R-:W-:Y:S01]  /*8840*/  IMAD.U32 R2, RZ, RZ, UR4 ;  /* 0x00000004ff027e24 */ /* 0x000fe2000f8e00ff */
[----:B------:R-:W-:Y:S01]  /*8850*/  ULDC.64 UR4, c[0x0][0xbe0] ;  /* 0x0002f80000047ab9 */ /* 0x000fe20000000a00 */
[----:B------:R-:W-:-:S05]  /*8860*/  MOV R3, UR6 ;  /* 0x0000000600037c02 */ /* 0x000fca0008000f00 */
[----:B------:R-:W3:Y:S01]  /*8870*/  @P0 LDC R9, c[0x0][0xbf0] ;  /* 0x0002fc00ff090b82 */ /* 0x000ee20000000800 */
[----:B0-----:R-:W-:-:S07]  /*8880*/  USHF.R.S32.HI UR8, URZ, 0x1f, UR7 ;  /* 0x0000001f3f087899 */ /* 0x001fce0008011407 */
[----:B------:R-:W0:Y:S01]  /*8890*/  S2UR UR10, SR_CTAID.Y ;  /* 0x00000000000a79c3 */ /* 0x000e220000002600 */
[C---:B-1----:R-:W-:Y:S02]  /*88a0*/  IMAD R12, R10.reuse, UR8, RZ ;  /* 0x000000080a0c7c24 */ /* 0x042fe4000f8e02ff */
[----:B------:R-:W-:-:S04]  /*88b0*/  IMAD.WIDE.U32 R2, R10, UR7, R2 ;  /* 0x000000070a027c25 */ /* 0x000fc8000f8e0002 */
[----:B------:R-:W-:Y:S01]  /*88c0*/  IMAD R11, R11, UR7, R12 ;  /* 0x000000070b0b7c24 */ /* 0x000fe2000f8e020c */
[----:B------:R-:W0:Y:S01]  /*88d0*/  LDC R8, c[0x0][0xc50] ;  /* 0x00031400ff087b82 */ /* 0x000e220000000800 */
[----:B--2---:R-:W-:-:S03]  /*88e0*/  @P0 IMAD.HI.U32 R4, R0, R7, RZ ;  /* 0x0000000700040227 */ /* 0x004fc600078e00ff */
[----:B------:R-:W-:Y:S01]  /*88f0*/  IADD3 R3, R11, R3, RZ ;  /* 0x000000030b037210 */ /* 0x000fe20007ffe0ff */
[----:B------:R-:W-:Y:S01]  /*8900*/  IMAD R7, RZ, RZ, -UR37 ;  /* 0x80000025ff077e24 */ /* 0x000fe2000f8e02ff */
[----:B---3--:R-:W-:-:S03]  /*8910*/  @P0 SHF.R.U32.HI R5, RZ, R9, R4 ;  /* 0x00000009ff050219 */ /* 0x008fc60000011604 */
[----:B0-----:R-:W-:Y:S02]  /*8920*/  IMAD R9, R8, R7, UR10 ;  /* 0x0000000a08097e24 */ /* 0x001fe4000f8e0207 */
[----:B------:R-:W-:Y:S02]  /*8930*/  IMAD.MOV R7, RZ, RZ, -R5 ;  /* 0x000000ffff077224 */ /* 0x000fe400078e0a05 */
[----:B------:R-:W-:Y:S01]  /*8940*/  IMAD.WIDE.U32 R2, R9, UR4, R2 ;  /* 0x0000000409027c25 */ /* 0x000fe2000f8e0002 */
[----:B------:R-:W-:-:S03]  /*8950*/  SHF.R.S32.HI R4, RZ, 0x1f, R9 ;  /* 0x0000001fff047819 */ /* 0x000fc60000011409 */
[----:B------:R-:W-:Y:S01]  /*8960*/  IMAD R7, R6, R7, R0 ;  /* 0x0000000706077224 */ /* 0x000fe200078e0200 */
[----:B------:R-:W-:Y:S01]  /*8970*/  IADD3 R2, P0, R5, R2, RZ ;  /* 0x0000000205027210 */ /* 0x000fe20007f1e0ff */
[----:B------:R-:W-:-:S03]  /*8980*/  IMAD R4, R4, UR4, RZ ;  /* 0x0000000404047c24 */ /* 0x000fc6000f8e02ff */
[----:B------:R-:W-:Y:S01]  /*8990*/  SHF.R.S32.HI R0, RZ, 0x1f, R7 ;  /* 0x0000001fff007819 */ /* 0x000fe20000011407 */
[----:B------:R-:W-:Y:S01]  /*89a0*/  IMAD R4, R9, UR5, R4 ;  /* 0x0000000509047c24 */ /* 0x000fe2000f8e0204 */
[----:B------:R-:W-:Y:S01]  /*89b0*/  SHF.R.S32.HI R9, RZ, 0x1f, R5 ;  /* 0x0000001fff097819 */ /* 0x000fe20000011405 */
[----:B------:R-:W-:Y:S02]  /*89c0*/  ULDC.64 UR4, c[0x0][0xbc8] ;  /* 0x0002f20000047ab9 */ /* 0x000fe40000000a00 */
[----:B------:R-:W-:Y:S01]  /*89d0*/  IMAD R0, R0, UR4, RZ ;  /* 0x0000000400007c24 */ /* 0x000fe2000f8e02ff */
[----:B------:R-:W-:-:S03]  /*89e0*/  IADD3.X R3, R9, R3, R4, P0, !PT ;  /* 0x0000000309037210 */ /* 0x000fc600007fe404 */
[C---:B------:R-:W-:Y:S02]  /*89f0*/  IMAD R5, R7.reuse, UR5, R0 ;  /* 0x0000000507057c24 */ /* 0x040fe4000f8e0200 */
[----:B------:R-:W-:Y:S01]  /*8a00*/  IMAD.WIDE.U32 R2, R7, UR4, R2 ;  /* 0x0000000407027c25 */ /* 0x000fe2000f8e0002 */
[----:B------:R-:W-:-:S03]  /*8a10*/  ULDC.64 UR4, c[0x0][0xba8] ;  /* 0x0002ea0000047ab9 */ /* 0x000fc60000000a00 */
[----:B------:R-:W-:Y:S01]  /*8a20*/  IMAD.IADD R3, R3, 0x1, R5 ;  /* 0x0000000103037824 */ /* 0x000fe200078e0205 */
[----:B------:R-:W-:-:S04]  /*8a30*/  LEA R4, P0, R2, UR4, 0x2 ;  /* 0x0000000402047c11 */ /* 0x000fc8000f8010ff */
[----:B------:R-:W-:Y:S01]  /*8a40*/  LEA.HI.X R5, R2, UR5, R3, 0x2, P0 ;  /* 0x0000000502057c11 */ /* 0x000fe200080f1403 */
[----:B------:R-:W-:-:S05]  /*8a50*/  IMAD.MOV.U32 R3, RZ, RZ, -0x800000 ;  /* 0xff800000ff037424 */ /* 0x000fca00078e00ff */
[----:B------:R0:W-:Y:S01]  /*8a60*/  STG.E desc[UR38][R4.64], R3 ;  /* 0x0000000304007986 */ /* 0x0001e2000c101926 */
[----:B------:R-:W-:Y:S05]  /*8a70*/  BRA `(.L_x_8) ;  /* 0x0000003800b47947 */ /* 0x000fea0003800000 */
.L_x_6:
[----:B------:R-:W-:-:S08]  /*8a80*/  NOP ;  /* 0x0000000000007918 */ /* 0x000fd00000000000 */
[----:B------:R-:W0:-:S00]  /*8a90*/  USETMAXREG.DEALLOC.CTAPOOL 0x28 ;  /* 0x00000028000079c8 */ /* 0x000e0000080e0500 */
[----:B0-----:R-:W-:Y:S01]  /*8aa0*/  LOP3.LUT R17, R17, 0x3, RZ, 0xc0, !PT ;  /* 0x0000000311117812 */ /* 0x001fe200078ec0ff */
[----:B------:R-:W0:Y:S05]  /*8ab0*/  S2R R35, SR_CTAID.Z ;  /* 0x0000000000237919 */ /* 0x000e2a0000002700 */
[----:B------:R-:W1:Y:S01]  /*8ac0*/  S2UR UR6, SR_CTAID.Y ;  /* 0x00000000000679c3 */ /* 0x000e620000002600 */
[----:B------:R-:W2:Y:S02]  /*8ad0*/  SHFL.IDX PT, R0, R17, RZ, 0x1f ;  /* 0x00001fff11007589 */ /* 0x000ea400000e0000 */
[----:B--2---:R-:W-:-:S13]  /*8ae0*/  ISETP.NE.AND P0, PT, R0, RZ, PT ;  /* 0x000000ff0000720c */ /* 0x004fda0003f05270 */
[----:B01----:R-:W-:Y:S05]  /*8af0*/  @!P0 BRA `(.L_x_38) ;  /* 0x0000000000288947 */ /* 0x003fea0003800000 */
[----:B------:R-:W-:Y:S01]  /*8b00*/  ULDC UR7, c[0x0][0xc50] ;  /* 0x0003140000077ab9 */ /* 0x000fe20000000800 */
[----:B------:R-:W-:Y:S01]  /*8b10*/  UMOV UR42, UR6 ;  /* 0x00000006002a7c82 */ /* 0x000fe20008000000 */
[----:B------:R-:W-:-:S06]  /*8b20*/  UISETP.NE.AND UP0, UPT, UR7, 0x1, UPT ;  /* 0x000000010700788c */ /* 0x000fcc000bf05270 */
[----:B------:R-:W-:-:S13]  /*8b30*/  PLOP3.LUT P0, PT, PT, PT, UP0, 0x80, 0x0 ;  /* 0x000000000000781c */ /* 0x000fda0003f0f008 */
[----:B------:R-:W-:Y:S05]  /*8b40*/  @!P0 BRA `(.L_x_39) ;  /* 0x0000000000308947 */ /* 0x000fea0003800000 */
[----:B------:R-:W-:Y:S01]  /*8b50*/  ULDC UR4, c[0x0][0xc54] ;  /* 0x0003150000047ab9 */ /* 0x000fe20000000800 */
[----:B------:R-:W-:Y:S01]  /*8b60*/  ULDC UR42, c[0x0][0xc58] ;  /* 0x00031600002a7ab9 */ /* 0x000fe20000000800 */
[----:B------:R-:W-:-:S04]  /*8b70*/  UIMAD.WIDE.U32 UR4, UR6, UR4, URZ ;  /* 0x00000004060472a5 */ /* 0x000fc8000f8e003f */
[----:B------:R-:W-:Y:S01]  /*8b80*/  USHF.R.U32.HI UR42, URZ, UR42, UR5 ;  /* 0x0000002a3f2a7299 */ /* 0x000fe20008011605 */
[----:B------:R-:W-:Y:S11]  /*8b90*/  BRA `(.L_x_39) ;  /* 0x00000000001c7947 */ /* 0x000ff60003800000 */
.L_x_38:
[----:B------:R-:W-:Y:S01]  /*8ba0*/  ULDC UR7, c[0x0][0xc50] ;  /* 0x0003140000077ab9 */ /* 0x000fe20000000800 */
[----:B------:R-:W-:Y:S01]  /*8bb0*/  UMOV UR42, UR6 ;  /* 0x00000006002a7c82 */ /* 0x000fe20008000000 */
[----:B------:R-:W-:-:S11]  /*8bc0*/  UISETP.NE.AND UP0, UPT, UR7, 0x1, UPT ;  /* 0x000000010700788c */ /* 0x000fd6000bf05270 */
[----:B------:R-:W-:Y:S01]  /*8bd0*/  @UP0 ULDC UR4, c[0x0][0xc54] ;  /* 0x0003150000040ab9 */ /* 0x000fe20000000800 */
[----:B------:R-:W-:Y:S01]  /*8be0*/  @UP0 ULDC UR8, c[0x0][0xc58] ;  /* 0x0003160000080ab9 */ /* 0x000fe20000000800 */
[----:B------:R-:W-:-:S04]  /*8bf0*/  UIMAD.WIDE.U32 UR4, UR6, UR4, URZ ;  /* 0x00000004060472a5 */ /* 0x000fc8000f8e003f */
[----:B------:R-:W-:-:S12]  /*8c00*/  @UP0 USHF.R.U32.HI UR42, URZ, UR8, UR5 ;  /* 0x000000083f2a0299 */ /* 0x000fd80008011605 */
.L_x_39:
[----:B------:R-:W-:Y:S01]  /*8c10*/  ISETP.GE.AND P0, PT, R35, RZ, PT ;  /* 0x000000ff2300720c */ /* 0x000fe20003f06270 */
[----:B------:R-:W-:Y:S01]  /*8c20*/  UIADD3 UR4, -UR42, URZ, URZ ;  /* 0x0000003f2a047290 */ /* 0x000fe2000fffe13f */
[----:B------:R-:W-:Y:S01]  /*8c30*/  MOV R8, 0x1 ;  /* 0x0000000100087802 */ /* 0x000fe20000000f00 */
[----:B------:R-:W-:Y:S02]  /*8c40*/  IMAD.MOV.U32 R0, RZ, RZ, RZ ;  /* 0x000000ffff007224 */ /* 0x000fe400078e00ff */
[----:B------:R-:W-:Y:S01]  /*8c50*/  UIMAD UR4, UR7, UR4, UR6 ;  /* 0x00000004070472a4 */ /* 0x000fe2000f8e0206 */
[----:B------:R-:W-:-:S07]  /*8c60*/  IMAD.MOV.U32 R10, RZ, RZ, 0x1 ;  /* 0x00000001ff0a7424 */ /* 0x000fce00078e00ff */
[----:B------:R-:W-:Y:S05]  /*8c70*/  @!P0 BRA `(.L_x_40) ;  /* 0x0000003400808947 */ /* 0x000fea0003800000 */
[----:B------:R-:W0:Y:S01]  /*8c80*/  LDC.64 R2, c[0x0][0xa28] ;  /* 0x00028a00ff027b82 */ /* 0x000e220000000a00 */
[----:B------:R-:W-:Y:S01]  /*8c90*/  ULDC.64 UR6, c[0x0][0x418] ;  /* 0x0001060000067ab9 */ /* 0x000fe20000000a00 */
[----:B------:R-:W-:Y:S01]  /*8ca0*/  ULDC UR5, c[0x0][0x424] ;  /* 0x0001090000057ab9 */ /* 0x000fe20000000800 */
[----:B------:R-:W-:Y:S01]  /*8cb0*/  ULDC UR43, c[0x0][0x2f0] ;  /* 0x0000bc00002b7ab9 */ /* 0x000fe20000000800 */
[----:B------:R-:W-:Y:S02]  /*8cc0*/  MOV R33, RZ ;  /* 0x000000ff00217202 */ /* 0x000fe40000000f00 */
[----:B0-----:R-:W-:-:S04]  /*8cd0*/  ISETP.NE.U32.AND P0, PT, R2, RZ, PT ;  /* 0x000000ff0200720c */ /* 0x001fc80003f05070 */
[----:B------:R-:W-:Y:S01]  /*8ce0*/  ISETP.NE.AND.EX P0, PT, R3, RZ, PT, P0 ;  /* 0x000000ff0300720c */ /* 0x000fe20003f05300 */
[----:B------:R-:W-:-:S12]  /*8cf0*/  UISETP.NE.U32.AND UP0, UPT, UR6, URZ, UPT ;  /* 0x0000003f0600728c */ /* 0x000fd8000bf05070 */
[----:B------:R-:W0:Y:S01]  /*8d00*/  @P0 LDC.64 R2, c[0x0][0xa28] ;  /* 0x00028a00ff020b82 */ /* 0x000e220000000a00 */
[----:B------:R-:W-:-:S04]  /*8d10*/  UISETP.NE.AND.EX UP0, UPT, UR7, URZ, UPT, UP0 ;  /* 0x0000003f0700728c */ /* 0x000fc8000bf05300 */
[----:B------:R-:W-:-:S04]  /*8d20*/  USEL UR5, UR5, 0x1, UP0 ;  /* 0x0000000105057887 */ /* 0x000fc80008000000 */
[----:B------:R-:W-:Y:S01]  /*8d30*/  UIMAD UR43, UR5, UR43, URZ ;  /* 0x0000002b052b72a4 */ /* 0x000fe2000f8e023f */
[----:B------:R-:W1:Y:S03]  /*8d40*/  S2R R34, SR_CTAID.X ;  /* 0x0000000000227919 */ /* 0x000e660000002500 */
[----:B------:R-:W-:Y:S02]  /*8d50*/  UISETP.GE.AND UP0, UPT, UR43, 0x1, UPT ;  /* 0x000000012b00788c */ /* 0x000fe4000bf06270 */
[----:B------:R-:W-:Y:S01]  /*8d60*/  UIADD3 UR5, UR43, 0x7f, URZ ;  /* 0x0000007f2b057890 */ /* 0x000fe2000fffe03f */
[----:B0-----:R-:W-:-:S05]  /*8d70*/  @P0 IMAD.WIDE R2, R35, 0x4, R2 ;  /* 0x0000000423020825 */ /* 0x001fca00078e0202 */
[----:B------:R0:W5:Y:S01]  /*8d80*/  @P0 LDG.E R33, desc[UR38][R2.64] ;  /* 0x0000002602210981 */ /* 0x000162000c1e1900 */
[----:B------:R-:W-:Y:S01]  /*8d90*/  PLOP3.LUT P0, PT, PT, PT, UP0, 0x80, 0x0 ;  /* 0x000000000000781c */ /* 0x000fe20003f0f008 */
[----:B------:R-:W-:Y:S02]  /*8da0*/  USHF.R.S32.HI UR6, URZ, 0x1f, UR5 ;  /* 0x0000001f3f067899 */ /* 0x000fe40008011405 */
[----:B------:R-:W-:Y:S02]  /*8db0*/  ULOP3.LUT UR47, UR4, 0xffff, URZ, 0xc0, !UPT ;  /* 0x0000ffff042f7892 */ /* 0x000fe4000f8ec03f */
[----:B------:R-:W-:Y:S01]  /*8dc0*/  ULEA.HI UR6, UR6, UR5, URZ, 0x7 ;  /* 0x0000000506067291 */ /* 0x000fe2000f8f383f */
[----:B------:R-:W-:-:S03]  /*8dd0*/  UMOV UR41, URZ ;  /* 0x0000003f00297c82 */ /* 0x000fc60008000000 */
[----:B------:R-:W-:-:S04]  /*8de0*/  USHF.R.S32.HI UR44, URZ, 0x7, UR6 ;  /* 0x000000073f2c7899 */ /* 0x000fc80008011406 */
[----:B01----:R-:W-:Y:S08]  /*8df0*/  @!P0 BRA `(.L_x_41) ;  /* 0x0000000000848947 */ /* 0x003ff00003800000 */
[----:B------:R-:W-:-:S03]  /*8e00*/  USHF.R.U32.HI UR6, URZ, 0x10, UR4 ;  /* 0x000000103f067899 */ /* 0x000fc60008011604 */
[----:B------:R-:W-:Y:S01]  /*8e10*/  UMOV UR4, URZ ;  /* 0x0000003f00047c82 */ /* 0x000fe20008000000 */
[----:B------:R-:W-:-:S11]  /*8e20*/  UISETP.NE.AND UP0, UPT, UR6, URZ, UPT ;  /* 0x0000003f0600728c */ /* 0x000fd6000bf05270 */
[----:B------:R-:W-:Y:S02]  /*8e30*/  @!UP0 ULDC UR6, c[0x0][0x9f0] ;  /* 0x00027c0000068ab9 */ /* 0x000fe40000000800 */
[----:B------:R-:W-:Y:S01]  /*8e40*/  IABS R0, UR6 ;  /* 0x0000000600007c13 */ /* 0x000fe20008000000 */
[----:B------:R-:W-:Y:S02]  /*8e50*/  UIADD3 UR7, UR44, -0x1, UR6 ;  /* 0xffffffff2c077890 */ /* 0x000fe4000fffe006 */
[----:B------:R-:W-:Y:S02]  /*8e60*/  IABS R4, UR6 ;  /* 0x0000000600047c13 */ /* 0x000fe40008000000 */
[----:B------:R-:W-:Y:S02]  /*8e70*/  R2UR UR10, R0 ;  /* 0x00000000000a72ca */ /* 0x000fe400000e0000 */
[----:B------:R-:W-:Y:S01]  /*8e80*/  IABS R3, UR7 ;  /* 0x0000000700037c13 */ /* 0x000fe20008000000 */
[----:B------:R-:W-:-:S03]  /*8e90*/  ULOP3.LUT UR7, UR7, UR6, URZ, 0x3c, !UPT ;  /* 0x0000000607077292 */ /* 0x000fc6000f8e3c3f */
[----:B------:R-:W-:-:S07]  /*8ea0*/  R2UR UR9, R3 ;  /* 0x00000000030972ca */ /* 0x000fce00000e0000 */
[----:B------:R-:W0:Y:S08]  /*8eb0*/  I2F.RP R0, UR10 ;  /* 0x0000000a00007d06 */ /* 0x000e300008209400 */
[----:B0-----:R-:W0:Y:S02]  /*8ec0*/  MUFU.RCP R0, R0 ;  /* 0x0000000000007308 */ /* 0x001e240000001000 */
[----:B0-----:R-:W-:-:S02]  /*8ed0*/  VIADD R2, R0, 0xffffffe ;  /* 0x0ffffffe00027836 */ /* 0x001fc40000000000 */
[----:B------:R-:W-:-:S04]  /*8ee0*/  IMAD.MOV R0, RZ, RZ, -R4 ;  /* 0x000000ffff007224 */ /* 0x000fc800078e0a04 */
[----:B------:R-:W0:Y:S02]  /*8ef0*/  F2I.FTZ.U32.TRUNC.NTZ R2, R2 ;  /* 0x0000000200027305 */ /* 0x000e24000021f000 */
[----:B0-----:R-:W-:-:S13]  /*8f00*/  R2UR UR5, R2 ;  /* 0x00000000020572ca */ /* 0x001fda00000e0000 */
[----:B------:R-:W-:-:S04]  /*8f10*/  UIADD3 UR8, URZ, -UR5, URZ ;  /* 0x800000053f087290 */ /* 0x000fc8000fffe03f */
[----:B------:R-:W-:-:S04]  /*8f20*/  UIMAD UR8, UR8, UR10, URZ ;  /* 0x0000000a080872a4 */ /* 0x000fc8000f8e023f */
[----:B------:R-:W-:-:S03]  /*8f30*/  UIMAD.WIDE.U32 UR4, UR5, UR8, UR4 ;  /* 0x00000008050472a5 */ /* 0x000fc6000f8e0004 */
[----:B------:R-:W-:Y:S01]  /*8f40*/  R2UR UR8, R0 ;  /* 0x00000000000872ca */ /* 0x000fe200000e0000 */
[----:B------:R-:W-:-:S12]  /*8f50*/  UIMAD.WIDE.U32 UR4, UR5, UR9, URZ ;  /* 0x00000009050472a5 */ /* 0x000fd8000f8e003f */
[----:B------:R-:W-:-:S04]  /*8f60*/  UIMAD UR4, UR5, UR8, UR9 ;  /* 0x00000008050472a4 */ /* 0x000fc8000f8e0209 */
[----:B------:R-:W-:-:S11]  /*8f70*/  UISETP.GT.U32.AND UP0, UPT, UR10, UR4, UPT ;  /* 0x000000040a00728c */ /* 0x000fd6000bf04070 */
[----:B------:R-:W-:Y:S02]  /*8f80*/  @!UP0 UIADD3 UR4, UR4, -UR10, URZ ;  /* 0x8000000a04048290 */ /* 0x000fe4000fffe03f */
[----:B------:R-:W-:Y:S02]  /*8f90*/  @!UP0 UIADD3 UR5, UR5, 0x1, URZ ;  /* 0x0000000105058890 */ /* 0x000fe4000fffe03f */
[----:B------:R-:W-:Y:S02]  /*8fa0*/  UISETP.GE.U32.AND UP1, UPT, UR4, UR10, UPT ;  /* 0x0000000a0400728c */ /* 0x000fe4000bf26070 */
[----:B------:R-:W-:-:S09]  /*8fb0*/  UISETP.GE.AND UP0, UPT, UR7, URZ, UPT ;  /* 0x0000003f0700728c */ /* 0x000fd2000bf06270 */
[----:B------:R-:W-:Y:S02]  /*8fc0*/  @UP1 UIADD3 UR5, UR5, 0x1, URZ ;  /* 0x0000000105051890 */ /* 0x000fe4000fffe03f */
[----:B------:R-:W-:Y:S02]  /*8fd0*/  UISETP.NE.AND UP1, UPT, UR6, URZ, UPT ;  /* 0x0000003f0600728c */ /* 0x000fe4000bf25270 */
[----:B------:R-:W-:-:S09]  /*8fe0*/  @!UP0 UIADD3 UR5, -UR5, URZ, URZ ;  /* 0x0000003f05058290 */ /* 0x000fd2000fffe13f */
[----:B------:R-:W-:-:S07]  /*8ff0*/  @!UP1 ULOP3.LUT UR5, URZ, UR6, URZ, 0x33, !UPT ;  /* 0x000000063f059292 */ /* 0x000fce000f8e333f */
[----:B------:R-:W-:-:S05]  /*9000*/  UMOV UR41, UR5 ;  /* 0x0000000500297c82 */ /* 0x000fca0008000000 */
.L_x_41:
[----:B------:R-:W-:Y:S02]  /*9010*/  UIMAD UR48, UR47, UR41, URZ ;  /* 0x000000292f3072a4 */ /* 0x000fe4000f8e023f */
[----:B------:R-:W-:Y:S01]  /*9020*/  MOV R3, UR41 ;  /* 0x0000002900037c02 */ /* 0x000fe20008000f00 */
[----:B------:R-:W-:Y:S01]  /*9030*/  IMAD.MOV.U32 R0, RZ, RZ, RZ ;  /* 0x000000ffff007224 */ /* 0x000fe200078e00ff */
[----:B------:R-:W-:Y:S02]  /*9040*/  MOV R10, 0x1 ;  /* 0x00000001000a7802 */ /* 0x000fe40000000f00 */
[----:B------:R-:W-:-:S05]  /*9050*/  IMAD.U32 R32, RZ, RZ, UR48 ;  /* 0x00000030ff207e24 */ /* 0x000fca000f8e00ff */
[----:B------:R-:W-:-:S04]  /*9060*/  VIADDMNMX R32, R32, R3, UR44, PT ;  /* 0x0000002c20207e46 */ /* 0x000fc8000b800103 */
[----:B------:R-:W-:-:S13]  /*9070*/  ISETP.GT.AND P0, PT, R32, UR48, PT ;  /* 0x0000003020007c0c */ /* 0x000fda000bf04270 */
[----:B------:R-:W-:Y:S05]  /*9080*/  @!P0 BRA `(.L_x_40) ;  /* 0x00000030007c8947 */ /* 0x000fea0003800000 */
[----:B------:R-:W0:Y:S01]  /*9090*/  S2UR UR4, SR_CgaCtaId ;  /* 0x00000000000479c3 */ /* 0x000e220000008800 */
[----:B------:R-:W-:Y:S02]  /*90a0*/  UMOV UR45, 0x400 ;  /* 0x00000400002d7882 */ /* 0x000fe40000000000 */
[----:B0-----:R-:W-:-:S04]  /*90b0*/  ULEA UR45, UR4, UR45, 0x18 ;  /* 0x0000002d042d7291 */ /* 0x001fc8000f8ec03f */
[----:B------:R-:W-:-:S04]  /*90c0*/  UIADD3 UR4, UR45, 0x18400, URZ ;  /* 0x000184002d047890 */ /* 0x000fc8000fffe03f */
[----:B------:R-:W-:-:S06]  /*90d0*/  ULOP3.LUT UP0, URZ, UR4, 0x3ff, URZ, 0xc0, !UPT ;  /* 0x000003ff043f7892 */ /* 0x000fcc000f80c03f */
[----:B------:R-:W-:-:S13]  /*90e0*/  PLOP3.LUT P0, PT, PT, PT, UP0, 0x80, 0x0 ;  /* 0x000000000000781c */ /* 0x000fda0003f0f008 */
[----:B------:R-:W-:Y:S05]  /*90f0*/  @!P0 BRA `(.L_x_42) ;  /* 0x0000000000408947 */ /* 0x000fea0003800000 */
[----:B------:R-:W-:Y:S01]  /*9100*/  MOV R2, 0x0 ;  /* 0x0000000000027802 */ /* 0x000fe20000000f00 */
[----:B------:R-:W-:Y:S01]  /*9110*/  ULDC.64 UR4, c[0x4][0x80] ;  /* 0x0100200000047ab9 */ /* 0x000fe20000000a00 */
[----:B------:R-:W-:Y:S01]  /*9120*/  ULDC.64 UR6, c[0x4][0x88] ;  /* 0x0100220000067ab9 */ /* 0x000fe20000000a00 */
[----:B------:R-:W-:Y:S01]  /*9130*/  IMAD.U32 R4, RZ, RZ, UR4 ;  /* 0x00000004ff047e24 */ /* 0x000fe2000f8e00ff */
[----:B------:R-:W-:Y:S01]  /*9140*/  MOV R6, UR6 ;  /* 0x0000000600067c02 */ /* 0x000fe20008000f00 */
[----:B------:R-:W-:Y:S01]  /*9150*/  IMAD.U32 R5, RZ, RZ, UR5 ;  /* 0x00000005ff057e24 */ /* 0x000fe2000f8e00ff */
[----:B------:R-:W0:Y:S01]  /*9160*/  LDC.64 R2, c[0x4][R2] ;  /* 0x0100000002027b82 */ /* 0x000e220000000a00 */
[----:B------:R-:W-:Y:S01]  /*9170*/  ULDC.64 UR4, c[0x4][0x8] ;  /* 0x0100020000047ab9 */ /* 0x000fe20000000a00 */
[----:B------:R-:W-:Y:S01]  /*9180*/  IMAD.U32 R7, RZ, RZ, UR7 ;  /* 0x00000007ff077e24 */ /* 0x000fe2000f8e00ff */
[----:B------:R-:W-:Y:S01]  /*9190*/  MOV R11, UR5 ;  /* 0x00000005000b7c02 */ /* 0x000fe20008000f00 */
[----:B------:R-:W-:Y:S01]  /*91a0*/  IMAD.U32 R10, RZ, RZ, UR4 ;  /* 0x00000004ff0a7e24 */ /* 0x000fe2000f8e00ff */
[----:B------:R-:W-:Y:S01]  /*91b0*/  MOV R13, RZ ;  /* 0x000000ff000d7202 */ /* 0x000fe20000000f00 */
[----:B------:R-:W-:-:S02]  /*91c0*/  IMAD.MOV.U32 R8, RZ, RZ, 0x70 ;  /* 0x00000070ff087424 */ /* 0x000fc400078e00ff */
[----:B------:R-:W-:-:S07]  /*91d0*/  IMAD.MOV.U32 R12, RZ, RZ, 0x1 ;  /* 0x00000001ff0c7424 */ /* 0x000fce00078e00ff */
[----:B------:R-:W-:-:S07]  /*91e0*/  LEPC R20, `(.L_x_42) ;  /* 0x000000001014794e */ /* 0x000fce0000000000 */
[----:B0----5:R-:W-:Y:S05]  /*91f0*/  CALL.ABS.NOINC R2 ;  /* 0x0000000002007343 */ /* 0x021fea0003c00000 */
.L_x_42:
        /* <DEDUP_REMOVED lines=8> */
[----:B------:R0:W1:Y:S01]  /*9280*/  LDC.64 R2, c[0x4][R16] ;  /* 0x0100000010027b82 */ /* 0x0000620000000a00 */
[----:B------:R-:W-:Y:S01]  /*9290*/  IMAD.U32 R5, RZ, RZ, UR5 ;  /* 0x00000005ff057e24 */ /* 0x000fe2000f8e00ff */
[----:B------:R-:W-:Y:S01]  /*92a0*/  ULDC.64 UR4, c[0x4][0x10] ;  /* 0x0100040000047ab9 */ /* 0x000fe20000000a00 */
[----:B------:R-:W-:Y:S01]  /*92b0*/  MOV R6, UR6 ;  /* 0x0000000600067c02 */ /* 0x000fe20008000f00 */
[----:B------:R-:W-:Y:S01]  /*92c0*/  IMAD.U32 R7, RZ, RZ, UR7 ;  /* 0x00000007ff077e24 */ /* 0x000fe2000f8e00ff */
[----:B------:R-:W-:Y:S01]  /*92d0*/  MOV R11, UR5 ;  /* 0x00000005000b7c02 */ /* 0x000fe20008000f00 */
[----:B------:R-:W-:Y:S01]  /*92e0*/  IMAD.U32 R10, RZ, RZ, UR4 ;  /* 0x00000004ff0a7e24 */ /* 0x000fe2000f8e00ff */
[----:B------:R-:W-:Y:S01]  /*92f0*/  MOV R13, RZ ;  /* 0x000000ff000d7202 */ /* 0x000fe20000000f00 */
[----:B------:R-:W-:-:S02]  /*9300*/  IMAD.MOV.U32 R8, RZ, RZ, 0x70 ;  /* 0x00000070ff087424 */ /* 0x000fc400078e00ff */
[----:B0-----:R-:W-:-:S07]  /*9310*/  IMAD.MOV.U32 R12, RZ, RZ, 0x1 ;  /* 0x00000001ff0c7424 */ /* 0x001fce00078e00ff */
[----:B------:R-:W-:-:S07]  /*9320*/  LEPC R20, `(.L_x_44) ;  /* 0x000000001014794e */ /* 0x000fce0000000000 */
[----:B-1---5:R-:W-:Y:S05]  /*9330*/  CALL.ABS.NOINC R2 ;  /* 0x0000000002007343 */ /* 0x022fea0003c00000 */
.L_x_44:
[----:B------:R0:W1:Y:S01]  /*9340*/  LDC.64 R2, c[0x4][R16] ;  /* 0x0100000010027b82 */ /* 0x0000620000000a00 */
[----:B------:R-:W-:Y:S01]  /*9350*/  ULDC.64 UR4, c[0x4][0x80] ;  /* 0x0100200000047ab9 */ /* 0x000fe20000000a00 */
[----:B------:R-:W-:Y:S01]  /*9360*/  ULDC.64 UR6, c[0x4][0x88] ;  /* 0x0100220000067ab9 */ /* 0x000fe20000000a00 */
[----:B------:R-:W-:Y:S01]  /*9370*/  IMAD.U32 R4, RZ, RZ, UR4 ;  /* 0x00000004ff047e24 */ /* 0x000fe2000f8e00ff */
[----:B------:R-:W-:Y:S01]  /*9380*/  MOV R6, UR6 ;  /* 0x0000000600067c02 */ /* 0x000fe20008000f00 */
[----:B------:R-:W-:Y:S01]  /*9390*/  IMAD.U32 R5, RZ, RZ, UR5 ;  /* 0x00000005ff057e24 */ /* 0x000fe2000f8e00ff */
[----:B------:R-:W-:Y:S01]  /*93a0*/  ULDC.64 UR4, c[0x4][0x18] ;  /* 0x0100060000047ab9 */ /* 0x000fe20000000a00 */
[----:B------:R-:W-:Y:S01]  /*93b0*/  IMAD.U32 R7, RZ, RZ, UR7 ;  /* 0x00000007ff077e24 */ /* 0x000fe2000f8e00ff */
[----:B------:R-:W-:Y:S01]  /*93c0*/  MOV R11, UR5 ;  /* 0x00000005000b7c02 */ /* 0x000fe20008000f00 */
[----:B------:R-:W-:Y:S01]  /*93d0*/  IMAD.U32 R10, RZ, RZ, UR4 ;  /* 0x00000004ff0a7e24 */ /* 0x000fe2000f8e00ff */
[----:B------:R-:W-:Y:S01]  /*93e0*/  MOV R13, RZ ;  /* 0x000000ff000d7202 */ /* 0x000fe20000000f00 */
[----:B------:R-:W-:-:S02]  /*93f0*/  IMAD.MOV.U32 R8, RZ, RZ, 0x70 ;  /* 0x00000070ff087424 */ /* 0x000fc400078e00ff */
[----:B0-----:R-:W-:-:S07]  /*9400*/  IMAD.MOV.U32 R12, RZ, RZ, 0x1 ;  /* 0x00000001ff0c7424 */ /* 0x001fce00078e00ff */
[----:B------:R-:W-:-:S07]  /*9410*/  LEPC R20, `(.L_x_43) ;  /* 0x000000001014794e */ /* 0x000fce0000000000 */
[----:B-1----:R-:W-:Y:S05]  /*9420*/  CALL.ABS.NOINC R2 ;  /* 0x0000000002007343 */ /* 0x002fea0003c00000 */
.L_x_43:
[----:B------:R-:W0:Y:S01]  /*9430*/  LDC.64 R2, c[0x0][0x9f8] ;  /* 0x00027e00ff027b82 */ /* 0x000e220000000a00 */
[----:B------:R-:W-:-:S07]  /*9440*/  IMAD.MOV.U32 R31, RZ, RZ, R35 ;  /* 0x000000ffff1f7224 */ /* 0x000fce00078e0023 */
[----:B------:R-:W1:Y:S01]  /*9450*/  LDC R30, c[0x0][0x430] ;  /* 0x00010c00ff1e7b82 */ /* 0x000e620000000800 */
[C---:B------:R-:W-:Y:S01]  /*9460*/  LOP3.LUT R7, R18.reuse, 0x7f, RZ, 0xc0, !PT ;  /* 0x0000007f12077812 */ /* 0x040fe200078ec0ff */
[----:B------:R-:W-:Y:S01]  /*9470*/  IMAD.SHL.U32 R28, R18, 0x10, RZ ;  /* 0x00000010121c7824 */ /* 0x000fe200078e00ff */
[----:B------:R-:W-:Y:S01]  /*9480*/  IADD3 R22, R32, -0x1, RZ ;  /* 0xffffffff20167810 */ /* 0x000fe20007ffe0ff */
[----:B------:R-:W-:Y:S01]  /*9490*/  ULDC UR4, c[0x0][0x2f4] ;  /* 0x0000bd0000047ab9 */ /* 0x000fe20000000800 */
[----:B0-----:R-:W-:-:S04]  /*94a0*/  ISETP.NE.U32.AND P0, PT, R2, RZ, PT ;  /* 0x000000ff0200720c */ /* 0x001fc80003f05070 */
[----:B------:R-:W-:-:S13]  /*94b0*/  ISETP.NE.AND.EX P0, PT, R3, RZ, PT, P0 ;  /* 0x000000ff0300720c */ /* 0x000fda0003f05300 */
[----:B------:R-:W0:Y:S02]  /*94c0*/  @P0 LDC.64 R2, c[0x0][0x9f8] ;  /* 0x00027e00ff020b82 */ /* 0x000e240000000a00 */
[----:B0-----:R-:W-:-:S05]  /*94d0*/  @P0 IMAD.WIDE R2, R35, 0x4, R2 ;  /* 0x0000000423020825 */ /* 0x001fca00078e0202 */
[----:B------:R0:W2:Y:S01]  /*94e0*/  @P0 LDG.E R31, desc[UR38][R2.64] ;  /* 0x00000026021f0981 */ /* 0x0000a2000c1e1900 */
[----:B------:R-:W-:Y:S02]  /*94f0*/  SHF.R.U32.HI R29, RZ, 0x3, R7 ;  /* 0x00000003ff1d7819 */ /* 0x000fe40000011607 */
[----:B------:R-:W-:Y:S02]  /*9500*/  LOP3.LUT R28, R28, 0x70, RZ, 0xc0, !PT ;  /* 0x000000701c1c7812 */ /* 0x000fe400078ec0ff */
[----:B-1----:R-:W-:Y:S01]  /*9510*/  ISETP.NE.AND P1, PT, R30, 0x1, PT ;  /* 0x000000011e00780c */ /* 0x002fe20003f25270 */
[----:B------:R-:W-:Y:S01]  /*9520*/  IMAD R5, R22, 0x80, R29 ;  /* 0x0000008016057824 */ /* 0x000fe200078e021d */
[----:B------:R-:W-:-:S03]  /*9530*/  LOP3.LUT R23, R23, 0xfffffff7, RZ, 0xc0, !PT ;  /* 0xfffffff717177812 */ /* 0x000fc600078ec0ff */
[----:B------:R-:W-:-:S05]  /*9540*/  IMAD.IADD R6, R28, 0x1, R5 ;  /* 0x000000011c067824 */ /* 0x000fca00078e0205 */
[C---:B------:R-:W-:Y:S02]  /*9550*/  ISETP.GE.AND P0, PT, R6.reuse, UR43, PT ;  /* 0x0000002b06007c0c */ /* 0x040fe4000bf06270 */
[----:B-----5:R-:W-:Y:S01]  /*9560*/  IADD3 R21, R6, R33, RZ ;  /* 0x0000002106157210 */ /* 0x020fe20007ffe0ff */
[----:B------:R-:W1:Y:S01]  /*9570*/  @P1 LDC R0, c[0x0][0x434] ;  /* 0x00010d00ff001b82 */ /* 0x000e620000000800 */
[----:B------:R-:W-:-:S03]  /*9580*/  @P1 LOP3.LUT R23, R23, 0x8, RZ, 0xfc, !PT ;  /* 0x0000000817171812 */ /* 0x000fc600078efcff */
[----:B------:R-:W-:-:S04]  /*9590*/  IMAD.MOV.U32 R37, RZ, RZ, R21 ;  /* 0x000000ffff257224 */ /* 0x000fc800078e0015 */
[----:B0-----:R-:W0:Y:S08]  /*95a0*/  @P1 LDC R3, c[0x0][0x438] ;  /* 0x00010e00ff031b82 */ /* 0x001e300000000800 */
[----:B------:R-:W3:Y:S08]  /*95b0*/  @!P0 LDC.64 R4, c[0x0][0x428] ;  /* 0x00010a00ff048b82 */ /* 0x000ef00000000a00 */
[----:B------:R-:W4:Y:S01]  /*95c0*/  @!P0 LDC.64 R8, c[0x0][0x418] ;  /* 0x00010600ff088b82 */ /* 0x000f220000000a00 */
[----:B-1----:R-:W-:-:S05]  /*95d0*/  @P1 IMAD.HI.U32 R0, R21, R0, RZ ;  /* 0x0000000015001227 */ /* 0x002fca00078e00ff */
[----:B0-----:R-:W-:-:S04]  /*95e0*/  @P1 SHF.R.U32.HI R37, RZ, R3, R0 ;  /* 0x00000003ff251219 */ /* 0x001fc80000011600 */
[--C-:B------:R-:W-:Y:S01]  /*95f0*/  @!P0 SHF.R.S32.HI R3, RZ, 0x1f, R37.reuse ;  /* 0x0000001fff038819 */ /* 0x100fe20000011425 */
[----:B------:R-:W-:Y:S02]  /*9600*/  @!P0 IMAD.MOV.U32 R2, RZ, RZ, R37 ;  /* 0x000000ffff028224 */ /* 0x000fe400078e0025 */
[----:B------:R-:W-:-:S05]  /*9610*/  IMAD.SHL.U32 R6, R18, 0x8, RZ ;  /* 0x0000000812067824 */ /* 0x000fca00078e00ff */
[----:B------:R-:W-:-:S04]  /*9620*/  LOP3.LUT R26, R6, 0x38, RZ, 0xc0, !PT ;  /* 0x00000038061a7812 */ /* 0x000fc800078ec0ff */
[----:B------:R-:W-:Y:S02]  /*9630*/  LOP3.LUT R25, R26, 0x40, RZ, 0xfc, !PT ;  /* 0x000000401a197812 */ /* 0x000fe400078efcff */
[----:B------:R-:W-:Y:S01]  /*9640*/  LOP3.LUT R23, R23, 0xfffffffe, RZ, 0xc0, !PT ;  /* 0xfffffffe17177812 */ /* 0x000fe200078ec0ff */
[----:B------:R-:W-:-:S03]  /*9650*/  UMOV UR5, 0xffffffff ;  /* 0xffffffff00057882 */ /* 0x000fc60000000000 */
[----:B------:R-:W-:Y:S02]  /*9660*/  LOP3.LUT R23, R23, 0xfffffffd, RZ, 0xc0, !PT ;  /* 0xfffffffd17177812 */ /* 0x000fe400078ec0ff */
[----:B--2---:R-:W-:-:S05]  /*9670*/  SHF.R.S32.HI R27, RZ, 0x1f, R31 ;  /* 0x0000001fff1b7819 */ /* 0x004fca000001141f */
[----:B---3--:R-:W-:-:S04]  /*9680*/  @!P0 IMAD R0, R27, R4, RZ ;  /* 0x000000041b008224 */ /* 0x008fc800078e02ff */
[C---:B------:R-:W-:Y:S02]  /*9690*/  @!P0 IMAD R11, R31.reuse, R5, R0 ;  /* 0x000000051f0b8224 */ /* 0x040fe400078e0200 */
[----:B------:R-:W-:-:S05]  /*96a0*/  @!P0 IMAD.WIDE.U32 R4, R31, R4, R2 ;  /* 0x000000041f048225 */ /* 0x000fca00078e0002 */
[----:B------:R-:W-:Y:S02]  /*96b0*/  @!P0 IADD3 R0, R5, R11, RZ ;  /* 0x0000000b05008210 */ /* 0x000fe40007ffe0ff */
[----:B----4-:R-:W-:-:S04]  /*96c0*/  @!P0 LEA R2, P1, R4, R8, 0x2 ;  /* 0x0000000804028211 */ /* 0x010fc800078210ff */
[----:B------:R-:W-:Y:S01]  /*96d0*/  @!P0 LEA.HI.X R3, R4, R9, R0, 0x2, P1 ;  /* 0x0000000904038211 */ /* 0x000fe200008f1400 */
[----:B------:R-:W-:Y:S01]  /*96e0*/  IMAD.MOV.U32 R9, RZ, RZ, RZ ;  /* 0x000000ffff097224 */ /* 0x000fe200078e00ff */
[----:B------:R-:W-:-:S05]  /*96f0*/  ISETP.GE.AND P1, PT, R26, UR4, PT ;  /* 0x000000041a007c0c */ /* 0x000fca000bf26270 */
[----:B------:R0:W5:Y:S01]  /*9700*/  @!P0 LDG.E R9, desc[UR38][R2.64] ;  /* 0x0000002602098981 */ /* 0x000162000c1e1900 */
[----:B------:R-:W-:-:S07]  /*9710*/  ISETP.GE.AND P0, PT, R25, UR4, PT ;  /* 0x0000000419007c0c */ /* 0x000fce000bf06270 */
[----:B------:R-:W-:-:S06]  /*9720*/  @P1 LOP3.LUT R23, R23, 0x2, RZ, 0xfc, !PT ;  /* 0x0000000217171812 */ /* 0x000fcc00078efcff */
[----:B------:R-:W-:Y:S01]  /*9730*/  @P0 LOP3.LUT R23, R23, 0x1, RZ, 0xfc, !PT ;  /* 0x0000000117170812 */ /* 0x000fe200078efcff */
[----:B0-----:R-:W-:Y:S06]  /*9740*/  BRA.DIV UR5, `(.L_x_45) ;  /* 0x0000003205007947 */ /* 0x001fec000b800000 */
.L_x_87:
[----:B------:R-:W-:Y:S01]  /*9750*/  ULOP3.LUT UR4, UR40, 0x2, URZ, 0xfc, !UPT ;  /* 0x0000000228047892 */ /* 0x000fe2000f8efc3f */
[----:B------:R-:W-:Y:S01]  /*9760*/  IMAD.U32 R24, RZ, RZ, UR42 ;  /* 0x0000002aff187e24 */ /* 0x000fe2000f8e00ff */
[----:B------:R-:W-:Y:S01]  /*9770*/  LOP3.LUT R23, R23, 0xfffffffb, RZ, 0xc0, !PT ;  /* 0xfffffffb17177812 */ /* 0x000fe200078ec0ff */
[----:B------:R-:W-:-:S03]  /*9780*/  IMAD.MOV R4, RZ, RZ, -R37 ;  /* 0x000000ffff047224 */ /* 0x000fc600078e0a25 */
[----:B------:R-:W-:Y:S01]  /*9790*/  MOV R19, UR4 ;  /* 0x0000000400137c02 */ /* 0x000fe20008000f00 */
[----:B------:R-:W-:Y:S01]  /*97a0*/  IMAD R4, R30, R4, R21 ;  /* 0x000000041e047224 */ /* 0x000fe200078e0215 */
[----:B------:R-:W-:Y:S02]  /*97b0*/  SHF.R.S32.HI R24, RZ, 0x1f, R24 ;  /* 0x0000001fff187819 */ /* 0x000fe40000011418 */
[----:B------:R-:W-:-:S13]  /*97c0*/  ISETP.NE.AND P0, PT, R19, 0x3, PT ;  /* 0x000000031300780c */ /* 0x000fda0003f05270 */
[----:B------:R-:W-:Y:S01]  /*97d0*/  @P0 LOP3.LUT R23, R23, 0x4, RZ, 0xfc, !PT ;  /* 0x0000000417170812 */ /* 0x000fe200078efcff */
[----:B------:R-:W-:Y:S06]  /*97e0*/  @!P0 BRA `(.L_x_46) ;  /* 0x0000000000048947 */ /* 0x000fec0003800000 */
[----:B------:R-:W-:Y:S01]  /*97f0*/  BPT.TRAP 0x1 ;  /* 0x000000040000795c */ /* 0x000fe20000300000 */
.L_x_46:
[----:B------:R-:W-:Y:S01]  /*9800*/  IMAD.MOV.U32 R8, RZ, RZ, 0x1 ;  /* 0x00000001ff087424 */ /* 0x000fe200078e00ff */
[----:B------:R-:W-:Y:S01]  /*9810*/  SHF.R.S32.HI R5, RZ, 0x1f, R4 ;  /* 0x0000001fff057819 */ /* 0x000fe20000011404 */
[----:B------:R-:W-:Y:S01]  /*9820*/  ULDC.64 UR4, c[0x0][0x328] ;  /* 0x0000ca0000047ab9 */ /* 0x000fe20000000a00 */
[----:B-----5:R-:W-:Y:S02]  /*9830*/  SHF.R.S32.HI R0, RZ, 0x1f, R9 ;  /* 0x0000001fff007819 */ /* 0x020fe40000011409 */
[----:B------:R-:W-:Y:S01]  /*9840*/  SHF.L.U32 R8, R8, 0x1f, RZ ;  /* 0x0000001f08087819 */ /* 0x000fe200000006ff */
[----:B------:R-:W-:Y:S01]  /*9850*/  IMAD R3, R5, UR4, RZ ;  /* 0x0000000405037c24 */ /* 0x000fe2000f8e02ff */
[----:B------:R-:W-:Y:S02]  /*9860*/  R2UR UR6, R24 ;  /* 0x00000000180672ca */ /* 0x000fe400000e0000 */
[----:B------:R-:W0:Y:S01]  /*9870*/  SYNCS.PHASECHK.TRANS64.TRYWAIT P0, [UR45+0x28840], R8 ;  /* 0x02884008ff0075a7 */ /* 0x000e22000800016d */
[----:B------:R-:W-:-:S02]  /*9880*/  IMAD R11, R4, UR5, R3 ;  /* 0x00000005040b7c24 */ /* 0x000fc4000f8e0203 */
[----:B------:R-:W-:Y:S01]  /*9890*/  IMAD.WIDE.U32 R2, R4, UR4, RZ ;  /* 0x0000000404027c25 */ /* 0x000fe2000f8e00ff */
[----:B------:R-:W-:-:S03]  /*98a0*/  ULDC.64 UR4, c[0x0][0x338] ;  /* 0x0000ce0000047ab9 */ /* 0x000fc60000000a00 */
[----:B------:R-:W-:Y:S01]  /*98b0*/  IMAD R10, R0, UR4, RZ ;  /* 0x00000004000a7c24 */ /* 0x000fe2000f8e02ff */
[----:B------:R-:W-:-:S03]  /*98c0*/  IADD3 R3, R3, R11, RZ ;  /* 0x0000000b03037210 */ /* 0x000fc60007ffe0ff */
[C---:B------:R-:W-:Y:S02]  /*98d0*/  IMAD R11, R9.reuse, UR5, R10 ;  /* 0x00000005090b7c24 */ /* 0x040fe4000f8e020a */
[----:B------:R-:W-:Y:S01]  /*98e0*/  IMAD.WIDE.U32 R2, R9, UR4, R2 ;  /* 0x0000000409027c25 */ /* 0x000fe2000f8e0002 */
[----:B------:R-:W-:-:S03]  /*98f0*/  ULDC.64 UR4, c[0x0][0x330] ;  /* 0x0000cc0000047ab9 */ /* 0x000fc60000000a00 */
[----:B------:R-:W-:Y:S01]  /*9900*/  IMAD.IADD R3, R3, 0x1, R11 ;  /* 0x0000000103037824 */ /* 0x000fe200078e020b */
[----:B------:R-:W-:Y:S01]  /*9910*/  MOV R11, UR4 ;  /* 0x00000004000b7c02 */ /* 0x000fe20008000f00 */
[----:B------:R-:W-:-:S03]  /*9920*/  UIMAD UR4, UR6, UR4, URZ ;  /* 0x00000004060472a4 */ /* 0x000fc6000f8e023f */
[----:B------:R-:W-:Y:S01]  /*9930*/  ULDC.64 UR6, c[0x0][0x318] ;  /* 0x0000c60000067ab9 */ /* 0x000fe20000000a00 */
[----:B------:R-:W-:Y:S02]  /*9940*/  UIMAD UR4, UR42, UR5, UR4 ;  /* 0x000000052a0472a4 */ /* 0x000fe4000f8e0204 */
[----:B------:R-:W-:-:S04]  /*9950*/  IMAD.WIDE.U32 R2, R11, UR42, R2 ;  /* 0x0000002a0b027c25 */ /* 0x000fc8000f8e0002 */
[----:B------:R-:W-:Y:S01]  /*9960*/  VIADD R3, R3, UR4 ;  /* 0x0000000403037c36 */ /* 0x000fe20008000000 */
[----:B------:R-:W-:-:S04]  /*9970*/  LEA R16, P1, R2, UR6, 0x1 ;  /* 0x0000000602107c11 */ /* 0x000fc8000f8208ff */
[----:B------:R-:W-:Y:S01]  /*9980*/  LEA.HI.X R2, R2, UR7, R3, 0x1, P1 ;  /* 0x0000000702027c11 */ /* 0x000fe200088f0c03 */
[----:B0-----:R-:W-:Y:S08]  /*9990*/  @!P0 BRA `(.L_x_47) ;  /* 0x0000002c008c8947 */ /* 0x001ff00003800000 */
.L_x_88:
[----:B------:R-:W-:Y:S01]  /*99a0*/  ULDC.64 UR4, c[0x0][0x300] ;  /* 0x0000c00000047ab9 */ /* 0x000fe20000000a00 */
[----:B------:R-:W-:Y:S01]  /*99b0*/  R2UR UR6, R24 ;  /* 0x00000000180672ca */ /* 0x000fe200000e0000 */
[----:B------:R-:W-:Y:S01]  /*99c0*/  IMAD R5, R5, UR4, RZ ;  /* 0x0000000405057c24 */ /* 0x000fe2000f8e02ff */
[----:B------:R-:W-:Y:S01]  /*99d0*/  LOP3.LUT P3, RZ, R23, 0x2, RZ, 0xc0, !PT ;  /* 0x0000000217ff7812 */ /* 0x000fe2000786c0ff */
[----:B------:R-:W-:Y:S01]  /*99e0*/  IMAD.SHL.U32 R36, R7, 0x8, RZ ;  /* 0x0000000807247824 */ /* 0x000fe200078e00ff */
[----:B------:R-:W-:Y:S01]  /*99f0*/  LOP3.LUT P2, RZ, R23, 0x1, RZ, 0xc0, !PT ;  /* 0x0000000117ff7812 */ /* 0x000fe2000784c0ff */
[C---:B0-----:R-:W-:Y:S02]  /*9a00*/  IMAD R3, R4.reuse, UR5, R5 ;  /* 0x0000000504037c24 */ /* 0x041fe4000f8e0205 */
[----:B------:R-:W-:Y:S01]  /*9a10*/  IMAD.WIDE.U32 R4, R4, UR4, RZ ;  /* 0x0000000404047c25 */ /* 0x000fe2000f8e00ff */
[----:B------:R-:W-:-:S03]  /*9a20*/  ULDC.64 UR4, c[0x0][0x310] ;  /* 0x0000c40000047ab9 */ /* 0x000fc60000000a00 */
[----:B------:R-:W-:Y:S02]  /*9a30*/  IMAD.IADD R5, R5, 0x1, R3 ;  /* 0x0000000105057824 */ /* 0x000fe400078e0203 */
[----:B------:R-:W-:Y:S02]  /*9a40*/  IMAD R0, R0, UR4, RZ ;  /* 0x0000000400007c24 */ /* 0x000fe4000f8e02ff */
[----:B------:R-:W-:-:S04]  /*9a50*/  IMAD.WIDE.U32 R4, R9, UR4, R4 ;  /* 0x0000000409047c25 */ /* 0x000fc8000f8e0004 */
[----:B------:R-:W-:Y:S01]  /*9a60*/  IMAD R3, R9, UR5, R0 ;  /* 0x0000000509037c24 */ /* 0x000fe2000f8e0200 */
[----:B------:R-:W-:-:S04]  /*9a70*/  ULDC.64 UR4, c[0x0][0x308] ;  /* 0x0000c20000047ab9 */ /* 0x000fc80000000a00 */
[----:B------:R-:W-:Y:S01]  /*9a80*/  IADD3 R5, R5, R3, RZ ;  /* 0x0000000305057210 */ /* 0x000fe20007ffe0ff */
[----:B------:R-:W-:Y:S01]  /*9a90*/  IMAD.U32 R3, RZ, RZ, UR4 ;  /* 0x00000004ff037e24 */ /* 0x000fe2000f8e00ff */
[----:B------:R-:W-:-:S03]  /*9aa0*/  UIMAD UR4, UR6, UR4, URZ ;  /* 0x00000004060472a4 */ /* 0x000fc6000f8e023f */
[----:B------:R-:W-:Y:S01]  /*9ab0*/  IMAD.WIDE.U32 R4, R3, UR42, R4 ;  /* 0x0000002a03047c25 */ /* 0x000fe2000f8e0004 */
[----:B------:R-:W-:Y:S01]  /*9ac0*/  UIMAD UR4, UR42, UR5, UR4 ;  /* 0x000000052a0472a4 */ /* 0x000fe2000f8e0204 */
[----:B------:R-:W-:Y:S02]  /*9ad0*/  ULDC.64 UR6, c[0x0][0x2e8] ;  /* 0x0000ba0000067ab9 */ /* 0x000fe40000000a00 */
[----:B------:R-:W-:-:S03]  /*9ae0*/  LEA R0, P0, R4, UR6, 0x1 ;  /* 0x0000000604007c11 */ /* 0x000fc6000f8008ff */
[----:B------:R-:W-:Y:S01]  /*9af0*/  VIADD R3, R5, UR4 ;  /* 0x0000000405037c36 */ /* 0x000fe20008000000 */
[----:B------:R-:W-:Y:S01]  /*9b00*/  MOV R5, 0xffffff80 ;  /* 0xffffff8000057802 */ /* 0x000fe20000000f00 */
[----:B------:R-:W-:-:S03]  /*9b10*/  UMOV UR4, 0xffffffff ;  /* 0xffffffff00047882 */ /* 0x000fc60000000000 */
[----:B------:R-:W-:Y:S01]  /*9b20*/  LEA.HI.X R3, R4, UR7, R3, 0x1, P0 ;  /* 0x0000000704037c11 */ /* 0x000fe200080f0c03 */
[----:B------:R-:W-:Y:S01]  /*9b30*/  IMAD R4, R22, R5, UR43 ;  /* 0x0000002b16047e24 */ /* 0x000fe2000f8e0205 */
[----:B------:R-:W-:-:S04]  /*9b40*/  LOP3.LUT R5, R6, 0x1c0, RZ, 0xc0, !PT ;  /* 0x000001c006057812 */ /* 0x000fc800078ec0ff */
[----:B------:R-:W-:Y:S01]  /*9b50*/  LOP3.LUT R5, R5, 0x38, R6, 0xf8, !PT ;  /* 0x0000003805057812 */ /* 0x000fe200078ef806 */
[----:B------:R-:W-:-:S03]  /*9b60*/  IMAD.IADD R6, R4, 0x1, -R29 ;  /* 0x0000000104067824 */ /* 0x000fc600078e0a1d */
[----:B------:R-:W-:Y:S02]  /*9b70*/  LOP3.LUT R5, R5, 0x38, R18, 0x78, !PT ;  /* 0x0000003805057812 */ /* 0x000fe400078e7812 */
[----:B------:R-:W-:Y:S02]  /*9b80*/  ISETP.GE.AND P0, PT, R6, 0x1, PT ;  /* 0x000000010600780c */ /* 0x000fe40003f06270 */
[----:B------:R-:W-:Y:S01]  /*9b90*/  LOP3.LUT R36, R5, 0x200, R36, 0xf8, !PT ;  /* 0x0000020005247812 */ /* 0x000fe200078ef824 */
[----:B------:R-:W-:Y:S10]  /*9ba0*/  BRA.DIV UR4, `(.L_x_48) ;  /* 0x0000002e04207947 */ /* 0x000ff4000b800000 */
[----:B------:R-:W-:Y:S01]  /*9bb0*/  SHFL.IDX PT, R5, R3, RZ, 0x181f ;  /* 0x00181fff03057589 */ /* 0x000fe200000e0000 */
[----:B------:R-:W-:Y:S02]  /*9bc0*/  @P0 LEA R9, R36, UR45, 0x1 ;  /* 0x0000002d24090c11 */ /* 0x000fe4000f8e08ff */
[----:B------:R-:W-:Y:S01]  /*9bd0*/  ISETP.GE.AND P1, PT, R6, 0x21, PT ;  /* 0x000000210600780c */ /* 0x000fe20003f26270 */
[----:B------:R-:W0:Y:S04]  /*9be0*/  SHFL.IDX PT, R4, R0, RZ, 0x181f ;  /* 0x00181fff00047589 */ /* 0x000e2800000e0000 */
[----:B------:R-:W1:Y:S04]  /*9bf0*/  SHFL.IDX PT, R21, R0, 0x1, 0x181f ;  /* 0x00381f0000157f89 */ /* 0x000e6800000e0000 */
[----:B------:R-:W2:Y:S04]  /*9c00*/  SHFL.IDX PT, R10, R3, 0x1, 0x181f ;  /* 0x00381f00030a7f89 */ /* 0x000ea800000e0000 */
[----:B------:R-:W3:Y:S04]  /*9c10*/  SHFL.IDX PT, R8, R3, 0x2, 0x181f ;  /* 0x00581f0003087f89 */ /* 0x000ee800000e0000 */
[----:B------:R-:W4:Y:S04]  /*9c20*/  SHFL.IDX PT, R37, R0, 0x2, 0x181f ;  /* 0x00581f0000257f89 */ /* 0x000f2800000e0000 */
[----:B------:R-:W-:Y:S01]  /*9c30*/  SHFL.IDX PT, R7, R3, 0x3, 0x181f ;  /* 0x00781f0003077f89 */ /* 0x000fe200000e0000 */
[----:B0-----:R-:W-:-:S03]  /*9c40*/  @P0 IMAD.WIDE.U32 R4, R26, 0x2, R4 ;  /* 0x000000021a040825 */ /* 0x001fc600078e0004 */
[----:B------:R-:W0:Y:S04]  /*9c50*/  SHFL.IDX PT, R14, R0, 0x3, 0x181f ;  /* 0x00781f00000e7f89 */ /* 0x000e2800000e0000 */
[----:B------:R-:W-:Y:S04]  /*9c60*/  @P0 LDGSTS.E.BYPASS.LTC128B.128 [R9+0x18400], desc[UR38][R4.64], !P3 ;  /* 0x1840000004090fae */ /* 0x000fe8000d901d66 */
[----:B------:R1:W-:Y:S01]  /*9c70*/  @P0 LDGSTS.E.BYPASS.LTC128B.128 [R9+0x1c400], desc[UR38][R4.64+0x80], !P2 ;  /* 0x1c40008004090fae */ /* 0x0003e2000d101d66 */
[----:B------:R-:W-:Y:S02]  /*9c80*/  ISETP.GE.AND P0, PT, R6, 0x11, PT ;  /* 0x000000110600780c */ /* 0x000fe40003f06270 */
[----:B-1----:R-:W-:Y:S01]  /*9c90*/  MOV R4, R21 ;  /* 0x0000001500047202 */ /* 0x002fe20000000f00 */
[----:B--2---:R-:W-:-:S10]  /*9ca0*/  IMAD.MOV.U32 R5, RZ, RZ, R10 ;  /* 0x000000ffff057224 */ /* 0x004fd400078e000a */
[----:B------:R-:W-:Y:S01]  /*9cb0*/  @P0 LEA R18, R36, UR45, 0x1 ;  /* 0x0000002d24120c11 */ /* 0x000fe2000f8e08ff */
[----:B------:R-:W-:Y:S01]  /*9cc0*/  SHFL.IDX PT, R10, R3, 0x4, 0x181f ;  /* 0x00981f00030a7f89 */ /* 0x000fe200000e0000 */
[----:B------:R-:W-:Y:S01]  /*9cd0*/  @P0 IMAD.WIDE.U32 R20, R26, 0x2, R4 ;  /* 0x000000021a140825 */ /* 0x000fe200078e0004 */
[----:B---3--:R-:W-:-:S03]  /*9ce0*/  MOV R5, R8 ;  /* 0x0000000800057202 */ /* 0x008fc60000000f00 */
[----:B----4-:R-:W-:Y:S01]  /*9cf0*/  IMAD.MOV.U32 R4, RZ, RZ, R37 ;  /* 0x000000ffff047224 */ /* 0x010fe200078e0025 */
[----:B------:R-:W-:Y:S03]  /*9d00*/  @P0 LDGSTS.E.BYPASS.LTC128B.128 [R18+0x18c00], desc[UR38][R20.64], !P3 ;  /* 0x18c0000014120fae */ /* 0x000fe6000d901d66 */
[----:B------:R-:W-:Y:S01]  /*9d10*/  @P1 IMAD.WIDE.U32 R8, R26, 0x2, R4 ;  /* 0x000000021a081825 */ /* 0x000fe200078e0004 */
[----:B------:R1:W-:Y:S01]  /*9d20*/  @P0 LDGSTS.E.BYPASS.LTC128B.128 [R18+0x1cc00], desc[UR38][R20.64+0x80], !P2 ;  /* 0x1cc0008014120fae */ /* 0x0003e2000d101d66 */
[----:B------:R-:W-:Y:S02]  /*9d30*/  ISETP.GE.AND P0, PT, R6, 0x31, PT ;  /* 0x000000310600780c */ /* 0x000fe40003f06270 */
[----:B------:R-:W-:Y:S01]  /*9d40*/  @P1 LEA R5, R36, UR45, 0x1 ;  /* 0x0000002d24051c11 */ /* 0x000fe2000f8e08ff */
[----:B------:R-:W2:Y:S01]  /*9d50*/  SHFL.IDX PT, R37, R0, 0x4, 0x181f ;  /* 0x00981f0000257f89 */ /* 0x000ea200000e0000 */
[----:B0-----:R-:W-:-:S03]  /*9d60*/  IMAD.MOV.U32 R4, RZ, RZ, R14 ;  /* 0x000000ffff047224 */ /* 0x001fc600078e000e */
[----:B------:R-:W-:Y:S04]  /*9d70*/  @P1 LDGSTS.E.BYPASS.LTC128B.128 [R5+0x19400], desc[UR38][R8.64], !P3 ;  /* 0x1940000008051fae */ /* 0x000fe8000d901d66 */
[----:B------:R0:W-:Y:S01]  /*9d80*/  @P1 LDGSTS.E.BYPASS.LTC128B.128 [R5+0x1d400], desc[UR38][R8.64+0x80], !P2 ;  /* 0x1d40008008051fae */ /* 0x0001e2000d101d66 */
[----:B------:R-:W-:-:S03]  /*9d90*/  ISETP.GE.AND P1, PT, R6, 0x51, PT ;  /* 0x000000510600780c */ /* 0x000fc60003f26270 */
[----:B-1----:R-:W1:Y:S04]  /*9da0*/  SHFL.IDX PT, R18, R3, 0x5, 0x181f ;  /* 0x00b81f0003127f89 */ /* 0x002e6800000e0000 */
[----:B------:R-:W-:Y:S01]  /*9db0*/  SHFL.IDX PT, R14, R0, 0x6, 0x181f ;  /* 0x00d81f00000e7f89 */ /* 0x000fe200000e0000 */
[----:B0-----:R-:W-:Y:S01]  /*9dc0*/  IMAD.MOV.U32 R5, RZ, RZ, R7 ;  /* 0x000000ffff057224 */ /* 0x001fe200078e0007 */
[----:B------:R-:W-:Y:S02]  /*9dd0*/  @P0 LEA R7, R36, UR45, 0x1 ;  /* 0x0000002d24070c11 */ /* 0x000fe4000f8e08ff */
[----:B------:R-:W0:Y:S01]  /*9de0*/  SHFL.IDX PT, R9, R0, 0x5, 0x181f ;  /* 0x00b81f0000097f89 */ /* 0x000e2200000e0000 */
[----:B------:R-:W-:-:S05]  /*9df0*/  @P0 IMAD.WIDE.U32 R4, R26, 0x2, R4 ;  /* 0x000000021a040825 */ /* 0x000fca00078e0004 */
[----:B------:R-:W-:Y:S04]  /*9e00*/  @P0 LDGSTS.E.BYPASS.LTC128B.128 [R7+0x19c00], desc[UR38][R4.64], !P3 ;  /* 0x19c0000004070fae */ /* 0x000fe8000d901d66 */
[----:B------:R3:W-:Y:S01]  /*9e10*/  @P0 LDGSTS.E.BYPASS.LTC128B.128 [R7+0x1dc00], desc[UR38][R4.64+0x80], !P2 ;  /* 0x1dc0008004070fae */ /* 0x0007e2000d101d66 */
[----:B------:R-:W-:-:S03]  /*9e20*/  ISETP.GE.AND P0, PT, R6, 0x41, PT ;  /* 0x000000410600780c */ /* 0x000fc60003f06270 */
[----:B---3--:R-:W3:Y:S01]  /*9e30*/  SHFL.IDX PT, R7, R3, 0x6, 0x181f ;  /* 0x00d81f0003077f89 */ /* 0x008ee200000e0000 */
[----:B--2---:R-:W-:Y:S01]  /*9e40*/  MOV R4, R37 ;  /* 0x0000002500047202 */ /* 0x004fe20000000f00 */
[----:B------:R-:W-:-:S08]  /*9e50*/  IMAD.MOV.U32 R5, RZ, RZ, R10 ;  /* 0x000000ffff057224 */ /* 0x000fd000078e000a */
[C---:B------:R-:W-:Y:S01]  /*9e60*/  @P0 LEA R37, R36.reuse, UR45, 0x1 ;  /* 0x0000002d24250c11 */ /* 0x040fe2000f8e08ff */
[----:B------:R-:W2:Y:S01]  /*9e70*/  SHFL.IDX PT, R3, R3, 0x7, 0x181f ;  /* 0x00f81f0003037f89 */ /* 0x000ea200000e0000 */
[----:B------:R-:W-:Y:S01]  /*9e80*/  @P1 LEA R10, R36, UR45, 0x1 ;  /* 0x0000002d240a1c11 */ /* 0x000fe2000f8e08ff */
[----:B------:R-:W-:Y:S01]  /*9e90*/  @P0 IMAD.WIDE.U32 R20, R26, 0x2, R4 ;  /* 0x000000021a140825 */ /* 0x000fe200078e0004 */
[----:B-1----:R-:W-:-:S03]  /*9ea0*/  MOV R5, R18 ;  /* 0x0000001200057202 */ /* 0x002fc60000000f00 */
[----:B0-----:R-:W-:Y:S01]  /*9eb0*/  IMAD.MOV.U32 R4, RZ, RZ, R9 ;  /* 0x000000ffff047224 */ /* 0x001fe200078e0009 */
[----:B------:R0:W-:Y:S03]  /*9ec0*/  @P0 LDGSTS.E.BYPASS.LTC128B.128 [R37+0x1a400], desc[UR38][R20.64], !P3 ;  /* 0x1a40000014250fae */ /* 0x0001e6000d901d66 */
[----:B------:R-:W-:Y:S01]  /*9ed0*/  @P1 IMAD.WIDE.U32 R8, R26, 0x2, R4 ;  /* 0x000000021a081825 */ /* 0x000fe200078e0004 */
[----:B------:R0:W-:Y:S01]  /*9ee0*/  @P0 LDGSTS.E.BYPASS.LTC128B.128 [R37+0x1e400], desc[UR38][R20.64+0x80], !P2 ;  /* 0x1e40008014250fae */ /* 0x0001e2000d101d66 */
[----:B------:R-:W-:Y:S02]  /*9ef0*/  ISETP.GE.AND P0, PT, R6, 0x61, PT ;  /* 0x000000610600780c */ /* 0x000fe40003f06270 */
[----:B------:R-:W-:Y:S01]  /*9f00*/  IMAD.MOV.U32 R4, RZ, RZ, R14 ;  /* 0x000000ffff047224 */ /* 0x000fe200078e000e */
[----:B------:R0:W-:Y:S04]  /*9f10*/  @P1 LDGSTS.E.BYPASS.LTC128B.128 [R10+0x1ac00], desc[UR38][R8.64], !P3 ;  /* 0x1ac00000080a1fae */ /* 0x0001e8000d901d66 */
[----:B------:R0:W-:Y:S01]  /*9f20*/  @P1 LDGSTS.E.BYPASS.LTC128B.128 [R10+0x1ec00], desc[UR38][R8.64+0x80], !P2 ;  /* 0x1ec00080080a1fae */ /* 0x0001e2000d101d66 */
[----:B---3--:R-:W-:-:S03]  /*9f30*/  IMAD.MOV.U32 R5, RZ, RZ, R7 ;  /* 0x000000ffff057224 */ /* 0x008fc600078e0007 */
[----:B------:R0:W1:Y:S02]  /*9f40*/  SHFL.IDX PT, R14, R0, 0x7, 0x181f ;  /* 0x00f81f00000e7f89 */ /* 0x00006400000e0000 */
[----:B------:R-:W-:Y:S01]  /*9f50*/  @P0 IMAD.WIDE.U32 R4, R26, 0x2, R4 ;  /* 0x000000021a040825 */ /* 0x000fe200078e0004 */
[----:B------:R-:W-:-:S05]  /*9f60*/  @P0 LEA R7, R36, UR45, 0x1 ;  /* 0x0000002d24070c11 */ /* 0x000fca000f8e08ff */
[----:B------:R0:W-:Y:S04]  /*9f70*/  @P0 LDGSTS.E.BYPASS.LTC128B.128 [R7+0x1b400], desc[UR38][R4.64], !P3 ;  /* 0x1b40000004070fae */ /* 0x0001e8000d901d66 */
[----:B--2---:R0:W-:Y:S02]  /*9f80*/  @P0 LDGSTS.E.BYPASS.LTC128B.128 [R7+0x1f400], desc[UR38][R4.64+0x80], !P2 ;  /* 0x1f40008004070fae */ /* 0x0041e4000d101d66 */
.L_x_106:
[----:B------:R-:W-:Y:S01]  /*9f90*/  ISETP.GE.AND P0, PT, R6, 0x71, PT ;  /* 0x000000710600780c */ /* 0x000fe20003f06270 */
[----:B0-----:R-:W-:Y:S01]  /*9fa0*/  IMAD.MOV.U32 R5, RZ, RZ, R3 ;  /* 0x000000ffff057224 */ /* 0x001fe200078e0003 */
[----:B-1----:R-:W-:-:S11]  /*9fb0*/  MOV R4, R14 ;  /* 0x0000000e00047202 */ /* 0x002fd60000000f00 */
[----:B------:R-:W-:Y:S01]  /*9fc0*/  @P0 IMAD.WIDE.U32 R4, R26, 0x2, R4 ;  /* 0x000000021a040825 */ /* 0x000fe200078e0004 */
[----:B------:R-:W-:-:S05]  /*9fd0*/  @P0 LEA R3, R36, UR45, 0x1 ;  /* 0x0000002d24030c11 */ /* 0x000fca000f8e08ff */
[----:B------:R-:W-:Y:S01]  /*9fe0*/  @!PT LDS RZ, [RZ] ;  /* 0x00000000fffff984 */ /* 0x000fe20000000800 */
[----:B------:R-:W-:Y:S01]  /*9ff0*/  @!PT LDS RZ, [RZ] ;  /* 0x00000000fffff984 */ /* 0x000fe20000000800 */
[----:B------:R-:W-:Y:S01]  /*a000*/  @!PT LDS RZ, [RZ] ;  /* 0x00000000fffff984 */ /* 0x000fe20000000800 */
[----:B------:R0:W-:Y:S04]  /*a010*/  @P0 LDGSTS.E.BYPASS.LTC128B.128 [R3+0x1bc00], desc[UR38][R4.64], !P3 ;  /* 0x1bc0000004030fae */ /* 0x0001e8000d901d66 */
[----:B------:R0:W-:Y:S01]  /*a020*/  @P0 LDGSTS.E.BYPASS.LTC128B.128 [R3+0x1fc00], desc[UR38][R4.64+0x80], !P2 ;  /* 0x1fc0008004030fae */ /* 0x0001e2000d101d66 */
[----:B------:R-:W-:Y:S01]  /*a030*/  NOP ;  /* 0x0000000000007918 */ /* 0x000fe20000000000 */
[----:B------:R-:W-:Y:S02]  /*a040*/  SYNCS.ARRIVE.TRANS64.RED.A0T1 RZ, [UR45+0x28830], RZ ;  /* 0x028830ffffff79a7 */ /* 0x000fe4000820042d */
[----:B------:R-:W-:Y:S01]  /*a050*/  ARRIVES.LDGSTSBAR.64.TRANSCNT [UR45+0x28830] ;  /* 0x02883000ff0079b0 */ /* 0x000fe20008000aad */
[----:B------:R-:W-:Y:S01]  /*a060*/  NOP ;  /* 0x0000000000007918 */ /* 0x000fe20000000000 */
[----:B------:R-:W-:-:S13]  /*a070*/  ISETP.NE.AND P1, PT, R19, 0x3, PT ;  /* 0x000000031300780c */ /* 0x000fda0003f25270 */
[----:B0-----:R-:W-:Y:S05]  /*a080*/  @!P1 BRA `(.L_x_49) ;  /* 0x0000000000049947 */ /* 0x001fea0003800000 */
[----:B------:R-:W-:Y:S01]  /*a090*/  BPT.TRAP 0x1 ;  /* 0x000000040000795c */ /* 0x000fe20000300000 */
.L_x_49:
[----:B------:R-:W-:Y:S01]  /*a0a0*/  SYNCS.ARRIVE.TRANS64.A1T0 RZ, [UR45+0x28830], RZ ;  /* 0x028830ffffff79a7 */ /* 0x000fe2000810002d */
[----:B------:R-:W-:Y:S05]  /*a0b0*/  WARPSYNC.ALL ;  /* 0x0000000000007948 */ /* 0x000fea0003800000 */
[----:B------:R-:W-:Y:S01]  /*a0c0*/  UIADD3 UR5, UR45, 0x10400, URZ ;  /* 0x000104002d057890 */ /* 0x000fe2000fffe03f */
[----:B------:R-:W-:Y:S01]  /*a0d0*/  R2UR UR4, R24 ;  /* 0x00000000180472ca */ /* 0x000fe200000e0000 */
[----:B------:R-:W-:Y:S01]  /*a0e0*/  ULDC.64 UR6, c[0x0][0x2d8] ;  /* 0x0000b60000067ab9 */ /* 0x000fe20000000a00 */
[----:B------:R-:W-:Y:S01]  /*a0f0*/  SHF.R.S32.HI R18, RZ, 0x1f, R35 ;  /* 0x0000001fff127819 */ /* 0x000fe20000011423 */
[----:B------:R-:W-:Y:S02]  /*a100*/  ULOP3.LUT UP0, URZ, UR5, 0x3ff, URZ, 0xc0, !UPT ;  /* 0x000003ff053f7892 */ /* 0x000fe4000f80c03f */
[----:B------:R-:W-:Y:S01]  /*a110*/  UIMAD.WIDE.U32 UR36, UR42, UR6, URZ ;  /* 0x000000062a2472a5 */ /* 0x000fe2000f8e003f */
[----:B------:R-:W-:Y:S03]  /*a120*/  BAR.SYNC.DEFER_BLOCKING 0x8, 0x180 ;  /* 0x0206000000007b1d */ /* 0x000fe60000010000 */
[----:B------:R-:W-:-:S04]  /*a130*/  PLOP3.LUT P0, PT, PT, PT, UP0, 0x80, 0x0 ;  /* 0x000000000000781c */ /* 0x000fc80003f0f008 */
[----:B------:R-:W-:-:S04]  /*a140*/  UIMAD UR4, UR4, UR6, URZ ;  /* 0x00000006040472a4 */ /* 0x000fc8000f8e023f */
[----:B------:R-:W-:-:S04]  /*a150*/  UIMAD UR4, UR42, UR7, UR4 ;  /* 0x000000072a0472a4 */ /* 0x000fc8000f8e0204 */
[----:B------:R-:W-:Y:S01]  /*a160*/  UIADD3 UR46, UR37, UR4, URZ ;  /* 0x00000004252e7290 */ /* 0x000fe2000fffe03f */
[----:B------:R-:W-:Y:S11]  /*a170*/  @!P0 BRA `(.L_x_50) ;  /* 0x0000000000408947 */ /* 0x000ff60003800000 */
[----:B------:R-:W-:Y:S01]  /*a180*/  MOV R14, 0x0 ;  /* 0x00000000000e7802 */ /* 0x000fe20000000f00 */
[----:B------:R-:W-:Y:S01]  /*a190*/  ULDC.64 UR4, c[0x4][0x80] ;  /* 0x0100200000047ab9 */ /* 0x000fe20000000a00 */
[----:B------:R-:W-:Y:S01]  /*a1a0*/  ULDC.64 UR6, c[0x4][0x88] ;  /* 0x0100220000067ab9 */ /* 0x000fe20000000a00 */
[----:B------:R-:W-:Y:S01]  /*a1b0*/  ULDC.64 UR8, c[0x4][0x20] ;  /* 0x0100080000087ab9 */ /* 0x000fe20000000a00 */
[----:B------:R-:W-:Y:S01]  /*a1c0*/  IMAD.U32 R4, RZ, RZ, UR4 ;  /* 0x00000004ff047e24 */ /* 0x000fe2000f8e00ff */
[----:B------:R-:W-:Y:S01]  /*a1d0*/  MOV R5, UR5 ;  /* 0x0000000500057c02 */ /* 0x000fe20008000f00 */
[----:B------:R-:W0:Y:S01]  /*a1e0*/  LDC.64 R14, c[0x4][R14] ;  /* 0x010000000e0e7b82 */ /* 0x000e220000000a00 */
[----:B------:R-:W-:Y:S01]  /*a1f0*/  IMAD.U32 R6, RZ, RZ, UR6 ;  /* 0x00000006ff067e24 */ /* 0x000fe2000f8e00ff */
[----:B------:R-:W-:Y:S01]  /*a200*/  MOV R10, UR8 ;  /* 0x00000008000a7c02 */ /* 0x000fe20008000f00 */
[----:B------:R-:W-:Y:S01]  /*a210*/  IMAD.U32 R7, RZ, RZ, UR7 ;  /* 0x00000007ff077e24 */ /* 0x000fe2000f8e00ff */
[----:B------:R-:W-:Y:S01]  /*a220*/  MOV R12, 0x1 ;  /* 0x00000001000c7802 */ /* 0x000fe20000000f00 */
[----:B------:R-:W-:-:S02]  /*a230*/  IMAD.U32 R11, RZ, RZ, UR9 ;  /* 0x00000009ff0b7e24 */ /* 0x000fc4000f8e00ff */
[----:B------:R-:W-:Y:S02]  /*a240*/  IMAD.MOV.U32 R8, RZ, RZ, 0x70 ;  /* 0x00000070ff087424 */ /* 0x000fe400078e00ff */
[----:B------:R-:W-:-:S07]  /*a250*/  IMAD.MOV.U32 R13, RZ, RZ, RZ ;  /* 0x000000ffff0d7224 */ /* 0x000fce00078e00ff */
[----:B------:R-:W-:-:S07]  /*a260*/  LEPC R20, `(.L_x_50) ;  /* 0x000000001014794e */ /* 0x000fce0000000000 */
[----:B0-----:R-:W-:Y:S05]  /*a270*/  CALL.ABS.NOINC R14 ;  /* 0x000000000e007343 */ /* 0x001fea0003c00000 */
.L_x_50:
[----:B------:R-:W0:Y:S01]  /*a280*/  LDC R0, c[0x0][0x448] ;  /* 0x00011200ff007b82 */ /* 0x000e220000000800 */
[----:B------:R-:W-:Y:S01]  /*a290*/  IMAD.IADD R3, R28, 0x1, R29 ;  /* 0x000000011c037824 */ /* 0x000fe200078e021d */
[----:B------:R-:W-:Y:S01]  /*a2a0*/  ULDC.64 UR4, c[0x0][0x2e0] ;  /* 0x0000b80000047ab9 */ /* 0x000fe20000000a00 */
[----:B------:R-:W-:Y:S01]  /*a2b0*/  IMAD.U32 R4, RZ, RZ, UR36 ;  /* 0x00000024ff047e24 */ /* 0x000fe2000f8e00ff */
[----:B------:R-:W-:Y:S01]  /*a2c0*/  MOV R5, UR37 ;  /* 0x0000002500057c02 */ /* 0x000fe20008000f00 */
[----:B------:R-:W-:Y:S01]  /*a2d0*/  IMAD R18, R18, UR4, RZ ;  /* 0x0000000412127c24 */ /* 0x000fe2000f8e02ff */
[----:B------:R-:W-:Y:S01]  /*a2e0*/  LEA R3, R34, R3, 0x7 ;  /* 0x0000000322037211 */ /* 0x000fe200078e38ff */
[----:B------:R-:W-:Y:S01]  /*a2f0*/  IMAD.MOV.U32 R6, RZ, RZ, R4 ;  /* 0x000000ffff067224 */ /* 0x000fe200078e0004 */
[----:B------:R-:W-:Y:S01]  /*a300*/  ULDC.64 UR6, c[0x0][0x280] ;  /* 0x0000a00000067ab9 */ /* 0x000fe20000000a00 */
[----:B------:R-:W-:Y:S02]  /*a310*/  IMAD.U32 R7, RZ, RZ, UR46 ;  /* 0x0000002eff077e24 */ /* 0x000fe4000f8e00ff */
[----:B------:R-:W-:-:S02]  /*a320*/  IMAD.MOV.U32 R9, RZ, RZ, R3 ;  /* 0x000000ffff097224 */ /* 0x000fc400078e0003 */
[----:B------:R-:W-:-:S04]  /*a330*/  IMAD.WIDE.U32 R6, R35, UR4, R6 ;  /* 0x0000000423067c25 */ /* 0x000fc8000f8e0006 */
[----:B------:R-:W-:Y:S01]  /*a340*/  IMAD R5, R35, UR5, R18 ;  /* 0x0000000523057c24 */ /* 0x000fe2000f8e0212 */
[----:B------:R-:W-:-:S04]  /*a350*/  ULDC.64 UR4, c[0x0][0x2d0] ;  /* 0x0000b40000047ab9 */ /* 0x000fc80000000a00 */
[----:B------:R-:W-:Y:S02]  /*a360*/  IADD3 R7, R7, R5, RZ ;  /* 0x0000000507077210 */ /* 0x000fe40007ffe0ff */
[----:B0-----:R-:W-:-:S13]  /*a370*/  ISETP.NE.AND P0, PT, R0, 0x1, PT ;  /* 0x000000010000780c */ /* 0x001fda0003f05270 */
[----:B------:R-:W0:Y:S08]  /*a380*/  @P0 LDC R8, c[0x0][0x44c] ;  /* 0x00011300ff080b82 */ /* 0x000e300000000800 */
[----:B------:R-:W1:Y:S01]  /*a390*/  @P0 LDC R11, c[0x0][0x450] ;  /* 0x00011400ff0b0b82 */ /* 0x000e620000000800 */
[----:B0-----:R-:W-:-:S05]  /*a3a0*/  @P0 IMAD.HI.U32 R4, R3, R8, RZ ;  /* 0x0000000803040227 */ /* 0x001fca00078e00ff */
[----:B-1----:R-:W-:-:S05]  /*a3b0*/  @P0 SHF.R.U32.HI R9, RZ, R11, R4 ;  /* 0x0000000bff090219 */ /* 0x002fca0000011604 */
[----:B------:R-:W-:-:S04]  /*a3c0*/  IMAD.MOV R4, RZ, RZ, -R9 ;  /* 0x000000ffff047224 */ /* 0x000fc800078e0a09 */
[----:B------:R-:W-:Y:S01]  /*a3d0*/  IMAD R3, R0, R4, R3 ;  /* 0x0000000400037224 */ /* 0x000fe200078e0203 */
[----:B------:R-:W-:-:S05]  /*a3e0*/  SHF.R.S32.HI R4, RZ, 0x1f, R9 ;  /* 0x0000001fff047819 */ /* 0x000fca0000011409 */
[----:B------:R-:W-:Y:S02]  /*a3f0*/  IMAD R8, R4, UR4, RZ ;  /* 0x0000000404087c24 */ /* 0x000fe4000f8e02ff */
[----:B------:R-:W-:Y:S01]  /*a400*/  IMAD.WIDE.U32 R4, R9, UR4, R6 ;  /* 0x0000000409047c25 */ /* 0x000fe2000f8e0006 */
[----:B------:R-:W-:-:S03]  /*a410*/  SHF.R.S32.HI R6, RZ, 0x1f, R3 ;  /* 0x0000001fff067819 */ /* 0x000fc60000011403 */
[----:B------:R-:W-:Y:S01]  /*a420*/  IMAD R9, R9, UR5, R8 ;  /* 0x0000000509097c24 */ /* 0x000fe2000f8e0208 */
[----:B------:R-:W-:Y:S02]  /*a430*/  ULDC.64 UR4, c[0x0][0x2c8] ;  /* 0x0000b20000047ab9 */ /* 0x000fe40000000a00 */
[----:B------:R-:W-:Y:S02]  /*a440*/  IMAD R6, R6, UR4, RZ ;  /* 0x0000000406067c24 */ /* 0x000fe4000f8e02ff */
[----:B------:R-:W-:Y:S02]  /*a450*/  IMAD.IADD R5, R5, 0x1, R9 ;  /* 0x0000000105057824 */ /* 0x000fe400078e0209 */
[C---:B------:R-:W-:Y:S02]  /*a460*/  IMAD R7, R3.reuse, UR5, R6 ;  /* 0x0000000503077c24 */ /* 0x040fe4000f8e0206 */
[----:B------:R-:W-:Y:S01]  /*a470*/  IMAD.WIDE.U32 R4, R3, UR4, R4 ;  /* 0x0000000403047c25 */ /* 0x000fe2000f8e0004 */
[----:B------:R-:W-:-:S02]  /*a480*/  ULDC UR4, c[0x0][0x2b8] ;  /* 0x0000ae0000047ab9 */ /* 0x000fc40000000800 */
[----:B------:R-:W-:Y:S02]  /*a490*/  ISETP.GE.AND P0, PT, R26, UR4, PT ;  /* 0x000000041a007c0c */ /* 0x000fe4000bf06270 */
[C---:B------:R-:W-:Y:S02]  /*a4a0*/  LEA R6, P2, R4.reuse, UR6, 0x1 ;  /* 0x0000000604067c11 */ /* 0x040fe4000f8408ff */
[----:B------:R-:W-:Y:S02]  /*a4b0*/  IADD3 R7, R5, R7, RZ ;  /* 0x0000000705077210 */ /* 0x000fe40007ffe0ff */
[----:B------:R-:W-:Y:S01]  /*a4c0*/  ISETP.GE.AND P1, PT, R25, UR4, PT ;  /* 0x0000000419007c0c */ /* 0x000fe2000bf26270 */
[----:B------:R-:W-:Y:S01]  /*a4d0*/  UMOV UR4, 0xffffffff ;  /* 0xffffffff00047882 */ /* 0x000fe20000000000 */
[----:B------:R-:W-:Y:S02]  /*a4e0*/  LEA.HI.X R7, R4, UR7, R7, 0x1, P2 ;  /* 0x0000000704077c11 */ /* 0x000fe400090f0c07 */
[----:B------:R-:W-:Y:S09]  /*a4f0*/  BRA.DIV UR4, `(.L_x_51) ;  /* 0x0000002e044c7947 */ /* 0x000ff2000b800000 */
[----:B------:R-:W-:Y:S01]  /*a500*/  SHFL.IDX PT, R5, R7, RZ, 0x181f ;  /* 0x00181fff07057589 */ /* 0x000fe200000e0000 */
[----:B------:R-:W-:Y:S01]  /*a510*/  ULDC UR4, c[0x0][0x288] ;  /* 0x0000a20000047ab9 */ /* 0x000fe20000000800 */
[----:B------:R-:W-:Y:S02]  /*a520*/  IMAD R3, R34, 0x80, R29 ;  /* 0x0000008022037824 */ /* 0x000fe400078e021d */
[----:B------:R-:W0:Y:S01]  /*a530*/  SHFL.IDX PT, R4, R6, RZ, 0x181f ;  /* 0x00181fff06047589 */ /* 0x000e2200000e0000 */
[----:B------:R-:W-:Y:S02]  /*a540*/  IMAD R0, R0, UR4, RZ ;  /* 0x0000000400007c24 */ /* 0x000fe4000f8e02ff */
[C---:B------:R-:W-:Y:S01]  /*a550*/  VIADD R9, R3.reuse, 0x10 ;  /* 0x0000001003097836 */ /* 0x040fe20000000000 */
[----:B------:R-:W-:Y:S01]  /*a560*/  SHFL.IDX PT, R8, R7, 0x1, 0x181f ;  /* 0x00381f0007087f89 */ /* 0x000fe200000e0000 */
[C---:B------:R-:W-:Y:S01]  /*a570*/  VIADD R11, R3.reuse, 0x20 ;  /* 0x00000020030b7836 */ /* 0x040fe20000000000 */
[----:B------:R-:W-:-:S02]  /*a580*/  ISETP.GE.AND P2, PT, R3, R0, PT ;  /* 0x000000000300720c */ /* 0x000fc40003f46270 */
[----:B------:R-:W1:Y:S04]  /*a590*/  SHFL.IDX PT, R14, R6, 0x1, 0x181f ;  /* 0x00381f00060e7f89 */ /* 0x000e6800000e0000 */
[----:B------:R-:W-:Y:S07]  /*a5a0*/  SHFL.IDX PT, R10, R7, 0x3, 0x181f ;  /* 0x00781f00070a7f89 */ /* 0x000fee00000e0000 */
[----:B------:R-:W-:Y:S01]  /*a5b0*/  @!P2 LEA R21, R36, UR45, 0x1 ;  /* 0x0000002d2415ac11 */ /* 0x000fe2000f8e08ff */
[----:B0-----:R-:W-:-:S05]  /*a5c0*/  @!P2 IMAD.WIDE.U32 R4, R26, 0x2, R4 ;  /* 0x000000021a04a825 */ /* 0x001fca00078e0004 */
[----:B------:R-:W-:Y:S04]  /*a5d0*/  @!P2 LDGSTS.E.BYPASS.LTC128B.128 [R21+0x10400], desc[UR38][R4.64], !P0 ;  /* 0x104000000415afae */ /* 0x000fe8000c101d66 */
[----:B------:R1:W-:Y:S01]  /*a5e0*/  @!P2 LDGSTS.E.BYPASS.LTC128B.128 [R21+0x14400], desc[UR38][R4.64+0x80], !P1 ;  /* 0x144000800415afae */ /* 0x0003e2000c901d66 */
[----:B------:R-:W-:Y:S02]  /*a5f0*/  ISETP.GE.AND P2, PT, R9, R0, PT ;  /* 0x000000000900720c */ /* 0x000fe40003f46270 */
[----:B-1----:R-:W-:Y:S01]  /*a600*/  MOV R4, R14 ;  /* 0x0000000e00047202 */ /* 0x002fe20000000f00 */
[----:B------:R-:W-:-:S10]  /*a610*/  IMAD.MOV.U32 R5, RZ, RZ, R8 ;  /* 0x000000ffff057224 */ /* 0x000fd400078e0008 */
[----:B------:R-:W-:Y:S01]  /*a620*/  @!P2 LEA R35, R36, UR45, 0x1 ;  /* 0x0000002d2423ac11 */ /* 0x000fe2000f8e08ff */
[----:B------:R-:W-:Y:S01]  /*a630*/  SHFL.IDX PT, R14, R6, 0x3, 0x181f ;  /* 0x00781f00060e7f89 */ /* 0x000fe200000e0000 */
[----:B------:R-:W-:-:S03]  /*a640*/  @!P2 IMAD.WIDE.U32 R8, R26, 0x2, R4 ;  /* 0x000000021a08a825 */ /* 0x000fc600078e0004 */
[----:B------:R-:W-:Y:S04]  /*a650*/  SHFL.IDX PT, R5, R7, 0x2, 0x181f ;  /* 0x00581f0007057f89 */ /* 0x000fe800000e0000 */
[----:B------:R-:W0:Y:S04]  /*a660*/  SHFL.IDX PT, R4, R6, 0x2, 0x181f ;  /* 0x00581f0006047f89 */ /* 0x000e2800000e0000 */
[----:B------:R-:W-:Y:S04]  /*a670*/  @!P2 LDGSTS.E.BYPASS.LTC128B.128 [R35+0x10c00], desc[UR38][R8.64], !P0 ;  /* 0x10c000000823afae */ /* 0x000fe8000c101d66 */
[----:B------:R1:W-:Y:S01]  /*a680*/  @!P2 LDGSTS.E.BYPASS.LTC128B.128 [R35+0x14c00], desc[UR38][R8.64+0x80], !P1 ;  /* 0x14c000800823afae */ /* 0x0003e2000c901d66 */
[----:B------:R-:W-:-:S02]  /*a690*/  ISETP.GE.AND P2, PT, R11, R0, PT ;  /* 0x000000000b00720c */ /* 0x000fc40003f46270 */
[C---:B------:R-:W-:Y:S02]  /*a6a0*/  IADD3 R11, R3.reuse, 0x40, RZ ;  /* 0x00000040030b7810 */ /* 0x040fe40007ffe0ff */
[----:B-1----:R-:W-:-:S09]  /*a6b0*/  IADD3 R9, R3, 0x30, RZ ;  /* 0x0000003003097810 */ /* 0x002fd20007ffe0ff */
[----:B------:R-:W-:Y:S01]  /*a6c0*/  @!P2 LEA R21, R36, UR45, 0x1 ;  /* 0x0000002d2415ac11 */ /* 0x000fe2000f8e08ff */
[----:B0-----:R-:W-:-:S05]  /*a6d0*/  @!P2 IMAD.WIDE.U32 R4, R26, 0x2, R4 ;  /* 0x000000021a04a825 */ /* 0x001fca00078e0004 */
[----:B------:R-:W-:Y:S04]  /*a6e0*/  @!P2 LDGSTS.E.BYPASS.LTC128B.128 [R21+0x11400], desc[UR38][R4.64], !P0 ;  /* 0x114000000415afae */ /* 0x000fe8000c101d66 */
[----:B------:R0:W-:Y:S01]  /*a6f0*/  @!P2 LDGSTS.E.BYPASS.LTC128B.128 [R21+0x15400], desc[UR38][R4.64+0x80], !P1 ;  /* 0x154000800415afae */ /* 0x0001e2000c901d66 */
[----:B------:R-:W-:Y:S01]  /*a700*/  ISETP.GE.AND P2, PT, R9, R0, PT ;  /* 0x000000000900720c */ /* 0x000fe20003f46270 */
[----:B0-----:R-:W-:Y:S02]  /*a710*/  IMAD.MOV.U32 R4, RZ, RZ, R14 ;  /* 0x000000ffff047224 */ /* 0x001fe400078e000e */
        /* <DEDUP_REMOVED lines=8> */
[----:B------:R-:W-:Y:S01]  /*a7a0*/  ISETP.GE.AND P2, PT, R11, R0, PT ;  /* 0x000000000b00720c */ /* 0x000fe20003f46270 */
[----:B------:R-:W-:-:S02]  /*a7b0*/  VIADD R11, R3, 0x60 ;  /* 0x00000060030b7836 */ /* 0x000fc40000000000 */
[----:B------:R-:W2:Y:S01]  /*a7c0*/  SHFL.IDX PT, R14, R6, 0x5, 0x181f ;  /* 0x00b81f00060e7f89 */ /* 0x000ea200000e0000 */
[----:B-1----:R-:W-:-:S09]  /*a7d0*/  VIADD R9, R3, 0x50 ;  /* 0x0000005003097836 */ /* 0x002fd20000000000 */
[----:B------:R-:W-:Y:S01]  /*a7e0*/  @!P2 LEA R21, R36, UR45, 0x1 ;  /* 0x0000002d2415ac11 */ /* 0x000fe2000f8e08ff */
[----:B0-----:R-:W-:-:S05]  /*a7f0*/  @!P2 IMAD.WIDE.U32 R4, R26, 0x2, R4 ;  /* 0x000000021a04a825 */ /* 0x001fca00078e0004 */
[----:B------:R-:W-:Y:S04]  /*a800*/  @!P2 LDGSTS.E.BYPASS.LTC128B.128 [R21+0x12400], desc[UR38][R4.64], !P0 ;  /* 0x124000000415afae */ /* 0x000fe8000c101d66 */
[----:B------:R2:W-:Y:S01]  /*a810*/  @!P2 LDGSTS.E.BYPASS.LTC128B.128 [R21+0x16400], desc[UR38][R4.64+0x80], !P1 ;  /* 0x164000800415afae */ /* 0x0005e2000c901d66 */
[----:B------:R-:W-:Y:S01]  /*a820*/  ISETP.GE.AND P2, PT, R9, R0, PT ;  /* 0x000000000900720c */ /* 0x000fe20003f46270 */
[----:B--2---:R-:W-:Y:S01]  /*a830*/  IMAD.MOV.U32 R4, RZ, RZ, R14 ;  /* 0x000000ffff047224 */ /* 0x004fe200078e000e */
[----:B------:R-:W-:Y:S01]  /*a840*/  MOV R5, R10 ;  /* 0x0000000a00057202 */ /* 0x000fe20000000f00 */
[----:B------:R-:W-:Y:S10]  /*a850*/  SHFL.IDX PT, R14, R6, 0x7, 0x181f ;  /* 0x00f81f00060e7f89 */ /* 0x000ff400000e0000 */
[----:B------:R-:W-:Y:S01]  /*a860*/  @!P2 LEA R35, R36, UR45, 0x1 ;  /* 0x0000002d2423ac11 */ /* 0x000fe2000f8e08ff */
[----:B------:R-:W-:Y:S01]  /*a870*/  @!P2 IMAD.WIDE.U32 R8, R26, 0x2, R4 ;  /* 0x000000021a08a825 */ /* 0x000fe200078e0004 */
[----:B------:R-:W-:Y:S04]  /*a880*/  SHFL.IDX PT, R10, R7, 0x7, 0x181f ;  /* 0x00f81f00070a7f89 */ /* 0x000fe800000e0000 */
[----:B------:R-:W-:Y:S04]  /*a890*/  SHFL.IDX PT, R5, R7, 0x6, 0x181f ;  /* 0x00d81f0007057f89 */ /* 0x000fe800000e0000 */
[----:B------:R-:W0:Y:S04]  /*a8a0*/  SHFL.IDX PT, R4, R6, 0x6, 0x181f ;  /* 0x00d81f0006047f89 */ /* 0x000e2800000e0000 */
[----:B------:R1:W-:Y:S04]  /*a8b0*/  @!P2 LDGSTS.E.BYPASS.LTC128B.128 [R35+0x12c00], desc[UR38][R8.64], !P0 ;  /* 0x12c000000823afae */ /* 0x0003e8000c101d66 */
[----:B------:R1:W-:Y:S01]  /*a8c0*/  @!P2 LDGSTS.E.BYPASS.LTC128B.128 [R35+0x16c00], desc[UR38][R8.64+0x80], !P1 ;  /* 0x16c000800823afae */ /* 0x0003e2000c901d66 */
[----:B------:R-:W-:-:S13]  /*a8d0*/  ISETP.GE.AND P2, PT, R11, R0, PT ;  /* 0x000000000b00720c */ /* 0x000fda0003f46270 */
[----:B------:R-:W-:Y:S01]  /*a8e0*/  @!P2 LEA R21, R36, UR45, 0x1 ;  /* 0x0000002d2415ac11 */ /* 0x000fe2000f8e08ff */
[----:B0-----:R-:W-:-:S05]  /*a8f0*/  @!P2 IMAD.WIDE.U32 R4, R26, 0x2, R4 ;  /* 0x000000021a04a825 */ /* 0x001fca00078e0004 */
[----:B------:R1:W-:Y:S04]  /*a900*/  @!P2 LDGSTS.E.BYPASS.LTC128B.128 [R21+0x13400], desc[UR38][R4.64], !P0 ;  /* 0x134000000415afae */ /* 0x0003e8000c101d66 */
[----:B------:R1:W-:Y:S02]  /*a910*/  @!P2 LDGSTS.E.BYPASS.LTC128B.128 [R21+0x17400], desc[UR38][R4.64+0x80], !P1 ;  /* 0x174000800415afae */ /* 0x0003e4000c901d66 */
.L_x_123:
[----:B------:R-:W-:Y:S01]  /*a920*/  VIADD R3, R3, 0x70 ;  /* 0x0000007003037836 */ /* 0x000fe20000000000 */
[----:B------:R-:W-:Y:S01]  /*a930*/  BSSY B0, `(.L_x_52) ;  /* 0x000000e000007945 */ /* 0x000fe20003800000 */
[----:B-1----:R-:W-:Y:S02]  /*a940*/  IMAD.MOV.U32 R4, RZ, RZ, R14 ;  /* 0x000000ffff047224 */ /* 0x002fe400078e000e */
[----:B------:R-:W-:Y:S01]  /*a950*/  IMAD.MOV.U32 R5, RZ, RZ, R10 ;  /* 0x000000ffff057224 */ /* 0x000fe200078e000a */
[----:B------:R-:W-:Y:S02]  /*a960*/  ISETP.GE.AND P2, PT, R3, R0, PT ;  /* 0x000000000300720c */ /* 0x000fe40003f46270 */
[----:B------:R-:W-:-:S04]  /*a970*/  MOV R0, 0x1 ;  /* 0x0000000100007802 */ /* 0x000fc80000000f00 */
[----:B------:R-:W-:-:S07]  /*a980*/  SHF.L.U32 R0, R0, 0x1f, RZ ;  /* 0x0000001f00007819 */ /* 0x000fce00000006ff */
[----:B------:R-:W-:Y:S05]  /*a990*/  @P2 BRA `(.L_x_53) ;  /* 0x00000000001c2947 */ /* 0x000fea0003800000 */
[----:B------:R-:W-:Y:S01]  /*a9a0*/  IMAD.WIDE.U32 R4, R26, 0x2, R4 ;  /* 0x000000021a047825 */ /* 0x000fe200078e0004 */
[----:B------:R-:W-:-:S05]  /*a9b0*/  LEA R3, R36, UR45, 0x1 ;  /* 0x0000002d24037c11 */ /* 0x000fca000f8e08ff */
[----:B------:R-:W-:Y:S01]  /*a9c0*/  @!PT LDS RZ, [RZ] ;  /* 0x00000000fffff984 */ /* 0x000fe20000000800 */
[----:B------:R-:W-:Y:S01]  /*a9d0*/  @!PT LDS RZ, [RZ] ;  /* 0x00000000fffff984 */ /* 0x000fe20000000800 */
[----:B------:R-:W-:Y:S01]  /*a9e0*/  @!PT LDS RZ, [RZ] ;  /* 0x00000000fffff984 */ /* 0x000fe20000000800 */
[----:B------:R0:W-:Y:S04]  /*a9f0*/  LDGSTS.E.BYPASS.LTC128B.128 [R3+0x13c00], desc[UR38][R4.64], !P0 ;  /* 0x13c0000004037fae */ /* 0x0001e8000c101d66 */
[----:B------:R0:W-:Y:S02]  /*aa00*/  LDGSTS.E.BYPASS.LTC128B.128 [R3+0x17c00], desc[UR38][R4.64+0x80], !P1 ;  /* 0x17c0008004037fae */ /* 0x0001e4000c901d66 */
.L_x_53:
[----:B------:R-:W-:Y:S05]  /*aa10*/  BSYNC B0 ;  /* 0x0000000000007941 */ /* 0x000fea0003800000 */
.L_x_52:
[----:B------:R-:W-:Y:S01]  /*aa20*/  NOP ;  /* 0x0000000000007918 */ /* 0x000fe20000000000 */
[----:B------:R-:W-:Y:S01]  /*aa30*/  SYNCS.ARRIVE.TRANS64.RED.A0T1 RZ, [UR45+0x28800], RZ ;  /* 0x028800ffffff79a7 */ /* 0x000fe2000820042d */
[----:B------:R-:W-:Y:S01]  /*aa40*/  ARRIVES.LDGSTSBAR.64.TRANSCNT [UR45+0x28800] ;  /* 0x02880000ff0079b0 */ /* 0x000fe20008000aad */
[----:B------:R-:W-:Y:S01]  /*aa50*/  NOP ;  /* 0x0000000000007918 */ /* 0x000fe20000000000 */
[----:B------:R-:W-:Y:S01]  /*aa60*/  SYNCS.ARRIVE.TRANS64.A1T0 RZ, [UR45+0x28800], RZ ;  /* 0x028800ffffff79a7 */ /* 0x000fe2000810002d */
[----:B------:R-:W-:-:S04]  /*aa70*/  IADD3 R32, R32, -0x2, RZ ;  /* 0xfffffffe20207810 */ /* 0x000fc80007ffe0ff */
[----:B------:R-:W-:Y:S01]  /*aa80*/  ISETP.GE.AND P1, PT, R32, UR48, PT ;  /* 0x0000003020007c0c */ /* 0x000fe2000bf26270 */
[----:B------:R-:W1:Y:S02]  /*aa90*/  SYNCS.PHASECHK.TRANS64.TRYWAIT P0, [UR45+0x28820], R0 ;  /* 0x02882000ff0075a7 */ /* 0x000e64000800016d */
[----:B-1----:R-:W-:Y:S10]  /*aaa0*/  @!P0 BRA `(.L_x_54) ;  /* 0x0000003000588947 */ /* 0x002ff40003800000 */
.L_x_124:
[----:B------:R-:W-:Y:S02]  /*aab0*/  IMAD.MOV.U32 R8, RZ, RZ, 0x1 ;  /* 0x00000001ff087424 */ /* 0x000fe400078e00ff */
[----:B------:R-:W-:Y:S01]  /*aac0*/  IMAD.MOV.U32 R9, RZ, RZ, RZ ;  /* 0x000000ffff097224 */ /* 0x000fe200078e00ff */
[----:B------:R-:W-:Y:S06]  /*aad0*/  @!P1 BRA `(.L_x_55) ;  /* 0x0000001000289947 */ /* 0x000fec0003800000 */
[----:B------:R-:W-:Y:S01]  /*aae0*/  UIADD3 UR4, UR47, 0x1, URZ ;  /* 0x000000012f047890 */ /* 0x000fe2000fffe03f */
[----:B0-----:R-:W-:Y:S01]  /*aaf0*/  LOP3.LUT R3, RZ, UR44, RZ, 0x33, !PT ;  /* 0x0000002cff037c12 */ /* 0x001fe2000f8e33ff */
[----:B------:R-:W-:Y:S01]  /*ab00*/  BSSY B0, `(.L_x_55) ;  /* 0x0000107000007945 */ /* 0x000fe20003800000 */
[----:B------:R-:W-:Y:S01]  /*ab10*/  IADD3 R28, R28, R33, R29 ;  /* 0x000000211c1c7210 */ /* 0x000fe20007ffe01d */
[----:B------:R-:W-:Y:S01]  /*ab20*/  UIMAD UR4, UR4, UR41, URZ ;  /* 0x00000029040472a4 */ /* 0x000fe2000f8e023f */
[----:B------:R-:W-:Y:S01]  /*ab30*/  IMAD.MOV.U32 R10, RZ, RZ, 0x1 ;  /* 0x00000001ff0a7424 */ /* 0x000fe200078e00ff */
[----:B------:R-:W-:Y:S02]  /*ab40*/  MOV R21, RZ ;  /* 0x000000ff00157202 */ /* 0x000fe40000000f00 */
[----:B------:R-:W-:Y:S02]  /*ab50*/  IADD3 R5, R28, -0x180, RZ ;  /* 0xfffffe801c057810 */ /* 0x000fe40007ffe0ff */
[----:B------:R-:W-:Y:S01]  /*ab60*/  LOP3.LUT R0, RZ, UR4, RZ, 0x33, !PT ;  /* 0x00000004ff007c12 */ /* 0x000fe2000f8e33ff */
[----:B------:R-:W-:-:S02]  /*ab70*/  ULDC UR4, c[0x0][0x2f4] ;  /* 0x0000bd0000047ab9 */ /* 0x000fc40000000800 */
[----:B------:R-:W-:Y:S02]  /*ab80*/  ISETP.GE.AND P2, PT, R26, UR4, PT ;  /* 0x000000041a007c0c */ /* 0x000fe4000bf46270 */
[----:B------:R-:W-:Y:S02]  /*ab90*/  VIMNMX R0, R0, R3, !PT ;  /* 0x0000000300007248 */ /* 0x000fe40007fe0100 */
[----:B------:R-:W-:Y:S02]  /*aba0*/  IADD3 R3, -R29, UR43, RZ ;  /* 0x0000002b1d037c10 */ /* 0x000fe4000fffe1ff */
[----:B------:R-:W-:Y:S01]  /*abb0*/  ISETP.GE.AND P1, PT, R25, UR4, PT ;  /* 0x0000000419007c0c */ /* 0x000fe2000bf26270 */
[C---:B------:R-:W-:Y:S01]  /*abc0*/  IMAD R18, R0.reuse, -0x80, R5 ;  /* 0xffffff8000127824 */ /* 0x040fe200078e0205 */
[C---:B------:R-:W-:Y:S01]  /*abd0*/  IADD3 R22, -R0.reuse, -0x2, RZ ;  /* 0xfffffffe00167810 */ /* 0x040fe20007ffe1ff */
[----:B------:R-:W-:-:S04]  /*abe0*/  IMAD R3, R0, 0x80, R3 ;  /* 0x0000008000037824 */ /* 0x000fc800078e0203 */
[----:B------:R-:W-:-:S07]  /*abf0*/  VIADD R20, R3, 0x100 ;  /* 0x0000010003147836 */ /* 0x000fce0000000000 */
.L_x_68:
[----:B------:R-:W-:Y:S01]  /*ac00*/  ISETP.NE.AND P0, PT, R30, 0x1, PT ;  /* 0x000000011e00780c */ /* 0x000fe20003f05270 */
[----:B------:R-:W-:-:S12]  /*ac10*/  ULDC.64 UR4, c[0x0][0x428] ;  /* 0x00010a0000047ab9 */ /* 0x000fd80000000a00 */
[----:B------:R-:W0:Y:S08]  /*ac20*/  @P0 LDC R3, c[0x0][0x434] ;  /* 0x00010d00ff030b82 */ /* 0x000e300000000800 */
[----:B------:R-:W1:Y:S01]  /*ac30*/  @P0 LDC R5, c[0x0][0x438] ;  /* 0x00010e00ff050b82 */ /* 0x000e620000000800 */
[----:B0-----:R-:W-:-:S04]  /*ac40*/  @P0 IMAD.HI.U32 R0, R18, R3, RZ ;  /* 0x0000000312000227 */ /* 0x001fc800078e00ff */
[----:B------:R-:W-:Y:S01]  /*ac50*/  IMAD.MOV.U32 R3, RZ, RZ, R18 ;  /* 0x000000ffff037224 */ /* 0x000fe200078e0012 */
[----:B-1----:R-:W-:Y:S01]  /*ac60*/  @P0 SHF.R.U32.HI R3, RZ, R5, R0 ;  /* 0x00000005ff030219 */ /* 0x002fe20000011600 */
[----:B------:R-:W-:-:S03]  /*ac70*/  IMAD R0, R27, UR4, RZ ;  /* 0x000000041b007c24 */ /* 0x000fc6000f8e02ff */
[----:B------:R-:W-:Y:S01]  /*ac80*/  SHF.R.S32.HI R5, RZ, 0x1f, R3 ;  /* 0x0000001fff057819 */ /* 0x000fe20000011403 */
[----:B------:R-:W-:Y:S01]  /*ac90*/  IMAD R9, R31, UR5, R0 ;  /* 0x000000051f097c24 */ /* 0x000fe2000f8e0200 */
[----:B------:R-:W-:-:S05]  /*aca0*/  MOV R4, R3 ;  /* 0x0000000300047202 */ /* 0x000fca0000000f00 */
[----:B------:R-:W-:Y:S01]  /*acb0*/  IMAD.WIDE.U32 R6, R31, UR4, R4 ;  /* 0x000000041f067c25 */ /* 0x000fe2000f8e0004 */
[----:B------:R-:W-:-:S03]  /*acc0*/  ULDC.64 UR4, c[0x0][0x418] ;  /* 0x0001060000047ab9 */ /* 0x000fc60000000a00 */
[----:B------:R-:W-:Y:S01]  /*acd0*/  IMAD.IADD R5, R9, 0x1, R7 ;  /* 0x0000000109057824 */ /* 0x000fe200078e0207 */
[----:B------:R-:W-:-:S04]  /*ace0*/  LEA R4, P0, R6, UR4, 0x2 ;  /* 0x0000000406047c11 */ /* 0x000fc8000f8010ff */
[----:B------:R-:W-:-:S05]  /*acf0*/  LEA.HI.X R5, R6, UR5, R5, 0x2, P0 ;  /* 0x0000000506057c11 */ /* 0x000fca00080f1405 */
[----:B--2---:R-:W2:Y:S01]  /*ad00*/  LDG.E R28, desc[UR38][R4.64] ;  /* 0x00000026041c7981 */ /* 0x004ea2000c1e1900 */
[----:B------:R-:W-:Y:S01]  /*ad10*/  ISETP.NE.AND P3, PT, R19, 0x3, PT ;  /* 0x000000031300780c */ /* 0x000fe20003f65270 */
[----:B------:R-:W-:-:S05]  /*ad20*/  VIADD R9, R21, 0x1 ;  /* 0x0000000115097836 */ /* 0x000fca0000000000 */
[----:B------:R-:W-:-:S04]  /*ad30*/  ISETP.NE.AND P0, PT, R9, 0x2, PT ;  /* 0x000000020900780c */ /* 0x000fc80003f05270 */
[----:B------:R-:W-:Y:S02]  /*ad40*/  SEL R7, RZ, 0x1, P0 ;  /* 0x00000001ff077807 */ /* 0x000fe40000000000 */
[----:B------:R-:W-:Y:S02]  /*ad50*/  SEL R9, R9, RZ, P0 ;  /* 0x000000ff09097207 */ /* 0x000fe40000000000 */
[----:B------:R-:W-:Y:S02]  /*ad60*/  LOP3.LUT R8, R10, R7, RZ, 0x3c, !PT ;  /* 0x000000070a087212 */ /* 0x000fe400078e3cff */
[----:B--2---:R-:W-:Y:S01]  /*ad70*/  SHF.R.S32.HI R32, RZ, 0x1f, R28 ;  /* 0x0000001fff207819 */ /* 0x004fe2000001141c */
[----:B------:R-:W-:Y:S06]  /*ad80*/  @!P3 BRA `(.L_x_56) ;  /* 0x000000000004b947 */ /* 0x000fec0003800000 */
[----:B------:R-:W-:Y:S01]  /*ad90*/  BPT.TRAP 0x1 ;  /* 0x000000040000795c */ /* 0x000fe20000300000 */
.L_x_56:
[----:B------:R-:W-:Y:S01]  /*ada0*/  LEA R33, R9, UR45, 0x3 ;  /* 0x0000002d09217c11 */ /* 0x000fe2000f8e18ff */
[----:B------:R-:W-:Y:S01]  /*adb0*/  BSSY B1, `(.L_x_57) ;  /* 0x0000004000017945 */ /* 0x000fe20003800000 */
[----:B------:R-:W-:-:S04]  /*adc0*/  SHF.L.U32 R0, R8, 0x1f, RZ ;  /* 0x0000001f08007819 */ /* 0x000fc800000006ff */
[----:B------:R-:W0:Y:S02]  /*add0*/  SYNCS.PHASECHK.TRANS64.TRYWAIT P0, [R33+URZ+0x28840], R0 ;  /* 0x02884000210075a7 */ /* 0x000e24000800017f */
[----:B0-----:R-:W-:Y:S05]  /*ade0*/  @!P0 BRA `(.L_x_58) ;  /* 0x0000002c00a08947 */ /* 0x001fea0003800000 */
.L_x_125:
[----:B------:R-:W-:Y:S05]  /*adf0*/  BSYNC B1 ;  /* 0x0000000000017941 */ /* 0x000fea0003800000 */
.L_x_57:
[----:B------:R-:W-:Y:S01]  /*ae00*/  ULDC UR4, c[0x0][0x430] ;  /* 0x00010c0000047ab9 */ /* 0x000fe20000000800 */
[----:B------:R-:W-:Y:S01]  /*ae10*/  R2UR UR6, R24 ;  /* 0x00000000180672ca */ /* 0x000fe200000e0000 */
[----:B------:R-:W-:Y:S01]  /*ae20*/  UIADD3 UR4, -UR4, URZ, URZ ;  /* 0x0000003f04047290 */ /* 0x000fe2000fffe13f */
[C---:B------:R-:W-:Y:S02]  /*ae30*/  LOP3.LUT P4, RZ, R23.reuse, 0x2, RZ, 0xc0, !PT ;  /* 0x0000000217ff7812 */ /* 0x040fe4000788c0ff */
[----:B------:R-:W-:-:S03]  /*ae40*/  LOP3.LUT P3, RZ, R23, 0x1, RZ, 0xc0, !PT ;  /* 0x0000000117ff7812 */ /* 0x000fc6000786c0ff */
[----:B------:R-:W-:Y:S01]  /*ae50*/  IMAD R34, R3, UR4, R18 ;  /* 0x0000000403227c24 */ /* 0x000fe2000f8e0212 */
[----:B------:R-:W-:-:S03]  /*ae60*/  ULDC.64 UR4, c[0x0][0x300] ;  /* 0x0000c00000047ab9 */ /* 0x000fc60000000a00 */
[----:B------:R-:W-:Y:S01]  /*ae70*/  IMAD.WIDE.U32 R4, R34, UR4, RZ ;  /* 0x0000000422047c25 */ /* 0x000fe2000f8e00ff */
[----:B------:R-:W-:-:S05]  /*ae80*/  SHF.R.S32.HI R35, RZ, 0x1f, R34 ;  /* 0x0000001fff237819 */ /* 0x000fca0000011422 */
[----:B------:R-:W-:-:S04]  /*ae90*/  IMAD R3, R35, UR4, RZ ;  /* 0x0000000423037c24 */ /* 0x000fc8000f8e02ff */
[----:B------:R-:W-:Y:S01]  /*aea0*/  IMAD R3, R34, UR5, R3 ;  /* 0x0000000522037c24 */ /* 0x000fe2000f8e0203 */
[----:B------:R-:W-:-:S04]  /*aeb0*/  ULDC.64 UR4, c[0x0][0x310] ;  /* 0x0000c40000047ab9 */ /* 0x000fc80000000a00 */
[----:B------:R-:W-:Y:S01]  /*aec0*/  IADD3 R5, R5, R3, RZ ;  /* 0x0000000305057210 */ /* 0x000fe20007ffe0ff */
[----:B------:R-:W-:-:S04]  /*aed0*/  IMAD R3, R32, UR4, RZ ;  /* 0x0000000420037c24 */ /* 0x000fc8000f8e02ff */
[C---:B------:R-:W-:Y:S02]  /*aee0*/  IMAD R3, R28.reuse, UR5, R3 ;  /* 0x000000051c037c24 */ /* 0x040fe4000f8e0203 */
[----:B------:R-:W-:Y:S01]  /*aef0*/  IMAD.WIDE.U32 R4, R28, UR4, R4 ;  /* 0x000000041c047c25 */ /* 0x000fe2000f8e0004 */
[----:B------:R-:W-:-:S03]  /*af00*/  ULDC.64 UR4, c[0x0][0x308] ;  /* 0x0000c20000047ab9 */ /* 0x000fc60000000a00 */
[----:B------:R-:W-:Y:S02]  /*af10*/  IMAD.IADD R5, R5, 0x1, R3 ;  /* 0x0000000105057824 */ /* 0x000fe400078e0203 */
[----:B------:R-:W-:Y:S01]  /*af20*/  IMAD.U32 R3, RZ, RZ, UR4 ;  /* 0x00000004ff037e24 */ /* 0x000fe2000f8e00ff */
[----:B------:R-:W-:-:S03]  /*af30*/  UIMAD UR4, UR6, UR4, URZ ;  /* 0x00000004060472a4 */ /* 0x000fc6000f8e023f */
[----:B------:R-:W-:Y:S01]  /*af40*/  IMAD.WIDE.U32 R4, R3, UR42, R4 ;  /* 0x0000002a03047c25 */ /* 0x000fe2000f8e0004 */
[----:B------:R-:W-:Y:S01]  /*af50*/  UIMAD UR4, UR42, UR5, UR4 ;  /* 0x000000052a0472a4 */ /* 0x000fe2000f8e0204 */
[----:B------:R-:W-:Y:S02]  /*af60*/  ULDC.64 UR6, c[0x0][0x2e8] ;  /* 0x0000ba0000067ab9 */ /* 0x000fe40000000a00 */
[----:B------:R-:W-:-:S03]  /*af70*/  LEA R6, P0, R4, UR6, 0x1 ;  /* 0x0000000604067c11 */ /* 0x000fc6000f8008ff */
[----:B------:R-:W-:Y:S01]  /*af80*/  IADD3 R5, R5, UR4, RZ ;  /* 0x0000000405057c10 */ /* 0x000fe2000fffe0ff */
[----:B------:R-:W-:-:S03]  /*af90*/  UMOV UR4, 0xffffffff ;  /* 0xffffffff00047882 */ /* 0x000fc60000000000 */
[----:B------:R-:W-:Y:S01]  /*afa0*/  LEA.HI.X R5, R4, UR7, R5, 0x1, P0 ;  /* 0x0000000704057c11 */ /* 0x000fe200080f0c05 */
[----:B------:R-:W-:Y:S01]  /*afb0*/  IMAD R4, R9, 0x4000, R36 ;  /* 0x0000400009047824 */ /* 0x000fe200078e0224 */
[----:B------:R-:W-:Y:S06]  /*afc0*/  BRA.DIV UR4, `(.L_x_59) ;  /* 0x0000002e043c7947 */ /* 0x000fec000b800000 */
[----:B------:R-:W1:Y:S01]  /*afd0*/  SHFL.IDX PT, R14, R6, RZ, 0x181f ;  /* 0x00181fff060e7589 */ /* 0x000e6200000e0000 */
[----:B------:R-:W-:Y:S01]  /*afe0*/  IMAD.SHL.U32 R3, R26, 0x2, RZ ;  /* 0x000000021a037824 */ /* 0x000fe200078e00ff */
[----:B------:R-:W-:Y:S02]  /*aff0*/  LEA R4, R4, UR45, 0x1 ;  /* 0x0000002d04047c11 */ /* 0x000fe4000f8e08ff */
[----:B0-----:R-:W0:Y:S04]  /*b000*/  SHFL.IDX PT, R0, R5, RZ, 0x181f ;  /* 0x00181fff05007589 */ /* 0x001e2800000e0000 */
[----:B------:R-:W2:Y:S04]  /*b010*/  SHFL.IDX PT, R37, R6, 0x1, 0x181f ;  /* 0x00381f0006257f89 */ /* 0x000ea800000e0000 */
[----:B------:R-:W-:Y:S01]  /*b020*/  SHFL.IDX PT, R7, R5, 0x2, 0x181f ;  /* 0x00581f0005077f89 */ /* 0x000fe200000e0000 */
[----:B-1----:R-:W-:-:S04]  /*b030*/  IADD3 R14, P0, R14, R3, RZ ;  /* 0x000000030e0e7210 */ /* 0x002fc80007f1e0ff */
[----:B0-----:R-:W-:Y:S02]  /*b040*/  IADD3.X R15, RZ, R0, RZ, P0, !PT ;  /* 0x00000000ff0f7210 */ /* 0x001fe400007fe4ff */
[----:B------:R-:W0:Y:S01]  /*b050*/  SHFL.IDX PT, R0, R5, 0x1, 0x181f ;  /* 0x00381f0005007f89 */ /* 0x000e2200000e0000 */
[----:B--2---:R-:W-:-:S03]  /*b060*/  IADD3 R12, P0, R37, R3, RZ ;  /* 0x00000003250c7210 */ /* 0x004fc60007f1e0ff */
[----:B------:R-:W-:Y:S04]  /*b070*/  LDGSTS.E.BYPASS.LTC128B.128 [R4+0x18400], desc[UR38][R14.64], !P4 ;  /* 0x184000000e047fae */ /* 0x000fe8000e101d66 */
[----:B------:R1:W-:Y:S04]  /*b080*/  LDGSTS.E.BYPASS.LTC128B.128 [R4+0x1c400], desc[UR38][R14.64+0x80], !P3 ;  /* 0x1c4000800e047fae */ /* 0x0003e8000d901d66 */
[----:B------:R-:W-:Y:S04]  /*b090*/  SHFL.IDX PT, R37, R6, 0x3, 0x181f ;  /* 0x00781f0006257f89 */ /* 0x000fe800000e0000 */
[----:B-1----:R-:W1:Y:S01]  /*b0a0*/  SHFL.IDX PT, R14, R6, 0x2, 0x181f ;  /* 0x00581f00060e7f89 */ /* 0x002e6200000e0000 */
[----:B0-----:R-:W-:-:S03]  /*b0b0*/  IMAD.X R13, RZ, RZ, R0, P0 ;  /* 0x000000ffff0d7224 */ /* 0x001fc600000e0600 */
[----:B------:R-:W0:Y:S04]  /*b0c0*/  SHFL.IDX PT, R0, R5, 0x3, 0x181f ;  /* 0x00781f0005007f89 */ /* 0x000e2800000e0000 */
[----:B------:R-:W-:Y:S04]  /*b0d0*/  LDGSTS.E.BYPASS.LTC128B.128 [R4+0x18c00], desc[UR38][R12.64], !P4 ;  /* 0x18c000000c047fae */ /* 0x000fe8000e101d66 */
[----:B------:R1:W-:Y:S02]  /*b0e0*/  LDGSTS.E.BYPASS.LTC128B.128 [R4+0x1cc00], desc[UR38][R12.64+0x80], !P3 ;  /* 0x1cc000800c047fae */ /* 0x0003e4000d901d66 */
[----:B-1----:R-:W-:-:S05]  /*b0f0*/  IADD3 R12, P0, R14, R3, RZ ;  /* 0x000000030e0c7210 */ /* 0x002fca0007f1e0ff */
[----:B------:R-:W-:Y:S01]  /*b100*/  IMAD.X R13, RZ, RZ, R7, P0 ;  /* 0x000000ffff0d7224 */ /* 0x000fe200000e0607 */
[-C--:B------:R-:W-:Y:S01]  /*b110*/  IADD3 R14, P0, R37, R3.reuse, RZ ;  /* 0x00000003250e7210 */ /* 0x080fe20007f1e0ff */
[----:B------:R-:W-:Y:S03]  /*b120*/  SHFL.IDX PT, R7, R5, 0x5, 0x181f ;  /* 0x00b81f0005077f89 */ /* 0x000fe600000e0000 */
[----:B0-----:R-:W-:Y:S01]  /*b130*/  IADD3.X R15, RZ, R0, RZ, P0, !PT ;  /* 0x00000000ff0f7210 */ /* 0x001fe200007fe4ff */
[----:B------:R-:W0:Y:S04]  /*b140*/  SHFL.IDX PT, R37, R6, 0x4, 0x181f ;  /* 0x00981f0006257f89 */ /* 0x000e2800000e0000 */
[----:B------:R-:W1:Y:S04]  /*b150*/  SHFL.IDX PT, R0, R5, 0x4, 0x181f ;  /* 0x00981f0005007f89 */ /* 0x000e6800000e0000 */
[----:B------:R-:W-:Y:S04]  /*b160*/  LDGSTS.E.BYPASS.LTC128B.128 [R4+0x19400], desc[UR38][R12.64], !P4 ;  /* 0x194000000c047fae */ /* 0x000fe8000e101d66 */
[----:B------:R0:W-:Y:S04]  /*b170*/  LDGSTS.E.BYPASS.LTC128B.128 [R4+0x1d400], desc[UR38][R12.64+0x80], !P3 ;  /* 0x1d4000800c047fae */ /* 0x0001e8000d901d66 */
[----:B------:R-:W-:Y:S04]  /*b180*/  LDGSTS.E.BYPASS.LTC128B.128 [R4+0x19c00], desc[UR38][R14.64], !P4 ;  /* 0x19c000000e047fae */ /* 0x000fe8000e101d66 */
[----:B------:R2:W-:Y:S01]  /*b190*/  LDGSTS.E.BYPASS.LTC128B.128 [R4+0x1dc00], desc[UR38][R14.64+0x80], !P3 ;  /* 0x1dc000800e047fae */ /* 0x0005e2000d901d66 */
[----:B0-----:R-:W-:-:S03]  /*b1a0*/  IADD3 R12, P0, R37, R3, RZ ;  /* 0x00000003250c7210 */ /* 0x001fc60007f1e0ff */
[----:B------:R-:W-:Y:S02]  /*b1b0*/  SHFL.IDX PT, R37, R6, 0x6, 0x181f ;  /* 0x00d81f0006257f89 */ /* 0x000fe400000e0000 */
[----:B-1----:R-:W-:Y:S02]  /*b1c0*/  IMAD.X R13, RZ, RZ, R0, P0 ;  /* 0x000000ffff0d7224 */ /* 0x002fe400000e0600 */
[----:B------:R-:W-:Y:S04]  /*b1d0*/  SHFL.IDX PT, R0, R5, 0x6, 0x181f ;  /* 0x00d81f0005007f89 */ /* 0x000fe800000e0000 */
[----:B--2---:R-:W0:Y:S04]  /*b1e0*/  SHFL.IDX PT, R14, R6, 0x5, 0x181f ;  /* 0x00b81f00060e7f89 */ /* 0x004e2800000e0000 */
[----:B------:R-:W-:Y:S04]  /*b1f0*/  LDGSTS.E.BYPASS.LTC128B.128 [R4+0x1a400], desc[UR38][R12.64], !P4 ;  /* 0x1a4000000c047fae */ /* 0x000fe8000e101d66 */
[----:B------:R1:W-:Y:S04]  /*b200*/  LDGSTS.E.BYPASS.LTC128B.128 [R4+0x1e400], desc[UR38][R12.64+0x80], !P3 ;  /* 0x1e4000800c047fae */ /* 0x0003e8000d901d66 */
[----:B------:R-:W2:Y:S04]  /*b210*/  SHFL.IDX PT, R6, R6, 0x7, 0x181f ;  /* 0x00f81f0006067f89 */ /* 0x000ea800000e0000 */
[----:B------:R-:W3:Y:S01]  /*b220*/  SHFL.IDX PT, R5, R5, 0x7, 0x181f ;  /* 0x00f81f0005057f89 */ /* 0x000ee200000e0000 */
[----:B0-----:R-:W-:-:S05]  /*b230*/  IADD3 R14, P0, R14, R3, RZ ;  /* 0x000000030e0e7210 */ /* 0x001fca0007f1e0ff */
[----:B------:R-:W-:Y:S01]  /*b240*/  IMAD.X R15, RZ, RZ, R7, P0 ;  /* 0x000000ffff0f7224 */ /* 0x000fe200000e0607 */
[----:B-1----:R-:W-:-:S04]  /*b250*/  IADD3 R12, P0, R37, R3, RZ ;  /* 0x00000003250c7210 */ /* 0x002fc80007f1e0ff */
[----:B------:R-:W-:Y:S01]  /*b260*/  IADD3.X R13, RZ, R0, RZ, P0, !PT ;  /* 0x00000000ff0d7210 */ /* 0x000fe200007fe4ff */
[----:B------:R0:W-:Y:S04]  /*b270*/  LDGSTS.E.BYPASS.LTC128B.128 [R4+0x1ac00], desc[UR38][R14.64], !P4 ;  /* 0x1ac000000e047fae */ /* 0x0001e8000e101d66 */
[----:B------:R0:W-:Y:S04]  /*b280*/  LDGSTS.E.BYPASS.LTC128B.128 [R4+0x1ec00], desc[UR38][R14.64+0x80], !P3 ;  /* 0x1ec000800e047fae */ /* 0x0001e8000d901d66 */
[----:B------:R0:W-:Y:S04]  /*b290*/  LDGSTS.E.BYPASS.LTC128B.128 [R4+0x1b400], desc[UR38][R12.64], !P4 ;  /* 0x1b4000000c047fae */ /* 0x0001e8000e101d66 */
[----:B--23--:R0:W-:Y:S02]  /*b2a0*/  LDGSTS.E.BYPASS.LTC128B.128 [R4+0x1f400], desc[UR38][R12.64+0x80], !P3 ;  /* 0x1f4000800c047fae */ /* 0x00c1e4000d901d66 */
.L_x_143:
[----:B------:R-:W-:-:S05]  /*b2b0*/  IADD3 R6, P0, R6, R3, RZ ;  /* 0x0000000306067210 */ /* 0x000fca0007f1e0ff */
[----:B------:R-:W-:Y:S01]  /*b2c0*/  IMAD.X R7, RZ, RZ, R5, P0 ;  /* 0x000000ffff077224 */ /* 0x000fe200000e0605 */
[----:B------:R-:W-:-:S04]  /*b2d0*/  PLOP3.LUT P0, PT, PT, PT, PT, 0x80, 0x0 ;  /* 0x000000000000781c */ /* 0x000fc80003f0f070 */
[----:B------:R-:W-:Y:S01]  /*b2e0*/  @!PT LDS RZ, [RZ] ;  /* 0x00000000fffff984 */ /* 0x000fe20000000800 */
[----:B------:R-:W-:Y:S01]  /*b2f0*/  @!PT LDS RZ, [RZ] ;  /* 0x00000000fffff984 */ /* 0x000fe20000000800 */
[----:B------:R-:W-:Y:S01]  /*b300*/  @!PT LDS RZ, [RZ] ;  /* 0x00000000fffff984 */ /* 0x000fe20000000800 */
[----:B------:R1:W-:Y:S04]  /*b310*/  LDGSTS.E.BYPASS.LTC128B.128 [R4+0x1bc00], desc[UR38][R6.64], !P4 ;  /* 0x1bc0000006047fae */ /* 0x0003e8000e101d66 */
[----:B------:R1:W-:Y:S01]  /*b320*/  LDGSTS.E.BYPASS.LTC128B.128 [R4+0x1fc00], desc[UR38][R6.64+0x80], !P3 ;  /* 0x1fc0008006047fae */ /* 0x0003e2000d901d66 */
[----:B------:R-:W-:-:S04]  /*b330*/  NOP ;  /* 0x0000000000007918 */ /* 0x000fc80000000000 */
.L_x_60:
[----:B------:R-:W-:Y:S02]  /*b340*/  PLOP3.LUT P3, PT, P3, P0, PT, 0xa2, 0x0 ;  /* 0x000000000000781c */ /* 0x000fe40001f61472 */
[----:B------:R-:W-:-:S08]  /*b350*/  @P0 R2UR P3, UR4, R33 ;  /* 0x00000000210402ca */ /* 0x000fd00000060000 */
[----:B------:R-:W-:-:S05]  /*b360*/  @P0 PLOP3.LUT P0, PT, P3, PT, PT, 0x80, 0x0 ;  /* 0x000000000000081c */ /* 0x000fca0001f0f070 */
[----:B------:R-:W-:Y:S01]  /*b370*/  @!P3 SYNCS.ARRIVE.TRANS64.RED.A0T1 RZ, [UR4+0x28830], RZ ;  /* 0x028830ffffffb9a7 */ /* 0x000fe20008200404 */
[----:B------:R-:W-:Y:S07]  /*b380*/  @!P3 ARRIVES.LDGSTSBAR.64.TRANSCNT [UR4+0x28830] ;  /* 0x02883000ff00b9b0 */ /* 0x000fee0008000a84 */
[----:B------:R-:W-:Y:S05]  /*b390*/  @P0 BRA.U.ANY `(.L_x_60) ;  /* 0xfffffffd00e80947 */ /* 0x000fea000393ffff */
[----:B------:R-:W-:Y:S01]  /*b3a0*/  NOP ;  /* 0x0000000000007918 */ /* 0x000fe20000000000 */
[----:B------:R-:W-:-:S13]  /*b3b0*/  ISETP.NE.AND P4, PT, R19, 0x3, PT ;  /* 0x000000031300780c */ /* 0x000fda0003f85270 */
[----:B------:R-:W-:Y:S05]  /*b3c0*/  @!P4 BRA `(.L_x_61) ;  /* 0x000000000004c947 */ /* 0x000fea0003800000 */
[----:B------:R-:W-:Y:S01]  /*b3d0*/  BPT.TRAP 0x1 ;  /* 0x000000040000795c */ /* 0x000fe20000300000 */
.L_x_61:
[----:B------:R2:W-:Y:S01]  /*b3e0*/  SYNCS.ARRIVE.TRANS64.A1T0 RZ, [R33+URZ+0x28830], RZ ;  /* 0x028830ff21ff79a7 */ /* 0x0005e2000810003f */
[----:B------:R-:W-:Y:S05]  /*b3f0*/  @!P4 BRA `(.L_x_62) ;  /* 0x000000000004c947 */ /* 0x000fea0003800000 */
[----:B------:R-:W-:Y:S01]  /*b400*/  BPT.TRAP 0x1 ;  /* 0x000000040000795c */ /* 0x000fe20000300000 */
.L_x_62:
[----:B------:R-:W-:Y:S01]  /*b410*/  SHF.L.U32 R5, R10, 0x1f, RZ ;  /* 0x0000001f0a057819 */ /* 0x000fe200000006ff */
[----:B------:R-:W-:Y:S01]  /*b420*/  BSSY B1, `(.L_x_63) ;  /* 0x0000004000017945 */ /* 0x000fe20003800000 */
[----:B------:R-:W-:-:S04]  /*b430*/  LEA R0, R21, UR45, 0x3 ;  /* 0x0000002d15007c11 */ /* 0x000fc8000f8e18ff */
[----:B------:R-:W3:Y:S02]  /*b440*/  SYNCS.PHASECHK.TRANS64.TRYWAIT P0, [R0+URZ+0x28860], R5 ;  /* 0x02886005000075a7 */ /* 0x000ee4000800017f */
[----:B---3--:R-:W-:Y:S05]  /*b450*/  @!P0 BRA `(.L_x_64) ;  /* 0x0000003000748947 */ /* 0x008fea0003800000 */
.L_x_144:
[----:B------:R-:W-:Y:S05]  /*b460*/  BSYNC B1 ;  /* 0x0000000000017941 */ /* 0x000fea0003800000 */
.L_x_63:
[----:B------:R-:W-:Y:S01]  /*b470*/  UMOV UR4, 0xffffffff ;  /* 0xffffffff00047882 */ /* 0x000fe20000000000 */
[----:B-1----:R-:W-:Y:S02]  /*b480*/  IMAD R7, R21, 0x4000, R36 ;  /* 0x0000400015077824 */ /* 0x002fe400078e0224 */
[----:B------:R-:W-:Y:S05]  /*b490*/  BRA.DIV UR4, `(.L_x_65) ;  /* 0x0000003204787947 */ /* 0x000fea000b800000 */
[----:B0-----:R-:W0:Y:S01]  /*b4a0*/  SHFL.IDX PT, R14, R16, RZ, 0x181f ;  /* 0x00181fff100e7589 */ /* 0x001e2200000e0000 */
[----:B------:R-:W-:-:S03]  /*b4b0*/  LEA R7, R7, UR45, 0x1 ;  /* 0x0000002d07077c11 */ /* 0x000fc6000f8e08ff */
[----:B---3--:R-:W1:Y:S04]  /*b4c0*/  SHFL.IDX PT, R5, R2, RZ, 0x181f ;  /* 0x00181fff02057589 */ /* 0x008e6800000e0000 */
[----:B------:R-:W-:Y:S01]  /*b4d0*/  SHFL.IDX PT, R6, R2, 0x1, 0x181f ;  /* 0x00381f0002067f89 */ /* 0x000fe200000e0000 */
[----:B0-----:R-:W-:-:S03]  /*b4e0*/  IADD3 R4, P0, R14, R3, RZ ;  /* 0x000000030e047210 */ /* 0x001fc60007f1e0ff */
[----:B------:R-:W0:Y:S01]  /*b4f0*/  SHFL.IDX PT, R14, R16, 0x1, 0x181f ;  /* 0x00381f00100e7f89 */ /* 0x000e2200000e0000 */
[----:B-1----:R-:W-:Y:S02]  /*b500*/  IADD3.X R5, RZ, R5, RZ, P0, !PT ;  /* 0x00000005ff057210 */ /* 0x002fe400007fe4ff */
[----:B------:R-:W-:-:S13]  /*b510*/  ISETP.LT.OR P0, PT, R20, 0x1, P2 ;  /* 0x000000011400780c */ /* 0x000fda0001701670 */
[----:B------:R-:W-:Y:S01]  /*b520*/  LDGSTS.E.BYPASS.LTC128B.128 [R7+0x400], desc[UR38][R4.64], !P0 ;  /* 0x0040000004077fae */ /* 0x000fe2000c101d66 */
[----:B------:R-:W-:-:S13]  /*b530*/  ISETP.LT.OR P0, PT, R20, 0x1, P1 ;  /* 0x000000011400780c */ /* 0x000fda0000f01670 */
[----:B------:R1:W-:Y:S01]  /*b540*/  LDGSTS.E.BYPASS.LTC128B.128 [R7+0x4400], desc[UR38][R4.64+0x80], !P0 ;  /* 0x0440008004077fae */ /* 0x0003e2000c101d66 */
[----:B0-----:R-:W-:-:S03]  /*b550*/  IADD3 R12, P0, R14, R3, RZ ;  /* 0x000000030e0c7210 */ /* 0x001fc60007f1e0ff */
[----:B------:R-:W0:Y:S02]  /*b560*/  SHFL.IDX PT, R14, R16, 0x2, 0x181f ;  /* 0x00581f00100e7f89 */ /* 0x000e2400000e0000 */
[----:B------:R-:W-:Y:S01]  /*b570*/  IMAD.X R13, RZ, RZ, R6, P0 ;  /* 0x000000ffff0d7224 */ /* 0x000fe200000e0606 */
[----:B------:R-:W-:Y:S01]  /*b580*/  ISETP.LT.OR P0, PT, R20, 0x11, P2 ;  /* 0x000000111400780c */ /* 0x000fe20001701670 */
[----:B------:R-:W3:-:S12]  /*b590*/  SHFL.IDX PT, R6, R2, 0x2, 0x181f ;  /* 0x00581f0002067f89 */ /* 0x000ed800000e0000 */
[----:B------:R-:W-:Y:S01]  /*b5a0*/  LDGSTS.E.BYPASS.LTC128B.128 [R7+0xc00], desc[UR38][R12.64], !P0 ;  /* 0x00c000000c077fae */ /* 0x000fe2000c101d66 */
[----:B------:R-:W-:-:S13]  /*b5b0*/  ISETP.LT.OR P0, PT, R20, 0x11, P1 ;  /* 0x000000111400780c */ /* 0x000fda0000f01670 */
[----:B------:R4:W-:Y:S01]  /*b5c0*/  LDGSTS.E.BYPASS.LTC128B.128 [R7+0x4c00], desc[UR38][R12.64+0x80], !P0 ;  /* 0x04c000800c077fae */ /* 0x0009e2000c101d66 */
[----:B0-----:R-:W-:-:S03]  /*b5d0*/  IADD3 R10, P0, R14, R3, RZ ;  /* 0x000000030e0a7210 */ /* 0x001fc60007f1e0ff */
[----:B------:R-:W1:Y:S02]  /*b5e0*/  SHFL.IDX PT, R14, R16, 0x3, 0x181f ;  /* 0x00781f00100e7f89 */ /* 0x000e6400000e0000 */
[----:B---3--:R-:W-:Y:S01]  /*b5f0*/  IMAD.X R11, RZ, RZ, R6, P0 ;  /* 0x000000ffff0b7224 */ /* 0x008fe200000e0606 */
[----:B------:R-:W-:Y:S01]  /*b600*/  ISETP.LT.OR P0, PT, R20, 0x21, P2 ;  /* 0x000000211400780c */ /* 0x000fe20001701670 */
[----:B------:R-:W0:-:S12]  /*b610*/  SHFL.IDX PT, R6, R2, 0x3, 0x181f ;  /* 0x00781f0002067f89 */ /* 0x000e1800000e0000 */
[----:B------:R-:W-:Y:S01]  /*b620*/  LDGSTS.E.BYPASS.LTC128B.128 [R7+0x1400], desc[UR38][R10.64], !P0 ;  /* 0x014000000a077fae */ /* 0x000fe2000c101d66 */
[----:B------:R-:W-:-:S13]  /*b630*/  ISETP.LT.OR P0, PT, R20, 0x21, P1 ;  /* 0x000000211400780c */ /* 0x000fda0000f01670 */
[----:B------:R3:W-:Y:S01]  /*b640*/  LDGSTS.E.BYPASS.LTC128B.128 [R7+0x5400], desc[UR38][R10.64+0x80], !P0 ;  /* 0x054000800a077fae */ /* 0x0007e2000c101d66 */
[----:B-1----:R-:W-:-:S03]  /*b650*/  IADD3 R4, P0, R14, R3, RZ ;  /* 0x000000030e047210 */ /* 0x002fc60007f1e0ff */
[----:B------:R-:W4:Y:S01]  /*b660*/  SHFL.IDX PT, R14, R16, 0x4, 0x181f ;  /* 0x00981f00100e7f89 */ /* 0x000f2200000e0000 */
[----:B0-----:R-:W-:Y:S02]  /*b670*/  IADD3.X R5, RZ, R6, RZ, P0, !PT ;  /* 0x00000006ff057210 */ /* 0x001fe400007fe4ff */
[----:B------:R-:W-:Y:S01]  /*b680*/  ISETP.LT.OR P0, PT, R20, 0x31, P2 ;  /* 0x000000311400780c */ /* 0x000fe20001701670 */
[----:B------:R-:W0:-:S12]  /*b690*/  SHFL.IDX PT, R6, R2, 0x4, 0x181f ;  /* 0x00981f0002067f89 */ /* 0x000e1800000e0000 */
[----:B------:R-:W-:Y:S01]  /*b6a0*/  LDGSTS.E.BYPASS.LTC128B.128 [R7+0x1c00], desc[UR38][R4.64], !P0 ;  /* 0x01c0000004077fae */ /* 0x000fe2000c101d66 */
[----:B------:R-:W-:-:S13]  /*b6b0*/  ISETP.LT.OR P0, PT, R20, 0x31, P1 ;  /* 0x000000311400780c */ /* 0x000fda0000f01670 */
[----:B------:R1:W-:Y:S01]  /*b6c0*/  LDGSTS.E.BYPASS.LTC128B.128 [R7+0x5c00], desc[UR38][R4.64+0x80], !P0 ;  /* 0x05c0008004077fae */ /* 0x0003e2000c101d66 */
[----:B----4-:R-:W-:-:S03]  /*b6d0*/  IADD3 R12, P0, R14, R3, RZ ;  /* 0x000000030e0c7210 */ /* 0x010fc60007f1e0ff */
[----:B------:R-:W3:Y:S02]  /*b6e0*/  SHFL.IDX PT, R14, R16, 0x5, 0x181f ;  /* 0x00b81f00100e7f89 */ /* 0x000ee400000e0000 */
[----:B0-----:R-:W-:Y:S01]  /*b6f0*/  IMAD.X R13, RZ, RZ, R6, P0 ;  /* 0x000000ffff0d7224 */ /* 0x001fe200000e0606 */
[----:B------:R-:W-:Y:S01]  /*b700*/  ISETP.LT.OR P0, PT, R20, 0x41, P2 ;  /* 0x000000411400780c */ /* 0x000fe20001701670 */
[----:B------:R-:W0:-:S12]  /*b710*/  SHFL.IDX PT, R6, R2, 0x5, 0x181f ;  /* 0x00b81f0002067f89 */ /* 0x000e1800000e0000 */
[----:B------:R4:W-:Y:S01]  /*b720*/  LDGSTS.E.BYPASS.LTC128B.128 [R7+0x2400], desc[UR38][R12.64], !P0 ;  /* 0x024000000c077fae */ /* 0x0009e2000c101d66 */
[----:B------:R-:W-:-:S13]  /*b730*/  ISETP.LT.OR P0, PT, R20, 0x41, P1 ;  /* 0x000000411400780c */ /* 0x000fda0000f01670 */
[----:B------:R4:W-:Y:S01]  /*b740*/  LDGSTS.E.BYPASS.LTC128B.128 [R7+0x6400], desc[UR38][R12.64+0x80], !P0 ;  /* 0x064000800c077fae */ /* 0x0009e2000c101d66 */
[----:B---3--:R-:W-:-:S03]  /*b750*/  IADD3 R10, P0, R14, R3, RZ ;  /* 0x000000030e0a7210 */ /* 0x008fc60007f1e0ff */
[----:B------:R-:W1:Y:S02]  /*b760*/  SHFL.IDX PT, R14, R16, 0x6, 0x181f ;  /* 0x00d81f00100e7f89 */ /* 0x000e6400000e0000 */
[----:B0-----:R-:W-:Y:S01]  /*b770*/  IMAD.X R11, RZ, RZ, R6, P0 ;  /* 0x000000ffff0b7224 */ /* 0x001fe200000e0606 */
[----:B------:R-:W-:Y:S01]  /*b780*/  ISETP.LT.OR P0, PT, R20, 0x51, P2 ;  /* 0x000000511400780c */ /* 0x000fe20001701670 */
[----:B------:R-:W0:-:S12]  /*b790*/  SHFL.IDX PT, R6, R2, 0x6, 0x181f ;  /* 0x00d81f0002067f89 */ /* 0x000e1800000e0000 */
[----:B------:R4:W-:Y:S01]  /*b7a0*/  LDGSTS.E.BYPASS.LTC128B.128 [R7+0x2c00], desc[UR38][R10.64], !P0 ;  /* 0x02c000000a077fae */ /* 0x0009e2000c101d66 */
[----:B------:R-:W-:-:S13]  /*b7b0*/  ISETP.LT.OR P0, PT, R20, 0x51, P1 ;  /* 0x000000511400780c */ /* 0x000fda0000f01670 */
[----:B------:R4:W-:Y:S01]  /*b7c0*/  LDGSTS.E.BYPASS.LTC128B.128 [R7+0x6c00], desc[UR38][R10.64+0x80], !P0 ;  /* 0x06c000800a077fae */ /* 0x0009e2000c101d66 */
[----:B-1----:R-:W-:-:S03]  /*b7d0*/  IADD3 R4, P0, R14, R3, RZ ;  /* 0x000000030e047210 */ /* 0x002fc60007f1e0ff */
[----:B------:R4:W1:Y:S01]  /*b7e0*/  SHFL.IDX PT, R14, R16, 0x7, 0x181f ;  /* 0x00f81f00100e7f89 */ /* 0x00086200000e0000 */
[----:B0-----:R-:W-:Y:S02]  /*b7f0*/  IADD3.X R5, RZ, R6, RZ, P0, !PT ;  /* 0x00000006ff057210 */ /* 0x001fe400007fe4ff */
[----:B------:R-:W-:Y:S01]  /*b800*/  ISETP.LT.OR P0, PT, R20, 0x61, P2 ;  /* 0x000000611400780c */ /* 0x000fe20001701670 */
[----:B------:R4:W3:-:S12]  /*b810*/  SHFL.IDX PT, R6, R2, 0x7, 0x181f ;  /* 0x00f81f0002067f89 */ /* 0x0008d800000e0000 */
[----:B------:R4:W-:Y:S01]  /*b820*/  LDGSTS.E.BYPASS.LTC128B.128 [R7+0x3400], desc[UR38][R4.64], !P0 ;  /* 0x0340000004077fae */ /* 0x0009e2000c101d66 */
[----:B------:R-:W-:-:S13]  /*b830*/  ISETP.LT.OR P0, PT, R20, 0x61, P1 ;  /* 0x000000611400780c */ /* 0x000fda0000f01670 */
[----:B-1-3--:R4:W-:Y:S02]  /*b840*/  LDGSTS.E.BYPASS.LTC128B.128 [R7+0x7400], desc[UR38][R4.64+0x80], !P0 ;  /* 0x0740008004077fae */ /* 0x00a9e4000c101d66 */
.L_x_162:
[----:B----4-:R-:W-:Y:S01]  /*b850*/  IADD3 R2, P0, R14, R3, RZ ;  /* 0x000000030e027210 */ /* 0x010fe20007f1e0ff */
[----:B------:R-:W-:Y:S02]  /*b860*/  ULDC.64 UR4, c[0x0][0x328] ;  /* 0x0000ca0000047ab9 */ /* 0x000fe40000000a00 */
[----:B------:R-:W-:Y:S02]  /*b870*/  IMAD R35, R35, UR4, RZ ;  /* 0x0000000423237c24 */ /* 0x000fe4000f8e02ff */
[----:B------:R-:W-:Y:S01]  /*b880*/  IMAD.X R3, RZ, RZ, R6, P0 ;  /* 0x000000ffff037224 */ /* 0x000fe200000e0606 */
[----:B------:R-:W-:Y:S01]  /*b890*/  ISETP.LT.OR P0, PT, R20, 0x71, P2 ;  /* 0x000000711400780c */ /* 0x000fe20001701670 */
[C---:B------:R-:W-:Y:S02]  /*b8a0*/  IMAD R35, R34.reuse, UR5, R35 ;  /* 0x0000000522237c24 */ /* 0x040fe4000f8e0223 */
[----:B0-----:R-:W-:Y:S01]  /*b8b0*/  IMAD.WIDE.U32 R4, R34, UR4, RZ ;  /* 0x0000000422047c25 */ /* 0x001fe2000f8e00ff */
[----:B------:R-:W-:-:S03]  /*b8c0*/  ULDC.64 UR4, c[0x0][0x338] ;  /* 0x0000ce0000047ab9 */ /* 0x000fc60000000a00 */
[----:B------:R-:W-:Y:S02]  /*b8d0*/  IMAD.IADD R5, R5, 0x1, R35 ;  /* 0x0000000105057824 */ /* 0x000fe400078e0223 */
[----:B------:R-:W-:Y:S02]  /*b8e0*/  IMAD R11, R32, UR4, RZ ;  /* 0x00000004200b7c24 */ /* 0x000fe4000f8e02ff */
[----:B------:R-:W-:Y:S02]  /*b8f0*/  IMAD.WIDE.U32 R4, R28, UR4, R4 ;  /* 0x000000041c047c25 */ /* 0x000fe4000f8e0004 */
[----:B------:R-:W-:Y:S01]  /*b900*/  @!PT LDS RZ, [RZ] ;  /* 0x00000000fffff984 */ /* 0x000fe20000000800 */
[----:B------:R-:W-:Y:S01]  /*b910*/  @!PT LDS RZ, [RZ] ;  /* 0x00000000fffff984 */ /* 0x000fe20000000800 */
[----:B------:R-:W-:Y:S01]  /*b920*/  @!PT LDS RZ, [RZ] ;  /* 0x00000000fffff984 */ /* 0x000fe20000000800 */
[----:B------:R0:W-:Y:S01]  /*b930*/  LDGSTS.E.BYPASS.LTC128B.128 [R7+0x3c00], desc[UR38][R2.64], !P0 ;  /* 0x03c0000002077fae */ /* 0x0001e2000c101d66 */
[----:B------:R-:W-:Y:S01]  /*b940*/  ISETP.LT.OR P0, PT, R20, 0x71, P1 ;  /* 0x000000711400780c */ /* 0x000fe20000f01670 */
[----:B------:R-:W-:-:S05]  /*b950*/  IMAD R11, R28, UR5, R11 ;  /* 0x000000051c0b7c24 */ /* 0x000fca000f8e020b */
[----:B------:R-:W-:-:S07]  /*b960*/  IADD3 R11, R5, R11, RZ ;  /* 0x0000000b050b7210 */ /* 0x000fce0007ffe0ff */
[----:B------:R0:W-:Y:S01]  /*b970*/  LDGSTS.E.BYPASS.LTC128B.128 [R7+0x7c00], desc[UR38][R2.64+0x80], !P0 ;  /* 0x07c0008002077fae */ /* 0x0001e2000c101d66 */
[----:B------:R-:W-:Y:S01]  /*b980*/  PLOP3.LUT P0, PT, PT, PT, PT, 0x80, 0x0 ;  /* 0x000000000000781c */ /* 0x000fe20003f0f070 */
[----:B------:R-:W-:-:S12]  /*b990*/  NOP ;  /* 0x0000000000007918 */ /* 0x000fd80000000000 */
.L_x_66:
        /* <DEDUP_REMOVED lines=10> */
.L_x_67:
[----:B------:R-:W-:Y:S01]  /*ba40*/  R2UR UR4, R24 ;  /* 0x00000000180472ca */ /* 0x000fe200000e0000 */
[----:B------:R-:W-:Y:S01]  /*ba50*/  ULDC.64 UR6, c[0x0][0x330] ;  /* 0x0000cc0000067ab9 */ /* 0x000fe20000000a00 */
[----:B------:R-:W-:Y:S01]  /*ba60*/  IMAD.MOV.U32 R5, RZ, RZ, R11 ;  /* 0x000000ffff057224 */ /* 0x000fe200078e000b */
[----:B------:R1:W-:Y:S01]  /*ba70*/  SYNCS.ARRIVE.TRANS64.A1T0 RZ, [R0+URZ+0x28850], RZ ;  /* 0x028850ff00ff79a7 */ /* 0x0003e2000810003f */
[----:B0-----:R-:W-:Y:S01]  /*ba80*/  IMAD.U32 R3, RZ, RZ, UR6 ;  /* 0x00000006ff037e24 */ /* 0x001fe2000f8e00ff */
[----:B------:R-:W-:Y:S01]  /*ba90*/  IADD3 R18, R18, -0x80, RZ ;  /* 0xffffff8012127810 */ /* 0x000fe20007ffe0ff */
[----:B------:R-:W-:Y:S02]  /*baa0*/  VIADD R22, R22, 0xffffffff ;  /* 0xffffffff16167836 */ /* 0x000fe40000000000 */
[----:B------:R-:W-:-:S04]  /*bab0*/  IMAD.WIDE.U32 R4, R3, UR42, R4 ;  /* 0x0000002a03047c25 */ /* 0x000fc8000f8e0004 */
[----:B------:R-:W-:Y:S01]  /*bac0*/  VIADD R20, R20, 0x80 ;  /* 0x0000008014147836 */ /* 0x000fe20000000000 */
[----:B------:R-:W-:Y:S01]  /*bad0*/  UIMAD UR4, UR4, UR6, URZ ;  /* 0x00000006040472a4 */ /* 0x000fe2000f8e023f */
[----:B------:R-:W-:Y:S02]  /*bae0*/  IMAD.MOV.U32 R21, RZ, RZ, R9 ;  /* 0x000000ffff157224 */ /* 0x000fe400078e0009 */
[----:B------:R-:W-:Y:S01]  /*baf0*/  IMAD.MOV.U32 R10, RZ, RZ, R8 ;  /* 0x000000ffff0a7224 */ /* 0x000fe200078e0008 */
[----:B------:R-:W-:-:S03]  /*bb00*/  UIMAD UR4, UR42, UR7, UR4 ;  /* 0x000000072a0472a4 */ /* 0x000fc6000f8e0204 */
[----:B------:R-:W-:Y:S02]  /*bb10*/  ULDC.64 UR6, c[0x0][0x318] ;  /* 0x0000c60000067ab9 */ /* 0x000fe40000000a00 */
[----:B------:R-:W-:Y:S02]  /*bb20*/  LEA R16, P0, R4, UR6, 0x1 ;  /* 0x0000000604107c11 */ /* 0x000fe4000f8008ff */
[----:B------:R-:W-:-:S04]  /*bb30*/  IADD3 R3, R5, UR4, RZ ;  /* 0x0000000405037c10 */ /* 0x000fc8000fffe0ff */
[----:B------:R-:W-:Y:S02]  /*bb40*/  LEA.HI.X R2, R4, UR7, R3, 0x1, P0 ;  /* 0x0000000704027c11 */ /* 0x000fe400080f0c03 */
[----:B------:R-:W-:-:S13]  /*bb50*/  ISETP.GT.AND P0, PT, R22, UR48, PT ;  /* 0x0000003016007c0c */ /* 0x000fda000bf04270 */
[----:B-1----:R-:W-:Y:S05]  /*bb60*/  @P0 BRA `(.L_x_68) ;  /* 0xfffffff000240947 */ /* 0x002fea000383ffff */
[----:B------:R-:W-:Y:S05]  /*bb70*/  BSYNC B0 ;  /* 0x0000000000007941 */ /* 0x000fea0003800000 */
.L_x_55:
[----:B------:R-:W-:-:S13]  /*bb80*/  ISETP.NE.AND P0, PT, R19, 0x3, PT ;  /* 0x000000031300780c */ /* 0x000fda0003f05270 */
[----:B------:R-:W-:Y:S05]  /*bb90*/  @!P0 BRA `(.L_x_69) ;  /* 0x0000000000048947 */ /* 0x000fea0003800000 */
[----:B------:R-:W-:Y:S01]  /*bba0*/  BPT.TRAP 0x1 ;  /* 0x000000040000795c */ /* 0x000fe20000300000 */
.L_x_69:
[C---:B0-----:R-:W-:Y:S01]  /*bbb0*/  LEA R0, R9.reuse, UR45, 0x3 ;  /* 0x0000002d09007c11 */ /* 0x041fe2000f8e18ff */
[----:B------:R-:W-:Y:S01]  /*bbc0*/  BSSY B0, `(.L_x_70) ;  /* 0x0000008000007945 */ /* 0x000fe20003800000 */
[----:B------:R-:W-:Y:S02]  /*bbd0*/  SHF.L.U32 R5, R8, 0x1f, RZ ;  /* 0x0000001f08057819 */ /* 0x000fe400000006ff */
[----:B------:R-:W-:Y:S02]  /*bbe0*/  MOV R3, 0xffffff80 ;  /* 0xffffff8000037802 */ /* 0x000fe40000000f00 */
[----:B------:R-:W0:Y:S03]  /*bbf0*/  SYNCS.PHASECHK.TRANS64.TRYWAIT P0, [R0+URZ+0x28860], R5 ;  /* 0x02886005000075a7 */ /* 0x000e26000800017f */
[----:B------:R-:W-:Y:S02]  /*bc00*/  IMAD R22, R22, R3, UR43 ;  /* 0x0000002b16167e24 */ /* 0x000fe4000f8e0203 */
[----:B------:R-:W-:-:S02]  /*bc10*/  IMAD R3, R9, 0x4000, R36 ;  /* 0x0000400009037824 */ /* 0x000fc400078e0224 */
[----:B------:R-:W-:Y:S01]  /*bc20*/  IMAD.IADD R29, R22, 0x1, -R29 ;  /* 0x00000001161d7824 */ /* 0x000fe200078e0a1d */
[----:B0-----:R-:W-:Y:S06]  /*bc30*/  @!P0 BRA `(.L_x_71) ;  /* 0x0000003400448947 */ /* 0x001fec0003800000 */
.L_x_163:
[----:B------:R-:W-:Y:S05]  /*bc40*/  BSYNC B0 ;  /* 0x0000000000007941 */ /* 0x000fea0003800000 */
.L_x_70:
[----:B------:R-:W-:-:S03]  /*bc50*/  UMOV UR4, 0xffffffff ;  /* 0xffffffff00047882 */ /* 0x000fc60000000000 */
[----:B------:R-:W-:Y:S05]  /*bc60*/  BRA.DIV UR4, `(.L_x_72) ;  /* 0x00000036044c7947 */ /* 0x000fea000b800000 */
[----:B------:R-:W1:Y:S01]  /*bc70*/  SHFL.IDX PT, R4, R16, RZ, 0x181f ;  /* 0x00181fff10047589 */ /* 0x000e6200000e0000 */
[----:B------:R-:W-:Y:S01]  /*bc80*/  ULDC UR4, c[0x0][0x2f4] ;  /* 0x0000bd0000047ab9 */ /* 0x000fe20000000800 */
[----:B------:R-:W-:Y:S02]  /*bc90*/  LEA R3, R3, UR45, 0x1 ;  /* 0x0000002d03037c11 */ /* 0x000fe4000f8e08ff */
[----:B0-----:R-:W0:Y:S01]  /*bca0*/  SHFL.IDX PT, R5, R2, RZ, 0x181f ;  /* 0x00181fff02057589 */ /* 0x001e2200000e0000 */
[----:B------:R-:W-:Y:S02]  /*bcb0*/  ISETP.GE.AND P1, PT, R26, UR4, PT ;  /* 0x000000041a007c0c */ /* 0x000fe4000bf26270 */
[----:B------:R-:W-:Y:S01]  /*bcc0*/  ISETP.GE.AND P0, PT, R25, UR4, PT ;  /* 0x0000000419007c0c */ /* 0x000fe2000bf06270 */
[----:B------:R-:W3:Y:S01]  /*bcd0*/  SHFL.IDX PT, R20, R2, 0x1, 0x181f ;  /* 0x00381f0002147f89 */ /* 0x000ee200000e0000 */
[C---:B------:R-:W-:Y:S02]  /*bce0*/  ISETP.LT.OR P4, PT, R29.reuse, 0x1, P1 ;  /* 0x000000011d00780c */ /* 0x040fe40000f81670 */
[C---:B------:R-:W-:Y:S01]  /*bcf0*/  ISETP.LT.OR P5, PT, R29.reuse, 0x1, P0 ;  /* 0x000000011d00780c */ /* 0x040fe200007a1670 */
[----:B------:R-:W4:Y:S01]  /*bd00*/  SHFL.IDX PT, R14, R16, 0x1, 0x181f ;  /* 0x00381f00100e7f89 */ /* 0x000f2200000e0000 */
[----:B------:R-:W-:-:S02]  /*bd10*/  ISETP.LT.OR P2, PT, R29, 0x11, P1 ;  /* 0x000000111d00780c */ /* 0x000fc40000f41670 */
[----:B------:R-:W-:Y:S01]  /*bd20*/  ISETP.LT.OR P3, PT, R29, 0x11, P0 ;  /* 0x000000111d00780c */ /* 0x000fe20000761670 */
[----:B------:R-:W5:Y:S04]  /*bd30*/  SHFL.IDX PT, R22, R16, 0x2, 0x181f ;  /* 0x00581f0010167f89 */ /* 0x000f6800000e0000 */
[----:B------:R-:W2:Y:S01]  /*bd40*/  SHFL.IDX PT, R21, R2, 0x2, 0x181f ;  /* 0x00581f0002157f89 */ /* 0x000ea200000e0000 */
[----:B-1----:R-:W-:-:S03]  /*bd50*/  MOV R6, R4 ;  /* 0x0000000400067202 */ /* 0x002fc60000000f00 */
[----:B------:R-:W1:Y:S01]  /*bd60*/  SHFL.IDX PT, R10, R2, 0x3, 0x181f ;  /* 0x00781f00020a7f89 */ /* 0x000e6200000e0000 */
[----:B0-----:R-:W-:-:S03]  /*bd70*/  IMAD.MOV.U32 R7, RZ, RZ, R5 ;  /* 0x000000ffff077224 */ /* 0x001fc600078e0005 */
[----:B------:R-:W0:Y:S01]  /*bd80*/  SHFL.IDX PT, R23, R16, 0x3, 0x181f ;  /* 0x00781f0010177f89 */ /* 0x000e2200000e0000 */
[----:B------:R-:W-:-:S03]  /*bd90*/  IMAD.WIDE.U32 R6, R26, 0x2, R6 ;  /* 0x000000021a067825 */ /* 0x000fc600078e0006 */
[----:B------:R-:W0:Y:S01]  /*bda0*/  SHFL.IDX PT, R18, R2, 0x4, 0x181f ;  /* 0x00981f0002127f89 */ /* 0x000e2200000e0000 */
[----:B---3--:R-:W-:Y:S01]  /*bdb0*/  MOV R5, R20 ;  /* 0x0000001400057202 */ /* 0x008fe20000000f00 */
[----:B----4-:R-:W-:Y:S02]  /*bdc0*/  IMAD.MOV.U32 R4, RZ, RZ, R14 ;  /* 0x000000ffff047224 */ /* 0x010fe400078e000e */
[----:B------:R-:W3:Y:S01]  /*bdd0*/  SHFL.IDX PT, R25, R16, 0x4, 0x181f ;  /* 0x00981f0010197f89 */ /* 0x000ee200000e0000 */
[----:B-----5:R-:W-:-:S03]  /*bde0*/  IMAD.MOV.U32 R20, RZ, RZ, R22 ;  /* 0x000000ffff147224 */ /* 0x020fc600078e0016 */
[----:B------:R-:W-:Y:S01]  /*bdf0*/  LDGSTS.E.BYPASS.LTC128B.128 [R3+0x400], desc[UR38][R6.64], !P4 ;  /* 0x0040000006037fae */ /* 0x000fe2000e101d66 */
[C---:B------:R-:W-:Y:S01]  /*be00*/  ISETP.LT.OR P4, PT, R29.reuse, 0x21, P1 ;  /* 0x000000211d00780c */ /* 0x040fe20000f81670 */
[C---:B------:R-:W-:Y:S02]  /*be10*/  IMAD.WIDE.U32 R4, R26.reuse, 0x2, R4 ;  /* 0x000000021a047825 */ /* 0x040fe400078e0004 */
[----:B------:R4:W-:Y:S01]  /*be20*/  LDGSTS.E.BYPASS.LTC128B.128 [R3+0x4400], desc[UR38][R6.64+0x80], !P5 ;  /* 0x0440008006037fae */ /* 0x0009e2000e901d66 */
[----:B------:R-:W-:Y:S01]  /*be30*/  ISETP.LT.OR P5, PT, R29, 0x21, P0 ;  /* 0x000000211d00780c */ /* 0x000fe200007a1670 */
[----:B--2---:R-:W-:Y:S02]  /*be40*/  IMAD.WIDE.U32 R20, R26, 0x2, R20 ;  /* 0x000000021a147825 */ /* 0x004fe400078e0014 */
[----:B------:R-:W4:Y:S01]  /*be50*/  SHFL.IDX PT, R14, R16, 0x5, 0x181f ;  /* 0x00b81f00100e7f89 */ /* 0x000f2200000e0000 */
[----:B-1----:R-:W-:-:S03]  /*be60*/  MOV R13, R10 ;  /* 0x0000000a000d7202 */ /* 0x002fc60000000f00 */
[----:B------:R-:W1:Y:S01]  /*be70*/  SHFL.IDX PT, R24, R2, 0x5, 0x181f ;  /* 0x00b81f0002187f89 */ /* 0x000e6200000e0000 */
[----:B0-----:R-:W-:-:S03]  /*be80*/  IMAD.MOV.U32 R12, RZ, RZ, R23 ;  /* 0x000000ffff0c7224 */ /* 0x001fc600078e0017 */
[----:B------:R-:W0:Y:S01]  /*be90*/  SHFL.IDX PT, R22, R2, 0x6, 0x181f ;  /* 0x00d81f0002167f89 */ /* 0x000e2200000e0000 */
[----:B------:R-:W-:Y:S02]  /*bea0*/  IMAD.MOV.U32 R11, RZ, RZ, R18 ;  /* 0x000000ffff0b7224 */ /* 0x000fe400078e0012 */
[C---:B------:R-:W-:Y:S01]  /*beb0*/  IMAD.WIDE.U32 R12, R26.reuse, 0x2, R12 ;  /* 0x000000021a0c7825 */ /* 0x040fe200078e000c */
[----:B------:R-:W2:Y:S03]  /*bec0*/  SHFL.IDX PT, R27, R16, 0x6, 0x181f ;  /* 0x00d81f00101b7f89 */ /* 0x000ea600000e0000 */
[----:B---3--:R-:W-:Y:S01]  /*bed0*/  IMAD.MOV.U32 R10, RZ, RZ, R25 ;  /* 0x000000ffff0a7224 */ /* 0x008fe200078e0019 */
[----:B------:R-:W-:Y:S01]  /*bee0*/  LDGSTS.E.BYPASS.LTC128B.128 [R3+0xc00], desc[UR38][R4.64], !P2 ;  /* 0x00c0000004037fae */ /* 0x000fe2000d101d66 */
[C---:B------:R-:W-:Y:S02]  /*bef0*/  ISETP.LT.OR P2, PT, R29.reuse, 0x31, P1 ;  /* 0x000000311d00780c */ /* 0x040fe40000f41670 */
[----:B------:R-:W-:Y:S01]  /*bf00*/  IMAD.WIDE.U32 R10, R26, 0x2, R10 ;  /* 0x000000021a0a7825 */ /* 0x000fe200078e000a */
[----:B------:R0:W-:Y:S01]  /*bf10*/  LDGSTS.E.BYPASS.LTC128B.128 [R3+0x4c00], desc[UR38][R4.64+0x80], !P3 ;  /* 0x04c0008004037fae */ /* 0x0001e2000d901d66 */
[----:B------:R-:W-:-:S03]  /*bf20*/  ISETP.LT.OR P3, PT, R29, 0x31, P0 ;  /* 0x000000311d00780c */ /* 0x000fc60000761670 */
[----:B------:R-:W-:Y:S01]  /*bf30*/  LDGSTS.E.BYPASS.LTC128B.128 [R3+0x1400], desc[UR38][R20.64], !P4 ;  /* 0x0140000014037fae */ /* 0x000fe2000e101d66 */
[C---:B------:R-:W-:Y:S02]  /*bf40*/  ISETP.LT.OR P4, PT, R29.reuse, 0x41, P1 ;  /* 0x000000411d00780c */ /* 0x040fe40000f81670 */
[----:B----4-:R-:W-:Y:S01]  /*bf50*/  MOV R6, R14 ;  /* 0x0000000e00067202 */ /* 0x010fe20000000f00 */
[----:B------:R-:W-:Y:S01]  /*bf60*/  LDGSTS.E.BYPASS.LTC128B.128 [R3+0x5400], desc[UR38][R20.64+0x80], !P5 ;  /* 0x0540008014037fae */ /* 0x000fe2000e901d66 */
[C---:B------:R-:W-:Y:S01]  /*bf70*/  ISETP.LT.OR P5, PT, R29.reuse, 0x41, P0 ;  /* 0x000000411d00780c */ /* 0x040fe200007a1670 */
[----:B-1----:R-:W-:Y:S02]  /*bf80*/  IMAD.MOV.U32 R7, RZ, RZ, R24 ;  /* 0x000000ffff077224 */ /* 0x002fe400078e0018 */
[----:B------:R-:W-:Y:S01]  /*bf90*/  LDGSTS.E.BYPASS.LTC128B.128 [R3+0x1c00], desc[UR38][R12.64], !P2 ;  /* 0x01c000000c037fae */ /* 0x000fe2000d101d66 */
[C---:B------:R-:W-:Y:S01]  /*bfa0*/  ISETP.LT.OR P2, PT, R29.reuse, 0x51, P1 ;  /* 0x000000511d00780c */ /* 0x040fe20000f41670 */
[----:B------:R-:W-:Y:S01]  /*bfb0*/  IMAD.WIDE.U32 R6, R26, 0x2, R6 ;  /* 0x000000021a067825 */ /* 0x000fe200078e0006 */
[----:B0-----:R-:W-:Y:S01]  /*bfc0*/  MOV R5, R22 ;  /* 0x0000001600057202 */ /* 0x001fe20000000f00 */
[----:B------:R-:W-:Y:S01]  /*bfd0*/  LDGSTS.E.BYPASS.LTC128B.128 [R3+0x5c00], desc[UR38][R12.64+0x80], !P3 ;  /* 0x05c000800c037fae */ /* 0x000fe2000d901d66 */
[----:B------:R-:W-:Y:S01]  /*bfe0*/  ISETP.LT.OR P3, PT, R29, 0x51, P0 ;  /* 0x000000511d00780c */ /* 0x000fe20000761670 */
[----:B--2---:R-:W-:-:S02]  /*bff0*/  IMAD.MOV.U32 R4, RZ, RZ, R27 ;  /* 0x000000ffff047224 */ /* 0x004fc400078e001b */
[----:B------:R-:W-:Y:S01]  /*c000*/  LDGSTS.E.BYPASS.LTC128B.128 [R3+0x2400], desc[UR38][R10.64], !P4 ;  /* 0x024000000a037fae */ /* 0x000fe2000e101d66 */
[C---:B------:R-:W-:Y:S01]  /*c010*/  ISETP.LT.OR P4, PT, R29.reuse, 0x61, P1 ;  /* 0x000000611d00780c */ /* 0x040fe20000f81670 */
[----:B------:R-:W-:Y:S02]  /*c020*/  IMAD.WIDE.U32 R4, R26, 0x2, R4 ;  /* 0x000000021a047825 */ /* 0x000fe400078e0004 */
[----:B------:R0:W-:Y:S01]  /*c030*/  LDGSTS.E.BYPASS.LTC128B.128 [R3+0x6400], desc[UR38][R10.64+0x80], !P5 ;  /* 0x064000800a037fae */ /* 0x0001e2000e901d66 */
[----:B------:R-:W-:-:S03]  /*c040*/  ISETP.LT.OR P5, PT, R29, 0x61, P0 ;  /* 0x000000611d00780c */ /* 0x000fc600007a1670 */
[----:B------:R1:W-:Y:S04]  /*c050*/  LDGSTS.E.BYPASS.LTC128B.128 [R3+0x2c00], desc[UR38][R6.64], !P2 ;  /* 0x02c0000006037fae */ /* 0x0003e8000d101d66 */
[----:B------:R1:W-:Y:S04]  /*c060*/  LDGSTS.E.BYPASS.LTC128B.128 [R3+0x6c00], desc[UR38][R6.64+0x80], !P3 ;  /* 0x06c0008006037fae */ /* 0x0003e8000d901d66 */
[----:B------:R1:W-:Y:S01]  /*c070*/  LDGSTS.E.BYPASS.LTC128B.128 [R3+0x3400], desc[UR38][R4.64], !P4 ;  /* 0x0340000004037fae */ /* 0x0003e2000e101d66 */
[----:B0-----:R-:W-:-:S03]  /*c080*/  IMAD.MOV.U32 R10, RZ, RZ, RZ ;  /* 0x000000ffff0a7224 */ /* 0x001fc600078e00ff */
[----:B------:R-:W0:Y:S04]  /*c090*/  SHFL.IDX PT, R2, R2, 0x7, 0x181f ;  /* 0x00f81f0002027f89 */ /* 0x000e2800000e0000 */
[----:B------:R1:W2:Y:S04]  /*c0a0*/  SHFL.IDX PT, R14, R16, 0x7, 0x181f ;  /* 0x00f81f00100e7f89 */ /* 0x0002a800000e0000 */
[----:B------:R1:W-:Y:S02]  /*c0b0*/  LDGSTS.E.BYPASS.LTC128B.128 [R3+0x7400], desc[UR38][R4.64+0x80], !P5 ;  /* 0x0740008004037fae */ /* 0x0003e4000e901d66 */
.L_x_181:
[C---:B------:R-:W-:Y:S01]  /*c0c0*/  ISETP.LT.OR P1, PT, R29.reuse, 0x71, P1 ;  /* 0x000000711d00780c */ /* 0x040fe20000f21670 */
[----:B-12---:R-:W-:Y:S01]  /*c0d0*/  IMAD.MOV.U32 R4, RZ, RZ, R14 ;  /* 0x000000ffff047224 */ /* 0x006fe200078e000e */
[----:B------:R-:W-:Y:S02]  /*c0e0*/  ISETP.LT.OR P0, PT, R29, 0x71, P0 ;  /* 0x000000711d00780c */ /* 0x000fe40000701670 */
[----:B0-----:R-:W-:-:S03]  /*c0f0*/  MOV R5, R2 ;  /* 0x0000000200057202 */ /* 0x001fc60000000f00 */
[----:B------:R-:W-:-:S06]  /*c100*/  IMAD.WIDE.U32 R4, R26, 0x2, R4 ;  /* 0x000000021a047825 */ /* 0x000fcc00078e0004 */
[----:B------:R-:W-:Y:S01]  /*c110*/  @!PT LDS RZ, [RZ] ;  /* 0x00000000fffff984 */ /* 0x000fe20000000800 */
[----:B------:R-:W-:Y:S01]  /*c120*/  @!PT LDS RZ, [RZ] ;  /* 0x00000000fffff984 */ /* 0x000fe20000000800 */
[----:B------:R-:W-:Y:S01]  /*c130*/  @!PT LDS RZ, [RZ] ;  /* 0x00000000fffff984 */ /* 0x000fe20000000800 */
[----:B------:R0:W-:Y:S04]  /*c140*/  LDGSTS.E.BYPASS.LTC128B.128 [R3+0x3c00], desc[UR38][R4.64], !P1 ;  /* 0x03c0000004037fae */ /* 0x0001e8000c901d66 */
[----:B------:R0:W-:Y:S01]  /*c150*/  LDGSTS.E.BYPASS.LTC128B.128 [R3+0x7c00], desc[UR38][R4.64+0x80], !P0 ;  /* 0x07c0008004037fae */ /* 0x0001e2000c101d66 */
[----:B------:R-:W-:Y:S01]  /*c160*/  PLOP3.LUT P0, PT, PT, PT, PT, 0x80, 0x0 ;  /* 0x000000000000781c */ /* 0x000fe20003f0f070 */
[----:B------:R-:W-:-:S12]  /*c170*/  NOP ;  /* 0x0000000000007918 */ /* 0x000fd80000000000 */
.L_x_73:
        /* <DEDUP_REMOVED lines=10> */
.L_x_74:
[----:B------:R1:W-:Y:S02]  /*c220*/  SYNCS.ARRIVE.TRANS64.A1T0 RZ, [R0+URZ+0x28850], RZ ;  /* 0x028850ff00ff79a7 */ /* 0x0003e4000810003f */
[----:B-1----:R-:W-:-:S05]  /*c230*/  VIADD R0, R9, 0x1 ;  /* 0x0000000109007836 */ /* 0x002fca0000000000 */
[----:B------:R-:W-:-:S04]  /*c240*/  ISETP.NE.AND P0, PT, R0, 0x2, PT ;  /* 0x000000020000780c */ /* 0x000fc80003f05270 */
[----:B0-----:R-:W-:Y:S02]  /*c250*/  SEL R3, RZ, 0x1, P0 ;  /* 0x00000001ff037807 */ /* 0x001fe40000000000 */
[----:B------:R-:W-:Y:S02]  /*c260*/  SEL R0, R0, RZ, P0 ;  /* 0x000000ff00007207 */ /* 0x000fe40000000000 */
[----:B------:R-:W-:-:S07]  /*c270*/  LOP3.LUT R8, R8, R3, RZ, 0x3c, !PT ;  /* 0x0000000308087212 */ /* 0x000fce00078e3cff */
.L_x_40:
[----:B------:R-:W0:Y:S01]  /*c280*/  S2R R3, SR_CgaCtaId ;  /* 0x0000000000037919 */ /* 0x000e220000008800 */
[----:B------:R-:W-:Y:S02]  /*c290*/  MOV R2, 0x400 ;  /* 0x0000040000027802 */ /* 0x000fe40000000f00 */
[----:B------:R-:W-:Y:S02]  /*c2a0*/  SHF.L.U32 R10, R10, 0x1f, RZ ;  /* 0x0000001f0a0a7819 */ /* 0x000fe400000006ff */
[----:B0-----:R-:W-:-:S04]  /*c2b0*/  LEA R7, R3, R2, 0x18 ;  /* 0x0000000203077211 */ /* 0x001fc800078ec0ff */
[----:B------:R-:W0:Y:S02]  /*c2c0*/  SYNCS.PHASECHK.TRANS64.TRYWAIT P0, [R7+URZ+0x28820], R10 ;  /* 0x0288200a070075a7 */ /* 0x000e24000800017f */
[----:B0-----:R-:W-:Y:S05]  /*c2d0*/  @!P0 BRA `(.L_x_75) ;  /* 0x0000003800488947 */ /* 0x001fea0003800000 */
.L_x_182:
[----:B------:R-:W-:-:S03]  /*c2e0*/  UMOV UR4, 0xffffffff ;  /* 0xffffffff00047882 */ /* 0x000fc60000000000 */
[----:B------:R-:W-:Y:S05]  /*c2f0*/  BRA.DIV UR4, `(.L_x_76) ;  /* 0x0000003a04547947 */ /* 0x000fea000b800000 */
[----:B------:R1:W2:Y:S02]  /*c300*/  SHFL.IDX PT, R14, R17, RZ, 0x1f ;  /* 0x00001fff110e7589 */ /* 0x0002a400000e0000 */
.L_x_185:
[----:B--2---:R-:W-:-:S13]  /*c310*/  ISETP.NE.AND P0, PT, R14, RZ, PT ;  /* 0x000000ff0e00720c */ /* 0x004fda0003f05270 */
[----:B------:R-:W-:Y:S05]  /*c320*/  @P0 BRA `(.L_x_8) ;  /* 0x0000000000880947 */ /* 0x000fea0003800000 */
[----:B------:R-:W-:-:S03]  /*c330*/  UMOV UR4, 0xffffffff ;  /* 0xffffffff00047882 */ /* 0x000fc60000000000 */
[----:B------:R-:W-:Y:S05]  /*c340*/  BRA.DIV UR4, `(.L_x_77) ;  /* 0x0000003a04687947 */ /* 0x000fea000b800000 */
[----:B------:R-:W-:-:S13]  /*c350*/  ELECT P6, URZ, PT ;  /* 0x00000000003f782f */ /* 0x000fda00038c0000 */
.L_x_188:
[----:B------:R-:W-:Y:S05]  /*c360*/  @!P6 BRA `(.L_x_8) ;  /* 0x000000000078e947 */ /* 0x000fea0003800000 */
[----:B------:R-:W-:-:S06]  /*c370*/  ULOP3.LUT UR4, UR40, 0x2, URZ, 0xfc, !UPT ;  /* 0x0000000228047892 */ /* 0x000fcc000f8efc3f */
[----:B------:R-:W-:-:S05]  /*c380*/  IMAD.U32 R2, RZ, RZ, UR4 ;  /* 0x00000004ff027e24 */ /* 0x000fca000f8e00ff */
[----:B------:R-:W-:-:S13]  /*c390*/  ISETP.NE.AND P0, PT, R2, 0x3, PT ;  /* 0x000000030200780c */ /* 0x000fda0003f05270 */
[----:B------:R-:W-:Y:S05]  /*c3a0*/  @!P0 BRA `(.L_x_78) ;  /* 0x0000000000048947 */ /* 0x000fea0003800000 */
[----:B------:R-:W-:Y:S01]  /*c3b0*/  BPT.TRAP 0x1 ;  /* 0x000000040000795c */ /* 0x000fe20000300000 */
.L_x_78:
[C---:B------:R-:W-:Y:S01]  /*c3c0*/  LEA R5, R0.reuse, R7, 0x3 ;  /* 0x0000000700057211 */ /* 0x040fe200078e18ff */
[----:B------:R-:W-:Y:S01]  /*c3d0*/  VIADD R0, R0, 0x1 ;  /* 0x0000000100007836 */ /* 0x000fe20000000000 */
[----:B------:R-:W-:-:S04]  /*c3e0*/  SHF.L.U32 R2, R8, 0x1f, RZ ;  /* 0x0000001f08027819 */ /* 0x000fc800000006ff */
[----:B------:R-:W2:Y:S01]  /*c3f0*/  SYNCS.PHASECHK.TRANS64.TRYWAIT P1, [R5+URZ+0x28840], R2 ;  /* 0x02884002050075a7 */ /* 0x000ea2000802017f */
[----:B------:R-:W-:-:S04]  /*c400*/  ISETP.NE.AND P2, PT, R0, 0x2, PT ;  /* 0x000000020000780c */ /* 0x000fc80003f45270 */
[----:B------:R-:W-:Y:S01]  /*c410*/  SEL R3, RZ, 0x1, P2 ;  /* 0x00000001ff037807 */ /* 0x000fe20001000000 */
[----:B--2---:R-:W-:Y:S08]  /*c420*/  @!P1 BRA `(.L_x_79) ;  /* 0x0000003800509947 */ /* 0x004ff00003800000 */
.L_x_189:
[----:B------:R-:W-:Y:S02]  /*c430*/  SEL R0, R0, RZ, P2 ;  /* 0x000000ff00007207 */ /* 0x000fe40001000000 */
[----:B------:R-:W-:Y:S01]  /*c440*/  LOP3.LUT R3, R8, R3, RZ, 0x3c, !PT ;  /* 0x0000000308037212 */ /* 0x000fe200078e3cff */
[----:B------:R-:W-:Y:S06]  /*c450*/  @!P0 BRA `(.L_x_80) ;  /* 0x0000000000048947 */ /* 0x000fec0003800000 */
[----:B------:R-:W-:Y:S01]  /*c460*/  BPT.TRAP 0x1 ;  /* 0x000000040000795c */ /* 0x000fe20000300000 */
.L_x_80:
[----:B0-----:R-:W-:Y:S01]  /*c470*/  IMAD R7, R0, 0x8, R7 ;  /* 0x0000000800077824 */ /* 0x001fe200078e0207 */
[----:B------:R-:W-:-:S04]  /*c480*/  SHF.L.U32 R0, R3, 0x1f, RZ ;  /* 0x0000001f03007819 */ /* 0x000fc800000006ff */
[----:B------:R-:W0:Y:S02]  /*c490*/  SYNCS.PHASECHK.TRANS64.TRYWAIT P1, [R7+URZ+0x28840], R0 ;  /* 0x02884000070075a7 */ /* 0x000e24000802017f */
[----:B0-----:R-:W-:Y:S05]  /*c4a0*/  @!P1 BRA `(.L_x_81) ;  /* 0x0000003800449947 */ /* 0x001fea0003800000 */
.L_x_190:
[----:B------:R-:W-:Y:S05]  /*c4b0*/  @!P0 BRA `(.L_x_82) ;  /* 0x0000000000048947 */ /* 0x000fea0003800000 */
[----:B------:R-:W-:Y:S01]  /*c4c0*/  BPT.TRAP 0x1 ;  /* 0x000000040000795c */ /* 0x000fe20000300000 */
.L_x_82:
[----:B------:R-:W3:Y:S02]  /*c4d0*/  SYNCS.PHASECHK.TRANS64.TRYWAIT P1, [R5+URZ+0x28860], R2 ;  /* 0x02886002050075a7 */ /* 0x000ee4000802017f */
[----:B---3--:R-:W-:Y:S05]  /*c4e0*/  @!P1 BRA `(.L_x_83) ;  /* 0x0000003800489947 */ /* 0x008fea0003800000 */
.L_x_191:
[----:B------:R-:W-:Y:S05]  /*c4f0*/  @!P0 BRA `(.L_x_84) ;  /* 0x0000000000048947 */ /* 0x000fea0003800000 */
[----:B------:R-:W-:Y:S01]  /*c500*/  BPT.TRAP 0x1 ;  /* 0x000000040000795c */ /* 0x000fe20000300000 */
.L_x_84:
[----:B----4-:R4:W0:Y:S02]  /*c510*/  SYNCS.PHASECHK.TRANS64.TRYWAIT P0, [R7+URZ+0x28860], R0 ;  /* 0x02886000070075a7 */ /* 0x010824000800017f */
[----:B0-----:R-:W-:Y:S05]  /*c520*/  @!P0 NANOSLEEP.SYNCS 0x989680 ;  /* 0x009896800000895d */ /* 0x001fea0003900000 */
[----:B------:R-:W0:Y:S02]  /*c530*/  @!P0 SYNCS.PHASECHK.TRANS64 P0, [R7+URZ+0x28860], R0 ;  /* 0x02886000070085a7 */ /* 0x000e24000800007f */
[----:B0-----:R-:W-:Y:S05]  /*c540*/  @!P0 BRA `(.L_x_84) ;  /* 0xfffffffc00f08947 */ /* 0x001fea000383ffff */
.L_x_8:
[----:B------:R-:W-:Y:S05]  /*c550*/  BSYNC B6 ;  /* 0x0000000000067941 */ /* 0x000fea0003800000 */
.L_x_5:
[----:B------:R-:W-:Y:S05]  /*c560*/  EXIT ;  /* 0x000000000000794d */ /* 0x000fea0003800000 */
.L_x_12:
[----:B0-----:R-:W-:-:S04]  /*c570*/  MOV R0, UR36 ;  /* 0x0000002400007c02 */ /* 0x001fc80008000f00 */
[----:B------:R0:W1:Y:S03]  /*c580*/  SYNCS.PHASECHK.TRANS64.TRYWAIT P0, [R0+URZ+0x28800], R3 ;  /* 0x02880003000075a7 */ /* 0x000066000800017f */
[----:B-1----:R-:W-:Y:S05]  /*c590*/  @!P0 NANOSLEEP.SYNCS 0x989680 ;  /* 0x009896800000895d */ /* 0x002fea0003900000 */
[----:B------:R-:W1:Y:S02]  /*c5a0*/  @!P0 SYNCS.PHASECHK.TRANS64 P0, [R0+URZ+0x28800], R3 ;  /* 0x02880003000085a7 */ /* 0x000e64000800007f */
[----:B-1----:R-:W-:Y:S05]  /*c5b0*/  @!P0 BRA `(.L_x_12) ;  /* 0xfffffffc00ec8947 */ /* 0x002fea000383ffff */
[----:B------:R-:W-:Y:S05]  /*c5c0*/  BRA `(.L_x_85) ;  /* 0xffffff4c00007947 */ /* 0x000fea000383ffff */
.L_x_16:
[----:B-1----:R-:W-:-:S04]  /*c5d0*/  IMAD.U32 R4, RZ, RZ, UR36 ;  /* 0x00000024ff047e24 */ /* 0x002fc8000f8e00ff */
[----:B------:R1:W2:Y:S03]  /*c5e0*/  SYNCS.PHASECHK.TRANS64.TRYWAIT P1, [R4+URZ+0x28830], R3 ;  /* 0x02883003040075a7 */ /* 0x0002a6000802017f */
[----:B--2---:R-:W-:Y:S05]  /*c5f0*/  @!P1 NANOSLEEP.SYNCS 0x989680 ;  /* 0x009896800000995d */ /* 0x004fea0003900000 */
[----:B------:R-:W2:Y:S02]  /*c600*/  @!P1 SYNCS.PHASECHK.TRANS64 P1, [R4+URZ+0x28830], R3 ;  /* 0x02883003040095a7 */ /* 0x000ea4000802007f */
[----:B--2---:R-:W-:Y:S05]  /*c610*/  @!P1 BRA `(.L_x_16) ;  /* 0xfffffffc00ec9947 */ /* 0x004fea000383ffff */
[----:B------:R-:W-:Y:S05]  /*c620*/  BRA `(.L_x_15) ;  /* 0xffffff4c001c7947 */ /* 0x000fea000383ffff */
.L_x_22:
[----:B-1----:R-:W-:-:S04]  /*c630*/  IMAD.U32 R9, RZ, RZ, UR10 ;  /* 0x0000000aff097e24 */ /* 0x002fc8000f8e00ff */
[----:B------:R1:W2:Y:S03]  /*c640*/  SYNCS.PHASECHK.TRANS64.TRYWAIT P1, [R9+URZ+0x28830], R0 ;  /* 0x02883000090075a7 */ /* 0x0002a6000802017f */
[----:B--2---:R-:W-:Y:S05]  /*c650*/  @!P1 NANOSLEEP.SYNCS 0x989680 ;  /* 0x009896800000995d */ /* 0x004fea0003900000 */
[----:B------:R-:W2:Y:S02]  /*c660*/  @!P1 SYNCS.PHASECHK.TRANS64 P1, [R9+URZ+0x28830], R0 ;  /* 0x02883000090095a7 */ /* 0x000ea4000802007f */
[----:B--2---:R-:W-:Y:S05]  /*c670*/  @!P1 BRA `(.L_x_22) ;  /* 0xfffffffc00ec9947 */ /* 0x004fea000383ffff */
[----:B------:R-:W-:Y:S05]  /*c680*/  BRA `(.L_x_19) ;  /* 0xffffff7800747947 */ /* 0x000fea000383ffff */
.L_x_26:
[----:B-1----:R-:W-:-:S04]  /*c690*/  MOV R10, UR10 ;  /* 0x0000000a000a7c02 */ /* 0x002fc80008000f00 */
[----:B------:R1:W2:Y:S03]  /*c6a0*/  SYNCS.PHASECHK.TRANS64.TRYWAIT P1, [R10+URZ+0x28850], R9 ;  /* 0x028850090a0075a7 */ /* 0x0002a6000802017f */
[----:B--2---:R-:W-:Y:S05]  /*c6b0*/  @!P1 NANOSLEEP.SYNCS 0x989680 ;  /* 0x009896800000995d */ /* 0x004fea0003900000 */
[----:B------:R-:W2:Y:S02]  /*c6c0*/  @!P1 SYNCS.PHASECHK.TRANS64 P1, [R10+URZ+0x28850], R9 ;  /* 0x028850090a0095a7 */ /* 0x000ea4000802007f */
[----:B--2---:R-:W-:Y:S05]  /*c6d0*/  @!P1 BRA `(.L_x_26) ;  /* 0xfffffffc00ec9947 */ /* 0x004fea000383ffff */
[----:B------:R-:W-:Y:S05]  /*c6e0*/  BRA `(.L_x_23) ;  /* 0xffffff7c004c7947 */ /* 0x000fea000383ffff */
.L_x_33:
[----:B-1----:R-:W-:-:S04]  /*c6f0*/  IMAD.U32 R3, RZ, RZ, UR5 ;  /* 0x00000005ff037e24 */ /* 0x002fc8000f8e00ff */
[----:B------:R1:W2:Y:S03]  /*c700*/  SYNCS.PHASECHK.TRANS64.TRYWAIT P1, [R3+URZ+0x28850], R2 ;  /* 0x02885002030075a7 */ /* 0x0002a6000802017f */
[----:B--2---:R-:W-:Y:S05]  /*c710*/  @!P1 NANOSLEEP.SYNCS 0x989680 ;  /* 0x009896800000995d */ /* 0x004fea0003900000 */
[----:B------:R-:W2:Y:S02]  /*c720*/  @!P1 SYNCS.PHASECHK.TRANS64 P1, [R3+URZ+0x28850], R2 ;  /* 0x02885002030095a7 */ /* 0x000ea4000802007f */
[----:B--2---:R-:W-:Y:S05]  /*c730*/  @!P1 BRA `(.L_x_33) ;  /* 0xfffffffc00ec9947 */ /* 0x004fea000383ffff */
[----:B------:R-:W-:Y:S05]  /*c740*/  BRA `(.L_x_32) ;  /* 0xffffffa000407947 */ /* 0x000fea000383ffff */
.L_x_45:
[----:B------:R-:W-:Y:S01]  /*c750*/  IMAD.MOV.U32 R13, RZ, RZ, R17 ;  /* 0x000000ffff0d7224 */ /* 0x000fe200078e0011 */
[----:B------:R-:W-:Y:S01]  /*c760*/  MOV R12, RZ ;  /* 0x000000ff000c7202 */ /* 0x000fe20000000f00 */
[----:B------:R-:W-:Y:S02]  /*c770*/  IMAD.MOV.U32 R11, RZ, RZ, 0x1f ;  /* 0x0000001fff0b7424 */ /* 0x000fe400078e00ff */
[----:B------:R-:W-:-:S07]  /*c780*/  IMAD.MOV.U32 R15, RZ, RZ, -0x1 ;  /* 0xffffffffff0f7424 */ /* 0x000fce00078e00ff */
[----:B-----5:R-:W-:Y:S05]  /*c790*/  WARPSYNC.COLLECTIVE R15, `(.L_x_86) ;  /* 0x000000000f087348 */ /* 0x020fea0003c00000 */
[----:B------:R0:W1:Y:S02]  /*c7a0*/  SHFL.IDX P6, R14, R13, R12, R11 ;  /* 0x0000000c0d0e7389 */ /* 0x00006400000c000b */
[----:B01---5:R-:W-:Y:S01]  /*c7b0*/  ENDCOLLECTIVE ;  /* 0x000000000000791b */ /* 0x023fe20003800000 */
.L_x_86:
[----:B------:R-:W-:Y:S05]  /*c7c0*/  BRA `(.L_x_87) ;  /* 0xffffffcc00e07947 */ /* 0x000fea000383ffff */
.L_x_47:
[----:B0-----:R-:W-:-:S04]  /*c7d0*/  MOV R3, UR45 ;  /* 0x0000002d00037c02 */ /* 0x001fc80008000f00 */
[----:B------:R0:W1:Y:S03]  /*c7e0*/  SYNCS.PHASECHK.TRANS64.TRYWAIT P0, [R3+URZ+0x28840], R8 ;  /* 0x02884008030075a7 */ /* 0x000066000800017f */
[----:B-1----:R-:W-:Y:S05]  /*c7f0*/  @!P0 NANOSLEEP.SYNCS 0x989680 ;  /* 0x009896800000895d */ /* 0x002fea0003900000 */
[----:B------:R-:W1:Y:S02]  /*c800*/  @!P0 SYNCS.PHASECHK.TRANS64 P0, [R3+URZ+0x28840], R8 ;  /* 0x02884008030085a7 */ /* 0x000e64000800007f */
[----:B-1----:R-:W-:Y:S05]  /*c810*/  @!P0 BRA `(.L_x_47) ;  /* 0xfffffffc00ec8947 */ /* 0x002fea000383ffff */
[----:B------:R-:W-:Y:S05]  /*c820*/  BRA `(.L_x_88) ;  /* 0xffffffd0005c7947 */ /* 0x000fea000383ffff */
.L_x_48:
[----:B------:R-:W-:Y:S01]  /*c830*/  BSSY B0, `(.L_x_89) ;  /* 0x0000008000007945 */ /* 0x000fe20003800000 */
[----:B------:R-:W-:Y:S01]  /*c840*/  IMAD.MOV.U32 R13, RZ, RZ, R3 ;  /* 0x000000ffff0d7224 */ /* 0x000fe200078e0003 */
[----:B------:R-:W-:Y:S01]  /*c850*/  MOV R11, 0x181f ;  /* 0x0000181f000b7802 */ /* 0x000fe20000000f00 */
[----:B------:R-:W-:Y:S02]  /*c860*/  IMAD.MOV.U32 R12, RZ, RZ, RZ ;  /* 0x000000ffff0c7224 */ /* 0x000fe400078e00ff */
[----:B------:R-:W-:-:S07]  /*c870*/  IMAD.MOV.U32 R15, RZ, RZ, -0x1 ;  /* 0xffffffffff0f7424 */ /* 0x000fce00078e00ff */
[----:B------:R-:W-:Y:S05]  /*c880*/  WARPSYNC.COLLECTIVE R15, `(.L_x_90) ;  /* 0x000000000f087348 */ /* 0x000fea0003c00000 */
[----:B------:R0:W1:Y:S02]  /*c890*/  SHFL.IDX P6, R14, R13, R12, R11 ;  /* 0x0000000c0d0e7389 */ /* 0x00006400000c000b */
[----:B01----:R-:W-:Y:S01]  /*c8a0*/  ENDCOLLECTIVE ;  /* 0x000000000000791b */ /* 0x003fe20003800000 */
.L_x_90:
[----:B------:R-:W-:Y:S05]  /*c8b0*/  BSYNC B0 ;  /* 0x0000000000007941 */ /* 0x000fea0003800000 */
.L_x_89:
[----:B------:R-:W-:Y:S01]  /*c8c0*/  MOV R13, R0 ;  /* 0x00000000000d7202 */ /* 0x000fe20000000f00 */
[----:B------:R-:W-:Y:S01]  /*c8d0*/  IMAD.MOV.U32 R12, RZ, RZ, RZ ;  /* 0x000000ffff0c7224 */ /* 0x000fe200078e00ff */
[----:B------:R-:W-:Y:S01]  /*c8e0*/  MOV R15, 0xffffffff ;  /* 0xffffffff000f7802 */ /* 0x000fe20000000f00 */
[----:B------:R-:W-:Y:S01]  /*c8f0*/  IMAD.MOV.U32 R11, RZ, RZ, 0x181f ;  /* 0x0000181fff0b7424 */ /* 0x000fe200078e00ff */
[----:B------:R-:W-:Y:S01]  /*c900*/  @P0 LEA R9, R36, UR45, 0x1 ;  /* 0x0000002d24090c11 */ /* 0x000fe2000f8e08ff */
[----:B------:R-:W-:-:S07]  /*c910*/  IMAD.MOV.U32 R5, RZ, RZ, R14 ;  /* 0x000000ffff057224 */ /* 0x000fce00078e000e */
[----:B------:R-:W-:Y:S05]  /*c920*/  WARPSYNC.COLLECTIVE R15, `(.L_x_91) ;  /* 0x000000000f087348 */ /* 0x000fea0003c00000 */
[----:B------:R0:W1:Y:S02]  /*c930*/  SHFL.IDX P6, R14, R13, R12, R11 ;  /* 0x0000000c0d0e7389 */ /* 0x00006400000c000b */
[----:B01----:R-:W-:Y:S01]  /*c940*/  ENDCOLLECTIVE ;  /* 0x000000000000791b */ /* 0x003fe20003800000 */
.L_x_91:
[----:B------:R-:W-:Y:S01]  /*c950*/  IMAD.MOV.U32 R13, RZ, RZ, R3 ;  /* 0x000000ffff0d7224 */ /* 0x000fe200078e0003 */
[----:B------:R-:W-:Y:S01]  /*c960*/  MOV R12, 0x1 ;  /* 0x00000001000c7802 */ /* 0x000fe20000000f00 */
[----:B------:R-:W-:-:S07]  /*c970*/  IMAD.MOV.U32 R4, RZ, RZ, R14 ;  /* 0x000000ffff047224 */ /* 0x000fce00078e000e */
[----:B------:R-:W-:Y:S05]  /*c980*/  WARPSYNC.COLLECTIVE R15, `(.L_x_92) ;  /* 0x000000000f087348 */ /* 0x000fea0003c00000 */
[----:B------:R0:W1:Y:S02]  /*c990*/  SHFL.IDX P6, R14, R13, R12, R11 ;  /* 0x0000000c0d0e7389 */ /* 0x00006400000c000b */
[----:B01----:R-:W-:Y:S01]  /*c9a0*/  ENDCOLLECTIVE ;  /* 0x000000000000791b */ /* 0x003fe20003800000 */
.L_x_92:
[----:B------:R-:W-:-:S05]  /*c9b0*/  @P0 IMAD.WIDE.U32 R4, R26, 0x2, R4 ;  /* 0x000000021a040825 */ /* 0x000fca00078e0004 */
[----:B------:R-:W-:Y:S01]  /*c9c0*/  @!PT LDS RZ, [RZ] ;  /* 0x00000000fffff984 */ /* 0x000fe20000000800 */
[----:B------:R-:W-:Y:S01]  /*c9d0*/  @!PT LDS RZ, [RZ] ;  /* 0x00000000fffff984 */ /* 0x000fe20000000800 */
[----:B------:R-:W-:Y:S01]  /*c9e0*/  @!PT LDS RZ, [RZ] ;  /* 0x00000000fffff984 */ /* 0x000fe20000000800 */
[----:B------:R0:W-:Y:S04]  /*c9f0*/  @P0 LDGSTS.E.BYPASS.LTC128B.128 [R9+0x18400], desc[UR38][R4.64], !P3 ;  /* 0x1840000004090fae */ /* 0x0001e8000d901d66 */
[----:B------:R0:W-:Y:S01]  /*ca00*/  @P0 LDGSTS.E.BYPASS.LTC128B.128 [R9+0x1c400], desc[UR38][R4.64+0x80], !P2 ;  /* 0x1c40008004090fae */ /* 0x0001e2000d101d66 */
[----:B------:R-:W-:Y:S01]  /*ca10*/  ISETP.GE.AND P0, PT, R6, 0x11, PT ;  /* 0x000000110600780c */ /* 0x000fe20003f06270 */
[----:B------:R-:W-:Y:S02]  /*ca20*/  IMAD.MOV.U32 R13, RZ, RZ, R0 ;  /* 0x000000ffff0d7224 */ /* 0x000fe400078e0000 */
[----:B------:R-:W-:-:S10]  /*ca30*/  IMAD.MOV.U32 R10, RZ, RZ, R14 ;  /* 0x000000ffff0a7224 */ /* 0x000fd400078e000e */
[----:B0-----:R-:W-:-:S07]  /*ca40*/  @P0 LEA R18, R36, UR45, 0x1 ;  /* 0x0000002d24120c11 */ /* 0x001fce000f8e08ff */
[----:B------:R-:W-:Y:S05]  /*ca50*/  WARPSYNC.COLLECTIVE R15, `(.L_x_93) ;  /* 0x000000000f087348 */ /* 0x000fea0003c00000 */
[----:B------:R0:W1:Y:S02]  /*ca60*/  SHFL.IDX P6, R14, R13, R12, R11 ;  /* 0x0000000c0d0e7389 */ /* 0x00006400000c000b */
[----:B01----:R-:W-:Y:S01]  /*ca70*/  ENDCOLLECTIVE ;  /* 0x000000000000791b */ /* 0x003fe20003800000 */
.L_x_93:
[----:B------:R-:W-:Y:S01]  /*ca80*/  IMAD.MOV.U32 R5, RZ, RZ, R10 ;  /* 0x000000ffff057224 */ /* 0x000fe200078e000a */
[----:B------:R-:W-:Y:S01]  /*ca90*/  MOV R13, R3 ;  /* 0x00000003000d7202 */ /* 0x000fe20000000f00 */
[----:B------:R-:W-:Y:S01]  /*caa0*/  IMAD.MOV.U32 R12, RZ, RZ, 0x2 ;  /* 0x00000002ff0c7424 */ /* 0x000fe200078e00ff */
[----:B------:R-:W-:-:S07]  /*cab0*/  MOV R21, R14 ;  /* 0x0000000e00157202 */ /* 0x000fce0000000f00 */
[----:B------:R-:W-:Y:S05]  /*cac0*/  WARPSYNC.COLLECTIVE R15, `(.L_x_94) ;  /* 0x000000000f087348 */ /* 0x000fea0003c00000 */
[----:B------:R0:W1:Y:S02]  /*cad0*/  SHFL.IDX P6, R14, R13, R12, R11 ;  /* 0x0000000c0d0e7389 */ /* 0x00006400000c000b */
[----:B01----:R-:W-:Y:S01]  /*cae0*/  ENDCOLLECTIVE ;  /* 0x000000000000791b */ /* 0x003fe20003800000 */
.L_x_94:
[----:B------:R-:W-:-:S04]  /*caf0*/  IMAD.MOV.U32 R4, RZ, RZ, R21 ;  /* 0x000000ffff047224 */ /* 0x000fc800078e0015 */
[----:B------:R-:W-:-:S05]  /*cb00*/  @P0 IMAD.WIDE.U32 R20, R26, 0x2, R4 ;  /* 0x000000021a140825 */ /* 0x000fca00078e0004 */
[----:B------:R-:W-:Y:S01]  /*cb10*/  @!PT LDS RZ, [RZ] ;  /* 0x00000000fffff984 */ /* 0x000fe20000000800 */
[----:B------:R-:W-:Y:S01]  /*cb20*/  @!PT LDS RZ, [RZ] ;  /* 0x00000000fffff984 */ /* 0x000fe20000000800 */
[----:B------:R-:W-:Y:S01]  /*cb30*/  @!PT LDS RZ, [RZ] ;  /* 0x00000000fffff984 */ /* 0x000fe20000000800 */
[----:B------:R0:W-:Y:S01]  /*cb40*/  @P0 LDGSTS.E.BYPASS.LTC128B.128 [R18+0x18c00], desc[UR38][R20.64], !P3 ;  /* 0x18c0000014120fae */ /* 0x0001e2000d901d66 */
[----:B------:R-:W-:-:S03]  /*cb50*/  MOV R13, R0 ;  /* 0x00000000000d7202 */ /* 0x000fc60000000f00 */
[----:B------:R0:W-:Y:S01]  /*cb60*/  @P0 LDGSTS.E.BYPASS.LTC128B.128 [R18+0x1cc00], desc[UR38][R20.64+0x80], !P2 ;  /* 0x1cc0008014120fae */ /* 0x0001e2000d101d66 */
[----:B------:R-:W-:Y:S01]  /*cb70*/  ISETP.GE.AND P0, PT, R6, 0x21, PT ;  /* 0x000000210600780c */ /* 0x000fe20003f06270 */
[----:B------:R-:W-:-:S12]  /*cb80*/  IMAD.MOV.U32 R8, RZ, RZ, R14 ;  /* 0x000000ffff087224 */ /* 0x000fd800078e000e */
[----:B0-----:R-:W-:Y:S05]  /*cb90*/  WARPSYNC.COLLECTIVE R15, `(.L_x_95) ;  /* 0x000000000f087348 */ /* 0x001fea0003c00000 */
[----:B------:R1:W2:Y:S02]  /*cba0*/  SHFL.IDX P6, R14, R13, R12, R11 ;  /* 0x0000000c0d0e7389 */ /* 0x0002a400000c000b */
[----:B012---:R-:W-:Y:S01]  /*cbb0*/  ENDCOLLECTIVE ;  /* 0x000000000000791b */ /* 0x007fe20003800000 */
.L_x_95:
[----:B------:R-:W-:Y:S01]  /*cbc0*/  MOV R5, R8 ;  /* 0x0000000800057202 */ /* 0x000fe20000000f00 */
[----:B------:R-:W-:Y:S02]  /*cbd0*/  IMAD.MOV.U32 R13, RZ, RZ, R3 ;  /* 0x000000ffff0d7224 */ /* 0x000fe400078e0003 */
[----:B------:R-:W-:Y:S02]  /*cbe0*/  IMAD.MOV.U32 R12, RZ, RZ, 0x3 ;  /* 0x00000003ff0c7424 */ /* 0x000fe400078e00ff */
[----:B------:R-:W-:-:S07]  /*cbf0*/  IMAD.MOV.U32 R37, RZ, RZ, R14 ;  /* 0x000000ffff257224 */ /* 0x000fce00078e000e */
[----:B------:R-:W-:Y:S05]  /*cc00*/  WARPSYNC.COLLECTIVE R15, `(.L_x_96) ;  /* 0x000000000f087348 */ /* 0x000fea0003c00000 */
[----:B------:R0:W1:Y:S02]  /*cc10*/  SHFL.IDX P6, R14, R13, R12, R11 ;  /* 0x0000000c0d0e7389 */ /* 0x00006400000c000b */
[----:B01----:R-:W-:Y:S01]  /*cc20*/  ENDCOLLECTIVE ;  /* 0x000000000000791b */ /* 0x003fe20003800000 */
.L_x_96:
[----:B------:R-:W-:-:S04]  /*cc30*/  IMAD.MOV.U32 R4, RZ, RZ, R37 ;  /* 0x000000ffff047224 */ /* 0x000fc800078e0025 */
[----:B------:R-:W-:Y:S01]  /*cc40*/  @P0 IMAD.WIDE.U32 R8, R26, 0x2, R4 ;  /* 0x000000021a080825 */ /* 0x000fe200078e0004 */
[----:B------:R-:W-:-:S05]  /*cc50*/  @P0 LEA R5, R36, UR45, 0x1 ;  /* 0x0000002d24050c11 */ /* 0x000fca000f8e08ff */
[----:B------:R-:W-:Y:S01]  /*cc60*/  @!PT LDS RZ, [RZ] ;  /* 0x00000000fffff984 */ /* 0x000fe20000000800 */
[----:B------:R-:W-:Y:S01]  /*cc70*/  @!PT LDS RZ, [RZ] ;  /* 0x00000000fffff984 */ /* 0x000fe20000000800 */
[----:B------:R-:W-:Y:S01]  /*cc80*/  @!PT LDS RZ, [RZ] ;  /* 0x00000000fffff984 */ /* 0x000fe20000000800 */
[----:B------:R0:W-:Y:S01]  /*cc90*/  @P0 LDGSTS.E.BYPASS.LTC128B.128 [R5+0x19400], desc[UR38][R8.64], !P3 ;  /* 0x1940000008050fae */ /* 0x0001e2000d901d66 */
[----:B------:R-:W-:-:S03]  /*cca0*/  IMAD.MOV.U32 R13, RZ, RZ, R0 ;  /* 0x000000ffff0d7224 */ /* 0x000fc600078e0000 */
[----:B------:R0:W-:Y:S01]  /*ccb0*/  @P0 LDGSTS.E.BYPASS.LTC128B.128 [R5+0x1d400], desc[UR38][R8.64+0x80], !P2 ;  /* 0x1d40008008050fae */ /* 0x0001e2000d101d66 */
[----:B------:R-:W-:Y:S02]  /*ccc0*/  ISETP.GE.AND P0, PT, R6, 0x31, PT ;  /* 0x000000310600780c */ /* 0x000fe40003f06270 */
[----:B------:R-:W-:-:S11]  /*ccd0*/  MOV R7, R14 ;  /* 0x0000000e00077202 */ /* 0x000fd60000000f00 */
[----:B0-----:R-:W-:Y:S05]  /*cce0*/  WARPSYNC.COLLECTIVE R15, `(.L_x_97) ;  /* 0x000000000f087348 */ /* 0x001fea0003c00000 */
[----:B------:R1:W2:Y:S02]  /*ccf0*/  SHFL.IDX P6, R14, R13, R12, R11 ;  /* 0x0000000c0d0e7389 */ /* 0x0002a400000c000b */
[----:B012---:R-:W-:Y:S01]  /*cd00*/  ENDCOLLECTIVE ;  /* 0x000000000000791b */ /* 0x007fe20003800000 */
.L_x_97:
[----:B------:R-:W-:Y:S02]  /*cd10*/  MOV R5, R7 ;  /* 0x0000000700057202 */ /* 0x000fe40000000f00 */
[----:B------:R-:W-:Y:S01]  /*cd20*/  @P0 LEA R7, R36, UR45, 0x1 ;  /* 0x0000002d24070c11 */ /* 0x000fe2000f8e08ff */
[----:B------:R-:W-:Y:S02]  /*cd30*/  IMAD.MOV.U32 R13, RZ, RZ, R3 ;  /* 0x000000ffff0d7224 */ /* 0x000fe400078e0003 */
[----:B------:R-:W-:Y:S02]  /*cd40*/  IMAD.MOV.U32 R12, RZ, RZ, 0x4 ;  /* 0x00000004ff0c7424 */ /* 0x000fe400078e00ff */
[----:B------:R-:W-:-:S07]  /*cd50*/  IMAD.MOV.U32 R4, RZ, RZ, R14 ;  /* 0x000000ffff047224 */ /* 0x000fce00078e000e */
[----:B------:R-:W-:Y:S05]  /*cd60*/  WARPSYNC.COLLECTIVE R15, `(.L_x_98) ;  /* 0x000000000f087348 */ /* 0x000fea0003c00000 */
[----:B------:R0:W1:Y:S02]  /*cd70*/  SHFL.IDX P6, R14, R13, R12, R11 ;  /* 0x0000000c0d0e7389 */ /* 0x00006400000c000b */
[----:B01----:R-:W-:Y:S01]  /*cd80*/  ENDCOLLECTIVE ;  /* 0x000000000000791b */ /* 0x003fe20003800000 */
.L_x_98:
[----:B------:R-:W-:-:S05]  /*cd90*/  @P0 IMAD.WIDE.U32 R4, R26, 0x2, R4 ;  /* 0x000000021a040825 */ /* 0x000fca00078e0004 */
[----:B------:R-:W-:Y:S01]  /*cda0*/  @!PT LDS RZ, [RZ] ;  /* 0x00000000fffff984 */ /* 0x000fe20000000800 */
[----:B------:R-:W-:Y:S01]  /*cdb0*/  @!PT LDS RZ, [RZ] ;  /* 0x00000000fffff984 */ /* 0x000fe20000000800 */
[----:B------:R-:W-:Y:S01]  /*cdc0*/  @!PT LDS RZ, [RZ] ;  /* 0x00000000fffff984 */ /* 0x000fe20000000800 */
[----:B------:R0:W-:Y:S04]  /*cdd0*/  @P0 LDGSTS.E.BYPASS.LTC128B.128 [R7+0x19c00], desc[UR38][R4.64], !P3 ;  /* 0x19c0000004070fae */ /* 0x0001e8000d901d66 */
[----:B------:R0:W-:Y:S01]  /*cde0*/  @P0 LDGSTS.E.BYPASS.LTC128B.128 [R7+0x1dc00], desc[UR38][R4.64+0x80], !P2 ;  /* 0x1dc0008004070fae */ /* 0x0001e2000d101d66 */
[----:B------:R-:W-:Y:S01]  /*cdf0*/  ISETP.GE.AND P0, PT, R6, 0x41, PT ;  /* 0x000000410600780c */ /* 0x000fe20003f06270 */
[----:B------:R-:W-:Y:S01]  /*ce00*/  IMAD.MOV.U32 R13, RZ, RZ, R0 ;  /* 0x000000ffff0d7224 */ /* 0x000fe200078e0000 */
[----:B------:R-:W-:-:S11]  /*ce10*/  MOV R10, R14 ;  /* 0x0000000e000a7202 */ /* 0x000fd60000000f00 */
[----:B0-----:R-:W-:Y:S05]  /*ce20*/  WARPSYNC.COLLECTIVE R15, `(.L_x_99) ;  /* 0x000000000f087348 */ /* 0x001fea0003c00000 */
[----:B------:R1:W2:Y:S02]  /*ce30*/  SHFL.IDX P6, R14, R13, R12, R11 ;  /* 0x0000000c0d0e7389 */ /* 0x0002a400000c000b */
[----:B012---:R-:W-:Y:S01]  /*ce40*/  ENDCOLLECTIVE ;  /* 0x000000000000791b */ /* 0x007fe20003800000 */
.L_x_99:
[----:B------:R-:W-:Y:S02]  /*ce50*/  IMAD.MOV.U32 R5, RZ, RZ, R10 ;  /* 0x000000ffff057224 */ /* 0x000fe400078e000a */
[----:B------:R-:W-:Y:S01]  /*ce60*/  IMAD.MOV.U32 R13, RZ, RZ, R3 ;  /* 0x000000ffff0d7224 */ /* 0x000fe200078e0003 */
[----:B------:R-:W-:Y:S01]  /*ce70*/  MOV R12, 0x5 ;  /* 0x00000005000c7802 */ /* 0x000fe20000000f00 */
[----:B------:R-:W-:-:S07]  /*ce80*/  IMAD.MOV.U32 R37, RZ, RZ, R14 ;  /* 0x000000ffff257224 */ /* 0x000fce00078e000e */
[----:B------:R-:W-:Y:S05]  /*ce90*/  WARPSYNC.COLLECTIVE R15, `(.L_x_100) ;  /* 0x000000000f087348 */ /* 0x000fea0003c00000 */
[----:B------:R0:W1:Y:S02]  /*cea0*/  SHFL.IDX P6, R14, R13, R12, R11 ;  /* 0x0000000c0d0e7389 */ /* 0x00006400000c000b */
[----:B01----:R-:W-:Y:S01]  /*ceb0*/  ENDCOLLECTIVE ;  /* 0x000000000000791b */ /* 0x003fe20003800000 */
.L_x_100:
[----:B------:R-:W-:Y:S02]  /*cec0*/  MOV R4, R37 ;  /* 0x0000002500047202 */ /* 0x000fe40000000f00 */
[----:B------:R-:W-:-:S03]  /*ced0*/  @P0 LEA R37, R36, UR45, 0x1 ;  /* 0x0000002d24250c11 */ /* 0x000fc6000f8e08ff */
[----:B------:R-:W-:-:S05]  /*cee0*/  @P0 IMAD.WIDE.U32 R20, R26, 0x2, R4 ;  /* 0x000000021a140825 */ /* 0x000fca00078e0004 */
[----:B------:R-:W-:Y:S01]  /*cef0*/  @!PT LDS RZ, [RZ] ;  /* 0x00000000fffff984 */ /* 0x000fe20000000800 */
[----:B------:R-:W-:Y:S01]  /*cf00*/  @!PT LDS RZ, [RZ] ;  /* 0x00000000fffff984 */ /* 0x000fe20000000800 */
[----:B------:R-:W-:Y:S01]  /*cf10*/  @!PT LDS RZ, [RZ] ;  /* 0x00000000fffff984 */ /* 0x000fe20000000800 */
[----:B------:R0:W-:Y:S01]  /*cf20*/  @P0 LDGSTS.E.BYPASS.LTC128B.128 [R37+0x1a400], desc[UR38][R20.64], !P3 ;  /* 0x1a40000014250fae */ /* 0x0001e2000d901d66 */
[----:B------:R-:W-:-:S03]  /*cf30*/  IMAD.MOV.U32 R13, RZ, RZ, R0 ;  /* 0x000000ffff0d7224 */ /* 0x000fc600078e0000 */
[----:B------:R0:W-:Y:S01]  /*cf40*/  @P0 LDGSTS.E.BYPASS.LTC128B.128 [R37+0x1e400], desc[UR38][R20.64+0x80], !P2 ;  /* 0x1e40008014250fae */ /* 0x0001e2000d101d66 */
[----:B------:R-:W-:Y:S01]  /*cf50*/  ISETP.GE.AND P0, PT, R6, 0x51, PT ;  /* 0x000000510600780c */ /* 0x000fe20003f06270 */
[----:B------:R-:W-:-:S12]  /*cf60*/  IMAD.MOV.U32 R18, RZ, RZ, R14 ;  /* 0x000000ffff127224 */ /* 0x000fd800078e000e */
[----:B0-----:R-:W-:Y:S05]  /*cf70*/  WARPSYNC.COLLECTIVE R15, `(.L_x_101) ;  /* 0x000000000f087348 */ /* 0x001fea0003c00000 */
[----:B------:R1:W2:Y:S02]  /*cf80*/  SHFL.IDX P6, R14, R13, R12, R11 ;  /* 0x0000000c0d0e7389 */ /* 0x0002a400000c000b */
[----:B012---:R-:W-:Y:S01]  /*cf90*/  ENDCOLLECTIVE ;  /* 0x000000000000791b */ /* 0x007fe20003800000 */
.L_x_101:
[----:B------:R-:W-:Y:S01]  /*cfa0*/  IMAD.MOV.U32 R5, RZ, RZ, R18 ;  /* 0x000000ffff057224 */ /* 0x000fe200078e0012 */
[----:B------:R-:W-:Y:S02]  /*cfb0*/  @P0 LEA R10, R36, UR45, 0x1 ;  /* 0x0000002d240a0c11 */ /* 0x000fe4000f8e08ff */
[----:B------:R-:W-:Y:S01]  /*cfc0*/  MOV R13, R3 ;  /* 0x00000003000d7202 */ /* 0x000fe20000000f00 */
[----:B------:R-:W-:Y:S01]  /*cfd0*/  IMAD.MOV.U32 R12, RZ, RZ, 0x6 ;  /* 0x00000006ff0c7424 */ /* 0x000fe200078e00ff */
[----:B------:R-:W-:-:S07]  /*cfe0*/  MOV R9, R14 ;  /* 0x0000000e00097202 */ /* 0x000fce0000000f00 */
[----:B------:R-:W-:Y:S05]  /*cff0*/  WARPSYNC.COLLECTIVE R15, `(.L_x_102) ;  /* 0x000000000f087348 */ /* 0x000fea0003c00000 */
[----:B------:R0:W1:Y:S02]  /*d000*/  SHFL.IDX P6, R14, R13, R12, R11 ;  /* 0x0000000c0d0e7389 */ /* 0x00006400000c000b */
[----:B01----:R-:W-:Y:S01]  /*d010*/  ENDCOLLECTIVE ;  /* 0x000000000000791b */ /* 0x003fe20003800000 */
.L_x_102:
        /* <DEDUP_REMOVED lines=13> */
.L_x_103:
[----:B------:R-:W-:Y:S01]  /*d0f0*/  IMAD.MOV.U32 R5, RZ, RZ, R7 ;  /* 0x000000ffff057224 */ /* 0x000fe200078e0007 */
[----:B------:R-:W-:Y:S02]  /*d100*/  @P0 LEA R7, R36, UR45, 0x1 ;  /* 0x0000002d24070c11 */ /* 0x000fe4000f8e08ff */
[----:B------:R-:W-:Y:S01]  /*d110*/  MOV R13, R3 ;  /* 0x00000003000d7202 */ /* 0x000fe20000000f00 */
[----:B------:R-:W-:Y:S02]  /*d120*/  IMAD.MOV.U32 R12, RZ, RZ, 0x7 ;  /* 0x00000007ff0c7424 */ /* 0x000fe400078e00ff */
[----:B------:R-:W-:-:S07]  /*d130*/  IMAD.MOV.U32 R4, RZ, RZ, R14 ;  /* 0x000000ffff047224 */ /* 0x000fce00078e000e */
[----:B------:R-:W-:Y:S05]  /*d140*/  WARPSYNC.COLLECTIVE R15, `(.L_x_104) ;  /* 0x000000000f087348 */ /* 0x000fea0003c00000 */
[----:B------:R0:W1:Y:S02]  /*d150*/  SHFL.IDX P6, R14, R13, R12, R11 ;  /* 0x0000000c0d0e7389 */ /* 0x00006400000c000b */
[----:B01----:R-:W-:Y:S01]  /*d160*/  ENDCOLLECTIVE ;  /* 0x000000000000791b */ /* 0x003fe20003800000 */
.L_x_104:
[----:B------:R-:W-:-:S05]  /*d170*/  @P0 IMAD.WIDE.U32 R4, R26, 0x2, R4 ;  /* 0x000000021a040825 */ /* 0x000fca00078e0004 */
[----:B------:R-:W-:Y:S01]  /*d180*/  @!PT LDS RZ, [RZ] ;  /* 0x00000000fffff984 */ /* 0x000fe20000000800 */
[----:B------:R-:W-:Y:S01]  /*d190*/  @!PT LDS RZ, [RZ] ;  /* 0x00000000fffff984 */ /* 0x000fe20000000800 */
[----:B------:R-:W-:Y:S01]  /*d1a0*/  @!PT LDS RZ, [RZ] ;  /* 0x00000000fffff984 */ /* 0x000fe20000000800 */
[----:B------:R0:W-:Y:S04]  /*d1b0*/  @P0 LDGSTS.E.BYPASS.LTC128B.128 [R7+0x1b400], desc[UR38][R4.64], !P3 ;  /* 0x1b40000004070fae */ /* 0x0001e8000d901d66 */
[----:B------:R0:W-:Y:S01]  /*d1c0*/  @P0 LDGSTS.E.BYPASS.LTC128B.128 [R7+0x1f400], desc[UR38][R4.64+0x80], !P2 ;  /* 0x1f40008004070fae */ /* 0x0001e2000d101d66 */
[----:B------:R-:W-:Y:S01]  /*d1d0*/  MOV R13, R0 ;  /* 0x00000000000d7202 */ /* 0x000fe20000000f00 */
[----:B------:R-:W-:-:S07]  /*d1e0*/  IMAD.MOV.U32 R3, RZ, RZ, R14 ;  /* 0x000000ffff037224 */ /* 0x000fce00078e000e */
[----:B0-----:R-:W-:Y:S05]  /*d1f0*/  WARPSYNC.COLLECTIVE R15, `(.L_x_105) ;  /* 0x000000000f087348 */ /* 0x001fea0003c00000 */
[----:B------:R1:W2:Y:S02]  /*d200*/  SHFL.IDX P6, R14, R13, R12, R11 ;  /* 0x0000000c0d0e7389 */ /* 0x0002a400000c000b */
[----:B012---:R-:W-:Y:S01]  /*d210*/  ENDCOLLECTIVE ;  /* 0x000000000000791b */ /* 0x007fe20003800000 */
.L_x_105:
[----:B------:R-:W-:Y:S05]  /*d220*/  BRA `(.L_x_106) ;  /* 0xffffffcc00587947 */ /* 0x000fea000383ffff */
.L_x_51:
[----:B------:R-:W-:Y:S01]  /*d230*/  IMAD.MOV.U32 R13, RZ, RZ, R7 ;  /* 0x000000ffff0d7224 */ /* 0x000fe200078e0007 */
[----:B------:R-:W-:Y:S01]  /*d240*/  MOV R11, 0x181f ;  /* 0x0000181f000b7802 */ /* 0x000fe20000000f00 */
[----:B------:R-:W-:Y:S02]  /*d250*/  IMAD.MOV.U32 R12, RZ, RZ, RZ ;  /* 0x000000ffff0c7224 */ /* 0x000fe400078e00ff */
[----:B------:R-:W-:Y:S02]  /*d260*/  IMAD.MOV.U32 R15, RZ, RZ, -0x1 ;  /* 0xffffffffff0f7424 */ /* 0x000fe400078e00ff */
[----:B------:R-:W-:-:S07]  /*d270*/  IMAD R3, R34, 0x80, R29 ;  /* 0x0000008022037824 */ /* 0x000fce00078e021d */
[----:B------:R-:W-:Y:S05]  /*d280*/  WARPSYNC.COLLECTIVE R15, `(.L_x_107) ;  /* 0x000000000f087348 */ /* 0x000fea0003c00000 */
[----:B------:R0:W1:Y:S02]  /*d290*/  SHFL.IDX P6, R14, R13, R12, R11 ;  /* 0x0000000c0d0e7389 */ /* 0x00006400000c000b */
[----:B01----:R-:W-:Y:S01]  /*d2a0*/  ENDCOLLECTIVE ;  /* 0x000000000000791b */ /* 0x003fe20003800000 */
.L_x_107:
[----:B------:R-:W-:Y:S02]  /*d2b0*/  IADD3 R9, R3, 0x10, RZ ;  /* 0x0000001003097810 */ /* 0x000fe40007ffe0ff */
[----:B------:R-:W-:Y:S01]  /*d2c0*/  MOV R13, R6 ;  /* 0x00000006000d7202 */ /* 0x000fe20000000f00 */
[----:B------:R-:W-:-:S07]  /*d2d0*/  IMAD.MOV.U32 R5, RZ, RZ, R14 ;  /* 0x000000ffff057224 */ /* 0x000fce00078e000e */
[----:B------:R-:W-:Y:S05]  /*d2e0*/  WARPSYNC.COLLECTIVE R15, `(.L_x_108) ;  /* 0x000000000f087348 */ /* 0x000fea0003c00000 */
[----:B------:R0:W1:Y:S02]  /*d2f0*/  SHFL.IDX P6, R14, R13, R12, R11 ;  /* 0x0000000c0d0e7389 */ /* 0x00006400000c000b */
[----:B01----:R-:W-:Y:S01]  /*d300*/  ENDCOLLECTIVE ;  /* 0x000000000000791b */ /* 0x003fe20003800000 */
.L_x_108:
[----:B------:R-:W-:Y:S02]  /*d310*/  ULDC UR4, c[0x0][0x288] ;  /* 0x0000a20000047ab9 */ /* 0x000fe40000000800 */
[----:B------:R-:W-:-:S05]  /*d320*/  IMAD R0, R0, UR4, RZ ;  /* 0x0000000400007c24 */ /* 0x000fca000f8e02ff */
[----:B------:R-:W-:Y:S01]  /*d330*/  ISETP.GE.AND P2, PT, R3, R0, PT ;  /* 0x000000000300720c */ /* 0x000fe20003f46270 */
[----:B------:R-:W-:Y:S02]  /*d340*/  IMAD.MOV.U32 R13, RZ, RZ, R7 ;  /* 0x000000ffff0d7224 */ /* 0x000fe400078e0007 */
[----:B------:R-:W-:-:S10]  /*d350*/  IMAD.MOV.U32 R12, RZ, RZ, 0x1 ;  /* 0x00000001ff0c7424 */ /* 0x000fd400078e00ff */
[----:B------:R-:W-:Y:S01]  /*d360*/  @!P2 LEA R21, R36, UR45, 0x1 ;  /* 0x0000002d2415ac11 */ /* 0x000fe2000f8e08ff */
[----:B------:R-:W-:-:S07]  /*d370*/  IMAD.MOV.U32 R4, RZ, RZ, R14 ;  /* 0x000000ffff047224 */ /* 0x000fce00078e000e */
[----:B------:R-:W-:Y:S05]  /*d380*/  WARPSYNC.COLLECTIVE R15, `(.L_x_109) ;  /* 0x000000000f087348 */ /* 0x000fea0003c00000 */
[----:B------:R0:W1:Y:S02]  /*d390*/  SHFL.IDX P6, R14, R13, R12, R11 ;  /* 0x0000000c0d0e7389 */ /* 0x00006400000c000b */
[----:B01----:R-:W-:Y:S01]  /*d3a0*/  ENDCOLLECTIVE ;  /* 0x000000000000791b */ /* 0x003fe20003800000 */
.L_x_109:
[----:B------:R-:W-:-:S05]  /*d3b0*/  @!P2 IMAD.WIDE.U32 R4, R26, 0x2, R4 ;  /* 0x000000021a04a825 */ /* 0x000fca00078e0004 */
[----:B------:R-:W-:Y:S01]  /*d3c0*/  @!PT LDS RZ, [RZ] ;  /* 0x00000000fffff984 */ /* 0x000fe20000000800 */
[----:B------:R-:W-:Y:S01]  /*d3d0*/  @!PT LDS RZ, [RZ] ;  /* 0x00000000fffff984 */ /* 0x000fe20000000800 */
[----:B------:R-:W-:Y:S01]  /*d3e0*/  @!PT LDS RZ, [RZ] ;  /* 0x00000000fffff984 */ /* 0x000fe20000000800 */
[----:B------:R0:W-:Y:S04]  /*d3f0*/  @!P2 LDGSTS.E.BYPASS.LTC128B.128 [R21+0x10400], desc[UR38][R4.64], !P0 ;  /* 0x104000000415afae */ /* 0x0001e8000c101d66 */
[----:B------:R0:W-:Y:S01]  /*d400*/  @!P2 LDGSTS.E.BYPASS.LTC128B.128 [R21+0x14400], desc[UR38][R4.64+0x80], !P1 ;  /* 0x144000800415afae */ /* 0x0001e2000c901d66 */
[----:B------:R-:W-:Y:S01]  /*d410*/  ISETP.GE.AND P2, PT, R9, R0, PT ;  /* 0x000000000900720c */ /* 0x000fe20003f46270 */
[----:B------:R-:W-:Y:S01]  /*d420*/  IMAD.MOV.U32 R13, RZ, RZ, R6 ;  /* 0x000000ffff0d7224 */ /* 0x000fe200078e0006 */
[----:B------:R-:W-:-:S11]  /*d430*/  MOV R8, R14 ;  /* 0x0000000e00087202 */ /* 0x000fd60000000f00 */
[----:B0-----:R-:W-:Y:S05]  /*d440*/  WARPSYNC.COLLECTIVE R15, `(.L_x_110) ;  /* 0x000000000f087348 */ /* 0x001fea0003c00000 */
[----:B------:R1:W2:Y:S02]  /*d450*/  SHFL.IDX P6, R14, R13, R12, R11 ;  /* 0x0000000c0d0e7389 */ /* 0x0002a400000c000b */
[----:B012---:R-:W-:Y:S01]  /*d460*/  ENDCOLLECTIVE ;  /* 0x000000000000791b */ /* 0x007fe20003800000 */
.L_x_110:
[----:B------:R-:W-:Y:S02]  /*d470*/  @!P2 LEA R35, R36, UR45, 0x1 ;  /* 0x0000002d2423ac11 */ /* 0x000fe4000f8e08ff */
[----:B------:R-:W-:Y:S01]  /*d480*/  MOV R5, R8 ;  /* 0x0000000800057202 */ /* 0x000fe20000000f00 */
[----:B------:R-:W-:Y:S01]  /*d490*/  IMAD.MOV.U32 R13, RZ, RZ, R7 ;  /* 0x000000ffff0d7224 */ /* 0x000fe200078e0007 */
[----:B------:R-:W-:Y:S01]  /*d4a0*/  MOV R12, 0x2 ;  /* 0x00000002000c7802 */ /* 0x000fe20000000f00 */
[----:B------:R-:W-:-:S07]  /*d4b0*/  IMAD.MOV.U32 R4, RZ, RZ, R14 ;  /* 0x000000ffff047224 */ /* 0x000fce00078e000e */
[----:B------:R-:W-:Y:S05]  /*d4c0*/  WARPSYNC.COLLECTIVE R15, `(.L_x_111) ;  /* 0x000000000f087348 */ /* 0x000fea0003c00000 */
[----:B------:R0:W1:Y:S02]  /*d4d0*/  SHFL.IDX P6, R14, R13, R12, R11 ;  /* 0x0000000c0d0e7389 */ /* 0x00006400000c000b */
[----:B01----:R-:W-:Y:S01]  /*d4e0*/  ENDCOLLECTIVE ;  /* 0x000000000000791b */ /* 0x003fe20003800000 */
.L_x_111:
[----:B------:R-:W-:-:S04]  /*d4f0*/  @!P2 IMAD.WIDE.U32 R8, R26, 0x2, R4 ;  /* 0x000000021a08a825 */ /* 0x000fc800078e0004 */
[----:B------:R-:W-:Y:S01]  /*d500*/  VIADD R5, R3, 0x20 ;  /* 0x0000002003057836 */ /* 0x000fe20000000000 */
[----:B------:R-:W-:Y:S01]  /*d510*/  @!PT LDS RZ, [RZ] ;  /* 0x00000000fffff984 */ /* 0x000fe20000000800 */
[----:B------:R-:W-:Y:S01]  /*d520*/  @!PT LDS RZ, [RZ] ;  /* 0x00000000fffff984 */ /* 0x000fe20000000800 */
[----:B------:R-:W-:Y:S01]  /*d530*/  @!PT LDS RZ, [RZ] ;  /* 0x00000000fffff984 */ /* 0x000fe20000000800 */
[----:B------:R-:W-:Y:S04]  /*d540*/  @!P2 LDGSTS.E.BYPASS.LTC128B.128 [R35+0x10c00], desc[UR38][R8.64], !P0 ;  /* 0x10c000000823afae */ /* 0x000fe8000c101d66 */
[----:B------:R0:W-:Y:S01]  /*d550*/  @!P2 LDGSTS.E.BYPASS.LTC128B.128 [R35+0x14c00], desc[UR38][R8.64+0x80], !P1 ;  /* 0x14c000800823afae */ /* 0x0001e2000c901d66 */
[----:B------:R-:W-:Y:S01]  /*d560*/  ISETP.GE.AND P2, PT, R5, R0, PT ;  /* 0x000000000500720c */ /* 0x000fe20003f46270 */
[----:B------:R-:W-:Y:S02]  /*d570*/  IMAD.MOV.U32 R13, RZ, RZ, R6 ;  /* 0x000000ffff0d7224 */ /* 0x000fe400078e0006 */
[----:B0-----:R-:W-:Y:S02]  /*d580*/  VIADD R9, R3, 0x30 ;  /* 0x0000003003097836 */ /* 0x001fe40000000000 */
[----:B------:R-:W-:-:S08]  /*d590*/  IMAD.MOV.U32 R5, RZ, RZ, R14 ;  /* 0x000000ffff057224 */ /* 0x000fd000078e000e */
[----:B------:R-:W-:-:S07]  /*d5a0*/  @!P2 LEA R21, R36, UR45, 0x1 ;  /* 0x0000002d2415ac11 */ /* 0x000fce000f8e08ff */
[----:B------:R-:W-:Y:S05]  /*d5b0*/  WARPSYNC.COLLECTIVE R15, `(.L_x_112) ;  /* 0x000000000f087348 */ /* 0x000fea0003c00000 */
[----:B------:R0:W1:Y:S02]  /*d5c0*/  SHFL.IDX P6, R14, R13, R12, R11 ;  /* 0x0000000c0d0e7389 */ /* 0x00006400000c000b */
[----:B01----:R-:W-:Y:S01]  /*d5d0*/  ENDCOLLECTIVE ;  /* 0x000000000000791b */ /* 0x003fe20003800000 */
.L_x_112:
[----:B------:R-:W-:Y:S01]  /*d5e0*/  IMAD.MOV.U32 R13, RZ, RZ, R7 ;  /* 0x000000ffff0d7224 */ /* 0x000fe200078e0007 */
[----:B------:R-:W-:Y:S02]  /*d5f0*/  MOV R12, 0x3 ;  /* 0x00000003000c7802 */ /* 0x000fe40000000f00 */
[----:B------:R-:W-:-:S07]  /*d600*/  MOV R4, R14 ;  /* 0x0000000e00047202 */ /* 0x000fce0000000f00 */
[----:B------:R-:W-:Y:S05]  /*d610*/  WARPSYNC.COLLECTIVE R15, `(.L_x_113) ;  /* 0x000000000f087348 */ /* 0x000fea0003c00000 */
[----:B------:R0:W1:Y:S02]  /*d620*/  SHFL.IDX P6, R14, R13, R12, R11 ;  /* 0x0000000c0d0e7389 */ /* 0x00006400000c000b */
[----:B01----:R-:W-:Y:S01]  /*d630*/  ENDCOLLECTIVE ;  /* 0x000000000000791b */ /* 0x003fe20003800000 */
.L_x_113:
[----:B------:R-:W-:-:S05]  /*d640*/  @!P2 IMAD.WIDE.U32 R4, R26, 0x2, R4 ;  /* 0x000000021a04a825 */ /* 0x000fca00078e0004 */
[----:B------:R-:W-:Y:S01]  /*d650*/  @!PT LDS RZ, [RZ] ;  /* 0x00000000fffff984 */ /* 0x000fe20000000800 */
[----:B------:R-:W-:Y:S01]  /*d660*/  @!PT LDS RZ, [RZ] ;  /* 0x00000000fffff984 */ /* 0x000fe20000000800 */
[----:B------:R-:W-:Y:S01]  /*d670*/  @!PT LDS RZ, [RZ] ;  /* 0x00000000fffff984 */ /* 0x000fe20000000800 */
[----:B------:R0:W-:Y:S04]  /*d680*/  @!P2 LDGSTS.E.BYPASS.LTC128B.128 [R21+0x11400], desc[UR38][R4.64], !P0 ;  /* 0x114000000415afae */ /* 0x0001e8000c101d66 */
[----:B------:R0:W-:Y:S01]  /*d690*/  @!P2 LDGSTS.E.BYPASS.LTC128B.128 [R21+0x15400], desc[UR38][R4.64+0x80], !P1 ;  /* 0x154000800415afae */ /* 0x0001e2000c901d66 */
[----:B------:R-:W-:Y:S01]  /*d6a0*/  ISETP.GE.AND P2, PT, R9, R0, PT ;  /* 0x000000000900720c */ /* 0x000fe20003f46270 */
[----:B------:R-:W-:Y:S02]  /*d6b0*/  IMAD.MOV.U32 R13, RZ, RZ, R6 ;  /* 0x000000ffff0d7224 */ /* 0x000fe400078e0006 */
[----:B------:R-:W-:-:S10]  /*d6c0*/  IMAD.MOV.U32 R10, RZ, RZ, R14 ;  /* 0x000000ffff0a7224 */ /* 0x000fd400078e000e */
[----:B0-----:R-:W-:Y:S05]  /*d6d0*/  WARPSYNC.COLLECTIVE R15, `(.L_x_114) ;  /* 0x000000000f087348 */ /* 0x001fea0003c00000 */
[----:B------:R1:W2:Y:S02]  /*d6e0*/  SHFL.IDX P6, R14, R13, R12, R11 ;  /* 0x0000000c0d0e7389 */ /* 0x0002a400000c000b */
[----:B012---:R-:W-:Y:S01]  /*d6f0*/  ENDCOLLECTIVE ;  /* 0x000000000000791b */ /* 0x007fe20003800000 */
.L_x_114:
[----:B------:R-:W-:Y:S01]  /*d700*/  @!P2 LEA R35, R36, UR45, 0x1 ;  /* 0x0000002d2423ac11 */ /* 0x000fe2000f8e08ff */
[----:B------:R-:W-:Y:S01]  /*d710*/  IMAD.MOV.U32 R5, RZ, RZ, R10 ;  /* 0x000000ffff057224 */ /* 0x000fe200078e000a */
[----:B------:R-:W-:Y:S01]  /*d720*/  MOV R13, R7 ;  /* 0x00000007000d7202 */ /* 0x000fe20000000f00 */
[----:B------:R-:W-:Y:S01]  /*d730*/  IMAD.MOV.U32 R12, RZ, RZ, 0x4 ;  /* 0x00000004ff0c7424 */ /* 0x000fe200078e00ff */
[----:B------:R-:W-:-:S07]  /*d740*/  MOV R4, R14 ;  /* 0x0000000e00047202 */ /* 0x000fce0000000f00 */
[----:B------:R-:W-:Y:S05]  /*d750*/  WARPSYNC.COLLECTIVE R15, `(.L_x_115) ;  /* 0x000000000f087348 */ /* 0x000fea0003c00000 */
[----:B------:R0:W1:Y:S02]  /*d760*/  SHFL.IDX P6, R14, R13, R12, R11 ;  /* 0x0000000c0d0e7389 */ /* 0x00006400000c000b */
[----:B01----:R-:W-:Y:S01]  /*d770*/  ENDCOLLECTIVE ;  /* 0x000000000000791b */ /* 0x003fe20003800000 */
.L_x_115:
[----:B------:R-:W-:-:S04]  /*d780*/  @!P2 IMAD.WIDE.U32 R8, R26, 0x2, R4 ;  /* 0x000000021a08a825 */ /* 0x000fc800078e0004 */
[----:B------:R-:W-:Y:S01]  /*d790*/  VIADD R5, R3, 0x40 ;  /* 0x0000004003057836 */ /* 0x000fe20000000000 */
[----:B------:R-:W-:Y:S01]  /*d7a0*/  @!PT LDS RZ, [RZ] ;  /* 0x00000000fffff984 */ /* 0x000fe20000000800 */
[----:B------:R-:W-:Y:S01]  /*d7b0*/  @!PT LDS RZ, [RZ] ;  /* 0x00000000fffff984 */ /* 0x000fe20000000800 */
[----:B------:R-:W-:Y:S01]  /*d7c0*/  @!PT LDS RZ, [RZ] ;  /* 0x00000000fffff984 */ /* 0x000fe20000000800 */
[----:B------:R0:W-:Y:S04]  /*d7d0*/  @!P2 LDGSTS.E.BYPASS.LTC128B.128 [R35+0x11c00], desc[UR38][R8.64], !P0 ;  /* 0x11c000000823afae */ /* 0x0001e8000c101d66 */
[----:B------:R0:W-:Y:S01]  /*d7e0*/  @!P2 LDGSTS.E.BYPASS.LTC128B.128 [R35+0x15c00], desc[UR38][R8.64+0x80], !P1 ;  /* 0x15c000800823afae */ /* 0x0001e2000c901d66 */
[----:B------:R-:W-:Y:S02]  /*d7f0*/  ISETP.GE.AND P2, PT, R5, R0, PT ;  /* 0x000000000500720c */ /* 0x000fe40003f46270 */
[----:B------:R-:W-:Y:S01]  /*d800*/  MOV R13, R6 ;  /* 0x00000006000d7202 */ /* 0x000fe20000000f00 */
[----:B------:R-:W-:-:S10]  /*d810*/  IMAD.MOV.U32 R5, RZ, RZ, R14 ;  /* 0x000000ffff057224 */ /* 0x000fd400078e000e */
[----:B0-----:R-:W-:Y:S05]  /*d820*/  WARPSYNC.COLLECTIVE R15, `(.L_x_116) ;  /* 0x000000000f087348 */ /* 0x001fea0003c00000 */
[----:B------:R1:W2:Y:S02]  /*d830*/  SHFL.IDX P6, R14, R13, R12, R11 ;  /* 0x0000000c0d0e7389 */ /* 0x0002a400000c000b */
[----:B012---:R-:W-:Y:S01]  /*d840*/  ENDCOLLECTIVE ;  /* 0x000000000000791b */ /* 0x007fe20003800000 */
.L_x_116:
[----:B------:R-:W-:Y:S01]  /*d850*/  @!P2 LEA R21, R36, UR45, 0x1 ;  /* 0x0000002d2415ac11 */ /* 0x000fe2000f8e08ff */
[----:B------:R-:W-:Y:S01]  /*d860*/  VIADD R9, R3, 0x50 ;  /* 0x0000005003097836 */ /* 0x000fe20000000000 */
[----:B------:R-:W-:Y:S01]  /*d870*/  MOV R13, R7 ;  /* 0x00000007000d7202 */ /* 0x000fe20000000f00 */
[----:B------:R-:W-:Y:S02]  /*d880*/  IMAD.MOV.U32 R12, RZ, RZ, 0x5 ;  /* 0x00000005ff0c7424 */ /* 0x000fe400078e00ff */
[----:B------:R-:W-:-:S07]  /*d890*/  IMAD.MOV.U32 R4, RZ, RZ, R14 ;  /* 0x000000ffff047224 */ /* 0x000fce00078e000e */
[----:B------:R-:W-:Y:S05]  /*d8a0*/  WARPSYNC.COLLECTIVE R15, `(.L_x_117) ;  /* 0x000000000f087348 */ /* 0x000fea0003c00000 */
[----:B------:R0:W1:Y:S02]  /*d8b0*/  SHFL.IDX P6, R14, R13, R12, R11 ;  /* 0x0000000c0d0e7389 */ /* 0x00006400000c000b */
[----:B01----:R-:W-:Y:S01]  /*d8c0*/  ENDCOLLECTIVE ;  /* 0x000000000000791b */ /* 0x003fe20003800000 */
.L_x_117:
[----:B------:R-:W-:-:S05]  /*d8d0*/  @!P2 IMAD.WIDE.U32 R4, R26, 0x2, R4 ;  /* 0x000000021a04a825 */ /* 0x000fca00078e0004 */
        /* <DEDUP_REMOVED lines=8> */
[----:B0-----:R-:W-:-:S07]  /*d960*/  @!P2 LEA R35, R36, UR45, 0x1 ;  /* 0x0000002d2423ac11 */ /* 0x001fce000f8e08ff */
[----:B------:R-:W-:Y:S05]  /*d970*/  WARPSYNC.COLLECTIVE R15, `(.L_x_118) ;  /* 0x000000000f087348 */ /* 0x000fea0003c00000 */
[----:B------:R0:W1:Y:S02]  /*d980*/  SHFL.IDX P6, R14, R13, R12, R11 ;  /* 0x0000000c0d0e7389 */ /* 0x00006400000c000b */
[----:B01----:R-:W-:Y:S01]  /*d990*/  ENDCOLLECTIVE ;  /* 0x000000000000791b */ /* 0x003fe20003800000 */
.L_x_118:
[----:B------:R-:W-:Y:S02]  /*d9a0*/  IMAD.MOV.U32 R5, RZ, RZ, R10 ;  /* 0x000000ffff057224 */ /* 0x000fe400078e000a */
[----:B------:R-:W-:Y:S02]  /*d9b0*/  IMAD.MOV.U32 R13, RZ, RZ, R7 ;  /* 0x000000ffff0d7224 */ /* 0x000fe400078e0007 */
[----:B------:R-:W-:Y:S02]  /*d9c0*/  IMAD.MOV.U32 R12, RZ, RZ, 0x6 ;  /* 0x00000006ff0c7424 */ /* 0x000fe400078e00ff */
[----:B------:R-:W-:-:S07]  /*d9d0*/  IMAD.MOV.U32 R4, RZ, RZ, R14 ;  /* 0x000000ffff047224 */ /* 0x000fce00078e000e */
[----:B------:R-:W-:Y:S05]  /*d9e0*/  WARPSYNC.COLLECTIVE R15, `(.L_x_119) ;  /* 0x000000000f087348 */ /* 0x000fea0003c00000 */
[----:B------:R0:W1:Y:S02]  /*d9f0*/  SHFL.IDX P6, R14, R13, R12, R11 ;  /* 0x0000000c0d0e7389 */ /* 0x00006400000c000b */
[----:B01----:R-:W-:Y:S01]  /*da00*/  ENDCOLLECTIVE ;  /* 0x000000000000791b */ /* 0x003fe20003800000 */
.L_x_119:
[----:B------:R-:W-:Y:S01]  /*da10*/  @!P2 IMAD.WIDE.U32 R8, R26, 0x2, R4 ;  /* 0x000000021a08a825 */ /* 0x000fe200078e0004 */
[----:B------:R-:W-:-:S04]  /*da20*/  IADD3 R5, R3, 0x60, RZ ;  /* 0x0000006003057810 */ /* 0x000fc80007ffe0ff */
        /* <DEDUP_REMOVED lines=11> */
.L_x_120:
[----:B------:R-:W-:Y:S02]  /*dae0*/  @!P2 LEA R21, R36, UR45, 0x1 ;  /* 0x0000002d2415ac11 */ /* 0x000fe4000f8e08ff */
[----:B------:R-:W-:Y:S01]  /*daf0*/  MOV R13, R7 ;  /* 0x00000007000d7202 */ /* 0x000fe20000000f00 */
[----:B------:R-:W-:Y:S02]  /*db00*/  IMAD.MOV.U32 R12, RZ, RZ, 0x7 ;  /* 0x00000007ff0c7424 */ /* 0x000fe400078e00ff */
[----:B------:R-:W-:-:S07]  /*db10*/  IMAD.MOV.U32 R4, RZ, RZ, R14 ;  /* 0x000000ffff047224 */ /* 0x000fce00078e000e */
[----:B------:R-:W-:Y:S05]  /*db20*/  WARPSYNC.COLLECTIVE R15, `(.L_x_121) ;  /* 0x000000000f087348 */ /* 0x000fea0003c00000 */
[----:B------:R0:W1:Y:S02]  /*db30*/  SHFL.IDX P6, R14, R13, R12, R11 ;  /* 0x0000000c0d0e7389 */ /* 0x00006400000c000b */
[----:B01----:R-:W-:Y:S01]  /*db40*/  ENDCOLLECTIVE ;  /* 0x000000000000791b */ /* 0x003fe20003800000 */
.L_x_121:
[----:B------:R-:W-:-:S05]  /*db50*/  @!P2 IMAD.WIDE.U32 R4, R26, 0x2, R4 ;  /* 0x000000021a04a825 */ /* 0x000fca00078e0004 */
[----:B------:R-:W-:Y:S01]  /*db60*/  @!PT LDS RZ, [RZ] ;  /* 0x00000000fffff984 */ /* 0x000fe20000000800 */
[----:B------:R-:W-:Y:S01]  /*db70*/  @!PT LDS RZ, [RZ] ;  /* 0x00000000fffff984 */ /* 0x000fe20000000800 */
[----:B------:R-:W-:Y:S01]  /*db80*/  @!PT LDS RZ, [RZ] ;  /* 0x00000000fffff984 */ /* 0x000fe20000000800 */
[----:B------:R0:W-:Y:S04]  /*db90*/  @!P2 LDGSTS.E.BYPASS.LTC128B.128 [R21+0x13400], desc[UR38][R4.64], !P0 ;  /* 0x134000000415afae */ /* 0x0001e8000c101d66 */
[----:B------:R0:W-:Y:S01]  /*dba0*/  @!P2 LDGSTS.E.BYPASS.LTC128B.128 [R21+0x17400], desc[UR38][R4.64+0x80], !P1 ;  /* 0x174000800415afae */ /* 0x0001e2000c901d66 */
[----:B------:R-:W-:Y:S01]  /*dbb0*/  MOV R13, R6 ;  /* 0x00000006000d7202 */ /* 0x000fe20000000f00 */
[----:B------:R-:W-:-:S07]  /*dbc0*/  IMAD.MOV.U32 R10, RZ, RZ, R14 ;  /* 0x000000ffff0a7224 */ /* 0x000fce00078e000e */
[----:B0-----:R-:W-:Y:S05]  /*dbd0*/  WARPSYNC.COLLECTIVE R15, `(.L_x_122) ;  /* 0x000000000f087348 */ /* 0x001fea0003c00000 */
[----:B------:R1:W2:Y:S02]  /*dbe0*/  SHFL.IDX P6, R14, R13, R12, R11 ;  /* 0x0000000c0d0e7389 */ /* 0x0002a400000c000b */
[----:B012---:R-:W-:Y:S01]  /*dbf0*/  ENDCOLLECTIVE ;  /* 0x000000000000791b */ /* 0x007fe20003800000 */
.L_x_122:
[----:B------:R-:W-:Y:S05]  /*dc00*/  BRA `(.L_x_123) ;  /* 0xffffffcc00447947 */ /* 0x000fea000383ffff */
.L_x_54:
[----:B0-----:R-:W-:-:S04]  /*dc10*/  IMAD.U32 R3, RZ, RZ, UR45 ;  /* 0x0000002dff037e24 */ /* 0x001fc8000f8e00ff */
[----:B------:R0:W1:Y:S03]  /*dc20*/  SYNCS.PHASECHK.TRANS64.TRYWAIT P0, [R3+URZ+0x28820], R0 ;  /* 0x02882000030075a7 */ /* 0x000066000800017f */
[----:B-1----:R-:W-:Y:S05]  /*dc30*/  @!P0 NANOSLEEP.SYNCS 0x989680 ;  /* 0x009896800000895d */ /* 0x002fea0003900000 */
[----:B------:R-:W1:Y:S02]  /*dc40*/  @!P0 SYNCS.PHASECHK.TRANS64 P0, [R3+URZ+0x28820], R0 ;  /* 0x02882000030085a7 */ /* 0x000e64000800007f */
[----:B-1----:R-:W-:Y:S05]  /*dc50*/  @!P0 BRA `(.L_x_54) ;  /* 0xfffffffc00ec8947 */ /* 0x002fea000383ffff */
[----:B------:R-:W-:Y:S05]  /*dc60*/  BRA `(.L_x_124) ;  /* 0xffffffcc00907947 */ /* 0x000fea000383ffff */
.L_x_58:
[----:B0-----:R0:W1:Y:S02]  /*dc70*/  SYNCS.PHASECHK.TRANS64.TRYWAIT P0, [R33+URZ+0x28840], R0 ;  /* 0x02884000210075a7 */ /* 0x001064000800017f */
[----:B-1----:R-:W-:Y:S05]  /*dc80*/  @!P0 NANOSLEEP.SYNCS 0x989680 ;  /* 0x009896800000895d */ /* 0x002fea0003900000 */
[----:B------:R-:W1:Y:S02]  /*dc90*/  @!P0 SYNCS.PHASECHK.TRANS64 P0, [R33+URZ+0x28840], R0 ;  /* 0x02884000210085a7 */ /* 0x000e64000800007f */
[----:B-1----:R-:W-:Y:S05]  /*dca0*/  @!P0 BRA `(.L_x_58) ;  /* 0xfffffffc00f08947 */ /* 0x002fea000383ffff */
[----:B------:R-:W-:Y:S05]  /*dcb0*/  BRA `(.L_x_125) ;  /* 0xffffffd0004c7947 */ /* 0x000fea000383ffff */
.L_x_59:
[----:B------:R-:W-:Y:S01]  /*dcc0*/  BSSY B1, `(.L_x_126) ;  /* 0x0000008000017945 */ /* 0x000fe20003800000 */
[----:B------:R-:W-:Y:S01]  /*dcd0*/  IMAD.MOV.U32 R13, RZ, RZ, R5 ;  /* 0x000000ffff0d7224 */ /* 0x000fe200078e0005 */
[----:B------:R-:W-:Y:S01]  /*dce0*/  MOV R12, RZ ;  /* 0x000000ff000c7202 */ /* 0x000fe20000000f00 */
[----:B------:R-:W-:Y:S02]  /*dcf0*/  IMAD.MOV.U32 R11, RZ, RZ, 0x181f ;  /* 0x0000181fff0b7424 */ /* 0x000fe400078e00ff */
[----:B------:R-:W-:-:S07]  /*dd00*/  IMAD.MOV.U32 R15, RZ, RZ, -0x1 ;  /* 0xffffffffff0f7424 */ /* 0x000fce00078e00ff */
[----:B0-----:R-:W-:Y:S05]  /*dd10*/  WARPSYNC.COLLECTIVE R15, `(.L_x_127) ;  /* 0x000000000f087348 */ /* 0x001fea0003c00000 */
[----:B------:R1:W2:Y:S02]  /*dd20*/  SHFL.IDX P6, R14, R13, R12, R11 ;  /* 0x0000000c0d0e7389 */ /* 0x0002a400000c000b */
[----:B012---:R-:W-:Y:S01]  /*dd30*/  ENDCOLLECTIVE ;  /* 0x000000000000791b */ /* 0x007fe20003800000 */
.L_x_127:
[----:B------:R-:W-:Y:S05]  /*dd40*/  BSYNC B1 ;  /* 0x0000000000017941 */ /* 0x000fea0003800000 */
.L_x_126:
[----:B------:R-:W-:Y:S01]  /*dd50*/  IMAD.MOV.U32 R13, RZ, RZ, R6 ;  /* 0x000000ffff0d7224 */ /* 0x000fe200078e0006 */
[----:B------:R-:W-:Y:S01]  /*dd60*/  MOV R11, 0x181f ;  /* 0x0000181f000b7802 */ /* 0x000fe20000000f00 */
[----:B------:R-:W-:Y:S01]  /*dd70*/  IMAD.MOV.U32 R12, RZ, RZ, RZ ;  /* 0x000000ffff0c7224 */ /* 0x000fe200078e00ff */
[----:B------:R-:W-:Y:S01]  /*dd80*/  MOV R0, R14 ;  /* 0x0000000e00007202 */ /* 0x000fe20000000f00 */
[----:B------:R-:W-:Y:S01]  /*dd90*/  IMAD.MOV.U32 R15, RZ, RZ, -0x1 ;  /* 0xffffffffff0f7424 */ /* 0x000fe200078e00ff */
[----:B------:R-:W-:Y:S01]  /*dda0*/  LEA R4, R4, UR45, 0x1 ;  /* 0x0000002d04047c11 */ /* 0x000fe2000f8e08ff */
[----:B------:R-:W-:-:S07]  /*ddb0*/  IMAD.SHL.U32 R3, R26, 0x2, RZ ;  /* 0x000000021a037824 */ /* 0x000fce00078e00ff */
[----:B------:R-:W-:Y:S05]  /*ddc0*/  WARPSYNC.COLLECTIVE R15, `(.L_x_128) ;  /* 0x000000000f087348 */ /* 0x000fea0003c00000 */
[----:B------:R0:W1:Y:S02]  /*ddd0*/  SHFL.IDX P6, R14, R13, R12, R11 ;  /* 0x0000000c0d0e7389 */ /* 0x00006400000c000b */
[----:B01----:R-:W-:Y:S01]  /*dde0*/  ENDCOLLECTIVE ;  /* 0x000000000000791b */ /* 0x003fe20003800000 */
.L_x_128:
[----:B------:R-:W-:Y:S01]  /*ddf0*/  IMAD.MOV.U32 R13, RZ, RZ, R5 ;  /* 0x000000ffff0d7224 */ /* 0x000fe200078e0005 */
[----:B------:R-:W-:Y:S02]  /*de00*/  MOV R12, 0x1 ;  /* 0x00000001000c7802 */ /* 0x000fe40000000f00 */
[----:B------:R-:W-:-:S04]  /*de10*/  IADD3 R14, P0, R14, R3, RZ ;  /* 0x000000030e0e7210 */ /* 0x000fc80007f1e0ff */
[----:B------:R-:W-:-:S05]  /*de20*/  IADD3.X R15, RZ, R0, RZ, P0, !PT ;  /* 0x00000000ff0f7210 */ /* 0x000fca00007fe4ff */
[----:B------:R-:W-:Y:S01]  /*de30*/  @!PT LDS RZ, [RZ] ;  /* 0x00000000fffff984 */ /* 0x000fe20000000800 */
[----:B------:R-:W-:Y:S01]  /*de40*/  @!PT LDS RZ, [RZ] ;  /* 0x00000000fffff984 */ /* 0x000fe20000000800 */
[----:B------:R-:W-:Y:S01]  /*de50*/  @!PT LDS RZ, [RZ] ;  /* 0x00000000fffff984 */ /* 0x000fe20000000800 */
[----:B------:R-:W-:Y:S04]  /*de60*/  LDGSTS.E.BYPASS.LTC128B.128 [R4+0x18400], desc[UR38][R14.64], !P4 ;  /* 0x184000000e047fae */ /* 0x000fe8000e101d66 */
[----:B------:R0:W-:Y:S02]  /*de70*/  LDGSTS.E.BYPASS.LTC128B.128 [R4+0x1c400], desc[UR38][R14.64+0x80], !P3 ;  /* 0x1c4000800e047fae */ /* 0x0001e4000d901d66 */
[----:B0-----:R-:W-:-:S07]  /*de80*/  IMAD.MOV.U32 R15, RZ, RZ, -0x1 ;  /* 0xffffffffff0f7424 */ /* 0x001fce00078e00ff */
[----:B------:R-:W-:Y:S05]  /*de90*/  WARPSYNC.COLLECTIVE R15, `(.L_x_129) ;  /* 0x000000000f087348 */ /* 0x000fea0003c00000 */
[----:B------:R0:W1:Y:S02]  /*dea0*/  SHFL.IDX P6, R14, R13, R12, R11 ;  /* 0x0000000c0d0e7389 */ /* 0x00006400000c000b */
[----:B01----:R-:W-:Y:S01]  /*deb0*/  ENDCOLLECTIVE ;  /* 0x000000000000791b */ /* 0x003fe20003800000 */
.L_x_129:
[----:B------:R-:W-:Y:S01]  /*dec0*/  IMAD.MOV.U32 R13, RZ, RZ, R6 ;  /* 0x000000ffff0d7224 */ /* 0x000fe200078e0006 */
[----:B------:R-:W-:-:S07]  /*ded0*/  MOV R0, R14 ;  /* 0x0000000e00007202 */ /* 0x000fce0000000f00 */
[----:B------:R-:W-:Y:S05]  /*dee0*/  WARPSYNC.COLLECTIVE R15, `(.L_x_130) ;  /* 0x000000000f087348 */ /* 0x000fea0003c00000 */
[----:B------:R0:W1:Y:S02]  /*def0*/  SHFL.IDX P6, R14, R13, R12, R11 ;  /* 0x0000000c0d0e7389 */ /* 0x00006400000c000b */
[----:B01----:R-:W-:Y:S01]  /*df00*/  ENDCOLLECTIVE ;  /* 0x000000000000791b */ /* 0x003fe20003800000 */
.L_x_130:
[----:B------:R-:W-:Y:S01]  /*df10*/  MOV R13, R5 ;  /* 0x00000005000d7202 */ /* 0x000fe20000000f00 */
[----:B------:R-:W-:Y:S01]  /*df20*/  IMAD.MOV.U32 R12, RZ, RZ, 0x2 ;  /* 0x00000002ff0c7424 */ /* 0x000fe200078e00ff */
[----:B------:R-:W-:-:S04]  /*df30*/  MOV R37, R14 ;  /* 0x0000000e00257202 */ /* 0x000fc80000000f00 */
[----:B------:R-:W-:-:S05]  /*df40*/  IADD3 R14, P0, R37, R3, RZ ;  /* 0x00000003250e7210 */ /* 0x000fca0007f1e0ff */
[----:B------:R-:W-:-:S05]  /*df50*/  IMAD.X R15, RZ, RZ, R0, P0 ;  /* 0x000000ffff0f7224 */ /* 0x000fca00000e0600 */
[----:B------:R-:W-:Y:S01]  /*df60*/  @!PT LDS RZ, [RZ] ;  /* 0x00000000fffff984 */ /* 0x000fe20000000800 */
[----:B------:R-:W-:Y:S01]  /*df70*/  @!PT LDS RZ, [RZ] ;  /* 0x00000000fffff984 */ /* 0x000fe20000000800 */
[----:B------:R-:W-:Y:S01]  /*df80*/  @!PT LDS RZ, [RZ] ;  /* 0x00000000fffff984 */ /* 0x000fe20000000800 */
[----:B------:R-:W-:Y:S04]  /*df90*/  LDGSTS.E.BYPASS.LTC128B.128 [R4+0x18c00], desc[UR38][R14.64], !P4 ;  /* 0x18c000000e047fae */ /* 0x000fe8000e101d66 */
[----:B------:R0:W-:Y:S02]  /*dfa0*/  LDGSTS.E.BYPASS.LTC128B.128 [R4+0x1cc00], desc[UR38][R14.64+0x80], !P3 ;  /* 0x1cc000800e047fae */ /* 0x0001e4000d901d66 */
[----:B0-----:R-:W-:-:S07]  /*dfb0*/  MOV R15, 0xffffffff ;  /* 0xffffffff000f7802 */ /* 0x001fce0000000f00 */
[----:B------:R-:W-:Y:S05]  /*dfc0*/  WARPSYNC.COLLECTIVE R15, `(.L_x_131) ;  /* 0x000000000f087348 */ /* 0x000fea0003c00000 */
[----:B------:R0:W1:Y:S02]  /*dfd0*/  SHFL.IDX P6, R14, R13, R12, R11 ;  /* 0x0000000c0d0e7389 */ /* 0x00006400000c000b */
[----:B01----:R-:W-:Y:S01]  /*dfe0*/  ENDCOLLECTIVE ;  /* 0x000000000000791b */ /* 0x003fe20003800000 */
.L_x_131:
[----:B------:R-:W-:Y:S01]  /*dff0*/  MOV R13, R6 ;  /* 0x00000006000d7202 */ /* 0x000fe20000000f00 */
[----:B------:R-:W-:-:S07]  /*e000*/  IMAD.MOV.U32 R7, RZ, RZ, R14 ;  /* 0x000000ffff077224 */ /* 0x000fce00078e000e */
[----:B------:R-:W-:Y:S05]  /*e010*/  WARPSYNC.COLLECTIVE R15, `(.L_x_132) ;  /* 0x000000000f087348 */ /* 0x000fea0003c00000 */
[----:B------:R0:W1:Y:S02]  /*e020*/  SHFL.IDX P6, R14, R13, R12, R11 ;  /* 0x0000000c0d0e7389 */ /* 0x00006400000c000b */
[----:B01----:R-:W-:Y:S01]  /*e030*/  ENDCOLLECTIVE ;  /* 0x000000000000791b */ /* 0x003fe20003800000 */
.L_x_132:
[----:B------:R-:W-:Y:S01]  /*e040*/  MOV R13, R5 ;  /* 0x00000005000d7202 */ /* 0x000fe20000000f00 */
[----:B------:R-:W-:Y:S01]  /*e050*/  IMAD.MOV.U32 R12, RZ, RZ, 0x3 ;  /* 0x00000003ff0c7424 */ /* 0x000fe200078e00ff */
        /* <DEDUP_REMOVED lines=11> */
.L_x_133:
[----:B------:R-:W-:Y:S01]  /*e110*/  MOV R13, R6 ;  /* 0x00000006000d7202 */ /* 0x000fe20000000f00 */
[----:B------:R-:W-:-:S07]  /*e120*/  IMAD.MOV.U32 R0, RZ, RZ, R14 ;  /* 0x000000ffff007224 */ /* 0x000fce00078e000e */
[----:B------:R-:W-:Y:S05]  /*e130*/  WARPSYNC.COLLECTIVE R15, `(.L_x_134) ;  /* 0x000000000f087348 */ /* 0x000fea0003c00000 */
[----:B------:R0:W1:Y:S02]  /*e140*/  SHFL.IDX P6, R14, R13, R12, R11 ;  /* 0x0000000c0d0e7389 */ /* 0x00006400000c000b */
[----:B01----:R-:W-:Y:S01]  /*e150*/  ENDCOLLECTIVE ;  /* 0x000000000000791b */ /* 0x003fe20003800000 */
.L_x_134:
[----:B------:R-:W-:Y:S01]  /*e160*/  IMAD.MOV.U32 R13, RZ, RZ, R5 ;  /* 0x000000ffff0d7224 */ /* 0x000fe200078e0005 */
[----:B------:R-:W-:Y:S01]  /*e170*/  MOV R12, 0x4 ;  /* 0x00000004000c7802 */ /* 0x000fe20000000f00 */
[----:B------:R-:W-:-:S05]  /*e180*/  IMAD.MOV.U32 R37, RZ, RZ, R14 ;  /* 0x000000ffff257224 */ /* 0x000fca00078e000e */
        /* <DEDUP_REMOVED lines=11> */
.L_x_135:
[----:B------:R-:W-:Y:S01]  /*e240*/  IMAD.MOV.U32 R13, RZ, RZ, R6 ;  /* 0x000000ffff0d7224 */ /* 0x000fe200078e0006 */
[----:B------:R-:W-:-:S07]  /*e250*/  MOV R0, R14 ;  /* 0x0000000e00007202 */ /* 0x000fce0000000f00 */
[----:B------:R-:W-:Y:S05]  /*e260*/  WARPSYNC.COLLECTIVE R15, `(.L_x_136) ;  /* 0x000000000f087348 */ /* 0x000fea0003c00000 */
[----:B------:R0:W1:Y:S02]  /*e270*/  SHFL.IDX P6, R14, R13, R12, R11 ;  /* 0x0000000c0d0e7389 */ /* 0x00006400000c000b */
[----:B01----:R-:W-:Y:S01]  /*e280*/  ENDCOLLECTIVE ;  /* 0x000000000000791b */ /* 0x003fe20003800000 */
.L_x_136:
        /* <DEDUP_REMOVED lines=14> */
.L_x_137:
[----:B------:R-:W-:Y:S01]  /*e370*/  MOV R13, R6 ;  /* 0x00000006000d7202 */ /* 0x000fe20000000f00 */
[----:B------:R-:W-:-:S07]  /*e380*/  IMAD.MOV.U32 R7, RZ, RZ, R14 ;  /* 0x000000ffff077224 */ /* 0x000fce00078e000e */
[----:B------:R-:W-:Y:S05]  /*e390*/  WARPSYNC.COLLECTIVE R15, `(.L_x_138) ;  /* 0x000000000f087348 */ /* 0x000fea0003c00000 */
[----:B------:R0:W1:Y:S02]  /*e3a0*/  SHFL.IDX P6, R14, R13, R12, R11 ;  /* 0x0000000c0d0e7389 */ /* 0x00006400000c000b */
[----:B01----:R-:W-:Y:S01]  /*e3b0*/  ENDCOLLECTIVE ;  /* 0x000000000000791b */ /* 0x003fe20003800000 */
.L_x_138:
        /* <DEDUP_REMOVED lines=13> */
.L_x_139:
[----:B------:R-:W-:Y:S01]  /*e490*/  MOV R13, R6 ;  /* 0x00000006000d7202 */ /* 0x000fe20000000f00 */
[----:B------:R-:W-:-:S07]  /*e4a0*/  IMAD.MOV.U32 R0, RZ, RZ, R14 ;  /* 0x000000ffff007224 */ /* 0x000fce00078e000e */
[----:B------:R-:W-:Y:S05]  /*e4b0*/  WARPSYNC.COLLECTIVE R15, `(.L_x_140) ;  /* 0x000000000f087348 */ /* 0x000fea0003c00000 */
[----:B------:R0:W1:Y:S02]  /*e4c0*/  SHFL.IDX P6, R14, R13, R12, R11 ;  /* 0x0000000c0d0e7389 */ /* 0x00006400000c000b */
[----:B01----:R-:W-:Y:S01]  /*e4d0*/  ENDCOLLECTIVE ;  /* 0x000000000000791b */ /* 0x003fe20003800000 */
.L_x_140:
        /* <DEDUP_REMOVED lines=14> */
.L_x_141:
[----:B------:R-:W-:Y:S01]  /*e5c0*/  IMAD.MOV.U32 R13, RZ, RZ, R6 ;  /* 0x000000ffff0d7224 */ /* 0x000fe200078e0006 */
[----:B------:R-:W-:-:S07]  /*e5d0*/  MOV R5, R14 ;  /* 0x0000000e00057202 */ /* 0x000fce0000000f00 */
[----:B------:R-:W-:Y:S05]  /*e5e0*/  WARPSYNC.COLLECTIVE R15, `(.L_x_142) ;  /* 0x000000000f087348 */ /* 0x000fea0003c00000 */
[----:B------:R0:W1:Y:S02]  /*e5f0*/  SHFL.IDX P6, R14, R13, R12, R11 ;  /* 0x0000000c0d0e7389 */ /* 0x00006400000c000b */
[----:B01----:R-:W-:Y:S01]  /*e600*/  ENDCOLLECTIVE ;  /* 0x000000000000791b */ /* 0x003fe20003800000 */
.L_x_142:
[----:B------:R-:W-:Y:S01]  /*e610*/  MOV R6, R14 ;  /* 0x0000000e00067202 */ /* 0x000fe20000000f00 */
[----:B------:R-:W-:Y:S06]  /*e620*/  BRA `(.L_x_143) ;  /* 0xffffffcc00207947 */ /* 0x000fec000383ffff */
.L_x_64:
[----:B---3--:R3:W4:Y:S02]  /*e630*/  SYNCS.PHASECHK.TRANS64.TRYWAIT P0, [R0+URZ+0x28860], R5 ;  /* 0x02886005000075a7 */ /* 0x008724000800017f */
[----:B----4-:R-:W-:Y:S05]  /*e640*/  @!P0 NANOSLEEP.SYNCS 0x989680 ;  /* 0x009896800000895d */ /* 0x010fea0003900000 */
[----:B------:R-:W4:Y:S02]  /*e650*/  @!P0 SYNCS.PHASECHK.TRANS64 P0, [R0+URZ+0x28860], R5 ;  /* 0x02886005000085a7 */ /* 0x000f24000800007f */
[----:B----4-:R-:W-:Y:S05]  /*e660*/  @!P0 BRA `(.L_x_64) ;  /* 0xfffffffc00f08947 */ /* 0x010fea000383ffff */
[----:B------:R-:W-:Y:S05]  /*e670*/  BRA `(.L_x_144) ;  /* 0xffffffcc00787947 */ /* 0x000fea000383ffff */
.L_x_65:
[----:B------:R-:W-:Y:S01]  /*e680*/  BSSY B1, `(.L_x_145) ;  /* 0x0000008000017945 */ /* 0x000fe20003800000 */
[----:B0-----:R-:W-:Y:S01]  /*e690*/  IMAD.MOV.U32 R13, RZ, RZ, R2 ;  /* 0x000000ffff0d7224 */ /* 0x001fe200078e0002 */
[----:B------:R-:W-:Y:S01]  /*e6a0*/  MOV R12, RZ ;  /* 0x000000ff000c7202 */ /* 0x000fe20000000f00 */
[----:B------:R-:W-:Y:S01]  /*e6b0*/  IMAD.MOV.U32 R11, RZ, RZ, 0x181f ;  /* 0x0000181fff0b7424 */ /* 0x000fe200078e00ff */
[----:B------:R-:W-:-:S07]  /*e6c0*/  MOV R15, 0xffffffff ;  /* 0xffffffff000f7802 */ /* 0x000fce0000000f00 */
[----:B--23--:R-:W-:Y:S05]  /*e6d0*/  WARPSYNC.COLLECTIVE R15, `(.L_x_146) ;  /* 0x000000000f087348 */ /* 0x00cfea0003c00000 */
[----:B------:R0:W1:Y:S02]  /*e6e0*/  SHFL.IDX P6, R14, R13, R12, R11 ;  /* 0x0000000c0d0e7389 */ /* 0x00006400000c000b */
[----:B0123--:R-:W-:Y:S01]  /*e6f0*/  ENDCOLLECTIVE ;  /* 0x000000000000791b */ /* 0x00ffe20003800000 */
.L_x_146:
[----:B------:R-:W-:Y:S05]  /*e700*/  BSYNC B1 ;  /* 0x0000000000017941 */ /* 0x000fea0003800000 */
.L_x_145:
[----:B------:R-:W-:Y:S01]  /*e710*/  MOV R13, R16 ;  /* 0x00000010000d7202 */ /* 0x000fe20000000f00 */
[----:B------:R-:W-:Y:S01]  /*e720*/  IMAD.MOV.U32 R12, RZ, RZ, RZ ;  /* 0x000000ffff0c7224 */ /* 0x000fe200078e00ff */
[----:B------:R-:W-:Y:S01]  /*e730*/  MOV R11, 0x181f ;  /* 0x0000181f000b7802 */ /* 0x000fe20000000f00 */
[----:B------:R-:W-:Y:S01]  /*e740*/  IMAD.MOV.U32 R15, RZ, RZ, -0x1 ;  /* 0xffffffffff0f7424 */ /* 0x000fe200078e00ff */
[----:B------:R-:W-:Y:S01]  /*e750*/  LEA R7, R7, UR45, 0x1 ;  /* 0x0000002d07077c11 */ /* 0x000fe2000f8e08ff */
[----:B------:R-:W-:-:S07]  /*e760*/  IMAD.MOV.U32 R5, RZ, RZ, R14 ;  /* 0x000000ffff057224 */ /* 0x000fce00078e000e */
[----:B------:R-:W-:Y:S05]  /*e770*/  WARPSYNC.COLLECTIVE R15, `(.L_x_147) ;  /* 0x000000000f087348 */ /* 0x000fea0003c00000 */
[----:B------:R0:W1:Y:S02]  /*e780*/  SHFL.IDX P6, R14, R13, R12, R11 ;  /* 0x0000000c0d0e7389 */ /* 0x00006400000c000b */
[----:B01----:R-:W-:Y:S01]  /*e790*/  ENDCOLLECTIVE ;  /* 0x000000000000791b */ /* 0x003fe20003800000 */
.L_x_147:
[----:B------:R-:W-:Y:S01]  /*e7a0*/  IMAD.MOV.U32 R13, RZ, RZ, R2 ;  /* 0x000000ffff0d7224 */ /* 0x000fe200078e0002 */
[----:B------:R-:W-:Y:S02]  /*e7b0*/  MOV R12, 0x1 ;  /* 0x00000001000c7802 */ /* 0x000fe40000000f00 */
[----:B------:R-:W-:-:S13]  /*e7c0*/  IADD3 R4, P0, R14, R3, RZ ;  /* 0x000000030e047210 */ /* 0x000fda0007f1e0ff */
[----:B------:R-:W-:Y:S05]  /*e7d0*/  WARPSYNC.COLLECTIVE R15, `(.L_x_148) ;  /* 0x000000000f087348 */ /* 0x000fea0003c00000 */
[----:B------:R0:W1:Y:S02]  /*e7e0*/  SHFL.IDX P6, R14, R13, R12, R11 ;  /* 0x0000000c0d0e7389 */ /* 0x00006400000c000b */
[----:B01----:R-:W-:Y:S01]  /*e7f0*/  ENDCOLLECTIVE ;  /* 0x000000000000791b */ /* 0x003fe20003800000 */
.L_x_148:
[----:B------:R-:W-:Y:S02]  /*e800*/  IADD3.X R5, RZ, R5, RZ, P0, !PT ;  /* 0x00000005ff057210 */ /* 0x000fe400007fe4ff */
[----:B------:R-:W-:Y:S02]  /*e810*/  ISETP.LT.OR P0, PT, R20, 0x1, P2 ;  /* 0x000000011400780c */ /* 0x000fe40001701670 */
[----:B------:R-:W-:-:S11]  /*e820*/  MOV R13, R16 ;  /* 0x00000010000d7202 */ /* 0x000fd60000000f00 */
[----:B------:R-:W-:Y:S01]  /*e830*/  @!PT LDS RZ, [RZ] ;  /* 0x00000000fffff984 */ /* 0x000fe20000000800 */
[----:B------:R-:W-:Y:S01]  /*e840*/  @!PT LDS RZ, [RZ] ;  /* 0x00000000fffff984 */ /* 0x000fe20000000800 */
[----:B------:R-:W-:Y:S01]  /*e850*/  @!PT LDS RZ, [RZ] ;  /* 0x00000000fffff984 */ /* 0x000fe20000000800 */
[----:B------:R0:W-:Y:S01]  /*e860*/  LDGSTS.E.BYPASS.LTC128B.128 [R7+0x400], desc[UR38][R4.64], !P0 ;  /* 0x0040000004077fae */ /* 0x0001e2000c101d66 */
[----:B------:R-:W-:Y:S01]  /*e870*/  ISETP.LT.OR P0, PT, R20, 0x1, P1 ;  /* 0x000000011400780c */ /* 0x000fe20000f01670 */
[----:B------:R-:W-:-:S12]  /*e880*/  IMAD.MOV.U32 R6, RZ, RZ, R14 ;  /* 0x000000ffff067224 */ /* 0x000fd800078e000e */
[----:B0-----:R-:W-:Y:S05]  /*e890*/  WARPSYNC.COLLECTIVE R15, `(.L_x_149) ;  /* 0x000000000f087348 */ /* 0x001fea0003c00000 */
[----:B------:R1:W2:Y:S02]  /*e8a0*/  SHFL.IDX P6, R14, R13, R12, R11 ;  /* 0x0000000c0d0e7389 */ /* 0x0002a400000c000b */
[----:B012---:R-:W-:Y:S01]  /*e8b0*/  ENDCOLLECTIVE ;  /* 0x000000000000791b */ /* 0x007fe20003800000 */
.L_x_149:
[----:B------:R-:W-:Y:S01]  /*e8c0*/  @!PT LDS RZ, [RZ] ;  /* 0x00000000fffff984 */ /* 0x000fe20000000800 */
[----:B------:R-:W-:Y:S01]  /*e8d0*/  @!PT LDS RZ, [RZ] ;  /* 0x00000000fffff984 */ /* 0x000fe20000000800 */
[----:B------:R-:W-:Y:S01]  /*e8e0*/  @!PT LDS RZ, [RZ] ;  /* 0x00000000fffff984 */ /* 0x000fe20000000800 */
[----:B------:R0:W-:Y:S01]  /*e8f0*/  LDGSTS.E.BYPASS.LTC128B.128 [R7+0x4400], desc[UR38][R4.64+0x80], !P0 ;  /* 0x0440008004077fae */ /* 0x0001e2000c101d66 */
[----:B------:R-:W-:Y:S01]  /*e900*/  MOV R13, R2 ;  /* 0x00000002000d7202 */ /* 0x000fe20000000f00 */
[----:B------:R-:W-:Y:S01]  /*e910*/  IMAD.MOV.U32 R12, RZ, RZ, 0x2 ;  /* 0x00000002ff0c7424 */ /* 0x000fe200078e00ff */
[----:B0-----:R-:W-:-:S13]  /*e920*/  IADD3 R4, P0, R14, R3, RZ ;  /* 0x000000030e047210 */ /* 0x001fda0007f1e0ff */
[----:B------:R-:W-:Y:S05]  /*e930*/  WARPSYNC.COLLECTIVE R15, `(.L_x_150) ;  /* 0x000000000f087348 */ /* 0x000fea0003c00000 */
[----:B------:R0:W1:Y:S02]  /*e940*/  SHFL.IDX P6, R14, R13, R12, R11 ;  /* 0x0000000c0d0e7389 */ /* 0x00006400000c000b */
[----:B01----:R-:W-:Y:S01]  /*e950*/  ENDCOLLECTIVE ;  /* 0x000000000000791b */ /* 0x003fe20003800000 */
.L_x_150:
[----:B------:R-:W-:Y:S01]  /*e960*/  IMAD.X R5, RZ, RZ, R6, P0 ;  /* 0x000000ffff057224 */ /* 0x000fe200000e0606 */
[----:B------:R-:W-:Y:S01]  /*e970*/  ISETP.LT.OR P0, PT, R20, 0x11, P2 ;  /* 0x000000111400780c */ /* 0x000fe20001701670 */
[----:B------:R-:W-:-:S12]  /*e980*/  IMAD.MOV.U32 R13, RZ, RZ, R16 ;  /* 0x000000ffff0d7224 */ /* 0x000fd800078e0010 */
[----:B------:R-:W-:Y:S01]  /*e990*/  @!PT LDS RZ, [RZ] ;  /* 0x00000000fffff984 */ /* 0x000fe20000000800 */
[----:B------:R-:W-:Y:S01]  /*e9a0*/  @!PT LDS RZ, [RZ] ;  /* 0x00000000fffff984 */ /* 0x000fe20000000800 */
[----:B------:R-:W-:Y:S01]  /*e9b0*/  @!PT LDS RZ, [RZ] ;  /* 0x00000000fffff984 */ /* 0x000fe20000000800 */
[----:B------:R0:W-:Y:S01]  /*e9c0*/  LDGSTS.E.BYPASS.LTC128B.128 [R7+0xc00], desc[UR38][R4.64], !P0 ;  /* 0x00c0000004077fae */ /* 0x0001e2000c101d66 */
[----:B------:R-:W-:Y:S02]  /*e9d0*/  ISETP.LT.OR P0, PT, R20, 0x11, P1 ;  /* 0x000000111400780c */ /* 0x000fe40000f01670 */
[----:B------:R-:W-:-:S11]  /*e9e0*/  MOV R6, R14 ;  /* 0x0000000e00067202 */ /* 0x000fd60000000f00 */
[----:B0-----:R-:W-:Y:S05]  /*e9f0*/  WARPSYNC.COLLECTIVE R15, `(.L_x_151) ;  /* 0x000000000f087348 */ /* 0x001fea0003c00000 */
[----:B------:R1:W2:Y:S02]  /*ea00*/  SHFL.IDX P6, R14, R13, R12, R11 ;  /* 0x0000000c0d0e7389 */ /* 0x0002a400000c000b */
[----:B012---:R-:W-:Y:S01]  /*ea10*/  ENDCOLLECTIVE ;  /* 0x000000000000791b */ /* 0x007fe20003800000 */
.L_x_151:
[----:B------:R-:W-:Y:S01]  /*ea20*/  @!PT LDS RZ, [RZ] ;  /* 0x00000000fffff984 */ /* 0x000fe20000000800 */
[----:B------:R-:W-:Y:S01]  /*ea30*/  @!PT LDS RZ, [RZ] ;  /* 0x00000000fffff984 */ /* 0x000fe20000000800 */
[----:B------:R-:W-:Y:S01]  /*ea40*/  @!PT LDS RZ, [RZ] ;  /* 0x00000000fffff984 */ /* 0x000fe20000000800 */
[----:B------:R0:W-:Y:S01]  /*ea50*/  LDGSTS.E.BYPASS.LTC128B.128 [R7+0x4c00], desc[UR38][R4.64+0x80], !P0 ;  /* 0x04c0008004077fae */ /* 0x0001e2000c101d66 */
[----:B------:R-:W-:Y:S01]  /*ea60*/  IMAD.MOV.U32 R13, RZ, RZ, R2 ;  /* 0x000000ffff0d7224 */ /* 0x000fe200078e0002 */
[----:B------:R-:W-:Y:S02]  /*ea70*/  MOV R12, 0x3 ;  /* 0x00000003000c7802 */ /* 0x000fe40000000f00 */
[----:B0-----:R-:W-:-:S13]  /*ea80*/  IADD3 R4, P0, R14, R3, RZ ;  /* 0x000000030e047210 */ /* 0x001fda0007f1e0ff */
[----:B------:R-:W-:Y:S05]  /*ea90*/  WARPSYNC.COLLECTIVE R15, `(.L_x_152) ;  /* 0x000000000f087348 */ /* 0x000fea0003c00000 */
[----:B------:R0:W1:Y:S02]  /*eaa0*/  SHFL.IDX P6, R14, R13, R12, R11 ;  /* 0x0000000c0d0e7389 */ /* 0x00006400000c000b */
[----:B01----:R-:W-:Y:S01]  /*eab0*/  ENDCOLLECTIVE ;  /* 0x000000000000791b */ /* 0x003fe20003800000 */
.L_x_152:
        /* <DEDUP_REMOVED lines=12> */
.L_x_153:
        /* <DEDUP_REMOVED lines=10> */
.L_x_154:
        /* <DEDUP_REMOVED lines=12> */
.L_x_155:
        /* <DEDUP_REMOVED lines=10> */
.L_x_156:
        /* <DEDUP_REMOVED lines=12> */
.L_x_157:
        /* <DEDUP_REMOVED lines=10> */
.L_x_158:
        /* <DEDUP_REMOVED lines=12> */
.L_x_159:
        /* <DEDUP_REMOVED lines=10> */
.L_x_160:
        /* <DEDUP_REMOVED lines=12> */
.L_x_161:
[----:B------:R-:W-:Y:S01]  /*f100*/  @!PT LDS RZ, [RZ] ;  /* 0x00000000fffff984 */ /* 0x000fe20000000800 */
[----:B------:R-:W-:Y:S01]  /*f110*/  @!PT LDS RZ, [RZ] ;  /* 0x00000000fffff984 */ /* 0x000fe20000000800 */
[----:B------:R-:W-:Y:S01]  /*f120*/  @!PT LDS RZ, [RZ] ;  /* 0x00000000fffff984 */ /* 0x000fe20000000800 */
[----:B------:R0:W-:Y:S01]  /*f130*/  LDGSTS.E.BYPASS.LTC128B.128 [R7+0x7400], desc[UR38][R4.64+0x80], !P0 ;  /* 0x0740008004077fae */ /* 0x0001e2000c101d66 */
[----:B------:R-:W-:Y:S05]  /*f140*/  BRA `(.L_x_162) ;  /* 0xffffffc400c07947 */ /* 0x000fea000383ffff */
.L_x_71:
[----:B0-----:R0:W1:Y:S02]  /*f150*/  SYNCS.PHASECHK.TRANS64.TRYWAIT P0, [R0+URZ+0x28860], R5 ;  /* 0x02886005000075a7 */ /* 0x001064000800017f */
[----:B-1----:R-:W-:Y:S05]  /*f160*/  @!P0 NANOSLEEP.SYNCS 0x989680 ;  /* 0x009896800000895d */ /* 0x002fea0003900000 */
[----:B------:R-:W1:Y:S02]  /*f170*/  @!P0 SYNCS.PHASECHK.TRANS64 P0, [R0+URZ+0x28860], R5 ;  /* 0x02886005000085a7 */ /* 0x000e64000800007f */
[----:B-1----:R-:W-:Y:S05]  /*f180*/  @!P0 BRA `(.L_x_71) ;  /* 0xfffffffc00f08947 */ /* 0x002fea000383ffff */
[----:B------:R-:W-:Y:S05]  /*f190*/  BRA `(.L_x_163) ;  /* 0xffffffc800a87947 */ /* 0x000fea000383ffff */
.L_x_72:
[----:B------:R-:W-:Y:S01]  /*f1a0*/  BSSY B0, `(.L_x_164) ;  /* 0x0000008000007945 */ /* 0x000fe20003800000 */
[----:B------:R-:W-:Y:S01]  /*f1b0*/  IMAD.MOV.U32 R13, RZ, RZ, R2 ;  /* 0x000000ffff0d7224 */ /* 0x000fe200078e0002 */
[----:B------:R-:W-:Y:S01]  /*f1c0*/  MOV R12, RZ ;  /* 0x000000ff000c7202 */ /* 0x000fe20000000f00 */
[----:B------:R-:W-:Y:S01]  /*f1d0*/  IMAD.MOV.U32 R11, RZ, RZ, 0x181f ;  /* 0x0000181fff0b7424 */ /* 0x000fe200078e00ff */
[----:B------:R-:W-:-:S07]  /*f1e0*/  MOV R15, 0xffffffff ;  /* 0xffffffff000f7802 */ /* 0x000fce0000000f00 */
[----:B0-2---:R-:W-:Y:S05]  /*f1f0*/  WARPSYNC.COLLECTIVE R15, `(.L_x_165) ;  /* 0x000000000f087348 */ /* 0x005fea0003c00000 */
[----:B------:R1:W3:Y:S02]  /*f200*/  SHFL.IDX P6, R14, R13, R12, R11 ;  /* 0x0000000c0d0e7389 */ /* 0x0002e400000c000b */
[----:B0123--:R-:W-:Y:S01]  /*f210*/  ENDCOLLECTIVE ;  /* 0x000000000000791b */ /* 0x00ffe20003800000 */
.L_x_165:
[----:B------:R-:W-:Y:S05]  /*f220*/  BSYNC B0 ;  /* 0x0000000000007941 */ /* 0x000fea0003800000 */
.L_x_164:
        /* <DEDUP_REMOVED lines=9> */
.L_x_166:
[----:B------:R-:W-:Y:S02]  /*f2c0*/  ULDC UR4, c[0x0][0x2f4] ;  /* 0x0000bd0000047ab9 */ /* 0x000fe40000000800 */
[----:B------:R-:W-:Y:S02]  /*f2d0*/  ISETP.GE.AND P0, PT, R25, UR4, PT ;  /* 0x0000000419007c0c */ /* 0x000fe4000bf06270 */
[----:B------:R-:W-:Y:S02]  /*f2e0*/  ISETP.GE.AND P1, PT, R26, UR4, PT ;  /* 0x000000041a007c0c */ /* 0x000fe4000bf26270 */
[C---:B------:R-:W-:Y:S02]  /*f2f0*/  ISETP.LT.OR P3, PT, R29.reuse, 0x1, P0 ;  /* 0x000000011d00780c */ /* 0x040fe40000761670 */
[----:B------:R-:W-:Y:S01]  /*f300*/  ISETP.LT.OR P2, PT, R29, 0x1, P1 ;  /* 0x000000011d00780c */ /* 0x000fe20000f41670 */
[----:B------:R-:W-:Y:S01]  /*f310*/  IMAD.MOV.U32 R13, RZ, RZ, R2 ;  /* 0x000000ffff0d7224 */ /* 0x000fe200078e0002 */
[----:B------:R-:W-:-:S02]  /*f320*/  MOV R12, 0x1 ;  /* 0x00000001000c7802 */ /* 0x000fc40000000f00 */
[----:B------:R-:W-:-:S09]  /*f330*/  MOV R4, R14 ;  /* 0x0000000e00047202 */ /* 0x000fd20000000f00 */
[----:B------:R-:W-:Y:S05]  /*f340*/  WARPSYNC.COLLECTIVE R15, `(.L_x_167) ;  /* 0x000000000f087348 */ /* 0x000fea0003c00000 */
[----:B------:R0:W1:Y:S02]  /*f350*/  SHFL.IDX P6, R14, R13, R12, R11 ;  /* 0x0000000c0d0e7389 */ /* 0x00006400000c000b */
[----:B01----:R-:W-:Y:S01]  /*f360*/  ENDCOLLECTIVE ;  /* 0x000000000000791b */ /* 0x003fe20003800000 */
.L_x_167:
[----:B------:R-:W-:-:S05]  /*f370*/  IMAD.WIDE.U32 R4, R26, 0x2, R4 ;  /* 0x000000021a047825 */ /* 0x000fca00078e0004 */
[----:B------:R-:W-:Y:S01]  /*f380*/  @!PT LDS RZ, [RZ] ;  /* 0x00000000fffff984 */ /* 0x000fe20000000800 */
[----:B------:R-:W-:Y:S01]  /*f390*/  @!PT LDS RZ, [RZ] ;  /* 0x00000000fffff984 */ /* 0x000fe20000000800 */
[----:B------:R-:W-:Y:S01]  /*f3a0*/  @!PT LDS RZ, [RZ] ;  /* 0x00000000fffff984 */ /* 0x000fe20000000800 */
[----:B------:R0:W-:Y:S01]  /*f3b0*/  LDGSTS.E.BYPASS.LTC128B.128 [R3+0x400], desc[UR38][R4.64], !P2 ;  /* 0x0040000004037fae */ /* 0x0001e2000d101d66 */
[----:B------:R-:W-:-:S03]  /*f3c0*/  ISETP.LT.OR P2, PT, R29, 0x11, P1 ;  /* 0x000000111d00780c */ /* 0x000fc60000f41670 */
[----:B------:R0:W-:Y:S01]  /*f3d0*/  LDGSTS.E.BYPASS.LTC128B.128 [R3+0x4400], desc[UR38][R4.64+0x80], !P3 ;  /* 0x0440008004037fae */ /* 0x0001e2000d901d66 */
[----:B------:R-:W-:Y:S02]  /*f3e0*/  ISETP.LT.OR P3, PT, R29, 0x11, P0 ;  /* 0x000000111d00780c */ /* 0x000fe40000761670 */
[----:B------:R-:W-:Y:S01]  /*f3f0*/  MOV R13, R16 ;  /* 0x00000010000d7202 */ /* 0x000fe20000000f00 */
[----:B------:R-:W-:-:S10]  /*f400*/  IMAD.MOV.U32 R20, RZ, RZ, R14 ;  /* 0x000000ffff147224 */ /* 0x000fd400078e000e */
[----:B0-----:R-:W-:Y:S05]  /*f410*/  WARPSYNC.COLLECTIVE R15, `(.L_x_168) ;  /* 0x000000000f087348 */ /* 0x001fea0003c00000 */
[----:B------:R1:W2:Y:S02]  /*f420*/  SHFL.IDX P6, R14, R13, R12, R11 ;  /* 0x0000000c0d0e7389 */ /* 0x0002a400000c000b */
[----:B012---:R-:W-:Y:S01]  /*f430*/  ENDCOLLECTIVE ;  /* 0x000000000000791b */ /* 0x007fe20003800000 */
.L_x_168:
[----:B------:R-:W-:Y:S01]  /*f440*/  MOV R5, R20 ;  /* 0x0000001400057202 */ /* 0x000fe20000000f00 */
[----:B------:R-:W-:Y:S01]  /*f450*/  IMAD.MOV.U32 R13, RZ, RZ, R2 ;  /* 0x000000ffff0d7224 */ /* 0x000fe200078e0002 */
[----:B------:R-:W-:Y:S01]  /*f460*/  MOV R12, 0x2 ;  /* 0x00000002000c7802 */ /* 0x000fe20000000f00 */
[----:B------:R-:W-:-:S07]  /*f470*/  IMAD.MOV.U32 R4, RZ, RZ, R14 ;  /* 0x000000ffff047224 */ /* 0x000fce00078e000e */
[----:B------:R-:W-:Y:S05]  /*f480*/  WARPSYNC.COLLECTIVE R15, `(.L_x_169) ;  /* 0x000000000f087348 */ /* 0x000fea0003c00000 */
[----:B------:R0:W1:Y:S02]  /*f490*/  SHFL.IDX P6, R14, R13, R12, R11 ;  /* 0x0000000c0d0e7389 */ /* 0x00006400000c000b */
[----:B01----:R-:W-:Y:S01]  /*f4a0*/  ENDCOLLECTIVE ;  /* 0x000000000000791b */ /* 0x003fe20003800000 */
.L_x_169:
        /* <DEDUP_REMOVED lines=13> */
.L_x_170:
[----:B------:R-:W-:Y:S01]  /*f580*/  IMAD.MOV.U32 R5, RZ, RZ, R21 ;  /* 0x000000ffff057224 */ /* 0x000fe200078e0015 */
[----:B------:R-:W-:Y:S01]  /*f590*/  MOV R13, R2 ;  /* 0x00000002000d7202 */ /* 0x000fe20000000f00 */
[----:B------:R-:W-:Y:S02]  /*f5a0*/  IMAD.MOV.U32 R12, RZ, RZ, 0x3 ;  /* 0x00000003ff0c7424 */ /* 0x000fe400078e00ff */
[----:B------:R-:W-:-:S07]  /*f5b0*/  IMAD.MOV.U32 R22, RZ, RZ, R14 ;  /* 0x000000ffff167224 */ /* 0x000fce00078e000e */
[----:B------:R-:W-:Y:S05]  /*f5c0*/  WARPSYNC.COLLECTIVE R15, `(.L_x_171) ;  /* 0x000000000f087348 */ /* 0x000fea0003c00000 */
[----:B------:R0:W1:Y:S02]  /*f5d0*/  SHFL.IDX P6, R14, R13, R12, R11 ;  /* 0x0000000c0d0e7389 */ /* 0x00006400000c000b */
[----:B01----:R-:W-:Y:S01]  /*f5e0*/  ENDCOLLECTIVE ;  /* 0x000000000000791b */ /* 0x003fe20003800000 */
.L_x_171:
[----:B------:R-:W-:-:S05]  /*f5f0*/  MOV R4, R22 ;  /* 0x0000001600047202 */ /* 0x000fca0000000f00 */
[----:B------:R-:W-:-:S05]  /*f600*/  IMAD.WIDE.U32 R4, R26, 0x2, R4 ;  /* 0x000000021a047825 */ /* 0x000fca00078e0004 */
[----:B------:R-:W-:Y:S01]  /*f610*/  @!PT LDS RZ, [RZ] ;  /* 0x00000000fffff984 */ /* 0x000fe20000000800 */
[----:B------:R-:W-:Y:S01]  /*f620*/  @!PT LDS RZ, [RZ] ;  /* 0x00000000fffff984 */ /* 0x000fe20000000800 */
[----:B------:R-:W-:Y:S01]  /*f630*/  @!PT LDS RZ, [RZ] ;  /* 0x00000000fffff984 */ /* 0x000fe20000000800 */
[----:B------:R0:W-:Y:S01]  /*f640*/  LDGSTS.E.BYPASS.LTC128B.128 [R3+0x1400], desc[UR38][R4.64], !P2 ;  /* 0x0140000004037fae */ /* 0x0001e2000d101d66 */
[----:B------:R-:W-:Y:S01]  /*f650*/  IMAD.MOV.U32 R13, RZ, RZ, R16 ;  /* 0x000000ffff0d7224 */ /* 0x000fe200078e0010 */
[C---:B------:R-:W-:Y:S02]  /*f660*/  ISETP.LT.OR P2, PT, R29.reuse, 0x31, P1 ;  /* 0x000000311d00780c */ /* 0x040fe40000f41670 */
[----:B------:R0:W-:Y:S01]  /*f670*/  LDGSTS.E.BYPASS.LTC128B.128 [R3+0x5400], desc[UR38][R4.64+0x80], !P3 ;  /* 0x0540008004037fae */ /* 0x0001e2000d901d66 */
[----:B------:R-:W-:Y:S02]  /*f680*/  ISETP.LT.OR P3, PT, R29, 0x31, P0 ;  /* 0x000000311d00780c */ /* 0x000fe40000761670 */
[----:B------:R-:W-:-:S11]  /*f690*/  MOV R10, R14 ;  /* 0x0000000e000a7202 */ /* 0x000fd60000000f00 */
[----:B0-----:R-:W-:Y:S05]  /*f6a0*/  WARPSYNC.COLLECTIVE R15, `(.L_x_172) ;  /* 0x000000000f087348 */ /* 0x001fea0003c00000 */
[----:B------:R1:W2:Y:S02]  /*f6b0*/  SHFL.IDX P6, R14, R13, R12, R11 ;  /* 0x0000000c0d0e7389 */ /* 0x0002a400000c000b */
[----:B012---:R-:W-:Y:S01]  /*f6c0*/  ENDCOLLECTIVE ;  /* 0x000000000000791b */ /* 0x007fe20003800000 */
.L_x_172:
[----:B------:R-:W-:Y:S01]  /*f6d0*/  MOV R5, R10 ;  /* 0x0000000a00057202 */ /* 0x000fe20000000f00 */
[----:B------:R-:W-:Y:S02]  /*f6e0*/  IMAD.MOV.U32 R10, RZ, RZ, RZ ;  /* 0x000000ffff0a7224 */ /* 0x000fe400078e00ff */
[----:B------:R-:W-:Y:S01]  /*f6f0*/  IMAD.MOV.U32 R13, RZ, RZ, R2 ;  /* 0x000000ffff0d7224 */ /* 0x000fe200078e0002 */
[----:B------:R-:W-:Y:S02]  /*f700*/  MOV R12, 0x4 ;  /* 0x00000004000c7802 */ /* 0x000fe40000000f00 */
[----:B------:R-:W-:-:S07]  /*f710*/  MOV R23, R14 ;  /* 0x0000000e00177202 */ /* 0x000fce0000000f00 */
[----:B------:R-:W-:Y:S05]  /*f720*/  WARPSYNC.COLLECTIVE R15, `(.L_x_173) ;  /* 0x000000000f087348 */ /* 0x000fea0003c00000 */
[----:B------:R0:W1:Y:S02]  /*f730*/  SHFL.IDX P6, R14, R13, R12, R11 ;  /* 0x0000000c0d0e7389 */ /* 0x00006400000c000b */
[----:B01----:R-:W-:Y:S01]  /*f740*/  ENDCOLLECTIVE ;  /* 0x000000000000791b */ /* 0x003fe20003800000 */
.L_x_173:
[----:B------:R-:W-:-:S04]  /*f750*/  IMAD.MOV.U32 R4, RZ, RZ, R23 ;  /* 0x000000ffff047224 */ /* 0x000fc800078e0017 */
[----:B------:R-:W-:-:S05]  /*f760*/  IMAD.WIDE.U32 R4, R26, 0x2, R4 ;  /* 0x000000021a047825 */ /* 0x000fca00078e0004 */
[----:B------:R-:W-:Y:S01]  /*f770*/  @!PT LDS RZ, [RZ] ;  /* 0x00000000fffff984 */ /* 0x000fe20000000800 */
[----:B------:R-:W-:Y:S01]  /*f780*/  @!PT LDS RZ, [RZ] ;  /* 0x00000000fffff984 */ /* 0x000fe20000000800 */
[----:B------:R-:W-:Y:S01]  /*f790*/  @!PT LDS RZ, [RZ] ;  /* 0x00000000fffff984 */ /* 0x000fe20000000800 */
[----:B------:R0:W-:Y:S01]  /*f7a0*/  LDGSTS.E.BYPASS.LTC128B.128 [R3+0x1c00], desc[UR38][R4.64], !P2 ;  /* 0x01c0000004037fae */ /* 0x0001e2000d101d66 */
[C---:B------:R-:W-:Y:S02]  /*f7b0*/  ISETP.LT.OR P2, PT, R29.reuse, 0x41, P1 ;  /* 0x000000411d00780c */ /* 0x040fe40000f41670 */
[----:B------:R-:W-:Y:S01]  /*f7c0*/  MOV R13, R16 ;  /* 0x00000010000d7202 */ /* 0x000fe20000000f00 */
[----:B------:R0:W-:Y:S01]  /*f7d0*/  LDGSTS.E.BYPASS.LTC128B.128 [R3+0x5c00], desc[UR38][R4.64+0x80], !P3 ;  /* 0x05c0008004037fae */ /* 0x0001e2000d901d66 */
[----:B------:R-:W-:Y:S01]  /*f7e0*/  ISETP.LT.OR P3, PT, R29, 0x41, P0 ;  /* 0x000000411d00780c */ /* 0x000fe20000761670 */
[----:B------:R-:W-:-:S12]  /*f7f0*/  IMAD.MOV.U32 R18, RZ, RZ, R14 ;  /* 0x000000ffff127224 */ /* 0x000fd800078e000e */
[----:B0-----:R-:W-:Y:S05]  /*f800*/  WARPSYNC.COLLECTIVE R15, `(.L_x_174) ;  /* 0x000000000f087348 */ /* 0x001fea0003c00000 */
[----:B------:R1:W2:Y:S02]  /*f810*/  SHFL.IDX P6, R14, R13, R12, R11 ;  /* 0x0000000c0d0e7389 */ /* 0x0002a400000c000b */
[----:B012---:R-:W-:Y:S01]  /*f820*/  ENDCOLLECTIVE ;  /* 0x000000000000791b */ /* 0x007fe20003800000 */
.L_x_174:
[----:B------:R-:W-:Y:S01]  /*f830*/  IMAD.MOV.U32 R5, RZ, RZ, R18 ;  /* 0x000000ffff057224 */ /* 0x000fe200078e0012 */
[----:B------:R-:W-:Y:S01]  /*f840*/  MOV R13, R2 ;  /* 0x00000002000d7202 */ /* 0x000fe20000000f00 */
[----:B------:R-:W-:Y:S02]  /*f850*/  IMAD.MOV.U32 R12, RZ, RZ, 0x5 ;  /* 0x00000005ff0c7424 */ /* 0x000fe400078e00ff */
[----:B------:R-:W-:-:S07]  /*f860*/  IMAD.MOV.U32 R25, RZ, RZ, R14 ;  /* 0x000000ffff197224 */ /* 0x000fce00078e000e */
[----:B------:R-:W-:Y:S05]  /*f870*/  WARPSYNC.COLLECTIVE R15, `(.L_x_175) ;  /* 0x000000000f087348 */ /* 0x000fea0003c00000 */
[----:B------:R0:W1:Y:S02]  /*f880*/  SHFL.IDX P6, R14, R13, R12, R11 ;  /* 0x0000000c0d0e7389 */ /* 0x00006400000c000b */
[----:B01----:R-:W-:Y:S01]  /*f890*/  ENDCOLLECTIVE ;  /* 0x000000000000791b */ /* 0x003fe20003800000 */
.L_x_175:
        /* <DEDUP_REMOVED lines=14> */
.L_x_176:
[----:B------:R-:W-:Y:S01]  /*f980*/  IMAD.MOV.U32 R5, RZ, RZ, R24 ;  /* 0x000000ffff057224 */ /* 0x000fe200078e0018 */
[----:B------:R-:W-:Y:S01]  /*f990*/  MOV R13, R2 ;  /* 0x00000002000d7202 */ /* 0x000fe20000000f00 */
[----:B------:R-:W-:Y:S01]  /*f9a0*/  IMAD.MOV.U32 R12, RZ, RZ, 0x6 ;  /* 0x00000006ff0c7424 */ /* 0x000fe200078e00ff */
[----:B------:R-:W-:-:S07]  /*f9b0*/  MOV R4, R14 ;  /* 0x0000000e00047202 */ /* 0x000fce0000000f00 */
[----:B------:R-:W-:Y:S05]  /*f9c0*/  WARPSYNC.COLLECTIVE R15, `(.L_x_177) ;  /* 0x000000000f087348 */ /* 0x000fea0003c00000 */
[----:B------:R0:W1:Y:S02]  /*f9d0*/  SHFL.IDX P6, R14, R13, R12, R11 ;  /* 0x0000000c0d0e7389 */ /* 0x00006400000c000b */
[----:B01----:R-:W-:Y:S01]  /*f9e0*/  ENDCOLLECTIVE ;  /* 0x000000000000791b */ /* 0x003fe20003800000 */
.L_x_177:
[----:B------:R-:W-:-:S05]  /*f9f0*/  IMAD.WIDE.U32 R4, R26, 0x2, R4 ;  /* 0x000000021a047825 */ /* 0x000fca00078e0004 */
[----:B------:R-:W-:Y:S01]  /*fa00*/  @!PT LDS RZ, [RZ] ;  /* 0x00000000fffff984 */ /* 0x000fe20000000800 */
[----:B------:R-:W-:Y:S01]  /*fa10*/  @!PT LDS RZ, [RZ] ;  /* 0x00000000fffff984 */ /* 0x000fe20000000800 */
[----:B------:R-:W-:Y:S01]  /*fa20*/  @!PT LDS RZ, [RZ] ;  /* 0x00000000fffff984 */ /* 0x000fe20000000800 */
[----:B------:R0:W-:Y:S01]  /*fa30*/  LDGSTS.E.BYPASS.LTC128B.128 [R3+0x2c00], desc[UR38][R4.64], !P2 ;  /* 0x02c0000004037fae */ /* 0x0001e2000d101d66 */
[----:B------:R-:W-:-:S03]  /*fa40*/  ISETP.LT.OR P2, PT, R29, 0x61, P1 ;  /* 0x000000611d00780c */ /* 0x000fc60000f41670 */
[----:B------:R0:W-:Y:S01]  /*fa50*/  LDGSTS.E.BYPASS.LTC128B.128 [R3+0x6c00], desc[UR38][R4.64+0x80], !P3 ;  /* 0x06c0008004037fae */ /* 0x0001e2000d901d66 */
[----:B------:R-:W-:Y:S01]  /*fa60*/  ISETP.LT.OR P3, PT, R29, 0x61, P0 ;  /* 0x000000611d00780c */ /* 0x000fe20000761670 */
[----:B------:R-:W-:Y:S01]  /*fa70*/  IMAD.MOV.U32 R13, RZ, RZ, R16 ;  /* 0x000000ffff0d7224 */ /* 0x000fe200078e0010 */
[----:B------:R-:W-:-:S11]  /*fa80*/  MOV R22, R14 ;  /* 0x0000000e00167202 */ /* 0x000fd60000000f00 */
[----:B0-----:R-:W-:Y:S05]  /*fa90*/  WARPSYNC.COLLECTIVE R15, `(.L_x_178) ;  /* 0x000000000f087348 */ /* 0x001fea0003c00000 */
[----:B------:R1:W2:Y:S02]  /*faa0*/  SHFL.IDX P6, R14, R13, R12, R11 ;  /* 0x0000000c0d0e7389 */ /* 0x0002a400000c000b */
[----:B012---:R-:W-:Y:S01]  /*fab0*/  ENDCOLLECTIVE ;  /* 0x000000000000791b */ /* 0x007fe20003800000 */
.L_x_178:
[----:B------:R-:W-:Y:S01]  /*fac0*/  MOV R5, R22 ;  /* 0x0000001600057202 */ /* 0x000fe20000000f00 */
[----:B------:R-:W-:Y:S01]  /*fad0*/  IMAD.MOV.U32 R13, RZ, RZ, R2 ;  /* 0x000000ffff0d7224 */ /* 0x000fe200078e0002 */
[----:B------:R-:W-:Y:S02]  /*fae0*/  MOV R12, 0x7 ;  /* 0x00000007000c7802 */ /* 0x000fe40000000f00 */
[----:B------:R-:W-:-:S07]  /*faf0*/  MOV R27, R14 ;  /* 0x0000000e001b7202 */ /* 0x000fce0000000f00 */
[----:B------:R-:W-:Y:S05]  /*fb00*/  WARPSYNC.COLLECTIVE R15, `(.L_x_179) ;  /* 0x000000000f087348 */ /* 0x000fea0003c00000 */
[----:B------:R0:W1:Y:S02]  /*fb10*/  SHFL.IDX P6, R14, R13, R12, R11 ;  /* 0x0000000c0d0e7389 */ /* 0x00006400000c000b */
[----:B01----:R-:W-:Y:S01]  /*fb20*/  ENDCOLLECTIVE ;  /* 0x000000000000791b */ /* 0x003fe20003800000 */
.L_x_179:
[----:B------:R-:W-:-:S04]  /*fb30*/  IMAD.MOV.U32 R4, RZ, RZ, R27 ;  /* 0x000000ffff047224 */ /* 0x000fc800078e001b */
[----:B------:R-:W-:-:S05]  /*fb40*/  IMAD.WIDE.U32 R4, R26, 0x2, R4 ;  /* 0x000000021a047825 */ /* 0x000fca00078e0004 */
[----:B------:R-:W-:Y:S01]  /*fb50*/  @!PT LDS RZ, [RZ] ;  /* 0x00000000fffff984 */ /* 0x000fe20000000800 */
[----:B------:R-:W-:Y:S01]  /*fb60*/  @!PT LDS RZ, [RZ] ;  /* 0x00000000fffff984 */ /* 0x000fe20000000800 */
[----:B------:R-:W-:Y:S01]  /*fb70*/  @!PT LDS RZ, [RZ] ;  /* 0x00000000fffff984 */ /* 0x000fe20000000800 */
[----:B------:R0:W-:Y:S01]  /*fb80*/  LDGSTS.E.BYPASS.LTC128B.128 [R3+0x3400], desc[UR38][R4.64], !P2 ;  /* 0x0340000004037fae */ /* 0x0001e2000d101d66 */
[----:B------:R-:W-:-:S03]  /*fb90*/  MOV R13, R16 ;  /* 0x00000010000d7202 */ /* 0x000fc60000000f00 */
[----:B------:R0:W-:Y:S01]  /*fba0*/  LDGSTS.E.BYPASS.LTC128B.128 [R3+0x7400], desc[UR38][R4.64+0x80], !P3 ;  /* 0x0740008004037fae */ /* 0x0001e2000d901d66 */
[----:B------:R-:W-:-:S07]  /*fbb0*/  IMAD.MOV.U32 R2, RZ, RZ, R14 ;  /* 0x000000ffff027224 */ /* 0x000fce00078e000e */
[----:B0-----:R-:W-:Y:S05]  /*fbc0*/  WARPSYNC.COLLECTIVE R15, `(.L_x_180) ;  /* 0x000000000f087348 */ /* 0x001fea0003c00000 */
[----:B------:R1:W2:Y:S02]  /*fbd0*/  SHFL.IDX P6, R14, R13, R12, R11 ;  /* 0x0000000c0d0e7389 */ /* 0x0002a400000c000b */
[----:B012---:R-:W-:Y:S01]  /*fbe0*/  ENDCOLLECTIVE ;  /* 0x000000000000791b */ /* 0x007fe20003800000 */
.L_x_180:
[----:B------:R-:W-:Y:S05]  /*fbf0*/  BRA `(.L_x_181) ;  /* 0xffffffc400307947 */ /* 0x000fea000383ffff */
.L_x_75:
[----:B0-----:R0:W1:Y:S02]  /*fc00*/  SYNCS.PHASECHK.TRANS64.TRYWAIT P0, [R7+URZ+0x28820], R10 ;  /* 0x0288200a070075a7 */ /* 0x001064000800017f */
[----:B-1----:R-:W-:Y:S05]  /*fc10*/  @!P0 NANOSLEEP.SYNCS 0x989680 ;  /* 0x009896800000895d */ /* 0x002fea0003900000 */
[----:B------:R-:W1:Y:S02]  /*fc20*/  @!P0 SYNCS.PHASECHK.TRANS64 P0, [R7+URZ+0x28820], R10 ;  /* 0x0288200a070085a7 */ /* 0x000e64000800007f */
[----:B-1----:R-:W-:Y:S05]  /*fc30*/  @!P0 BRA `(.L_x_75) ;  /* 0xfffffffc00f08947 */ /* 0x002fea000383ffff */
[----:B------:R-:W-:Y:S05]  /*fc40*/  BRA `(.L_x_182) ;  /* 0xffffffc400a47947 */ /* 0x000fea000383ffff */
.L_x_76:
[----:B------:R-:W-:Y:S01]  /*fc50*/  BSSY B0, `(.L_x_183) ;  /* 0x0000008000007945 */ /* 0x000fe20003800000 */
[----:B------:R-:W-:Y:S01]  /*fc60*/  MOV R13, R17 ;  /* 0x00000011000d7202 */ /* 0x000fe20000000f00 */
[----:B------:R-:W-:Y:S01]  /*fc70*/  IMAD.MOV.U32 R12, RZ, RZ, RZ ;  /* 0x000000ffff0c7224 */ /* 0x000fe200078e00ff */
[----:B------:R-:W-:Y:S01]  /*fc80*/  MOV R11, 0x1f ;  /* 0x0000001f000b7802 */ /* 0x000fe20000000f00 */
[----:B------:R-:W-:-:S07]  /*fc90*/  IMAD.MOV.U32 R15, RZ, RZ, -0x1 ;  /* 0xffffffffff0f7424 */ /* 0x000fce00078e00ff */
[----:B0----5:R-:W-:Y:S05]  /*fca0*/  WARPSYNC.COLLECTIVE R15, `(.L_x_184) ;  /* 0x000000000f087348 */ /* 0x021fea0003c00000 */
[----:B------:R1:W2:Y:S02]  /*fcb0*/  SHFL.IDX P6, R14, R13, R12, R11 ;  /* 0x0000000c0d0e7389 */ /* 0x0002a400000c000b */
[----:B012--5:R-:W-:Y:S01]  /*fcc0*/  ENDCOLLECTIVE ;  /* 0x000000000000791b */ /* 0x027fe20003800000 */
.L_x_184:
[----:B------:R-:W-:Y:S05]  /*fcd0*/  BSYNC B0 ;  /* 0x0000000000007941 */ /* 0x000fea0003800000 */
.L_x_183:
[----:B------:R-:W-:Y:S05]  /*fce0*/  BRA `(.L_x_185) ;  /* 0xffffffc400887947 */ /* 0x000fea000383ffff */
.L_x_77:
[----:B------:R-:W-:Y:S01]  /*fcf0*/  BSSY B0, `(.L_x_186) ;  /* 0x0000006000007945 */ /* 0x000fe20003800000 */
[----:B------:R-:W-:-:S07]  /*fd00*/  MOV R15, 0xffffffff ;  /* 0xffffffff000f7802 */ /* 0x000fce0000000f00 */
[----:B01---5:R-:W-:Y:S05]  /*fd10*/  WARPSYNC.COLLECTIVE R15, `(.L_x_187) ;  /* 0x000000000f0c7348 */ /* 0x023fea0003c00000 */
[----:B------:R-:W-:Y:S02]  /*fd20*/  ELECT P6, UR62, PT ;  /* 0x00000000003e782f */ /* 0x000fe400038c0000 */
[----:B------:R-:W-:Y:S01]  /*fd30*/  MOV R14, UR62 ;  /* 0x0000003e000e7c02 */ /* 0x000fe20008000f00 */
[----:B01---5:R-:W-:Y:S10]  /*fd40*/  ENDCOLLECTIVE ;  /* 0x000000000000791b */ /* 0x023ff40003800000 */
.L_x_187:
[----:B------:R-:W-:Y:S05]  /*fd50*/  BSYNC B0 ;  /* 0x0000000000007941 */ /* 0x000fea0003800000 */
.L_x_186:
[----:B------:R-:W-:Y:S05]  /*fd60*/  BRA `(.L_x_188) ;  /* 0xffffffc4007c7947 */ /* 0x000fea000383ffff */
.L_x_79:
[----:B--2---:R2:W3:Y:S02]  /*fd70*/  SYNCS.PHASECHK.TRANS64.TRYWAIT P1, [R5+URZ+0x28840], R2 ;  /* 0x02884002050075a7 */ /* 0x0044e4000802017f */
[----:B---3--:R-:W-:Y:S05]  /*fd80*/  @!P1 NANOSLEEP.SYNCS 0x989680 ;  /* 0x009896800000995d */ /* 0x008fea0003900000 */
[----:B------:R-:W3:Y:S02]  /*fd90*/  @!P1 SYNCS.PHASECHK.TRANS64 P1, [R5+URZ+0x28840], R2 ;  /* 0x02884002050095a7 */ /* 0x000ee4000802007f */
[----:B---3--:R-:W-:Y:S05]  /*fda0*/  @!P1 BRA `(.L_x_79) ;  /* 0xfffffffc00f09947 */ /* 0x008fea000383ffff */
[----:B------:R-:W-:Y:S05]  /*fdb0*/  BRA `(.L_x_189) ;  /* 0xffffffc4009c7947 */ /* 0x000fea000383ffff */
.L_x_81:
[----:B0-----:R0:W3:Y:S02]  /*fdc0*/  SYNCS.PHASECHK.TRANS64.TRYWAIT P1, [R7+URZ+0x28840], R0 ;  /* 0x02884000070075a7 */ /* 0x0010e4000802017f */
[----:B---3--:R-:W-:Y:S05]  /*fdd0*/  @!P1 NANOSLEEP.SYNCS 0x989680 ;  /* 0x009896800000995d */ /* 0x008fea0003900000 */
[----:B------:R-:W3:Y:S02]  /*fde0*/  @!P1 SYNCS.PHASECHK.TRANS64 P1, [R7+URZ+0x28840], R0 ;  /* 0x02884000070095a7 */ /* 0x000ee4000802007f */
[----:B---3--:R-:W-:Y:S05]  /*fdf0*/  @!P1 BRA `(.L_x_81) ;  /* 0xfffffffc00f09947 */ /* 0x008fea000383ffff */
[----:B------:R-:W-:Y:S05]  /*fe00*/  BRA `(.L_x_190) ;  /* 0xffffffc400a87947 */ /* 0x000fea000383ffff */
.L_x_83:
[----:B---3--:R3:W4:Y:S02]  /*fe10*/  SYNCS.PHASECHK.TRANS64.TRYWAIT P1, [R5+URZ+0x28860], R2 ;  /* 0x02886002050075a7 */ /* 0x008724000802017f */
[----:B----4-:R-:W-:Y:S05]  /*fe20*/  @!P1 NANOSLEEP.SYNCS 0x989680 ;  /* 0x009896800000995d */ /* 0x010fea0003900000 */
[----:B------:R-:W4:Y:S02]  /*fe30*/  @!P1 SYNCS.PHASECHK.TRANS64 P1, [R5+URZ+0x28860], R2 ;  /* 0x02886002050095a7 */ /* 0x000f24000802007f */
[----:B----4-:R-:W-:Y:S05]  /*fe40*/  @!P1 BRA `(.L_x_83) ;  /* 0xfffffffc00f09947 */ /* 0x010fea000383ffff */
[----:B------:R-:W-:Y:S05]  /*fe50*/  BRA `(.L_x_191) ;  /* 0xffffffc400a47947 */ /* 0x000fea000383ffff */
.L_x_192:
[----:B------:R-:W-:-:S00]  /*fe60*/  BRA `(.L_x_192) ;  /* 0xfffffffc00fc7947 */ /* 0x000fc0000383ffff */
[----:B------:R-:W-:-:S00]  /*fe70*/  NOP ;  /* 0x0000000000007918 */ /* 0x000fc00000000000 */
        /* <DEDUP_REMOVED lines=8> */
.L_x_3542:


//--------------------- .text._ZN7cutlass13device_kernelIN5flash11enable_sm90INS1_16FlashAttnFwdSm90INS1_25CollectiveMainloopFwdSm90ILi2EN4cute5tupleIJNS5_1CILi1EEES8_S8_EEENS6_IJNS7_ILi128EEESA_SA_EEELi128ENS_10bfloat16_tEfNS_4arch4Sm90ELb0ELb0ELb1ELb1ELb1ELb0ELb0ELb1ELb1ELb1ELb1ELb0EEENS1_21CollectiveEpilogueFwdISB_S9_SC_SE_Li256ELb1ELb1ELb1ELb0EEENS1_36VarlenDynamicPersistentTileSchedulerILi128ELi128ELi256ELi128ELb1ELb1ELb1ELb0ELb1ELb1EEEEEEEEEvNT_6ParamsE --------------------------
	.section	.text._ZN7cutlass13device_kernelIN5flash11enable_sm90INS1_16FlashAttnFwdSm90INS1_25CollectiveMainloopFwdSm90ILi2EN4cute5tupleIJNS5_1CILi1EEES8_S8_EEENS6_IJNS7_ILi128EEESA_SA_EEELi128ENS_10bfloat16_tEfNS_4arch4Sm90ELb0ELb0ELb1ELb1ELb1ELb0ELb0ELb1ELb1ELb1ELb1ELb0EEENS1_21CollectiveEpilogueFwdISB_S9_SC_SE_Li256ELb1ELb1ELb1ELb0EEENS1_36VarlenDynamicPersistentTileSchedulerILi128ELi128ELi256ELi128ELb1ELb1ELb1ELb0ELb1ELb1EEEEEEEEEvNT_6ParamsE,"ax",@progbits
	.align	128
.text._ZN7cutlass13device_kernelIN5flash11enable_sm90INS1_16FlashAttnFwdSm90INS1_25CollectiveMainloopFwdSm90ILi2EN4cute5tupleIJNS5_1CILi1EEES8_S8_EEENS6_IJNS7_ILi128EEESA_SA_EEELi128ENS_10bfloat16_tEfNS_4arch4Sm90ELb0ELb0ELb1ELb1ELb1ELb0ELb0ELb1ELb1ELb1ELb1ELb0EEENS1_21CollectiveEpilogueFwdISB_S9_SC_SE_Li256ELb1ELb1ELb1ELb0EEENS1_36VarlenDynamicPersistentTileSchedulerILi128ELi128ELi256ELi128ELb1ELb1ELb1ELb0ELb1ELb1EEEEEEEEEvNT_6ParamsE:
        .type           _ZN7cutlass13device_kernelIN5flash11enable_sm90INS1_16FlashAttnFwdSm90INS1_25CollectiveMainloopFwdSm90ILi2EN4cute5tupleIJNS5_1CILi1EEES8_S8_EEENS6_IJNS7_ILi128EEESA_SA_EEELi128ENS_10bfloat16_tEfNS_4arch4Sm90ELb0ELb0ELb1ELb1ELb1ELb0ELb0ELb1ELb1ELb1ELb1ELb0EEENS1_21CollectiveEpilogueFwdISB_S9_SC_SE_Li256ELb1ELb1ELb1ELb0EEENS1_36VarlenDynamicPersistentTileSchedulerILi128ELi128ELi256ELi128ELb1ELb1ELb1ELb0ELb1ELb1EEEEEEEEEvNT_6ParamsE,@function
        .size           _ZN7cutlass13device_kernelIN5flash11enable_sm90INS1_16FlashAttnFwdSm90INS1_25CollectiveMainloopFwdSm90ILi2EN4cute5tupleIJNS5_1CILi1EEES8_S8_EEENS6_IJNS7_ILi128EEESA_SA_EEELi128ENS_10bfloat16_tEfNS_4arch4Sm90ELb0ELb0ELb1ELb1ELb1ELb0ELb0ELb1ELb1ELb1ELb1ELb0EEENS1_21CollectiveEpilogueFwdISB_S9_SC_SE_Li256ELb1ELb1ELb1ELb0EEENS1_36VarlenDynamicPersistentTileSchedulerILi128ELi128ELi256ELi128ELb1ELb1ELb1ELb0ELb1ELb1EEEEEEEEEvNT_6ParamsE,(.L_x_3543 - _ZN7cutlass13device_kernelIN5flash11enable_sm90INS1_16FlashAttnFwdSm90INS1_25CollectiveMainloopFwdSm90ILi2EN4cute5tupleIJNS5_1CILi1EEES8_S8_EEENS6_IJNS7_ILi128EEESA_SA_EEELi128ENS_10bfloat16_tEfNS_4arch4Sm90ELb0ELb0ELb1ELb1ELb1ELb0ELb0ELb1ELb1ELb1ELb1ELb0EEENS1_21CollectiveEpilogueFwdISB_S9_SC_SE_Li256ELb1ELb1ELb1ELb0EEENS1_36VarlenDynamicPersistentTileSchedulerILi128ELi128ELi256ELi128ELb1ELb1ELb1ELb0ELb1ELb1EEEEEEEEEvNT_6ParamsE)
        .other          _ZN7cutlass13device_kernelIN5flash11enable_sm90INS1_16FlashAttnFwdSm90INS1_25CollectiveMainloopFwdSm90ILi2EN4cute5tupleIJNS5_1CILi1EEES8_S8_EEENS6_IJNS7_ILi128EEESA_SA_EEELi128ENS_10bfloat16_tEfNS_4arch4Sm90ELb0ELb0ELb1ELb1ELb1ELb0ELb0ELb1ELb1ELb1ELb1ELb0EEENS1_21CollectiveEpilogueFwdISB_S9_SC_SE_Li256ELb1ELb1ELb1ELb0EEENS1_36VarlenDynamicPersistentTileSchedulerILi128ELi128ELi256ELi128ELb1ELb1ELb1ELb0ELb1ELb1EEEEEEEEEvNT_6ParamsE,@"STO_CUDA_ENTRY STV_DEFAULT"
_ZN7cutlass13device_kernelIN5flash11enable_sm90INS1_16FlashAttnFwdSm90INS1_25CollectiveMainloopFwdSm90ILi2EN4cute5tupleIJNS5_1CILi1EEES8_S8_EEENS6_IJNS7_ILi128EEESA_SA_EEELi128ENS_10bfloat16_tEfNS_4arch4Sm90ELb0ELb0ELb1ELb1ELb1ELb0ELb0ELb1ELb1ELb1ELb1ELb0EEENS1_21CollectiveEpilogueFwdISB_S9_SC_SE_Li256ELb1ELb1ELb1ELb0EEENS1_36VarlenDynamicPersistentTileSchedulerILi128ELi128ELi256ELi128ELb1ELb1ELb1ELb0ELb1ELb1EEEEEEEEEvNT_6ParamsE:
[----:B------:R-:W0:Y:S02]  /*0000*/  LDC R1, c[0x0][0x28] ;  /* 0x00000a00ff017b82 */ /* 0x000e240000000800 */
[----:B0-----:R-:W-:Y:S01]  /*0010*/  VIADD R1, R1, 0xffffffd8 ;  /* 0xffffffd801017836 */ /* 0x001fe20000000000 */
[----:B------:R-:W0:Y:S01]  /*0020*/  S2R R3, SR_TID.X ;  /* 0x0000000000037919 */ /* 0x000e220000002100 */
[----:B------:R-:W-:Y:S01]  /*0030*/  ELECT P0, URZ, PT ;  /* 0x00000000003f782f */ /* 0x000fe20003800000 */
[----:B------:R-:W-:Y:S01]  /*0040*/  UMOV UR4, 0x80 ;  /* 0x0000008000047882 */ /* 0x000fe20000000000 */
[----:B------:R-:W-:Y:S01]  /*0050*/  UMOV UR7, 0x100 ;  /* 0x0000010000077882 */ /* 0x000fe20000000000 */
[--C-:B0-----:R-:W-:Y:S02]  /*0060*/  SHF.R.U32.HI R0, RZ, 0x5, R3.reuse ;  /* 0x00000005ff007819 */ /* 0x101fe40000011603 */
[----:B------:R-:W-:-:S03]  /*0070*/  SHF.R.U32.HI R3, RZ, 0x7, R3 ;  /* 0x00000007ff037819 */ /* 0x000fc60000011603 */
[----:B------:R-:W0:Y:S02]  /*0080*/  SHFL.IDX PT, R2, R0, RZ, 0x1f ;  /* 0x00001fff00027589 */ /* 0x000e2400000e0000 */
[C---:B0-----:R-:W-:Y:S02]  /*0090*/  ISETP.NE.OR P0, PT, R2.reuse, RZ, !P0 ;  /* 0x000000ff0200720c */ /* 0x041fe40004705670 */
[----:B------:R-:W-:Y:S02]  /*00a0*/  ISETP.NE.AND P1, PT, R2, RZ, PT ;  /* 0x000000ff0200720c */ /* 0x000fe40003f25270 */
[----:B------:R0:W1:Y:S09]  /*00b0*/  SHFL.IDX PT, R2, R3, RZ, 0x1f ;  /* 0x00001fff03027589 */ /* 0x00007200000e0000 */
[----:B------:R-:W-:Y:S01]  /*00c0*/  VOTEU.ALL UP0, P0 ;  /* 0x00000000003f7886 */ /* 0x000fe20000000000 */
[----:B------:R-:W-:-:S04]  /*00d0*/  VOTEU.ALL UP1, P0 ;  /* 0x00000000003f7886 */ /* 0x000fc80000020000 */
[----:B------:R-:W2:Y:S01]  /*00e0*/  @!UP0 S2UR UR8, SR_CgaCtaId ;  /* 0x00000000000889c3 */ /* 0x000ea20000008800 */
[----:B------:R-:W-:Y:S01]  /*00f0*/  @!UP0 UMOV UR6, 0x400 ;  /* 0x0000040000068882 */ /* 0x000fe20000000000 */
[----:B------:R-:W-:-:S04]  /*0100*/  @!UP0 UIADD3 UR4, -UR4, 0x100000, URZ ;  /* 0x0010000004048890 */ /* 0x000fc8000fffe13f */
[----:B------:R-:W-:Y:S02]  /*0110*/  @!UP0 USHF.L.U32 UR5, UR4, 0xb, URZ ;  /* 0x0000000b04058899 */ /* 0x000fe4000800063f */
[----:B------:R-:W-:Y:S02]  /*0120*/  @!UP0 USHF.L.U32 UR4, UR4, 0x1, URZ ;  /* 0x0000000104048899 */ /* 0x000fe4000800063f */
[----:B--2---:R-:W-:Y:S02]  /*0130*/  @!UP0 ULEA UR8, UR8, UR6, 0x18 ;  /* 0x0000000608088291 */ /* 0x004fe4000f8ec03f */
[----:B------:R-:W-:-:S04]  /*0140*/  @!UP0 UIADD3 UR6, -UR7, 0x100000, URZ ;  /* 0x0010000007068890 */ /* 0x000fc8000fffe13f */
[----:B------:R-:W-:Y:S02]  /*0150*/  @!UP0 USHF.L.U32 UR7, UR6, 0xb, URZ ;  /* 0x0000000b06078899 */ /* 0x000fe4000800063f */
[----:B------:R-:W-:Y:S01]  /*0160*/  @!UP0 USHF.L.U32 UR6, UR6, 0x1, URZ ;  /* 0x0000000106068899 */ /* 0x000fe2000800063f */
[----:B------:R-:W-:-:S05]  /*0170*/  VOTEU.ALL UP0, P0 ;  /* 0x00000000003f7886 */ /* 0x000fca0000000000 */
[----:B------:R0:W2:Y:S06]  /*0180*/  @!UP0 SYNCS.EXCH.64 URZ, [UR8+0x28800], UR4 ;  /* 0x02880004083f85b2 */ /* 0x0000ac0008000100 */
[----:B------:R0:W3:Y:S02]  /*0190*/  @!UP1 SYNCS.EXCH.64 URZ, [UR8+0x28820], UR6 ;  /* 0x02882006083f95b2 */ /* 0x0000e40008000100 */
[----:B01----:R-:W-:Y:S05]  /*01a0*/  @P1 BRA `(.L_x_193) ;  /* 0x0000000000481947 */ /* 0x003fea0003800000 */
        /* <DEDUP_REMOVED lines=13> */
[----:B0-----:R0:W1:Y:S08]  /*0280*/  SYNCS.EXCH.64 URZ, [UR8+0x28830], UR4 ;  /* 0x02883004083f75b2 */ /* 0x0010700008000100 */
[----:B------:R0:W4:Y:S01]  /*0290*/  SYNCS.EXCH.64 URZ, [UR8+0x28840], UR6 ;  /* 0x02884006083f75b2 */ /* 0x0001220008000100 */
[----:B------:R0:W0:Y:S01]  /*02a0*/  SYNCS.EXCH.64 URZ, [UR8+0x28838], UR4 ;  /* 0x02883804083f75b2 */ /* 0x0000220008000100 */
[----:B------:R0:W0:Y:S01]  /*02b0*/  SYNCS.EXCH.64 URZ, [UR8+0x28848], UR6 ;  /* 0x02884806083f75b2 */ /* 0x0000220008000100 */
[----:B------:R-:W-:Y:S01]  /*02c0*/  NOP ;  /* 0x0000000000007918 */ /* 0x000fe20000000000 */
.L_x_193:
        /* <DEDUP_REMOVED lines=22> */
.L_x_194:
        /* <DEDUP_REMOVED lines=18> */
.L_x_195:
        /* <DEDUP_REMOVED lines=22> */
.L_x_196:
        /* <DEDUP_REMOVED lines=22> */
.L_x_197:
[----:B------:R-:W-:Y:S01]  /*0810*/  ISETP.NE.AND P0, PT, R2, RZ, PT ;  /* 0x000000ff0200720c */ /* 0x000fe20003f05270 */
[----:B------:R-:W-:Y:S01]  /*0820*/  IMAD.MOV.U32 R2, RZ, RZ, 0x1 ;  /* 0x00000001ff027424 */ /* 0x000fe200078e00ff */
[----:B------:R-:W-:Y:S01]  /*0830*/  NOP ;  /* 0x0000000000007918 */ /* 0x000fe20000000000 */
[----:B------:R-:W-:-:S03]  /*0840*/  ULDC.64 UR36, c[0x0][0x208] ;  /* 0x0000820000247ab9 */ /* 0x000fc60000000a00 */
[----:B------:R-:W-:-:S05]  /*0850*/  SEL R2, R2, 0x2, !P0 ;  /* 0x0000000202027807 */ /* 0x000fca0004000000 */
[----:B------:R0:W-:Y:S02]  /*0860*/  STL [R1+0x4], R2 ;  /* 0x0000040201007387 */ /* 0x0001e40000100800 */
[----:B01234-:R-:W-:Y:S06]  /*0870*/  BAR.SYNC.DEFER_BLOCKING 0x0 ;  /* 0x0000000000007b1d */ /* 0x01ffec0000010000 */
[----:B------:R-:W-:Y:S05]  /*0880*/  @!P0 BRA `(.L_x_198) ;  /* 0x0000009c00388947 */ /* 0x000fea0003800000 */
.L_x_199:
[----:B------:R-:W-:-:S08]  /*0890*/  NOP ;  /* 0x0000000000007918 */ /* 0x000fd00000000000 */
[----:B------:R-:W0:Y:S02]  /*08a0*/  USETMAXREG.TRY_ALLOC.CTAPOOL UP0, 0xe8 ;  /* 0x000000e8000079c8 */ /* 0x000e240008000600 */
[----:B0-----:R-:W-:-:S13]  /*08b0*/  PLOP3.LUT P0, PT, PT, PT, UP0, 0x80, 0x0 ;  /* 0x000000000000781c */ /* 0x001fda0003f0f008 */
[----:B------:R-:W-:Y:S05]  /*08c0*/  @!P0 BRA `(.L_x_199) ;  /* 0xfffffffc00f08947 */ /* 0x000fea000383ffff */
[----:B------:R-:W0:Y:S01]  /*08d0*/  S2R R2, SR_TID.X ;  /* 0x0000000000027919 */ /* 0x000e220000002100 */
[----:B------:R-:W1:Y:S01]  /*08e0*/  S2UR UR5, SR_CgaCtaId ;  /* 0x00000000000579c3 */ /* 0x000e620000008800 */
[----:B------:R-:W-:-:S07]  /*08f0*/  UMOV UR4, 0x400 ;  /* 0x0000040000047882 */ /* 0x000fce0000000000 */
[----:B------:R-:W-:Y:S06]  /*0900*/  BAR.ARV 0x8, 0x180 ;  /* 0x0206000000007b1d */ /* 0x000fec0000002000 */
[----:B-1----:R-:W-:Y:S01]  /*0910*/  ULEA UR4, UR5, UR4, 0x18 ;  /* 0x0000000405047291 */ /* 0x002fe2000f8ec03f */
[----:B0-----:R-:W-:-:S04]  /*0920*/  LOP3.LUT R0, R2, 0xffffff80, RZ, 0xc0, !PT ;  /* 0xffffff8002007812 */ /* 0x001fc800078ec0ff */
[----:B------:R-:W-:-:S13]  /*0930*/  ISETP.NE.AND P0, PT, R0, 0x80, PT ;  /* 0x000000800000780c */ /* 0x000fda0003f05270 */
[----:B------:R-:W-:Y:S08]  /*0940*/  @!P0 BAR.ARV 0x9, 0x100 ;  /* 0x0244000000008b1d */ /* 0x000ff00000002000 */
[----:B------:R-:W-:Y:S06]  /*0950*/  BAR.SYNC.DEFER_BLOCKING 0x5, 0x180 ;  /* 0x0146000000007b1d */ /* 0x000fec0000010000 */
[----:B------:R-:W0:Y:S01]  /*0960*/  LDS.128 R16, [UR4+0x288d0] ;  /* 0x0288d004ff107984 */ /* 0x000e220008000c00 */
[----:B------:R-:W-:Y:S01]  /*0970*/  ULDC UR4, c[0x0][0xc3c] ;  /* 0x00030f0000047ab9 */ /* 0x000fe20000000800 */
[----:B------:R-:W-:Y:S06]  /*0980*/  BAR.ARV 0x4, 0x180 ;  /* 0x0106000000007b1d */ /* 0x000fec0000002000 */
[----:B0-----:R-:W-:-:S13]  /*0990*/  ISETP.GE.AND P0, PT, R19, UR4, PT ;  /* 0x0000000413007c0c */ /* 0x001fda000bf06270 */
[----:B------:R-:W-:Y:S05]  /*09a0*/  @P0 EXIT ;  /* 0x000000000000094d */ /* 0x000fea0003800000 */
[----:B------:R-:W2:Y:S01]  /*09b0*/  LDL.LU R10, [R1+0x4] ;  /* 0x00000400010a7983 */ /* 0x000ea20000300800 */
[----:B------:R-:W-:-:S05]  /*09c0*/  VIADD R228, R2, 0xffffff80 ;  /* 0xffffff8002e47836 */ /* 0x000fca0000000000 */
[----:B------:R-:W-:-:S04]  /*09d0*/  SHF.R.S32.HI R3, RZ, 0x1f, R228 ;  /* 0x0000001fff037819 */ /* 0x000fc800000114e4 */
[----:B------:R-:W-:-:S04]  /*09e0*/  LEA.HI R5, R3, R228, RZ, 0x7 ;  /* 0x000000e403057211 */ /* 0x000fc800078f38ff */
[----:B------:R-:W-:-:S05]  /*09f0*/  LOP3.LUT R7, R5, 0xffffff80, RZ, 0xc0, !PT ;  /* 0xffffff8005077812 */ /* 0x000fca00078ec0ff */
[----:B------:R-:W-:-:S05]  /*0a00*/  IMAD.IADD R206, R228, 0x1, -R7 ;  /* 0x00000001e4ce7824 */ /* 0x000fca00078e0a07 */
[----:B------:R-:W-:-:S04]  /*0a10*/  SHF.R.S32.HI R11, RZ, 0x1f, R206 ;  /* 0x0000001fff0b7819 */ /* 0x000fc800000114ce */
[----:B------:R-:W-:-:S04]  /*0a20*/  LEA.HI R4, R11, R206, RZ, 0x2 ;  /* 0x000000ce0b047211 */ /* 0x000fc800078f10ff */
[--C-:B------:R-:W-:Y:S02]  /*0a30*/  SHF.R.S32.HI R6, RZ, 0x2, R4.reuse ;  /* 0x00000002ff067819 */ /* 0x100fe40000011404 */
[----:B------:R-:W-:Y:S02]  /*0a40*/  SHF.R.S32.HI R9, RZ, 0x1f, R4 ;  /* 0x0000001fff097819 */ /* 0x000fe40000011404 */
[----:B------:R-:W-:Y:S02]  /*0a50*/  LEA.HI R0, R3, R228, RZ, 0x4 ;  /* 0x000000e403007211 */ /* 0x000fe400078f20ff */
[----:B------:R-:W-:Y:S02]  /*0a60*/  LEA.HI R9, R9, R6, RZ, 0x3 ;  /* 0x0000000609097211 */ /* 0x000fe400078f18ff */
[----:B------:R-:W-:Y:S02]  /*0a70*/  LEA.HI R2, R3, R228, RZ, 0x5 ;  /* 0x000000e403027211 */ /* 0x000fe400078f28ff */
[----:B------:R-:W-:-:S02]  /*0a80*/  LOP3.LUT R13, R9, 0xfffffff8, RZ, 0xc0, !PT ;  /* 0xfffffff8090d7812 */ /* 0x000fc400078ec0ff */
[----:B------:R-:W-:Y:S01]  /*0a90*/  SHF.R.S32.HI R9, RZ, 0x4, R0 ;  /* 0x00000004ff097819 */ /* 0x000fe20000011400 */
[----:B------:R-:W-:Y:S01]  /*0aa0*/  IMAD.SHL.U32 R2, R2, 0x20, RZ ;  /* 0x0000002002027824 */ /* 0x000fe200078e00ff */
[C---:B------:R-:W-:Y:S02]  /*0ab0*/  LOP3.LUT R7, R0.reuse, 0x3fffff0, RZ, 0xc0, !PT ;  /* 0x03fffff000077812 */ /* 0x040fe400078ec0ff */
[----:B------:R-:W-:Y:S02]  /*0ac0*/  LEA.HI R0, R0, R9, RZ, 0x1 ;  /* 0x0000000900007211 */ /* 0x000fe400078f08ff */
[----:B------:R-:W-:Y:S01]  /*0ad0*/  LOP3.LUT R2, R2, 0xfffffc00, RZ, 0xc0, !PT ;  /* 0xfffffc0002027812 */ /* 0x000fe200078ec0ff */
[----:B------:R-:W-:Y:S01]  /*0ae0*/  IMAD.IADD R7, R228, 0x1, -R7 ;  /* 0x00000001e4077824 */ /* 0x000fe200078e0a07 */
[----:B------:R-:W-:Y:S02]  /*0af0*/  LOP3.LUT R0, R0, 0x1ffffffe, RZ, 0xc0, !PT ;  /* 0x1ffffffe00007812 */ /* 0x000fe400078ec0ff */
[----:B------:R-:W-:Y:S01]  /*0b00*/  LEA.HI R8, R3, R228, RZ, 0x2 ;  /* 0x000000e403087211 */ /* 0x000fe200078f10ff */
[----:B------:R-:W-:Y:S01]  /*0b10*/  IMAD.IADD R6, R6, 0x1, -R13 ;  /* 0x0000000106067824 */ /* 0x000fe200078e0a0d */
[----:B------:R-:W-:Y:S01]  /*0b20*/  LEA R7, R7, R2, 0x6 ;  /* 0x0000000207077211 */ /* 0x000fe200078e30ff */
[----:B------:R-:W-:Y:S01]  /*0b30*/  IMAD.IADD R0, R9, 0x1, -R0 ;  /* 0x0000000109007824 */ /* 0x000fe200078e0a00 */
[----:B------:R-:W-:-:S02]  /*0b40*/  LOP3.LUT R13, R8, 0xfffffffc, RZ, 0xc0, !PT ;  /* 0xfffffffc080d7812 */ /* 0x000fc400078ec0ff */
[----:B------:R-:W-:Y:S02]  /*0b50*/  LEA.HI R3, R3, R228, RZ, 0x3 ;  /* 0x000000e403037211 */ /* 0x000fe400078f18ff */
[----:B------:R-:W-:Y:S01]  /*0b60*/  SHF.R.S32.HI R222, RZ, 0x7, R5 ;  /* 0x00000007ffde7819 */ /* 0x000fe20000011405 */
[----:B------:R-:W-:Y:S01]  /*0b70*/  IMAD R225, R0, 0x8, R7 ;  /* 0x0000000800e17824 */ /* 0x000fe200078e0207 */
[----:B------:R-:W-:Y:S01]  /*0b80*/  LOP3.LUT R7, R3, 0xfffffff8, RZ, 0xc0, !PT ;  /* 0xfffffff803077812 */ /* 0x000fe200078ec0ff */
[----:B------:R-:W-:Y:S01]  /*0b90*/  IMAD.IADD R13, R228, 0x1, -R13 ;  /* 0x00000001e40d7824 */ /* 0x000fe200078e0a0d */
[----:B------:R-:W-:Y:S02]  /*0ba0*/  LOP3.LUT R9, R4, 0x7ffffffc, RZ, 0xc0, !PT ;  /* 0x7ffffffc04097812 */ /* 0x000fe400078ec0ff */
[----:B------:R-:W-:Y:S02]  /*0bb0*/  LEA.HI R11, R11, R206, RZ, 0x5 ;  /* 0x000000ce0b0b7211 */ /* 0x000fe400078f28ff */
[----:B------:R-:W-:Y:S01]  /*0bc0*/  LEA.HI R5, R5, R222, RZ, 0x1 ;  /* 0x000000de05057211 */ /* 0x000fe200078f08ff */
[----:B------:R-:W-:Y:S01]  /*0bd0*/  IMAD.IADD R154, R228, 0x1, -R7 ;  /* 0x00000001e49a7824 */ /* 0x000fe200078e0a07 */
[----:B------:R-:W-:-:S02]  /*0be0*/  IADD3 R9, R206, -R9, RZ ;  /* 0x80000009ce097210 */ /* 0x000fc40007ffe0ff */
[----:B------:R-:W-:Y:S02]  /*0bf0*/  SHF.R.S32.HI R11, RZ, 0x5, R11 ;  /* 0x00000005ff0b7819 */ /* 0x000fe4000001140b */
[----:B------:R-:W-:Y:S02]  /*0c00*/  LEA.HI R2, R13, R13, RZ, 0x1 ;  /* 0x0000000d0d027211 */ /* 0x000fe400078f08ff */
[----:B------:R-:W-:Y:S01]  /*0c10*/  LOP3.LUT R5, R5, 0x3fffffe, RZ, 0xc0, !PT ;  /* 0x03fffffe05057812 */ /* 0x000fe200078ec0ff */
[----:B------:R-:W-:Y:S01]  /*0c20*/  IMAD.SHL.U32 R153, R154, 0x8, RZ ;  /* 0x000000089a997824 */ /* 0x000fe200078e00ff */
[----:B------:R-:W-:Y:S01]  /*0c30*/  LOP3.LUT R2, R2, 0x1ffffffe, RZ, 0xc0, !PT ;  /* 0x1ffffffe02027812 */ /* 0x000fe200078ec0ff */
[----:B------:R-:W-:Y:S02]  /*0c40*/  IMAD.SHL.U32 R203, R9, 0x2, RZ ;  /* 0x0000000209cb7824 */ /* 0x000fe400078e00ff */
[----:B------:R-:W-:Y:S02]  /*0c50*/  IMAD R6, R11, 0x10, R6 ;  /* 0x000000100b067824 */ /* 0x000fe400078e0206 */
[----:B------:R-:W-:Y:S01]  /*0c60*/  IMAD.IADD R5, R222, 0x1, -R5 ;  /* 0x00000001de057824 */ /* 0x000fe200078e0a05 */
[----:B------:R-:W-:Y:S01]  /*0c70*/  IADD3 R2, R13, -R2, RZ ;  /* 0x800000020d027210 */ /* 0x000fe20007ffe0ff */
[----:B------:R-:W-:Y:S01]  /*0c80*/  VIADD R23, R153, 0x40 ;  /* 0x0000004099177836 */ /* 0x000fe20000000000 */
[C---:B------:R-:W-:Y:S01]  /*0c90*/  IADD3 R197, R203.reuse, 0x20, RZ ;  /* 0x00000020cbc57810 */ /* 0x040fe20007ffe0ff */
[C---:B------:R-:W-:Y:S01]  /*0ca0*/  VIADD R200, R203.reuse, 0x8 ;  /* 0x00000008cbc87836 */ /* 0x040fe20000000000 */
[C---:B------:R-:W-:Y:S01]  /*0cb0*/  IADD3 R190, R203.reuse, 0x58, RZ ;  /* 0x00000058cbbe7810 */ /* 0x040fe20007ffe0ff */
[----:B------:R-:W-:-:S02]  /*0cc0*/  VIADD R199, R203, 0x10 ;  /* 0x00000010cbc77836 */ /* 0x000fc40000000000 */
[C---:B------:R-:W-:Y:S02]  /*0cd0*/  VIADD R198, R203.reuse, 0x18 ;  /* 0x00000018cbc67836 */ /* 0x040fe40000000000 */
[C---:B------:R-:W-:Y:S02]  /*0ce0*/  VIADD R196, R203.reuse, 0x28 ;  /* 0x00000028cbc47836 */ /* 0x040fe40000000000 */
[C---:B------:R-:W-:Y:S02]  /*0cf0*/  VIADD R195, R203.reuse, 0x30 ;  /* 0x00000030cbc37836 */ /* 0x040fe40000000000 */
[C---:B------:R-:W-:Y:S02]  /*0d00*/  VIADD R194, R203.reuse, 0x38 ;  /* 0x00000038cbc27836 */ /* 0x040fe40000000000 */
[C---:B------:R-:W-:Y:S02]  /*0d10*/  VIADD R193, R203.reuse, 0x40 ;  /* 0x00000040cbc17836 */ /* 0x040fe40000000000 */
[----:B------:R-:W-:-:S02]  /*0d20*/  VIADD R192, R203, 0x48 ;  /* 0x00000048cbc07836 */ /* 0x000fc40000000000 */
[C---:B------:R-:W-:Y:S02]  /*0d30*/  VIADD R191, R203.reuse, 0x50 ;  /* 0x00000050cbbf7836 */ /* 0x040fe40000000000 */
[C---:B------:R-:W-:Y:S02]  /*0d40*/  VIADD R189, R203.reuse, 0x60 ;  /* 0x00000060cbbd7836 */ /* 0x040fe40000000000 */
[C---:B------:R-:W-:Y:S02]  /*0d50*/  VIADD R188, R203.reuse, 0x68 ;  /* 0x00000068cbbc7836 */ /* 0x040fe40000000000 */
[C---:B------:R-:W-:Y:S02]  /*0d60*/  VIADD R155, R203.reuse, 0x70 ;  /* 0x00000070cb9b7836 */ /* 0x040fe40000000000 */
[----:B------:R-:W-:Y:S02]  /*0d70*/  VIADD R22, R203, 0x78 ;  /* 0x00000078cb167836 */ /* 0x000fe40000000000 */
[----:B------:R-:W-:Y:S01]  /*0d80*/  IMAD R223, R5, 0x40, R6 ;  /* 0x0000004005df7824 */ /* 0x000fe200078e0206 */
[----:B------:R-:W-:Y:S01]  /*0d90*/  SHF.R.S32.HI R204, RZ, 0x3, R3 ;  /* 0x00000003ffcc7819 */ /* 0x000fe20000011403 */
[----:B------:R-:W-:Y:S01]  /*0da0*/  IMAD.MOV.U32 R5, RZ, RZ, R17 ;  /* 0x000000ffff057224 */ /* 0x000fe200078e0011 */
[----:B------:R-:W-:Y:S01]  /*0db0*/  SHF.R.S32.HI R227, RZ, 0x1f, R153 ;  /* 0x0000001fffe37819 */ /* 0x000fe20000011499 */
[----:B------:R-:W-:Y:S01]  /*0dc0*/  IMAD.MOV.U32 R6, RZ, RZ, R18 ;  /* 0x000000ffff067224 */ /* 0x000fe200078e0012 */
[----:B------:R-:W-:Y:S01]  /*0dd0*/  SHF.R.S32.HI R226, RZ, 0x1f, R23 ;  /* 0x0000001fffe27819 */ /* 0x000fe20000011417 */
[----:B------:R-:W-:Y:S01]  /*0de0*/  IMAD.MOV.U32 R7, RZ, RZ, R19 ;  /* 0x000000ffff077224 */ /* 0x000fe200078e0013 */
[----:B------:R-:W-:Y:S01]  /*0df0*/  SHF.R.S32.HI R221, RZ, 0x1f, R200 ;  /* 0x0000001fffdd7819 */ /* 0x000fe200000114c8 */
[----:B------:R-:W-:Y:S01]  /*0e00*/  IMAD.MOV.U32 R205, RZ, RZ, RZ ;  /* 0x000000ffffcd7224 */ /* 0x000fe200078e00ff */
[----:B------:R-:W-:Y:S01]  /*0e10*/  SHF.R.S32.HI R220, RZ, 0x1f, R199 ;  /* 0x0000001fffdc7819 */ /* 0x000fe200000114c7 */
[----:B------:R-:W-:Y:S01]  /*0e20*/  IMAD R224, R2, 0x8, R223 ;  /* 0x0000000802e07824 */ /* 0x000fe200078e02df */
[----:B------:R-:W-:-:S02]  /*0e30*/  SHF.R.S32.HI R219, RZ, 0x1f, R198 ;  /* 0x0000001fffdb7819 */ /* 0x000fc400000114c6 */
[----:B------:R-:W-:Y:S02]  /*0e40*/  SHF.R.S32.HI R218, RZ, 0x1f, R197 ;  /* 0x0000001fffda7819 */ /* 0x000fe400000114c5 */
[----:B------:R-:W-:Y:S02]  /*0e50*/  SHF.R.S32.HI R217, RZ, 0x1f, R196 ;  /* 0x0000001fffd97819 */ /* 0x000fe400000114c4 */
[----:B------:R-:W-:Y:S02]  /*0e60*/  SHF.R.S32.HI R216, RZ, 0x1f, R195 ;  /* 0x0000001fffd87819 */ /* 0x000fe400000114c3 */
[----:B------:R-:W-:Y:S02]  /*0e70*/  SHF.R.S32.HI R215, RZ, 0x1f, R194 ;  /* 0x0000001fffd77819 */ /* 0x000fe400000114c2 */
[----:B------:R-:W-:Y:S02]  /*0e80*/  SHF.R.S32.HI R214, RZ, 0x1f, R193 ;  /* 0x0000001fffd67819 */ /* 0x000fe400000114c1 */
[----:B------:R-:W-:-:S02]  /*0e90*/  SHF.R.S32.HI R213, RZ, 0x1f, R192 ;  /* 0x0000001fffd57819 */ /* 0x000fc400000114c0 */
[----:B------:R-:W-:Y:S02]  /*0ea0*/  SHF.R.S32.HI R212, RZ, 0x1f, R191 ;  /* 0x0000001fffd47819 */ /* 0x000fe400000114bf */
[----:B------:R-:W-:Y:S02]  /*0eb0*/  SHF.R.S32.HI R211, RZ, 0x1f, R190 ;  /* 0x0000001fffd37819 */ /* 0x000fe400000114be */
[----:B------:R-:W-:Y:S02]  /*0ec0*/  SHF.R.S32.HI R210, RZ, 0x1f, R189 ;  /* 0x0000001fffd27819 */ /* 0x000fe400000114bd */
[----:B------:R-:W-:Y:S02]  /*0ed0*/  SHF.R.S32.HI R209, RZ, 0x1f, R188 ;  /* 0x0000001fffd17819 */ /* 0x000fe400000114bc */
[----:B------:R-:W-:Y:S02]  /*0ee0*/  SHF.R.S32.HI R208, RZ, 0x1f, R155 ;  /* 0x0000001fffd07819 */ /* 0x000fe4000001149b */
[----:B------:R-:W-:Y:S01]  /*0ef0*/  SHF.R.S32.HI R207, RZ, 0x1f, R22 ;  /* 0x0000001fffcf7819 */ /* 0x000fe20000011416 */
[----:B------:R-:W-:Y:S01]  /*0f00*/  UMOV UR38, URZ ;  /* 0x0000003f00267c82 */ /* 0x000fe20008000000 */
[----:B------:R-:W-:Y:S01]  /*0f10*/  UMOV UR39, URZ ;  /* 0x0000003f00277c82 */ /* 0x000fe20008000000 */
[----:B--2---:R-:W-:-:S07]  /*0f20*/  LOP3.LUT R152, R10, 0x1, RZ, 0xfc, !PT ;  /* 0x000000010a987812 */ /* 0x004fce00078efcff */
.L_x_249:
[----:B0--34-:R-:W0:Y:S01]  /*0f30*/  LDC.64 R2, c[0x0][0xc88] ;  /* 0x00032200ff027b82 */ /* 0x019e220000000a00 */
[----:B------:R-:W-:-:S07]  /*0f40*/  ULDC.64 UR4, c[0x0][0xa28] ;  /* 0x00028a0000047ab9 */ /* 0x000fce0000000a00 */
[----:B--2---:R-:W1:Y:S08]  /*0f50*/  LDC.64 R10, c[0x0][0x418] ;  /* 0x00010600ff0a7b82 */ /* 0x004e700000000a00 */
[----:B------:R-:W2:Y:S01]  /*0f60*/  LDC R0, c[0x0][0x424] ;  /* 0x00010900ff007b82 */ /* 0x000ea20000000800 */
[----:B0-----:R-:W-:-:S07]  /*0f70*/  IMAD.WIDE R2, R7, 0x4, R2 ;  /* 0x0000000407027825 */ /* 0x001fce00078e0202 */
[----:B------:R-:W0:Y:S01]  /*0f80*/  LDC R13, c[0x0][0x2f0] ;  /* 0x0000bc00ff0d7b82 */ /* 0x000e220000000800 */
[----:B------:R-:W3:Y:S01]  /*0f90*/  LDG.E R19, desc[UR36][R2.64] ;  /* 0x0000002402137981 */ /* 0x000ee2000c1e1900 */
[----:B------:R-:W-:Y:S01]  /*0fa0*/  ISETP.NE.U32.AND P0, PT, RZ, UR4, PT ;  /* 0x00000004ff007c0c */ /* 0x000fe2000bf05070 */
[----:B------:R-:W-:-:S03]  /*0fb0*/  IMAD.MOV.U32 R7, RZ, RZ, RZ ;  /* 0x000000ffff077224 */ /* 0x000fc600078e00ff */
[----:B------:R-:W-:Y:S02]  /*0fc0*/  ISETP.NE.AND.EX P0, PT, RZ, UR5, PT, P0 ;  /* 0x00000005ff007c0c */ /* 0x000fe4000bf05300 */
[----:B---3--:R-:W-:-:S11]  /*0fd0*/  SHF.R.S32.HI R202, RZ, 0x1f, R19 ;  /* 0x0000001fffca7819 */ /* 0x008fd60000011413 */
[----:B------:R-:W-:-:S04]  /*0fe0*/  @P0 LEA R8, P1, R19, UR4, 0x2 ;  /* 0x0000000413080c11 */ /* 0x000fc8000f8210ff */
[----:B------:R-:W-:Y:S01]  /*0ff0*/  @P0 LEA.HI.X R9, R19, UR5, R202, 0x2, P1 ;  /* 0x0000000513090c11 */ /* 0x000fe200088f14ca */
[----:B------:R-:W-:Y:S02]  /*1000*/  ULDC.64 UR4, c[0x0][0xa20] ;  /* 0x0002880000047ab9 */ /* 0x000fe40000000a00 */
[----:B------:R-:W-:Y:S02]  /*1010*/  ISETP.NE.U32.AND P1, PT, RZ, UR4, PT ;  /* 0x00000004ff007c0c */ /* 0x000fe4000bf25070 */
[----:B------:R3:W5:Y:S01]  /*1020*/  @P0 LDG.E R7, desc[UR36][R8.64] ;  /* 0x0000002408070981 */ /* 0x000762000c1e1900 */
[----:B-1----:R-:W-:Y:S02]  /*1030*/  ISETP.NE.U32.AND P0, PT, R10, RZ, PT ;  /* 0x000000ff0a00720c */ /* 0x002fe40003f05070 */
[----:B------:R-:W-:Y:S02]  /*1040*/  ISETP.NE.AND.EX P1, PT, RZ, UR5, PT, P1 ;  /* 0x00000005ff007c0c */ /* 0x000fe4000bf25310 */
[----:B------:R-:W-:-:S04]  /*1050*/  ISETP.NE.AND.EX P0, PT, R11, RZ, PT, P0 ;  /* 0x000000ff0b00720c */ /* 0x000fc80003f05300 */
[----:B--2---:R-:W-:-:S05]  /*1060*/  SEL R0, R0, 0x1, P0 ;  /* 0x0000000100007807 */ /* 0x004fca0000000000 */
[----:B0-----:R-:W-:Y:S02]  /*1070*/  IMAD R92, R0, R13, RZ ;  /* 0x0000000d005c7224 */ /* 0x001fe400078e02ff */
[----:B------:R-:W-:-:S04]  /*1080*/  @P1 LEA R2, P2, R19, UR4, 0x2 ;  /* 0x0000000413021c11 */ /* 0x000fc8000f8410ff */
[----:B------:R-:W-:-:S05]  /*1090*/  @P1 LEA.HI.X R3, R19, UR5, R202, 0x2, P2 ;  /* 0x0000000513031c11 */ /* 0x000fca00090f14ca */
[----:B------:R3:W5:Y:S01]  /*10a0*/  @P1 LDG.E R92, desc[UR36][R2.64] ;  /* 0x00000024025c1981 */ /* 0x000762000c1e1900 */
[----:B------:R-:W-:Y:S05]  /*10b0*/  @P1 BRA `(.L_x_200) ;  /* 0x0000000000241947 */ /* 0x000fea0003800000 */
[----:B------:R-:W-:Y:S02]  /*10c0*/  ULDC.64 UR4, c[0x0][0xa08] ;  /* 0x0002820000047ab9 */ /* 0x000fe40000000a00 */
[----:B------:R-:W-:-:S04]  /*10d0*/  ISETP.NE.U32.AND P0, PT, RZ, UR4, PT ;  /* 0x00000004ff007c0c */ /* 0x000fc8000bf05070 */
[----:B------:R-:W-:-:S13]  /*10e0*/  ISETP.NE.AND.EX P0, PT, RZ, UR5, PT, P0 ;  /* 0x00000005ff007c0c */ /* 0x000fda000bf05300 */
[----:B------:R-:W-:Y:S05]  /*10f0*/  @!P0 BRA `(.L_x_200) ;  /* 0x0000000000148947 */ /* 0x000fea0003800000 */
[----:B---3--:R-:W0:Y:S02]  /*1100*/  LDC.64 R2, c[0x0][0xa08] ;  /* 0x00028200ff027b82 */ /* 0x008e240000000a00 */
[----:B0-----:R-:W-:-:S05]  /*1110*/  IMAD.WIDE R2, R19, 0x4, R2 ;  /* 0x0000000413027825 */ /* 0x001fca00078e0202 */
[----:B-----5:R-:W2:Y:S04]  /*1120*/  LDG.E R92, desc[UR36][R2.64] ;  /* 0x00000024025c7981 */ /* 0x020ea8000c1e1900 */
[----:B------:R-:W2:Y:S02]  /*1130*/  LDG.E R9, desc[UR36][R2.64+0x4] ;  /* 0x0000042402097981 */ /* 0x000ea4000c1e1900 */
[----:B--2---:R-:W-:-:S07]  /*1140*/  IADD3 R92, -R92, R9, RZ ;  /* 0x000000095c5c7210 */ /* 0x004fce0007ffe1ff */
.L_x_200:
[----:B-----5:R-:W-:Y:S01]  /*1150*/  IMAD.IADD R92, R92, 0x1, -R7 ;  /* 0x000000015c5c7824 */ /* 0x020fe200078e0a07 */
[C---:B---3--:R-:W-:Y:S01]  /*1160*/  LOP3.LUT R2, R6.reuse, 0xff000000, RZ, 0xc0, !PT ;  /* 0xff00000006027812 */ /* 0x048fe200078ec0ff */
[----:B------:R-:W-:Y:S01]  /*1170*/  IMAD.MOV.U32 R88, RZ, RZ, RZ ;  /* 0x000000ffff587224 */ /* 0x000fe200078e00ff */
[----:B------:R-:W-:Y:S01]  /*1180*/  LOP3.LUT R0, R6, 0xff0000, RZ, 0xc0, !PT ;  /* 0x00ff000006007812 */ /* 0x000fe200078ec0ff */
[C---:B------:R-:W-:Y:S01]  /*1190*/  VIADD R4, R92.reuse, 0x7f ;  /* 0x0000007f5c047836 */ /* 0x040fe20000000000 */
[----:B------:R-:W-:Y:S02]  /*11a0*/  ISETP.GE.AND P0, PT, R92, 0x1, PT ;  /* 0x000000015c00780c */ /* 0x000fe40003f06270 */
[----:B------:R-:W-:Y:S02]  /*11b0*/  SHF.R.U32.HI R3, RZ, 0x8, R2 ;  /* 0x00000008ff037819 */ /* 0x000fe40000011602 */
[----:B------:R-:W-:Y:S02]  /*11c0*/  SHF.R.S32.HI R7, RZ, 0x1f, R4 ;  /* 0x0000001fff077819 */ /* 0x000fe40000011404 */
[----:B------:R-:W-:-:S02]  /*11d0*/  LEA.HI R0, R0, R3, RZ, 0x10 ;  /* 0x0000000300007211 */ /* 0x000fc400078f80ff */
[----:B------:R-:W-:Y:S02]  /*11e0*/  LEA.HI R7, R7, R4, RZ, 0x7 ;  /* 0x0000000407077211 */ /* 0x000fe400078f38ff */
[----:B------:R-:W-:Y:S02]  /*11f0*/  LOP3.LUT R201, R0, 0xff, RZ, 0xc0, !PT ;  /* 0x000000ff00c97812 */ /* 0x000fe400078ec0ff */
[----:B------:R-:W-:Y:S02]  /*1200*/  SHF.R.U32.HI R18, RZ, 0x10, R0 ;  /* 0x00000010ff127819 */ /* 0x000fe40000011600 */
[----:B------:R-:W-:Y:S01]  /*1210*/  SHF.R.S32.HI R8, RZ, 0x7, R7 ;  /* 0x00000007ff087819 */ /* 0x000fe20000011407 */
[----:B------:R-:W-:Y:S06]  /*1220*/  @!P0 BRA `(.L_x_201) ;  /* 0x0000000000788947 */ /* 0x000fec0003800000 */
[----:B------:R-:W0:Y:S01]  /*1230*/  LDC R3, c[0x0][0x9f0] ;  /* 0x00027c00ff037b82 */ /* 0x000e220000000800 */
[----:B------:R-:W-:-:S04]  /*1240*/  ISETP.NE.AND P0, PT, R18, RZ, PT ;  /* 0x000000ff1200720c */ /* 0x000fc80003f05270 */
[----:B0-----:R-:W-:-:S04]  /*1250*/  SEL R11, R18, R3, P0 ;  /* 0x00000003120b7207 */ /* 0x001fc80000000000 */
[-C--:B------:R-:W-:Y:S02]  /*1260*/  IABS R7, R11.reuse ;  /* 0x0000000b00077213 */ /* 0x080fe40000000000 */
[----:B------:R-:W-:Y:S02]  /*1270*/  IADD3 R0, R8, -0x1, R11 ;  /* 0xffffffff08007810 */ /* 0x000fe40007ffe00b */
[----:B------:R-:W0:Y:S01]  /*1280*/  I2F.RP R4, R7 ;  /* 0x0000000700047306 */ /* 0x000e220000209400 */
[----:B------:R-:W-:-:S05]  /*1290*/  IABS R12, R11 ;  /* 0x0000000b000c7213 */ /* 0x000fca0000000000 */
[----:B------:R-:W-:Y:S02]  /*12a0*/  IMAD.MOV R12, RZ, RZ, -R12 ;  /* 0x000000ffff0c7224 */ /* 0x000fe400078e0a0c */
[----:B0-----:R-:W0:Y:S02]  /*12b0*/  MUFU.RCP R4, R4 ;  /* 0x0000000400047308 */ /* 0x001e240000001000 */
[----:B0-----:R-:W-:Y:S01]  /*12c0*/  VIADD R2, R4, 0xffffffe ;  /* 0x0ffffffe04027836 */ /* 0x001fe20000000000 */
[----:B------:R-:W-:Y:S02]  /*12d0*/  IABS R4, R0 ;  /* 0x0000000000047213 */ /* 0x000fe40000000000 */
[----:B------:R-:W-:-:S03]  /*12e0*/  LOP3.LUT R0, R0, R11, RZ, 0x3c, !PT ;  /* 0x0000000b00007212 */ /* 0x000fc600078e3cff */
[----:B------:R0:W1:Y:S01]  /*12f0*/  F2I.FTZ.U32.TRUNC.NTZ R3, R2 ;  /* 0x0000000200037305 */ /* 0x000062000021f000 */
[----:B------:R-:W-:Y:S02]  /*1300*/  ISETP.GE.AND P2, PT, R0, RZ, PT ;  /* 0x000000ff0000720c */ /* 0x000fe40003f46270 */
[----:B0-----:R-:W-:Y:S01]  /*1310*/  MOV R2, RZ ;  /* 0x000000ff00027202 */ /* 0x001fe20000000f00 */
[----:B-1----:R-:W-:-:S04]  /*1320*/  IMAD.MOV R10, RZ, RZ, -R3 ;  /* 0x000000ffff0a7224 */ /* 0x002fc800078e0a03 */
[----:B------:R-:W-:-:S04]  /*1330*/  IMAD R9, R10, R7, RZ ;  /* 0x000000070a097224 */ /* 0x000fc800078e02ff */
[----:B------:R-:W-:-:S04]  /*1340*/  IMAD.HI.U32 R3, R3, R9, R2 ;  /* 0x0000000903037227 */ /* 0x000fc800078e0002 */
[----:B------:R-:W-:Y:S02]  /*1350*/  IMAD.MOV.U32 R2, RZ, RZ, R12 ;  /* 0x000000ffff027224 */ /* 0x000fe400078e000c */
[----:B------:R-:W-:-:S04]  /*1360*/  IMAD.HI.U32 R3, R3, R4, RZ ;  /* 0x0000000403037227 */ /* 0x000fc800078e00ff */
[----:B------:R-:W-:-:S05]  /*1370*/  IMAD R2, R3, R2, R4 ;  /* 0x0000000203027224 */ /* 0x000fca00078e0204 */
[----:B------:R-:W-:-:S13]  /*1380*/  ISETP.GT.U32.AND P1, PT, R7, R2, PT ;  /* 0x000000020700720c */ /* 0x000fda0003f24070 */
[----:B------:R-:W-:Y:S02]  /*1390*/  @!P1 IMAD.IADD R2, R2, 0x1, -R7 ;  /* 0x0000000102029824 */ /* 0x000fe400078e0a07 */
[----:B------:R-:W-:Y:S01]  /*13a0*/  @!P1 VIADD R3, R3, 0x1 ;  /* 0x0000000103039836 */ /* 0x000fe20000000000 */
[----:B------:R-:W-:Y:S02]  /*13b0*/  ISETP.NE.AND P1, PT, R11, RZ, PT ;  /* 0x000000ff0b00720c */ /* 0x000fe40003f25270 */
[----:B------:R-:W-:-:S13]  /*13c0*/  ISETP.GE.U32.AND P0, PT, R2, R7, PT ;  /* 0x000000070200720c */ /* 0x000fda0003f06070 */
[----:B------:R-:W-:-:S04]  /*13d0*/  @P0 VIADD R3, R3, 0x1 ;  /* 0x0000000103030836 */ /* 0x000fc80000000000 */
[----:B------:R-:W-:Y:S01]  /*13e0*/  @!P2 IMAD.MOV R3, RZ, RZ, -R3 ;  /* 0x000000ffff03a224 */ /* 0x000fe200078e0a03 */
[----:B------:R-:W-:-:S05]  /*13f0*/  @!P1 LOP3.LUT R3, RZ, R11, RZ, 0x33, !PT ;  /* 0x0000000bff039212 */ /* 0x000fca00078e33ff */
[----:B------:R-:W-:-:S07]  /*1400*/  IMAD.MOV.U32 R88, RZ, RZ, R3 ;  /* 0x000000ffff587224 */ /* 0x000fce00078e0003 */
.L_x_201:
[-C--:B------:R-:W-:Y:S01]  /*1410*/  IMAD R17, R201, R88.reuse, RZ ;  /* 0x00000058c9117224 */ /* 0x080fe200078e02ff */
[----:B------:R-:W-:Y:S01]  /*1420*/  MOV R16, R5 ;  /* 0x0000000500107202 */ /* 0x000fe20000000f00 */
[----:B------:R-:W-:Y:S01]  /*1430*/  IMAD.MOV.U32 R3, RZ, RZ, RZ ;  /* 0x000000ffff037224 */ /* 0x000fe200078e00ff */
[----:B------:R-:W-:Y:S01]  /*1440*/  LOP3.LUT R2, R6, 0xffff, RZ, 0xc0, !PT ;  /* 0x0000ffff06027812 */ /* 0x000fe200078ec0ff */
[----:B------:R-:W-:Y:S01]  /*1450*/  IMAD.MOV.U32 R0, RZ, RZ, RZ ;  /* 0x000000ffff007224 */ /* 0x000fe200078e00ff */
[----:B------:R-:W-:Y:S02]  /*1460*/  VIADDMNMX R88, R17, R88, R8, PT ;  /* 0x0000005811587246 */ /* 0x000fe40003800108 */
[----:B------:R-:W-:Y:S02]  /*1470*/  CS2R R150, SRZ ;  /* 0x0000000000967805 */ /* 0x000fe4000001ff00 */
[----:B------:R-:W-:Y:S02]  /*1480*/  PLOP3.LUT P0, PT, PT, PT, PT, 0x80, 0x0 ;  /* 0x000000000000781c */ /* 0x000fe40003f0f070 */
[----:B------:R-:W-:-:S02]  /*1490*/  CS2R R64, SRZ ;  /* 0x0000000000407805 */ /* 0x000fc4000001ff00 */
[----:B------:R-:W-:Y:S02]  /*14a0*/  ISETP.GT.AND P1, PT, R88, R17, PT ;  /* 0x000000115800720c */ /* 0x000fe40003f24270 */
        /* <DEDUP_REMOVED lines=31> */
[----:B------:R-:W0:Y:S01]  /*16a0*/  SHFL.IDX PT, R0, R222, RZ, 0x1f ;  /* 0x00001fffde007589 */ /* 0x000e2200000e0000 */
[----:B------:R-:W1:Y:S01]  /*16b0*/  S2UR UR40, SR_CgaCtaId ;  /* 0x00000000002879c3 */ /* 0x000e620000008800 */
[----:B------:R-:W-:Y:S01]  /*16c0*/  UMOV UR5, 0x400 ;  /* 0x0000040000057882 */ /* 0x000fe20000000000 */
[----:B0-----:R-:W-:Y:S01]  /*16d0*/  R2UR UR41, R0 ;  /* 0x00000000002972ca */ /* 0x001fe200000e0000 */
[----:B-1----:R-:W-:-:S04]  /*16e0*/  ULEA UR42, UR40, UR5, 0x18 ;  /* 0x00000005282a7291 */ /* 0x002fc8000f8ec03f */
[----:B------:R-:W-:-:S04]  /*16f0*/  UIADD3 UR5, UR42, 0x10400, URZ ;  /* 0x000104002a057890 */ /* 0x000fc8000fffe03f */
[----:B------:R-:W-:-:S04]  /*1700*/  ULOP3.LUT UP0, URZ, UR5, 0x3ff, URZ, 0xc0, !UPT ;  /* 0x000003ff053f7892 */ /* 0x000fc8000f80c03f */
[----:B------:R-:W-:Y:S02]  /*1710*/  ULEA.HI UR4, UR41, UR41, URZ, 0x1 ;  /* 0x0000002929047291 */ /* 0x000fe4000f8f083f */
[----:B------:R-:W-:Y:S02]  /*1720*/  PLOP3.LUT P0, PT, PT, PT, UP0, 0x80, 0x0 ;  /* 0x000000000000781c */ /* 0x000fe40003f0f008 */
        /* <DEDUP_REMOVED lines=14> */
[----:B------:R-:W-:Y:S02]  /*1810*/  IMAD.U32 R6, RZ, RZ, UR4 ;  /* 0x00000004ff067e24 */ /* 0x000fe4000f8e00ff */
[----:B------:R-:W-:-:S02]  /*1820*/  IMAD.U32 R7, RZ, RZ, UR5 ;  /* 0x00000005ff077e24 */ /* 0x000fc4000f8e00ff */
[----:B------:R-:W-:Y:S02]  /*1830*/  IMAD.U32 R11, RZ, RZ, UR7 ;  /* 0x00000007ff0b7e24 */ /* 0x000fe4000f8e00ff */
[----:B------:R-:W-:Y:S02]  /*1840*/  IMAD.MOV.U32 R8, RZ, RZ, 0x70 ;  /* 0x00000070ff087424 */ /* 0x000fe400078e00ff */
[----:B------:R-:W-:Y:S02]  /*1850*/  IMAD.MOV.U32 R12, RZ, RZ, 0x1 ;  /* 0x00000001ff0c7424 */ /* 0x000fe400078e00ff */
[----:B0-----:R-:W-:-:S07]  /*1860*/  IMAD.MOV.U32 R13, RZ, RZ, RZ ;  /* 0x000000ffff0d7224 */ /* 0x001fce00078e00ff */
[----:B------:R-:W-:-:S07]  /*1870*/  LEPC R20, `(.L_x_203) ;  /* 0x000000001014794e */ /* 0x000fce0000000000 */
[----:B-1----:R-:W-:Y:S05]  /*1880*/  CALL.ABS.NOINC R14 ;  /* 0x000000000e007343 */ /* 0x002fea0003c00000 */
.L_x_203:
[----:B------:R-:W-:Y:S02]  /*1890*/  LEA.HI R0, R205, R205, RZ, 0x1 ;  /* 0x000000cdcd007211 */ /* 0x000fe400078f08ff */
[----:B------:R-:W-:Y:S02]  /*18a0*/  ISETP.NE.AND P0, PT, R152, 0x3, PT ;  /* 0x000000039800780c */ /* 0x000fe40003f05270 */
[----:B------:R-:W-:-:S05]  /*18b0*/  LOP3.LUT R0, R0, 0xfffffffe, RZ, 0xc0, !PT ;  /* 0xfffffffe00007812 */ /* 0x000fca00078ec0ff */
[----:B------:R-:W-:-:S05]  /*18c0*/  IMAD.IADD R0, R205, 0x1, -R0 ;  /* 0x00000001cd007824 */ /* 0x000fca00078e0a00 */
[----:B------:R-:W-:-:S04]  /*18d0*/  SHF.L.U32 R0, R0, 0x1f, RZ ;  /* 0x0000001f00007819 */ /* 0x000fc800000006ff */
[----:B------:R-:W0:Y:S02]  /*18e0*/  SYNCS.PHASECHK.TRANS64.TRYWAIT P1, [UR42+0x28800], R0 ;  /* 0x02880000ff0075a7 */ /* 0x000e24000802016a */
[----:B0-----:R-:W-:Y:S05]  /*18f0*/  @!P1 BRA `(.L_x_204) ;  /* 0x000000e400c09947 */ /* 0x001fea0003800000 */
.L_x_334:
[----:B------:R-:W-:Y:S05]  /*1900*/  @!P0 BRA `(.L_x_205) ;  /* 0x0000000000048947 */ /* 0x000fea0003800000 */
[----:B------:R-:W-:Y:S01]  /*1910*/  BPT.TRAP 0x1 ;  /* 0x000000040000795c */ /* 0x000fe20000300000 */
.L_x_205:
[----:B0-----:R-:W-:Y:S01]  /*1920*/  IMAD.U32 R0, RZ, RZ, UR39 ;  /* 0x00000027ff007e24 */ /* 0x001fe2000f8e00ff */
[----:B------:R-:W-:-:S04]  /*1930*/  MOV R3, UR38 ;  /* 0x0000002600037c02 */ /* 0x000fc80008000f00 */
[----:B------:R-:W-:Y:S02]  /*1940*/  LEA R0, R0, UR42, 0x3 ;  /* 0x0000002a00007c11 */ /* 0x000fe4000f8e18ff */
[----:B------:R-:W-:-:S04]  /*1950*/  SHF.L.U32 R3, R3, 0x1f, RZ ;  /* 0x0000001f03037819 */ /* 0x000fc800000006ff */
[----:B------:R0:W1:Y:S01]  /*1960*/  SYNCS.PHASECHK.TRANS64.TRYWAIT P1, [R0+URZ+0x28830], R3 ;  /* 0x02883003000075a7 */ /* 0x000062000802017f */
[----:B------:R-:W-:Y:S05]  /*1970*/  @!P0 BRA `(.L_x_206) ;  /* 0x0000000000048947 */ /* 0x000fea0003800000 */
[----:B------:R-:W-:Y:S01]  /*1980*/  BPT.TRAP 0x1 ;  /* 0x000000040000795c */ /* 0x000fe20000300000 */
.L_x_206:
[----:B------:R-:W-:Y:S01]  /*1990*/  IMAD.MOV.U32 R151, RZ, RZ, RZ ;  /* 0x000000ffff977224 */ /* 0x000fe200078e00ff */
[----:B-1----:R-:W-:Y:S06]  /*19a0*/  @P1 BRA `(.L_x_207) ;  /* 0x0000000000081947 */ /* 0x002fec0003800000 */
[----:B------:R-:W1:Y:S02]  /*19b0*/  SYNCS.PHASECHK.TRANS64.TRYWAIT P1, [R0+URZ+0x28830], R3 ;  /* 0x02883003000075a7 */ /* 0x000e64000802017f */
[----:B-1----:R-:W-:Y:S05]  /*19c0*/  @!P1 BRA `(.L_x_208) ;  /* 0x000000e400a49947 */ /* 0x002fea0003800000 */
.L_x_207:
[----:B------:R-:W-:Y:S05]  /*19d0*/  WARPSYNC.ALL ;  /* 0x0000000000007948 */ /* 0x000fea0003800000 */
[----:B------:R-:W-:Y:S01]  /*19e0*/  UIADD3 UR4, UR42, 0x18400, URZ ;  /* 0x000184002a047890 */ /* 0x000fe2000fffe03f */
[----:B------:R-:W-:Y:S01]  /*19f0*/  WARPGROUP.ARRIVE ;  /* 0x00000000000079c5 */ /* 0x000fe20000000000 */
[----:B------:R-:W-:Y:S02]  /*1a00*/  ULOP3.LUT UR32, UR43, 0x10000, URZ, 0xfc, !UPT ;  /* 0x000100002b207892 */ /* 0x000fe4000f8efc3f */
[----:B------:R-:W-:Y:S01]  /*1a10*/  USHF.R.U32.HI UR4, URZ, 0x4, UR4 ;  /* 0x000000043f047899 */ /* 0x000fe20008011604 */
[----:B------:R-:W-:Y:S01]  /*1a20*/  UMOV UR33, 0x40000040 ;  /* 0x4000004000217882 */ /* 0x000fe20000000000 */
[----:B------:R-:W-:-:S02]  /*1a30*/  UMOV UR35, 0x40000040 ;  /* 0x4000004000237882 */ /* 0x000fc40000000000 */
[----:B------:R-:W-:Y:S01]  /*1a40*/  ULOP3.LUT UR4, UR4, 0x3fff, URZ, 0xc0, !UPT ;  /* 0x00003fff04047892 */ /* 0x000fe2000f8ec03f */
[----:B------:R-:W-:Y:S01]  /*1a50*/  UMOV UR5, 0x40000040 ;  /* 0x4000004000057882 */ /* 0x000fe20000000000 */
[----:B------:R-:W-:Y:S02]  /*1a60*/  UMOV UR7, 0x40000040 ;  /* 0x4000004000077882 */ /* 0x000fe40000000000 */
[----:B------:R-:W-:Y:S02]  /*1a70*/  ULOP3.LUT UR42, UR4, 0x10000, URZ, 0xfc, !UPT ;  /* 0x00010000042a7892 */ /* 0x000fe4000f8efc3f */
[----:B------:R-:W-:Y:S02]  /*1a80*/  UIADD3 UR4, UR32, 0x2, URZ ;  /* 0x0000000220047890 */ /* 0x000fe4000fffe03f */
[----:B------:R-:W-:Y:S02]  /*1a90*/  ULEA UR34, UR39, UR42, 0xb ;  /* 0x0000002a27227291 */ /* 0x000fe4000f8e583f */
[----:B------:R-:W-:-:S02]  /*1aa0*/  UIADD3 UR8, UR32, 0x4, URZ ;  /* 0x0000000420087890 */ /* 0x000fc4000fffe03f */
[----:B------:R-:W-:Y:S02]  /*1ab0*/  UIADD3 UR6, UR34, 0x2, URZ ;  /* 0x0000000222067890 */ /* 0x000fe4000fffe03f */
[----:B------:R-:W-:Y:S01]  /*1ac0*/  UIADD3 UR10, UR34, 0x4, URZ ;  /* 0x00000004220a7890 */ /* 0x000fe2000fffe03f */
[----:B------:R-:W-:Y:S02]  /*1ad0*/  UMOV UR9, 0x40000040 ;  /* 0x4000004000097882 */ /* 0x000fe40000000000 */
[----:B------:R-:W-:Y:S01]  /*1ae0*/  HGMMA.64x128x16.F32.BF16 R24, gdesc[UR32], RZ, !UPT, gsb0 ;  /* 0x01e00000201879f0 */ /* 0x000fe2000c0018ff */
        /* <DEDUP_REMOVED lines=43> */
[----:B------:R-:W-:Y:S05]  /*1da0*/  @!P0 BRA `(.L_x_209) ;  /* 0x0000000000048947 */ /* 0x000fea0003800000 */
[----:B------:R-:W-:Y:S01]  /*1db0*/  BPT.TRAP 0x1 ;  /* 0x000000040000795c */ /* 0x000fe20000300000 */
.L_x_209:
[----:B------:R-:W-:Y:S01]  /*1dc0*/  ULDC UR6, c[0x0][0x9d8] ;  /* 0x0002760000067ab9 */ /* 0x000fe20000000800 */
[----:B------:R-:W-:Y:S01]  /*1dd0*/  ULDC UR7, c[0x0][0x988] ;  /* 0x0002620000077ab9 */ /* 0x000fe20000000800 */
[----:B------:R-:W-:Y:S01]  /*1de0*/  FMUL.FTZ R5, R24, UR6 ;  /* 0x0000000618057c20 */ /* 0x000fe20008410000 */
[----:B------:R-:W-:Y:S01]  /*1df0*/  FMUL.FTZ R6, R25, UR6 ;  /* 0x0000000619067c20 */ /* 0x000fe20008410000 */
[----:B------:R-:W-:Y:S01]  /*1e00*/  FMUL.FTZ R11, R28, UR6 ;  /* 0x000000061c0b7c20 */ /* 0x000fe20008410000 */
[----:B------:R-:W-:Y:S01]  /*1e10*/  FMUL.FTZ R12, R29, UR6 ;  /* 0x000000061d0c7c20 */ /* 0x000fe20008410000 */
[----:B------:R-:W-:Y:S01]  /*1e20*/  FMUL.FTZ R54, R54, UR6 ;  /* 0x0000000636367c20 */ /* 0x000fe20008410000 */
[----:B------:R-:W-:Y:S01]  /*1e30*/  IADD3 R25, R92, 0x80, -R203 ;  /* 0x000000805c197810 */ /* 0x000fe20007ffe8cb */
[----:B------:R-:W2:Y:S01]  /*1e40*/  MUFU.TANH R5, R5 ;  /* 0x0000000500057308 */ /* 0x000ea20000002400 */
[----:B------:R-:W-:Y:S01]  /*1e50*/  FMUL.FTZ R32, R32, UR6 ;  /* 0x0000000620207c20 */ /* 0x000fe20008410000 */
[----:B------:R-:W-:Y:S01]  /*1e60*/  FMUL.FTZ R10, R35, UR6 ;  /* 0x00000006230a7c20 */ /* 0x000fe20008410000 */
[----:B01----:R-:W-:Y:S01]  /*1e70*/  FMUL.FTZ R3, R26, UR6 ;  /* 0x000000061a037c20 */ /* 0x003fe20008410000 */
[----:B------:R-:W-:Y:S01]  /*1e80*/  FMUL.FTZ R15, R33, UR6 ;  /* 0x00000006210f7c20 */ /* 0x000fe20008410000 */
[----:B------:R-:W-:Y:S01]  /*1e90*/  FMUL.FTZ R71, R71, UR6 ;  /* 0x0000000647477c20 */ /* 0x000fe20008410000 */
[----:B------:R-:W-:Y:S01]  /*1ea0*/  FMUL.FTZ R4, R27, UR6 ;  /* 0x000000061b047c20 */ /* 0x000fe20008410000 */
[----:B------:R-:W-:Y:S01]  /*1eb0*/  FMUL.FTZ R36, R36, UR6 ;  /* 0x0000000624247c20 */ /* 0x000fe20008410000 */
[----:B------:R-:W-:Y:S01]  /*1ec0*/  MUFU.TANH R6, R6 ;  /* 0x0000000600067308 */ /* 0x000fe20000002400 */
[----:B------:R-:W-:Y:S01]  /*1ed0*/  FMUL.FTZ R26, R46, UR6 ;  /* 0x000000062e1a7c20 */ /* 0x000fe20008410000 */
[----:B------:R-:W-:Y:S01]  /*1ee0*/  FMUL.FTZ R7, R30, UR6 ;  /* 0x000000061e077c20 */ /* 0x000fe20008410000 */
[----:B------:R-:W-:Y:S01]  /*1ef0*/  FMUL.FTZ R73, R73, UR6 ;  /* 0x0000000649497c20 */ /* 0x000fe20008410000 */
        /* <DEDUP_REMOVED lines=12> */
[----:B------:R0:W-:Y:S01]  /*1fc0*/  MUFU.TANH R35, R54 ;  /* 0x0000003600237308 */ /* 0x0001e20000002400 */
        /* <DEDUP_REMOVED lines=8> */
[----:B0-----:R-:W-:-:S02]  /*2050*/  IMAD R54, R88, -0x80, R25 ;  /* 0xffffff8058367824 */ /* 0x001fc400078e0219 */
[----:B------:R-:W-:Y:S01]  /*2060*/  FMUL.FTZ R56, R56, UR6 ;  /* 0x0000000638387c20 */ /* 0x000fe20008410000 */
[----:B------:R-:W-:Y:S01]  /*2070*/  FMUL.FTZ R31, R50, UR6 ;  /* 0x00000006321f7c20 */ /* 0x000fe20008410000 */
[----:B------:R-:W-:Y:S01]  /*2080*/  FMUL.FTZ R57, R57, UR6 ;  /* 0x0000000639397c20 */ /* 0x000fe20008410000 */
[----:B------:R-:W-:Y:S01]  /*2090*/  FMUL.FTZ R28, R51, UR6 ;  /* 0x00000006331c7c20 */ /* 0x000fe20008410000 */
[----:B------:R-:W-:Y:S01]  /*20a0*/  ISETP.GT.AND P2, PT, R54, RZ, PT ;  /* 0x000000ff3600720c */ /* 0x000fe20003f44270 */
[----:B------:R-:W-:Y:S01]  /*20b0*/  FMUL.FTZ R60, R60, UR6 ;  /* 0x000000063c3c7c20 */ /* 0x000fe20008410000 */
[----:B------:R-:W0:Y:S01]  /*20c0*/  MUFU.TANH R32, R32 ;  /* 0x0000002000207308 */ /* 0x000e220000002400 */
[C---:B------:R-:W-:Y:S01]  /*20d0*/  ISETP.GT.AND P1, PT, R54.reuse, 0x1, PT ;  /* 0x000000013600780c */ /* 0x040fe20003f24270 */
[----:B------:R-:W-:Y:S01]  /*20e0*/  FMUL.FTZ R61, R61, UR6 ;  /* 0x000000063d3d7c20 */ /* 0x000fe20008410000 */
[C---:B------:R-:W-:Y:S01]  /*20f0*/  ISETP.GT.AND P6, PT, R54.reuse, 0x8, PT ;  /* 0x000000083600780c */ /* 0x040fe20003fc4270 */
[----:B------:R-:W-:Y:S01]  /*2100*/  FMUL.FTZ R75, R75, UR6 ;  /* 0x000000064b4b7c20 */ /* 0x000fe20008410000 */
[----:B--2---:R-:W-:Y:S01]  /*2110*/  FSEL R30, R5, -INF , P2 ;  /* 0xff800000051e7808 */ /* 0x004fe20001000000 */
[----:B------:R-:W-:Y:S01]  /*2120*/  FMUL.FTZ R39, R55, UR6 ;  /* 0x0000000637277c20 */ /* 0x000fe20008410000 */
[C---:B------:R-:W-:Y:S01]  /*2130*/  ISETP.GT.AND P5, PT, R54.reuse, 0x9, PT ;  /* 0x000000093600780c */ /* 0x040fe20003fa4270 */
[----:B------:R-:W1:Y:S01]  /*2140*/  MUFU.TANH R3, R3 ;  /* 0x0000000300037308 */ /* 0x000e620000002400 */
[----:B------:R-:W-:Y:S01]  /*2150*/  ISETP.GT.AND P4, PT, R54, 0x10, PT ;  /* 0x000000103600780c */ /* 0x000fe20003f84270 */
        /* <DEDUP_REMOVED lines=10> */
[----:B------:R-:W-:Y:S01]  /*2200*/  FMUL.FTZ R69, R69, UR6 ;  /* 0x0000000645457c20 */ /* 0x000fe20008410000 */
[----:B------:R-:W-:Y:S01]  /*2210*/  FMUL.FTZ R63, R63, UR6 ;  /* 0x000000063f3f7c20 */ /* 0x000fe20008410000 */
[----:B------:R-:W-:Y:S01]  /*2220*/  FMUL.FTZ R72, R72, UR6 ;  /* 0x0000000648487c20 */ /* 0x000fe20008410000 */
[----:B------:R-:W-:Y:S01]  /*2230*/  FMUL.FTZ R66, R66, UR6 ;  /* 0x0000000642427c20 */ /* 0x000fe20008410000 */
[----:B------:R0:W-:Y:S01]  /*2240*/  MUFU.TANH R46, R71 ;  /* 0x00000047002e7308 */ /* 0x0001e20000002400 */
        /* <DEDUP_REMOVED lines=8> */
[----:B0-----:R-:W-:Y:S01]  /*22d0*/  FSEL R71, R6, -INF , P1 ;  /* 0xff80000006477808 */ /* 0x001fe20000800000 */
[----:B------:R-:W-:Y:S01]  /*22e0*/  FMUL.FTZ R84, R84, UR6 ;  /* 0x0000000654547c20 */ /* 0x000fe20008410000 */
[----:B--2---:R-:W-:Y:S01]  /*22f0*/  FSEL R89, R15, -INF , P3 ;  /* 0xff8000000f597808 */ /* 0x004fe20001800000 */
[----:B------:R-:W-:Y:S01]  /*2300*/  FMUL.FTZ R78, R78, UR6 ;  /* 0x000000064e4e7c20 */ /* 0x000fe20008410000 */
[----:B------:R-:W-:Y:S01]  /*2310*/  FMNMX.FTZ R6, R30, R71, !PT ;  /* 0x000000471e067209 */ /* 0x000fe20007810000 */
[----:B------:R-:W-:Y:S01]  /*2320*/  FMUL.FTZ R79, R79, UR6 ;  /* 0x000000064f4f7c20 */ /* 0x000fe20008410000 */
[----:B------:R-:W-:Y:S01]  /*2330*/  FMUL.FTZ R82, R82, UR6 ;  /* 0x0000000652527c20 */ /* 0x000fe20008410000 */
[----:B------:R-:W0:Y:S01]  /*2340*/  MUFU.TANH R36, R36 ;  /* 0x0000002400247308 */ /* 0x000e220000002400 */
[----:B------:R-:W-:Y:S01]  /*2350*/  P2R R90, PR, RZ, 0x1 ;  /* 0x00000001ff5a7803 */ /* 0x000fe20000000000 */
[----:B------:R-:W-:Y:S01]  /*2360*/  FMUL.FTZ R83, R83, UR6 ;  /* 0x0000000653537c20 */ /* 0x000fe20008410000 */
[----:B------:R-:W-:Y:S01]  /*2370*/  FMUL.FTZ R86, R86, UR6 ;  /* 0x0000000656567c20 */ /* 0x000fe20008410000 */
[----:B------:R-:W-:Y:S01]  /*2380*/  FMUL.FTZ R87, R87, UR6 ;  /* 0x0000000657577c20 */ /* 0x000fe20008410000 */
[----:B------:R-:W-:Y:S01]  /*2390*/  R2UR UR6, R0 ;  /* 0x00000000000672ca */ /* 0x000fe200000e0000 */
[--C-:B------:R-:W-:Y:S01]  /*23a0*/  IMAD.MOV.U32 R150, RZ, RZ, R151.reuse ;  /* 0x000000ffff967224 */ /* 0x100fe200078e0097 */
[-C--:B------:R-:W-:Y:S01]  /*23b0*/  MOV R147, R151.reuse ;  /* 0x0000009700937202 */ /* 0x080fe20000000f00 */
[----:B------:R2:W-:Y:S01]  /*23c0*/  MUFU.TANH R115, R73 ;  /* 0x0000004900737308 */ /* 0x0005e20000002400 */
        /* <DEDUP_REMOVED lines=9> */
[----:B------:R-:W-:Y:S01]  /*2460*/  UIADD3 UR6, UR6, 0x28840, URZ ;  /* 0x0002884006067890 */ /* 0x000fe2000fffe03f */
[----:B0-----:R-:W-:Y:S01]  /*2470*/  FSEL R105, R36, -INF , P2 ;  /* 0xff80000024697808 */ /* 0x001fe20001000000 */
[----:B------:R-:W-:Y:S01]  /*2480*/  IMAD.U32 R36, RZ, RZ, UR7 ;  /* 0x00000007ff247e24 */ /* 0x000fe2000f8e00ff */
[----:B------:R-:W-:Y:S01]  /*2490*/  FMNMX.FTZ R6, R73, R6, !PT ;  /* 0x0000000649067209 */ /* 0x000fe20007810000 */
[----:B------:R-:W-:Y:S01]  /*24a0*/  UPRMT UR6, UR40, 0x654, UR6 ;  /* 0x0000065428067896 */ /* 0x000fe20008000006 */
[--C-:B------:R-:W-:Y:S01]  /*24b0*/  IMAD.MOV.U32 R145, RZ, RZ, R151.reuse ;  /* 0x000000ffff917224 */ /* 0x100fe200078e0097 */
[----:B------:R-:W0:Y:S01]  /*24c0*/  MUFU.TANH R37, R37 ;  /* 0x0000002500257308 */ /* 0x000e220000002400 */
[--C-:B------:R-:W-:Y:S01]  /*24d0*/  IMAD.MOV.U32 R144, RZ, RZ, R151.reuse ;  /* 0x000000ffff907224 */ /* 0x100fe200078e0097 */
[-C--:B------:R-:W-:Y:S01]  /*24e0*/  MOV R126, R151.reuse ;  /* 0x00000097007e7202 */ /* 0x080fe20000000f00 */
[--C-:B------:R-:W-:Y:S01]  /*24f0*/  IMAD.MOV.U32 R143, RZ, RZ, R151.reuse ;  /* 0x000000ffff8f7224 */ /* 0x100fe200078e0097 */
[-C--:B------:R-:W-:Y:S01]  /*2500*/  MOV R112, R151.reuse ;  /* 0x0000009700707202 */ /* 0x080fe20000000f00 */
[--C-:B------:R-:W-:Y:S01]  /*2510*/  IMAD.MOV.U32 R142, RZ, RZ, R151.reuse ;  /* 0x000000ffff8e7224 */ /* 0x100fe200078e0097 */
[----:B------:R-:W-:Y:S01]  /*2520*/  MOV R98, R151 ;  /* 0x0000009700627202 */ /* 0x000fe20000000f00 */
[----:B------:R-:W-:Y:S01]  /*2530*/  SYNCS.ARRIVE.TRANS64.RED.A1T0 RZ, [UR6], RZ ;  /* 0x000000ffffff79a7 */ /* 0x000fe20008100406 */
[----:B------:R2:W-:Y:S01]  /*2540*/  MUFU.TANH R123, R81 ;  /* 0x00000051007b7308 */ /* 0x0005e20000002400 */
[----:B-1----:R-:W-:Y:S01]  /*2550*/  FSEL R7, R7, -INF , P6 ;  /* 0xff80000007077808 */ /* 0x002fe20003000000 */
[--C-:B------:R-:W-:Y:S01]  /*2560*/  IMAD.MOV.U32 R141, RZ, RZ, R151.reuse ;  /* 0x000000ffff8d7224 */ /* 0x100fe200078e0097 */
[----:B------:R-:W-:Y:S01]  /*2570*/  ISETP.GT.AND P6, PT, R54, 0x20, PT ;  /* 0x000000203600780c */ /* 0x000fe20003fc4270 */
[----:B------:R-:W-:-:S02]  /*2580*/  IMAD.MOV.U32 R139, RZ, RZ, R151 ;  /* 0x000000ffff8b7224 */ /* 0x000fc400078e0097 */
[--C-:B------:R-:W-:Y:S02]  /*2590*/  IMAD.MOV.U32 R138, RZ, RZ, R151.reuse ;  /* 0x000000ffff8a7224 */ /* 0x100fe400078e0097 */
[----:B------:R-:W1:Y:S01]  /*25a0*/  MUFU.TANH R8, R8 ;  /* 0x0000000800087308 */ /* 0x000e620000002400 */
[----:B--2---:R-:W-:Y:S01]  /*25b0*/  FSEL R81, R12, -INF , P5 ;  /* 0xff8000000c517808 */ /* 0x004fe20002800000 */
[--C-:B------:R-:W-:Y:S01]  /*25c0*/  IMAD.MOV.U32 R137, RZ, RZ, R151.reuse ;  /* 0x000000ffff897224 */ /* 0x100fe200078e0097 */
[----:B0-----:R-:W-:Y:S01]  /*25d0*/  FSEL R93, R37, -INF , P1 ;  /* 0xff800000255d7808 */ /* 0x001fe20000800000 */
[--C-:B------:R-:W-:Y:S01]  /*25e0*/  IMAD.MOV.U32 R136, RZ, RZ, R151.reuse ;  /* 0x000000ffff887224 */ /* 0x100fe200078e0097 */
[----:B------:R-:W-:Y:S01]  /*25f0*/  FMNMX.FTZ R6, R81, R6, !PT ;  /* 0x0000000651067209 */ /* 0x000fe20007810000 */
[--C-:B------:R-:W-:Y:S02]  /*2600*/  IMAD.MOV.U32 R135, RZ, RZ, R151.reuse ;  /* 0x000000ffff877224 */ /* 0x100fe400078e0097 */
[----:B------:R-:W0:Y:S01]  /*2610*/  MUFU.TANH R40, R40 ;  /* 0x0000002800287308 */ /* 0x000e220000002400 */
[----:B------:R-:W-:Y:S01]  /*2620*/  FMNMX.FTZ R6, R107, R6, !PT ;  /* 0x000000066b067209 */ /* 0x000fe20007810000 */
[----:B------:R-:W-:-:S02]  /*2630*/  IMAD.MOV.U32 R134, RZ, RZ, R151 ;  /* 0x000000ffff867224 */ /* 0x000fc400078e0097 */
[--C-:B------:R-:W-:Y:S01]  /*2640*/  IMAD.MOV.U32 R132, RZ, RZ, R151.reuse ;  /* 0x000000ffff847224 */ /* 0x100fe200078e0097 */
[----:B------:R-:W-:Y:S01]  /*2650*/  FMNMX.FTZ R6, R89, R6, !PT ;  /* 0x0000000659067209 */ /* 0x000fe20007810000 */
[--C-:B------:R-:W-:Y:S02]  /*2660*/  IMAD.MOV.U32 R131, RZ, RZ, R151.reuse ;  /* 0x000000ffff837224 */ /* 0x100fe400078e0097 */
[----:B------:R-:W2:Y:S01]  /*2670*/  MUFU.TANH R9, R9 ;  /* 0x0000000900097308 */ /* 0x000ea20000002400 */
[----:B------:R-:W-:Y:S01]  /*2680*/  FMNMX.FTZ R6, R105, R6, !PT ;  /* 0x0000000669067209 */ /* 0x000fe20007810000 */
[--C-:B------:R-:W-:Y:S01]  /*2690*/  IMAD.MOV.U32 R130, RZ, RZ, R151.reuse ;  /* 0x000000ffff827224 */ /* 0x100fe200078e0097 */
[----:B-1----:R-:W-:Y:S01]  /*26a0*/  FSEL R5, R8, -INF , P5 ;  /* 0xff80000008057808 */ /* 0x002fe20002800000 */
[--C-:B------:R-:W-:Y:S01]  /*26b0*/  IMAD.MOV.U32 R129, RZ, RZ, R151.reuse ;  /* 0x000000ffff817224 */ /* 0x100fe200078e0097 */
[----:B------:R-:W-:Y:S01]  /*26c0*/  ISETP.GT.AND P5, PT, R54, 0x21, PT ;  /* 0x000000213600780c */ /* 0x000fe20003fa4270 */
[--C-:B------:R-:W-:Y:S01]  /*26d0*/  IMAD.MOV.U32 R128, RZ, RZ, R151.reuse ;  /* 0x000000ffff807224 */ /* 0x100fe200078e0097 */
[----:B------:R-:W-:Y:S01]  /*26e0*/  FMNMX.FTZ R6, R93, R6, !PT ;  /* 0x000000065d067209 */ /* 0x000fe20007810000 */
[----:B------:R-:W-:Y:S01]  /*26f0*/  MUFU.TANH R41, R41 ;  /* 0x0000002900297308 */ /* 0x000fe20000002400 */
[----:B0-----:R-:W-:Y:S01]  /*2700*/  FSEL R103, R40, -INF , P6 ;  /* 0xff80000028677808 */ /* 0x001fe20003000000 */
[----:B------:R-:W-:-:S02]  /*2710*/  IMAD.MOV.U32 R124, RZ, RZ, R151 ;  /* 0x000000ffff7c7224 */ /* 0x000fc400078e0097 */
[--C-:B------:R-:W-:Y:S01]  /*2720*/  IMAD.MOV.U32 R122, RZ, RZ, R151.reuse ;  /* 0x000000ffff7a7224 */ /* 0x100fe200078e0097 */
[----:B------:R-:W-:Y:S01]  /*2730*/  FMNMX.FTZ R6, R103, R6, !PT ;  /* 0x0000000667067209 */ /* 0x000fe20007810000 */
[--C-:B------:R-:W-:Y:S02]  /*2740*/  IMAD.MOV.U32 R120, RZ, RZ, R151.reuse ;  /* 0x000000ffff787224 */ /* 0x100fe400078e0097 */
[----:B------:R-:W0:Y:S01]  /*2750*/  MUFU.TANH R10, R10 ;  /* 0x0000000a000a7308 */ /* 0x000e220000002400 */
[----:B--2---:R-:W-:Y:S01]  /*2760*/  FSEL R9, R9, -INF , P4 ;  /* 0xff80000009097808 */ /* 0x004fe20002000000 */
[--C-:B------:R-:W-:Y:S01]  /*2770*/  IMAD.MOV.U32 R118, RZ, RZ, R151.reuse ;  /* 0x000000ffff767224 */ /* 0x100fe200078e0097 */
[----:B------:R-:W-:Y:S01]  /*2780*/  ISETP.GT.AND P4, PT, R54, 0x28, PT ;  /* 0x000000283600780c */ /* 0x000fe20003f84270 */
[--C-:B------:R-:W-:Y:S02]  /*2790*/  IMAD.MOV.U32 R116, RZ, RZ, R151.reuse ;  /* 0x000000ffff747224 */ /* 0x100fe400078e0097 */
[----:B------:R-:W-:-:S02]  /*27a0*/  IMAD.MOV.U32 R114, RZ, RZ, R151 ;  /* 0x000000ffff727224 */ /* 0x000fc400078e0097 */
[----:B------:R-:W1:Y:S01]  /*27b0*/  MUFU.TANH R44, R44 ;  /* 0x0000002c002c7308 */ /* 0x000e620000002400 */
[--C-:B------:R-:W-:Y:S02]  /*27c0*/  IMAD.MOV.U32 R110, RZ, RZ, R151.reuse ;  /* 0x000000ffff6e7224 */ /* 0x100fe400078e0097 */
[--C-:B------:R-:W-:Y:S02]  /*27d0*/  IMAD.MOV.U32 R108, RZ, RZ, R151.reuse ;  /* 0x000000ffff6c7224 */ /* 0x100fe400078e0097 */
[--C-:B------:R-:W-:Y:S02]  /*27e0*/  IMAD.MOV.U32 R106, RZ, RZ, R151.reuse ;  /* 0x000000ffff6a7224 */ /* 0x100fe400078e0097 */
[--C-:B------:R-:W-:Y:S01]  /*27f0*/  IMAD.MOV.U32 R104, RZ, RZ, R151.reuse ;  /* 0x000000ffff687224 */ /* 0x100fe200078e0097 */
[----:B------:R-:W2:Y:S01]  /*2800*/  MUFU.TANH R13, R13 ;  /* 0x0000000d000d7308 */ /* 0x000ea20000002400 */
[----:B0-----:R-:W-:Y:S01]  /*2810*/  FSEL R11, R10, -INF , P3 ;  /* 0xff8000000a0b7808 */ /* 0x001fe20001800000 */
[--C-:B------:R-:W-:Y:S01]  /*2820*/  IMAD.MOV.U32 R102, RZ, RZ, R151.reuse ;  /* 0x000000ffff667224 */ /* 0x100fe200078e0097 */
[----:B------:R-:W-:Y:S01]  /*2830*/  ISETP.GT.AND P3, PT, R54, 0x29, PT ;  /* 0x000000293600780c */ /* 0x000fe20003f64270 */
[----:B------:R-:W-:-:S02]  /*2840*/  IMAD.MOV.U32 R100, RZ, RZ, R151 ;  /* 0x000000ffff647224 */ /* 0x000fc400078e0097 */
[--C-:B------:R-:W-:Y:S02]  /*2850*/  IMAD.MOV.U32 R96, RZ, RZ, R151.reuse ;  /* 0x000000ffff607224 */ /* 0x100fe400078e0097 */
[----:B------:R-:W0:Y:S01]  /*2860*/  MUFU.TANH R45, R45 ;  /* 0x0000002d002d7308 */ /* 0x000e220000002400 */
[----:B-1----:R-:W-:Y:S01]  /*2870*/  FSEL R101, R44, -INF , P4 ;  /* 0xff8000002c657808 */ /* 0x002fe20002000000 */
[--C-:B------:R-:W-:Y:S02]  /*2880*/  IMAD.MOV.U32 R94, RZ, RZ, R151.reuse ;  /* 0x000000ffff5e7224 */ /* 0x100fe400078e0097 */
[----:B------:R-:W-:-:S04]  /*2890*/  IMAD.MOV.U32 R92, RZ, RZ, R151 ;  /* 0x000000ffff5c7224 */ /* 0x000fc800078e0097 */
[----:B------:R-:W1:Y:S01]  /*28a0*/  MUFU.TANH R14, R14 ;  /* 0x0000000e000e7308 */ /* 0x000e620000002400 */
[----:B--2---:R-:W-:Y:S02]  /*28b0*/  FSEL R13, R13, -INF , P2 ;  /* 0xff8000000d0d7808 */ /* 0x004fe40001000000 */
[----:B------:R-:W-:-:S05]  /*28c0*/  ISETP.GT.AND P2, PT, R54, 0x30, PT ;  /* 0x000000303600780c */ /* 0x000fca0003f44270 */
[----:B------:R-:W2:Y:S01]  /*28d0*/  MUFU.TANH R48, R48 ;  /* 0x0000003000307308 */ /* 0x000ea20000002400 */
[----:B0-----:R-:W-:-:S07]  /*28e0*/  FSEL R91, R45, -INF , P3 ;  /* 0xff8000002d5b7808 */ /* 0x001fce0001800000 */
[----:B------:R-:W0:Y:S01]  /*28f0*/  MUFU.TANH R20, R20 ;  /* 0x0000001400147308 */ /* 0x000e220000002400 */
[----:B-1----:R-:W-:Y:S02]  /*2900*/  FSEL R15, R14, -INF , P1 ;  /* 0xff8000000e0f7808 */ /* 0x002fe40000800000 */
[----:B------:R-:W-:Y:S02]  /*2910*/  ISETP.GT.AND P1, PT, R54, 0x31, PT ;  /* 0x000000313600780c */ /* 0x000fe40003f24270 */
[----:B------:R-:W-:-:S03]  /*2920*/  FMNMX.FTZ R14, R3, R4, !PT ;  /* 0x00000004030e7209 */ /* 0x000fc60007810000 */
[----:B------:R-:W1:Y:S01]  /*2930*/  MUFU.TANH R49, R49 ;  /* 0x0000003100317308 */ /* 0x000e620000002400 */
[----:B--2---:R-:W-:Y:S02]  /*2940*/  FSEL R99, R48, -INF , P2 ;  /* 0xff80000030637808 */ /* 0x004fe40001000000 */
[----:B------:R-:W-:-:S04]  /*2950*/  FMNMX.FTZ R14, R7, R14, !PT ;  /* 0x0000000e070e7209 */ /* 0x000fc80007810000 */
[----:B------:R-:W-:Y:S01]  /*2960*/  FMNMX.FTZ R14, R5, R14, !PT ;  /* 0x0000000e050e7209 */ /* 0x000fe20007810000 */
[----:B------:R2:W-:Y:S01]  /*2970*/  MUFU.TANH R127, R85 ;  /* 0x00000055007f7308 */ /* 0x0005e20000002400 */
[----:B0-----:R-:W-:Y:S02]  /*2980*/  FSEL R25, R20, -INF , P6 ;  /* 0xff80000014197808 */ /* 0x001fe40003000000 */
[----:B------:R-:W-:Y:S02]  /*2990*/  ISETP.GT.AND P6, PT, R54, 0x38, PT ;  /* 0x000000383600780c */ /* 0x000fe40003fc4270 */
[----:B------:R-:W-:Y:S02]  /*29a0*/  FMNMX.FTZ R14, R9, R14, !PT ;  /* 0x0000000e090e7209 */ /* 0x000fe40007810000 */
[----:B------:R-:W-:Y:S01]  /*29b0*/  FSEL R35, R35, -INF , P6 ;  /* 0xff80000023237808 */ /* 0x000fe20003000000 */
[----:B------:R-:W0:Y:S01]  /*29c0*/  MUFU.TANH R21, R21 ;  /* 0x0000001500157308 */ /* 0x000e220000002400 */
[----:B--2---:R-:W-:-:S02]  /*29d0*/  FSEL R85, R41, -INF , P5 ;  /* 0xff80000029557808 */ /* 0x004fc40002800000 */
[----:B-1----:R-:W-:Y:S02]  /*29e0*/  FSEL R95, R49, -INF , P1 ;  /* 0xff800000315f7808 */ /* 0x002fe40000800000 */
[----:B------:R-:W-:Y:S02]  /*29f0*/  FMNMX.FTZ R6, R85, R6, !PT ;  /* 0x0000000655067209 */ /* 0x000fe40007810000 */
[----:B------:R-:W-:Y:S01]  /*2a00*/  FMNMX.FTZ R14, R11, R14, !PT ;  /* 0x0000000e0b0e7209 */ /* 0x000fe20007810000 */
[----:B------:R-:W1:Y:S01]  /*2a10*/  MUFU.TANH R52, R52 ;  /* 0x0000003400347308 */ /* 0x000e620000002400 */
[----:B------:R-:W-:Y:S02]  /*2a20*/  FMNMX.FTZ R6, R101, R6, !PT ;  /* 0x0000000665067209 */ /* 0x000fe40007810000 */
[----:B------:R-:W-:Y:S02]  /*2a30*/  FMNMX.FTZ R14, R13, R14, !PT ;  /* 0x0000000e0d0e7209 */ /* 0x000fe40007810000 */
[----:B------:R-:W-:-:S02]  /*2a40*/  FMNMX.FTZ R6, R91, R6, !PT ;  /* 0x000000065b067209 */ /* 0x000fc40007810000 */
[----:B------:R-:W-:Y:S01]  /*2a50*/  FMNMX.FTZ R14, R15, R14, !PT ;  /* 0x0000000e0f0e7209 */ /* 0x000fe20007810000 */
[----:B------:R-:W2:Y:S01]  /*2a60*/  MUFU.TANH R26, R26 ;  /* 0x0000001a001a7308 */ /* 0x000ea20000002400 */
[----:B------:R-:W-:Y:S02]  /*2a70*/  FMNMX.FTZ R6, R99, R6, !PT ;  /* 0x0000000663067209 */ /* 0x000fe40007810000 */
[----:B0-----:R-:W-:Y:S02]  /*2a80*/  FSEL R21, R21, -INF , P5 ;  /* 0xff80000015157808 */ /* 0x001fe40002800000 */
[----:B------:R-:W-:Y:S02]  /*2a90*/  ISETP.GT.AND P5, PT, R54, 0x39, PT ;  /* 0x000000393600780c */ /* 0x000fe40003fa4270 */
[----:B------:R-:W-:Y:S01]  /*2aa0*/  FMNMX.FTZ R6, R95, R6, !PT ;  /* 0x000000065f067209 */ /* 0x000fe20007810000 */
[----:B------:R-:W-:Y:S01]  /*2ab0*/  MUFU.TANH R53, R53 ;  /* 0x0000003500357308 */ /* 0x000fe20000002400 */
[----:B-1----:R-:W-:-:S02]  /*2ac0*/  FSEL R97, R52, -INF , P6 ;  /* 0xff80000034617808 */ /* 0x002fc40003000000 */
[----:B------:R-:W-:Y:S02]  /*2ad0*/  ISETP.GT.AND P6, PT, R54, 0x50, PT ;  /* 0x000000503600780c */ /* 0x000fe40003fc4270 */
[----:B------:R-:W-:Y:S02]  /*2ae0*/  FMNMX.FTZ R6, R97, R6, !PT ;  /* 0x0000000661067209 */ /* 0x000fe40007810000 */
[----:B------:R-:W-:Y:S01]  /*2af0*/  FMNMX.FTZ R14, R25, R14, !PT ;  /* 0x0000000e190e7209 */ /* 0x000fe20007810000 */
[----:B------:R-:W0:Y:S01]  /*2b00*/  MUFU.TANH R24, R24 ;  /* 0x0000001800187308 */ /* 0x000e220000002400 */
[----:B--2---:R-:W-:Y:S02]  /*2b10*/  FSEL R27, R26, -INF , P4 ;  /* 0xff8000001a1b7808 */ /* 0x004fe40002000000 */
[----:B------:R-:W-:Y:S02]  /*2b20*/  ISETP.GT.AND P4, PT, R54, 0x40, PT ;  /* 0x000000403600780c */ /* 0x000fe40003f84270 */
[----:B------:R-:W-:-:S03]  /*2b30*/  FMNMX.FTZ R14, R21, R14, !PT ;  /* 0x0000000e150e7209 */ /* 0x000fc60007810000 */
[----:B------:R-:W-:Y:S01]  /*2b40*/  MUFU.TANH R56, R56 ;  /* 0x0000003800387308 */ /* 0x000fe20000002400 */
[----:B------:R-:W-:-:S07]  /*2b50*/  FMNMX.FTZ R14, R27, R14, !PT ;  /* 0x0000000e1b0e7209 */ /* 0x000fce0007810000 */
[----:B------:R-:W1:Y:S01]  /*2b60*/  MUFU.TANH R31, R31 ;  /* 0x0000001f001f7308 */ /* 0x000e620000002400 */
[----:B0-----:R-:W-:Y:S02]  /*2b70*/  FSEL R29, R24, -INF , P3 ;  /* 0xff800000181d7808 */ /* 0x001fe40001800000 */
[----:B------:R-:W-:Y:S02]  /*2b80*/  ISETP.GT.AND P3, PT, R54, 0x41, PT ;  /* 0x000000413600780c */ /* 0x000fe40003f64270 */
[----:B------:R-:W-:-:S03]  /*2b90*/  FMNMX.FTZ R14, R29, R14, !PT ;  /* 0x0000000e1d0e7209 */ /* 0x000fc60007810000 */
[----:B------:R-:W0:Y:S08]  /*2ba0*/  MUFU.TANH R57, R57 ;  /* 0x0000003900397308 */ /* 0x000e300000002400 */
[----:B------:R-:W2:Y:S01]  /*2bb0*/  MUFU.TANH R28, R28 ;  /* 0x0000001c001c7308 */ /* 0x000ea20000002400 */
[----:B-1----:R-:W-:Y:S02]  /*2bc0*/  FSEL R31, R31, -INF , P2 ;  /* 0xff8000001f1f7808 */ /* 0x002fe40001000000 */
[----:B------:R-:W-:-:S02]  /*2bd0*/  ISETP.GT.AND P2, PT, R54, 0x48, PT ;  /* 0x000000483600780c */ /* 0x000fc40003f44270 */
[----:B------:R-:W-:-:S03]  /*2be0*/  FMNMX.FTZ R14, R31, R14, !PT ;  /* 0x0000000e1f0e7209 */ /* 0x000fc60007810000 */
[----:B------:R-:W1:Y:S01]  /*2bf0*/  MUFU.TANH R60, R60 ;  /* 0x0000003c003c7308 */ /* 0x000e620000002400 */
[----:B0-----:R-:W-:-:S07]  /*2c00*/  FSEL R45, R57, -INF , P3 ;  /* 0xff800000392d7808 */ /* 0x001fce0001800000 */
[----:B------:R1:W-:Y:S01]  /*2c10*/  MUFU.TANH R34, R61 ;  /* 0x0000003d00227308 */ /* 0x0003e20000002400 */
[----:B--2---:R-:W-:Y:S02]  /*2c20*/  FSEL R33, R28, -INF , P1 ;  /* 0xff8000001c217808 */ /* 0x004fe40000800000 */
[----:B------:R-:W-:Y:S02]  /*2c30*/  ISETP.GT.AND P1, PT, R54, 0x49, PT ;  /* 0x000000493600780c */ /* 0x000fe40003f24270 */
[----:B------:R-:W-:-:S03]  /*2c40*/  FMNMX.FTZ R14, R33, R14, !PT ;  /* 0x0000000e210e7209 */ /* 0x000fc60007810000 */
[----:B------:R0:W-:Y:S01]  /*2c50*/  MUFU.TANH R50, R75 ;  /* 0x0000004b00327308 */ /* 0x0001e20000002400 */
[----:B-1----:R-:W-:Y:S02]  /*2c60*/  FSEL R61, R60, -INF , P2 ;  /* 0xff8000003c3d7808 */ /* 0x002fe40001000000 */
[----:B------:R-:W-:-:S05]  /*2c70*/  FMNMX.FTZ R14, R35, R14, !PT ;  /* 0x0000000e230e7209 */ /* 0x000fca0007810000 */
[----:B------:R-:W1:Y:S01]  /*2c80*/  MUFU.TANH R39, R39 ;  /* 0x0000002700277308 */ /* 0x000e620000002400 */
[----:B0-----:R-:W-:-:S04]  /*2c90*/  FSEL R75, R53, -INF , P5 ;  /* 0xff800000354b7808 */ /* 0x001fc80002800000 */
[----:B------:R-:W-:-:S03]  /*2ca0*/  FMNMX.FTZ R6, R75, R6, !PT ;  /* 0x000000064b067209 */ /* 0x000fc60007810000 */
[----:B------:R-:W-:Y:S08]  /*2cb0*/  MUFU.TANH R64, R64 ;  /* 0x0000004000407308 */ /* 0x000ff00000002400 */
[----:B------:R0:W2:Y:S01]  /*2cc0*/  MUFU.TANH R42, R67 ;  /* 0x00000043002a7308 */ /* 0x0000a20000002400 */
[----:B-1----:R-:W-:Y:S02]  /*2cd0*/  FSEL R39, R39, -INF , P5 ;  /* 0xff80000027277808 */ /* 0x002fe40002800000 */
[----:B------:R-:W-:-:S02]  /*2ce0*/  ISETP.GT.AND P5, PT, R54, 0x51, PT ;  /* 0x000000513600780c */ /* 0x000fc40003fa4270 */
[----:B------:R-:W-:-:S03]  /*2cf0*/  FMNMX.FTZ R14, R39, R14, !PT ;  /* 0x0000000e270e7209 */ /* 0x000fc60007810000 */
[----:B------:R-:W1:Y:S01]  /*2d00*/  MUFU.TANH R58, R58 ;  /* 0x0000003a003a7308 */ /* 0x000e620000002400 */
[----:B0-----:R-:W-:-:S04]  /*2d10*/  FSEL R67, R56, -INF , P4 ;  /* 0xff80000038437808 */ /* 0x001fc80002000000 */
[----:B------:R-:W-:-:S03]  /*2d20*/  FMNMX.FTZ R6, R67, R6, !PT ;  /* 0x0000000643067209 */ /* 0x000fc60007810000 */
[----:B------:R0:W-:Y:S01]  /*2d30*/  MUFU.TANH R38, R65 ;  /* 0x0000004100267308 */ /* 0x0001e20000002400 */
[----:B------:R-:W-:Y:S02]  /*2d40*/  FMNMX.FTZ R6, R45, R6, !PT ;  /* 0x000000062d067209 */ /* 0x000fe40007810000 */
[----:B--2---:R-:W-:Y:S02]  /*2d50*/  FSEL R53, R42, -INF , P5 ;  /* 0xff8000002a357808 */ /* 0x004fe40002800000 */
[----:B------:R-:W-:-:S03]  /*2d60*/  FMNMX.FTZ R6, R61, R6, !PT ;  /* 0x000000063d067209 */ /* 0x000fc60007810000 */
[----:B------:R-:W2:Y:S01]  /*2d70*/  MUFU.TANH R43, R59 ;  /* 0x0000003b002b7308 */ /* 0x000ea20000002400 */
[----:B0-----:R-:W-:Y:S02]  /*2d80*/  FSEL R65, R34, -INF , P1 ;  /* 0xff80000022417808 */ /* 0x001fe40000800000 */
[----:B-1----:R-:W-:Y:S02]  /*2d90*/  FSEL R41, R58, -INF , P4 ;  /* 0xff8000003a297808 */ /* 0x002fe40002000000 */
[----:B------:R-:W-:Y:S02]  /*2da0*/  FMNMX.FTZ R6, R65, R6, !PT ;  /* 0x0000000641067209 */ /* 0x000fe40007810000 */
[----:B------:R-:W-:Y:S01]  /*2db0*/  ISETP.GT.AND P4, PT, R54, 0x58, PT ;  /* 0x000000583600780c */ /* 0x000fe20003f84270 */
[----:B------:R-:W0:Y:S01]  /*2dc0*/  MUFU.TANH R68, R68 ;  /* 0x0000004400447308 */ /* 0x000e220000002400 */
[----:B------:R-:W-:-:S07]  /*2dd0*/  FMNMX.FTZ R14, R41, R14, !PT ;  /* 0x0000000e290e7209 */ /* 0x000fce0007810000 */
[----:B------:R-:W1:Y:S01]  /*2de0*/  MUFU.TANH R47, R62 ;  /* 0x0000003e002f7308 */ /* 0x000e620000002400 */
[----:B--2---:R-:W-:Y:S02]  /*2df0*/  FSEL R43, R43, -INF , P3 ;  /* 0xff8000002b2b7808 */ /* 0x004fe40001800000 */
[----:B------:R-:W-:Y:S02]  /*2e00*/  ISETP.GT.AND P3, PT, R54, 0x59, PT ;  /* 0x000000593600780c */ /* 0x000fe40003f64270 */
[----:B------:R-:W-:Y:S02]  /*2e10*/  FMNMX.FTZ R14, R43, R14, !PT ;  /* 0x0000000e2b0e7209 */ /* 0x000fe40007810000 */
[----:B------:R-:W-:Y:S01]  /*2e20*/  FSEL R57, R46, -INF , P3 ;  /* 0xff8000002e397808 */ /* 0x000fe20001800000 */
[----:B------:R2:W3:Y:S01]  /*2e30*/  MUFU.TANH R111, R69 ;  /* 0x00000045006f7308 */ /* 0x0004e20000002400 */
[----:B0-----:R-:W-:-:S07]  /*2e40*/  FSEL R109, R68, -INF , P4 ;  /* 0xff800000446d7808 */ /* 0x001fce0002000000 */
[----:B------:R-:W0:Y:S01]  /*2e50*/  MUFU.TANH R63, R63 ;  /* 0x0000003f003f7308 */ /* 0x000e220000002400 */
[----:B--2---:R-:W-:Y:S02]  /*2e60*/  FSEL R69, R64, -INF , P6 ;  /* 0xff80000040457808 */ /* 0x004fe40003000000 */
[----:B-1----:R-:W-:Y:S02]  /*2e70*/  FSEL R47, R47, -INF , P2 ;  /* 0xff8000002f2f7808 */ /* 0x002fe40001000000 */
[----:B------:R-:W-:Y:S02]  /*2e80*/  FMNMX.FTZ R6, R69, R6, !PT ;  /* 0x0000000645067209 */ /* 0x000fe40007810000 */
[C---:B------:R-:W-:Y:S01]  /*2e90*/  ISETP.GT.AND P2, PT, R54.reuse, 0x60, PT ;  /* 0x000000603600780c */ /* 0x040fe20003f44270 */
[----:B------:R-:W1:Y:S01]  /*2ea0*/  MUFU.TANH R72, R72 ;  /* 0x0000004800487308 */ /* 0x000e620000002400 */
[----:B---3--:R-:W-:Y:S02]  /*2eb0*/  FSEL R111, R111, -INF , P3 ;  /* 0xff8000006f6f7808 */ /* 0x008fe40001800000 */
[----:B------:R-:W-:-:S02]  /*2ec0*/  ISETP.GT.AND P3, PT, R54, 0x71, PT ;  /* 0x000000713600780c */ /* 0x000fc40003f64270 */
[----:B------:R-:W-:Y:S02]  /*2ed0*/  FMNMX.FTZ R14, R47, R14, !PT ;  /* 0x0000000e2f0e7209 */ /* 0x000fe40007810000 */
[----:B------:R-:W-:Y:S01]  /*2ee0*/  FSEL R123, R123, -INF , P3 ;  /* 0xff8000007b7b7808 */ /* 0x000fe20001800000 */
[----:B------:R-:W2:Y:S01]  /*2ef0*/  MUFU.TANH R51, R66 ;  /* 0x0000004200337308 */ /* 0x000ea20000002400 */
[----:B0-----:R-:W-:Y:S02]  /*2f00*/  FSEL R49, R63, -INF , P1 ;  /* 0xff8000003f317808 */ /* 0x001fe40000800000 */
[----:B------:R-:W-:Y:S02]  /*2f10*/  ISETP.GT.AND P1, PT, R54, 0x61, PT ;  /* 0x000000613600780c */ /* 0x000fe40003f24270 */
[----:B------:R-:W-:Y:S02]  /*2f20*/  FMNMX.FTZ R14, R49, R14, !PT ;  /* 0x0000000e310e7209 */ /* 0x000fe40007810000 */
[----:B------:R-:W-:Y:S01]  /*2f30*/  FSEL R115, R115, -INF , P1 ;  /* 0xff80000073737808 */ /* 0x000fe20000800000 */
[----:B------:R0:W3:Y:S01]  /*2f40*/  MUFU.TANH R119, R77 ;  /* 0x0000004d00777308 */ /* 0x0000e20000002400 */
[----:B-1----:R-:W-:-:S02]  /*2f50*/  FSEL R113, R72, -INF , P2 ;  /* 0xff80000048717808 */ /* 0x002fc40001000000 */
[----:B------:R-:W-:Y:S02]  /*2f60*/  FSEL R63, R50, -INF , P1 ;  /* 0xff800000323f7808 */ /* 0x000fe40000800000 */
[----:B------:R-:W-:-:S03]  /*2f70*/  ISETP.GT.AND P1, PT, R54, 0x79, PT ;  /* 0x000000793600780c */ /* 0x000fc60003f24270 */
[----:B------:R-:W1:Y:S01]  /*2f80*/  MUFU.TANH R76, R76 ;  /* 0x0000004c004c7308 */ /* 0x000e620000002400 */
[----:B0-----:R-:W-:Y:S02]  /*2f90*/  FSEL R77, R38, -INF , P5 ;  /* 0xff800000264d7808 */ /* 0x001fe40002800000 */
[----:B--2---:R-:W-:Y:S02]  /*2fa0*/  FSEL R51, R51, -INF , P6 ;  /* 0xff80000033337808 */ /* 0x004fe40003000000 */
[----:B------:R-:W-:Y:S02]  /*2fb0*/  FMNMX.FTZ R6, R77, R6, !PT ;  /* 0x000000064d067209 */ /* 0x000fe40007810000 */
[C---:B------:R-:W-:Y:S01]  /*2fc0*/  ISETP.GT.AND P6, PT, R54.reuse, 0x68, PT ;  /* 0x000000683600780c */ /* 0x040fe20003fc4270 */
[----:B------:R-:W0:Y:S01]  /*2fd0*/  MUFU.TANH R55, R70 ;  /* 0x0000004600377308 */ /* 0x000e220000002400 */
[----:B------:R-:W-:Y:S02]  /*2fe0*/  FMNMX.FTZ R6, R109, R6, !PT ;  /* 0x000000066d067209 */ /* 0x000fe40007810000 */
[----:B------:R-:W-:-:S02]  /*2ff0*/  ISETP.GT.AND P5, PT, R54, 0x69, PT ;  /* 0x000000693600780c */ /* 0x000fc40003fa4270 */
[----:B------:R-:W-:Y:S02]  /*3000*/  FMNMX.FTZ R6, R111, R6, !PT ;  /* 0x000000066f067209 */ /* 0x000fe40007810000 */
[----:B---3--:R-:W-:Y:S01]  /*3010*/  FSEL R119, R119, -INF , P5 ;  /* 0xff80000077777808 */ /* 0x008fe20002800000 */
[----:B------:R-:W2:Y:S01]  /*3020*/  MUFU.TANH R80, R80 ;  /* 0x0000005000507308 */ /* 0x000ea20000002400 */
[----:B------:R-:W-:Y:S02]  /*3030*/  FMNMX.FTZ R6, R113, R6, !PT ;  /* 0x0000000671067209 */ /* 0x000fe40007810000 */
[----:B-1----:R-:W-:Y:S02]  /*3040*/  FSEL R117, R76, -INF , P6 ;  /* 0xff8000004c757808 */ /* 0x002fe40003000000 */
[----:B------:R-:W-:Y:S02]  /*3050*/  FMNMX.FTZ R6, R115, R6, !PT ;  /* 0x0000000673067209 */ /* 0x000fe40007810000 */
[----:B------:R-:W-:Y:S01]  /*3060*/  FSEL R127, R127, -INF , P1 ;  /* 0xff8000007f7f7808 */ /* 0x000fe20000800000 */
[----:B------:R-:W1:Y:S01]  /*3070*/  MUFU.TANH R59, R74 ;  /* 0x0000004a003b7308 */ /* 0x000e620000002400 */
[----:B0-----:R-:W-:-:S02]  /*3080*/  FSEL R55, R55, -INF , P4 ;  /* 0xff80000037377808 */ /* 0x001fc40002000000 */
[----:B------:R-:W-:Y:S02]  /*3090*/  ISETP.GT.AND P4, PT, R54, 0x70, PT ;  /* 0x000000703600780c */ /* 0x000fe40003f84270 */
[----:B------:R-:W-:Y:S02]  /*30a0*/  FMNMX.FTZ R6, R117, R6, !PT ;  /* 0x0000000675067209 */ /* 0x000fe40007810000 */
[----:B------:R-:W-:Y:S01]  /*30b0*/  FMNMX.FTZ R14, R51, R14, !PT ;  /* 0x0000000e330e7209 */ /* 0x000fe20007810000 */
[----:B------:R-:W0:Y:S01]  /*30c0*/  MUFU.TANH R84, R84 ;  /* 0x0000005400547308 */ /* 0x000e220000002400 */
[----:B--2---:R-:W-:Y:S02]  /*30d0*/  FSEL R121, R80, -INF , P4 ;  /* 0xff80000050797808 */ /* 0x004fe40002000000 */
[----:B------:R-:W-:Y:S02]  /*30e0*/  FMNMX.FTZ R6, R119, R6, !PT ;  /* 0x0000000677067209 */ /* 0x000fe40007810000 */
[----:B------:R-:W-:-:S02]  /*30f0*/  FMNMX.FTZ R14, R53, R14, !PT ;  /* 0x0000000e350e7209 */ /* 0x000fc40007810000 */
[----:B------:R-:W-:Y:S01]  /*3100*/  FMNMX.FTZ R6, R121, R6, !PT ;  /* 0x0000000679067209 */ /* 0x000fe20007810000 */
[----:B------:R-:W2:Y:S01]  /*3110*/  MUFU.TANH R78, R78 ;  /* 0x0000004e004e7308 */ /* 0x000ea20000002400 */
[----:B-1----:R-:W-:Y:S02]  /*3120*/  FSEL R59, R59, -INF , P2 ;  /* 0xff8000003b3b7808 */ /* 0x002fe40001000000 */
[----:B------:R-:W-:Y:S02]  /*3130*/  ISETP.GT.AND P2, PT, R54, 0x78, PT ;  /* 0x000000783600780c */ /* 0x000fe40003f44270 */
[----:B------:R-:W-:Y:S02]  /*3140*/  FMNMX.FTZ R6, R123, R6, !PT ;  /* 0x000000067b067209 */ /* 0x000fe40007810000 */
[----:B------:R-:W-:Y:S01]  /*3150*/  FMNMX.FTZ R14, R55, R14, !PT ;  /* 0x0000000e370e7209 */ /* 0x000fe20007810000 */
[----:B------:R-:W-:Y:S01]  /*3160*/  MUFU.TANH R82, R82 ;  /* 0x0000005200527308 */ /* 0x000fe20000002400 */
[----:B0-----:R-:W-:-:S02]  /*3170*/  FSEL R125, R84, -INF , P2 ;  /* 0xff800000547d7808 */ /* 0x001fc40001000000 */
[----:B------:R-:W-:Y:S02]  /*3180*/  FMNMX.FTZ R14, R57, R14, !PT ;  /* 0x0000000e390e7209 */ /* 0x000fe40007810000 */
[----:B------:R-:W-:Y:S02]  /*3190*/  FMNMX.FTZ R6, R125, R6, !PT ;  /* 0x000000067d067209 */ /* 0x000fe40007810000 */
[----:B------:R-:W-:Y:S01]  /*31a0*/  FMNMX.FTZ R14, R59, R14, !PT ;  /* 0x0000000e3b0e7209 */ /* 0x000fe20007810000 */
[----:B------:R-:W-:Y:S01]  /*31b0*/  MUFU.TANH R86, R86 ;  /* 0x0000005600567308 */ /* 0x000fe20000002400 */
[----:B------:R-:W-:Y:S02]  /*31c0*/  FMNMX.FTZ R8, R127, R6, !PT ;  /* 0x000000067f087209 */ /* 0x000fe40007810000 */
[----:B------:R-:W-:-:S03]  /*31d0*/  FMNMX.FTZ R14, R63, R14, !PT ;  /* 0x0000000e3f0e7209 */ /* 0x000fc60007810000 */
[----:B------:R-:W0:Y:S02]  /*31e0*/  SHFL.BFLY PT, R37, R8, 0x2, 0x1f ;  /* 0x0c401f0008257f89 */ /* 0x000e2400000e0000 */
[----:B------:R-:W-:Y:S01]  /*31f0*/  MUFU.TANH R12, R87 ;  /* 0x00000057000c7308 */ /* 0x000fe20000002400 */
[----:B0-----:R-:W-:-:S07]  /*3200*/  FMNMX.FTZ R10, R8, R37, !PT ;  /* 0x00000025080a7209 */ /* 0x001fce0007810000 */
[----:B------:R0:W1:Y:S01]  /*3210*/  MUFU.TANH R8, R79 ;  /* 0x0000004f00087308 */ /* 0x0000620000002400 */
[----:B------:R-:W3:Y:S02]  /*3220*/  SHFL.BFLY PT, R37, R10, 0x1, 0x1f ;  /* 0x0c201f000a257f89 */ /* 0x000ee400000e0000 */
[----:B---3--:R-:W-:-:S05]  /*3230*/  FMNMX.FTZ R37, R10, R37, !PT ;  /* 0x000000250a257209 */ /* 0x008fca0007810000 */
[----:B------:R3:W4:Y:S01]  /*3240*/  MUFU.TANH R10, R83 ;  /* 0x00000053000a7308 */ /* 0x0007220000002400 */
[C---:B------:R-:W-:Y:S01]  /*3250*/  FSETP.NEU.FTZ.AND P0, PT, R37.reuse, -INF , PT ;  /* 0xff8000002500780b */ /* 0x040fe20003f1d000 */
[----:B------:R-:W-:-:S05]  /*3260*/  FMUL.FTZ R6, R37, R36 ;  /* 0x0000002425067220 */ /* 0x000fca0000410000 */
[----:B------:R-:W-:Y:S02]  /*3270*/  FSEL R6, R6, RZ, P0 ;  /* 0x000000ff06067208 */ /* 0x000fe40000000000 */
[----:B------:R-:W-:Y:S01]  /*3280*/  ISETP.NE.AND P0, PT, R90, RZ, PT ;  /* 0x000000ff5a00720c */ /* 0x000fe20003f05270 */
[--C-:B------:R-:W-:Y:S02]  /*3290*/  IMAD.MOV.U32 R90, RZ, RZ, R151.reuse ;  /* 0x000000ffff5a7224 */ /* 0x100fe400078e0097 */
[-CC-:B0-----:R-:W-:Y:S01]  /*32a0*/  FFMA.FTZ R79, R89, R36.reuse, -R6.reuse ;  /* 0x00000024594f7223 */ /* 0x181fe20000010806 */
[----:B--2---:R-:W-:Y:S01]  /*32b0*/  FSEL R89, R78, -INF , P6 ;  /* 0xff8000004e597808 */ /* 0x004fe20003000000 */
[-CC-:B---3--:R-:W-:Y:S01]  /*32c0*/  FFMA.FTZ R83, R85, R36.reuse, -R6.reuse ;  /* 0x0000002455537223 */ /* 0x188fe20000010806 */
[-CC-:B------:R-:W-:Y:S01]  /*32d0*/  FFMA.FTZ R85, R91, R36.reuse, -R6.reuse ;  /* 0x000000245b557223 */ /* 0x180fe20000010806 */
[----:B-1----:R-:W-:Y:S01]  /*32e0*/  FSEL R91, R8, -INF , P5 ;  /* 0xff800000085b7808 */ /* 0x002fe20002800000 */
[--C-:B------:R-:W-:Y:S01]  /*32f0*/  FFMA.FTZ R158, R73, R36, -R6.reuse ;  /* 0x00000024499e7223 */ /* 0x100fe20000010806 */
[----:B------:R-:W-:Y:S01]  /*3300*/  FMNMX.FTZ R14, R89, R14, !PT ;  /* 0x0000000e590e7209 */ /* 0x000fe20007810000 */
[-CC-:B------:R-:W-:Y:S01]  /*3310*/  FFMA.FTZ R73, R81, R36.reuse, -R6.reuse ;  /* 0x0000002451497223 */ /* 0x180fe20000010806 */
[-CC-:B------:R-:W-:Y:S01]  /*3320*/  FFMA.FTZ R81, R93, R36.reuse, -R6.reuse ;  /* 0x000000245d517223 */ /* 0x180fe20000010806 */
[----:B------:R-:W-:Y:S01]  /*3330*/  FSEL R93, R82, -INF , P4 ;  /* 0xff800000525d7808 */ /* 0x000fe20002000000 */
[--C-:B------:R-:W-:Y:S01]  /*3340*/  FFMA.FTZ R87, R95, R36, -R6.reuse ;  /* 0x000000245f577223 */ /* 0x100fe20000010806 */
[----:B------:R-:W-:Y:S01]  /*3350*/  FMNMX.FTZ R14, R91, R14, !PT ;  /* 0x0000000e5b0e7209 */ /* 0x000fe20007810000 */
[-CC-:B------:R-:W-:Y:S01]  /*3360*/  FFMA.FTZ R170, R97, R36.reuse, -R6.reuse ;  /* 0x0000002461aa7223 */ /* 0x180fe20000010806 */
[----:B----4-:R-:W-:Y:S01]  /*3370*/  FSEL R95, R10, -INF , P3 ;  /* 0xff8000000a5f7808 */ /* 0x010fe20001800000 */
[--C-:B------:R-:W-:Y:S01]  /*3380*/  FFMA.FTZ R168, R99, R36, -R6.reuse ;  /* 0x0000002463a87223 */ /* 0x100fe20000010806 */
[----:B------:R-:W-:Y:S01]  /*3390*/  FMNMX.FTZ R14, R93, R14, !PT ;  /* 0x0000000e5d0e7209 */ /* 0x000fe20007810000 */
[-CC-:B------:R-:W-:Y:S01]  /*33a0*/  FFMA.FTZ R172, R67, R36.reuse, -R6.reuse ;  /* 0x0000002443ac7223 */ /* 0x180fe20000010806 */
[----:B------:R-:W-:Y:S01]  /*33b0*/  FSEL R97, R86, -INF , P2 ;  /* 0xff80000056617808 */ /* 0x000fe20001000000 */
[--C-:B------:R-:W-:Y:S01]  /*33c0*/  FFMA.FTZ R67, R45, R36, -R6.reuse ;  /* 0x000000242d437223 */ /* 0x100fe20000010806 */
[----:B------:R-:W-:Y:S01]  /*33d0*/  FMNMX.FTZ R14, R95, R14, !PT ;  /* 0x0000000e5f0e7209 */ /* 0x000fe20007810000 */
[-CC-:B------:R-:W-:Y:S01]  /*33e0*/  FFMA.FTZ R156, R30, R36.reuse, -R6.reuse ;  /* 0x000000241e9c7223 */ /* 0x180fe20000010806 */
[----:B------:R-:W-:Y:S01]  /*33f0*/  FSEL R99, R12, -INF , P1 ;  /* 0xff8000000c637808 */ /* 0x000fe20000800000 */
[--C-:B------:R-:W-:Y:S01]  /*3400*/  FFMA.FTZ R71, R71, R36, -R6.reuse ;  /* 0x0000002447477223 */ /* 0x100fe20000010806 */
[----:B------:R-:W-:Y:S01]  /*3410*/  FMNMX.FTZ R14, R97, R14, !PT ;  /* 0x0000000e610e7209 */ /* 0x000fe20007810000 */
[----:B------:R-:W-:Y:S01]  /*3420*/  MUFU.EX2 R158, R158 ;  /* 0x0000009e009e7308 */ /* 0x000fe20000000800 */
[-CC-:B------:R-:W-:Y:S01]  /*3430*/  FFMA.FTZ R160, R107, R36.reuse, -R6.reuse ;  /* 0x000000246ba07223 */ /* 0x180fe20000010806 */
[--C-:B------:R-:W-:Y:S01]  /*3440*/  FFMA.FTZ R162, R105, R36, -R6.reuse ;  /* 0x0000002469a27223 */ /* 0x100fe20000010806 */
[----:B------:R-:W-:Y:S01]  /*3450*/  FMNMX.FTZ R14, R99, R14, !PT ;  /* 0x0000000e630e7209 */ /* 0x000fe20007810000 */
[-CC-:B------:R-:W-:Y:S01]  /*3460*/  FFMA.FTZ R174, R61, R36.reuse, -R6.reuse ;  /* 0x000000243dae7223 */ /* 0x180fe20000010806 */
[-CC-:B------:R-:W-:Y:S01]  /*3470*/  FFMA.FTZ R61, R65, R36.reuse, -R6.reuse ;  /* 0x00000024413d7223 */ /* 0x180fe20000010806 */
[-CC-:B------:R-:W-:Y:S01]  /*3480*/  FFMA.FTZ R164, R103, R36.reuse, -R6.reuse ;  /* 0x0000002467a47223 */ /* 0x180fe20000010806 */
[-CC-:B------:R-:W-:Y:S01]  /*3490*/  FFMA.FTZ R166, R101, R36.reuse, -R6.reuse ;  /* 0x0000002465a67223 */ /* 0x180fe20000010806 */
[----:B------:R-:W0:Y:S01]  /*34a0*/  SHFL.BFLY PT, R45, R14, 0x2, 0x1f ;  /* 0x0c401f000e2d7f89 */ /* 0x000e2200000e0000 */
        /* <DEDUP_REMOVED lines=8> */
[----:B------:R-:W1:Y:S01]  /*3530*/  MUFU.EX2 R71, R71 ;  /* 0x0000004700477308 */ /* 0x000e620000000800 */
[-CC-:B------:R-:W-:Y:S01]  /*3540*/  FFMA.FTZ R182, R117, R36.reuse, -R6.reuse ;  /* 0x0000002475b67223 */ /* 0x180fe20000010806 */
[-CC-:B------:R-:W-:Y:S01]  /*3550*/  FFMA.FTZ R101, R119, R36.reuse, -R6.reuse ;  /* 0x0000002477657223 */ /* 0x180fe20000010806 */
[-CC-:B------:R-:W-:Y:S01]  /*3560*/  FFMA.FTZ R184, R121, R36.reuse, -R6.reuse ;  /* 0x0000002479b87223 */ /* 0x180fe20000010806 */
[-CC-:B------:R-:W-:Y:S01]  /*3570*/  FFMA.FTZ R103, R123, R36.reuse, -R6.reuse ;  /* 0x000000247b677223 */ /* 0x180fe20000010806 */
[-CC-:B------:R-:W-:Y:S01]  /*3580*/  FFMA.FTZ R186, R125, R36.reuse, -R6.reuse ;  /* 0x000000247dba7223 */ /* 0x180fe20000010806 */
[----:B------:R-:W-:Y:S01]  /*3590*/  FFMA.FTZ R105, R127, R36, -R6 ;  /* 0x000000247f697223 */ /* 0x000fe20000010806 */
[--C-:B------:R-:W-:Y:S01]  /*35a0*/  IMAD.MOV.U32 R127, RZ, RZ, R151.reuse ;  /* 0x000000ffff7f7224 */ /* 0x100fe200078e0097 */
[----:B------:R-:W2:Y:S01]  /*35b0*/  MUFU.EX2 R73, R73 ;  /* 0x0000004900497308 */ /* 0x000ea20000000800 */
[--C-:B------:R-:W-:Y:S01]  /*35c0*/  IMAD.MOV.U32 R125, RZ, RZ, R151.reuse ;  /* 0x000000ffff7d7224 */ /* 0x100fe200078e0097 */
[----:B------:R-:W-:Y:S01]  /*35d0*/  MOV R119, R151 ;  /* 0x0000009700777202 */ /* 0x000fe20000000f00 */
[----:B------:R-:W-:-:S02]  /*35e0*/  IMAD.MOV.U32 R123, RZ, RZ, R151 ;  /* 0x000000ffff7b7224 */ /* 0x000fc400078e0097 */
[--C-:B------:R-:W-:Y:S01]  /*35f0*/  IMAD.MOV.U32 R121, RZ, RZ, R151.reuse ;  /* 0x000000ffff797224 */ /* 0x100fe200078e0097 */
[----:B0-----:R-:W-:Y:S02]  /*3600*/  FMNMX.FTZ R8, R14, R45, !PT ;  /* 0x0000002d0e087209 */ /* 0x001fe40007810000 */
[----:B------:R-:W0:Y:S01]  /*3610*/  MUFU.EX2 R160, R160 ;  /* 0x000000a000a07308 */ /* 0x000e220000000800 */
[--C-:B------:R-:W-:Y:S02]  /*3620*/  IMAD.MOV.U32 R117, RZ, RZ, R151.reuse ;  /* 0x000000ffff757224 */ /* 0x100fe400078e0097 */
[--C-:B------:R-:W-:Y:S01]  /*3630*/  IMAD.MOV.U32 R115, RZ, RZ, R151.reuse ;  /* 0x000000ffff737224 */ /* 0x100fe200078e0097 */
[----:B------:R-:W3:Y:S01]  /*3640*/  SHFL.BFLY PT, R45, R8, 0x1, 0x1f ;  /* 0x0c201f00082d7f89 */ /* 0x000ee200000e0000 */
[--C-:B------:R-:W-:Y:S02]  /*3650*/  IMAD.MOV.U32 R113, RZ, RZ, R151.reuse ;  /* 0x000000ffff717224 */ /* 0x100fe400078e0097 */
[--C-:B------:R-:W-:Y:S01]  /*3660*/  IMAD.MOV.U32 R111, RZ, RZ, R151.reuse ;  /* 0x000000ffff6f7224 */ /* 0x100fe200078e0097 */
[----:B------:R-:W4:Y:S01]  /*3670*/  MUFU.EX2 R79, R79 ;  /* 0x0000004f004f7308 */ /* 0x000f220000000800 */
[----:B------:R-:W-:-:S02]  /*3680*/  IMAD.MOV.U32 R109, RZ, RZ, R151 ;  /* 0x000000ffff6d7224 */ /* 0x000fc400078e0097 */
[----:B------:R-:W-:-:S05]  /*3690*/  IMAD.MOV.U32 R107, RZ, RZ, R151 ;  /* 0x000000ffff6b7224 */ /* 0x000fca00078e0097 */
[----:B------:R-:W5:Y:S08]  /*36a0*/  MUFU.EX2 R162, R162 ;  /* 0x000000a200a27308 */ /* 0x000f700000000800 */
[----:B------:R-:W5:Y:S01]  /*36b0*/  MUFU.EX2 R81, R81 ;  /* 0x0000005100517308 */ /* 0x000f620000000800 */
[----:B---3--:R-:W-:-:S04]  /*36c0*/  FMNMX.FTZ R45, R8, R45, !PT ;  /* 0x0000002d082d7209 */ /* 0x008fc80007810000 */
[C---:B------:R-:W-:Y:S01]  /*36d0*/  FSETP.NEU.FTZ.AND P1, PT, R45.reuse, -INF , PT ;  /* 0xff8000002d00780b */ /* 0x040fe20003f3d000 */
[----:B------:R-:W-:Y:S02]  /*36e0*/  FMUL.FTZ R8, R45, R36 ;  /* 0x000000242d087220 */ /* 0x000fe40000410000 */
[----:B------:R-:W-:Y:S03]  /*36f0*/  MUFU.EX2 R164, R164 ;  /* 0x000000a400a47308 */ /* 0x000fe60000000800 */
[----:B------:R-:W-:-:S05]  /*3700*/  FSEL R28, R8, RZ, P1 ;  /* 0x000000ff081c7208 */ /* 0x000fca0000800000 */
[----:B------:R-:W-:Y:S01]  /*3710*/  MUFU.EX2 R83, R83 ;  /* 0x0000005300537308 */ /* 0x000fe20000000800 */
[-CC-:B------:R-:W-:Y:S01]  /*3720*/  FFMA.FTZ R157, R3, R36.reuse, -R28.reuse ;  /* 0x00000024039d7223 */ /* 0x180fe2000001081c */
[-CC-:B------:R-:W-:Y:S01]  /*3730*/  FFMA.FTZ R4, R4, R36.reuse, -R28.reuse ;  /* 0x0000002404047223 */ /* 0x180fe2000001081c */
[-CC-:B------:R-:W-:Y:S01]  /*3740*/  FFMA.FTZ R159, R7, R36.reuse, -R28.reuse ;  /* 0x00000024079f7223 */ /* 0x180fe2000001081c */
[----:B-1----:R-:W-:Y:S01]  /*3750*/  FADD.FTZ R3, R156, R71 ;  /* 0x000000479c037221 */ /* 0x002fe20000010000 */
[-CC-:B------:R-:W-:Y:S01]  /*3760*/  FFMA.FTZ R6, R5, R36.reuse, -R28.reuse ;  /* 0x0000002405067223 */ /* 0x180fe2000001081c */
[-CC-:B------:R-:W-:Y:S01]  /*3770*/  FFMA.FTZ R161, R9, R36.reuse, -R28.reuse ;  /* 0x0000002409a17223 */ /* 0x180fe2000001081c */
[-CC-:B------:R-:W-:Y:S01]  /*3780*/  FFMA.FTZ R8, R11, R36.reuse, -R28.reuse ;  /* 0x000000240b087223 */ /* 0x180fe2000001081c */
[----:B------:R-:W-:Y:S01]  /*3790*/  MUFU.EX2 R157, R157 ;  /* 0x0000009d009d7308 */ /* 0x000fe20000000800 */
[----:B------:R-:W-:Y:S01]  /*37a0*/  FADD.FTZ R26, R158, R3 ;  /* 0x000000039e1a7221 */ /* 0x000fe20000010000 */
[-CC-:B------:R-:W-:Y:S01]  /*37b0*/  FFMA.FTZ R163, R13, R36.reuse, -R28.reuse ;  /* 0x000000240da37223 */ /* 0x180fe2000001081c */
[-CC-:B------:R-:W-:Y:S01]  /*37c0*/  FFMA.FTZ R10, R15, R36.reuse, -R28.reuse ;  /* 0x000000240f0a7223 */ /* 0x180fe2000001081c */
[-C--:B------:R-:W-:Y:S01]  /*37d0*/  FFMA.FTZ R165, R25, R36.reuse, -R28 ;  /* 0x0000002419a57223 */ /* 0x080fe2000001081c */
[----:B--2---:R-:W-:Y:S01]  /*37e0*/  FADD.FTZ R3, R73, R26 ;  /* 0x0000001a49037221 */ /* 0x004fe20000010000 */
[-CC-:B------:R-:W-:Y:S01]  /*37f0*/  FFMA.FTZ R12, R21, R36.reuse, -R28.reuse ;  /* 0x00000024150c7223 */ /* 0x180fe2000001081c */
[-CC-:B------:R-:W-:Y:S01]  /*3800*/  FFMA.FTZ R167, R27, R36.reuse, -R28.reuse ;  /* 0x000000241ba77223 */ /* 0x180fe2000001081c */
[----:B------:R-:W1:Y:S01]  /*3810*/  MUFU.EX2 R4, R4 ;  /* 0x0000000400047308 */ /* 0x000e620000000800 */
[----:B0-----:R-:W-:Y:S01]  /*3820*/  FADD.FTZ R30, R160, R3 ;  /* 0x00000003a01e7221 */ /* 0x001fe20000010000 */
[-CC-:B------:R-:W-:Y:S01]  /*3830*/  FFMA.FTZ R14, R29, R36.reuse, -R28.reuse ;  /* 0x000000241d0e7223 */ /* 0x180fe2000001081c */
[-CC-:B------:R-:W-:Y:S01]  /*3840*/  FFMA.FTZ R169, R31, R36.reuse, -R28.reuse ;  /* 0x000000241fa97223 */ /* 0x180fe2000001081c */
[-C--:B------:R-:W-:Y:S01]  /*3850*/  FFMA.FTZ R20, R33, R36.reuse, -R28 ;  /* 0x0000002421147223 */ /* 0x080fe2000001081c */
[----:B----4-:R-:W-:Y:S01]  /*3860*/  FADD.FTZ R3, R79, R30 ;  /* 0x0000001e4f037221 */ /* 0x010fe20000010000 */
[-CC-:B------:R-:W-:Y:S01]  /*3870*/  FFMA.FTZ R171, R35, R36.reuse, -R28.reuse ;  /* 0x0000002423ab7223 */ /* 0x180fe2000001081c */
[-CC-:B------:R-:W-:Y:S01]  /*3880*/  FFMA.FTZ R24, R39, R36.reuse, -R28.reuse ;  /* 0x0000002427187223 */ /* 0x180fe2000001081c */
[----:B------:R-:W0:Y:S01]  /*3890*/  MUFU.EX2 R159, R159 ;  /* 0x0000009f009f7308 */ /* 0x000e220000000800 */
[----:B-----5:R-:W-:Y:S01]  /*38a0*/  FADD.FTZ R32, R162, R3 ;  /* 0x00000003a2207221 */ /* 0x020fe20000010000 */
[-CC-:B------:R-:W-:Y:S01]  /*38b0*/  FFMA.FTZ R173, R41, R36.reuse, -R28.reuse ;  /* 0x0000002429ad7223 */ /* 0x180fe2000001081c */
[-CC-:B------:R-:W-:Y:S01]  /*38c0*/  FFMA.FTZ R26, R43, R36.reuse, -R28.reuse ;  /* 0x000000242b1a7223 */ /* 0x180fe2000001081c */
[-C--:B------:R-:W-:Y:S01]  /*38d0*/  FFMA.FTZ R175, R47, R36.reuse, -R28 ;  /* 0x000000242faf7223 */ /* 0x080fe2000001081c */
[----:B------:R-:W-:Y:S01]  /*38e0*/  FADD.FTZ R5, R81, R32 ;  /* 0x0000002051057221 */ /* 0x000fe20000010000 */
[-CC-:B------:R-:W-:Y:S01]  /*38f0*/  FFMA.FTZ R49, R49, R36.reuse, -R28.reuse ;  /* 0x0000002431317223 */ /* 0x180fe2000001081c */
[-C--:B------:R-:W-:Y:S01]  /*3900*/  FFMA.FTZ R51, R51, R36.reuse, -R28 ;  /* 0x0000002433337223 */ /* 0x080fe2000001081c */
[----:B------:R-:W2:Y:S01]  /*3910*/  MUFU.EX2 R6, R6 ;  /* 0x0000000600067308 */ /* 0x000ea20000000800 */
[----:B-1----:R-:W-:Y:S01]  /*3920*/  FADD.FTZ R30, R157, R4 ;  /* 0x000000049d1e7221 */ /* 0x002fe20000010000 */
[----:B------:R-:W-:Y:S01]  /*3930*/  FADD.FTZ R34, R164, R5 ;  /* 0x00000005a4227221 */ /* 0x000fe20000010000 */
[-CC-:B------:R-:W-:Y:S01]  /*3940*/  FFMA.FTZ R53, R53, R36.reuse, -R28.reuse ;  /* 0x0000002435357223 */ /* 0x180fe2000001081c */
[-CC-:B------:R-:W-:Y:S01]  /*3950*/  FFMA.FTZ R55, R55, R36.reuse, -R28.reuse ;  /* 0x0000002437377223 */ /* 0x180fe2000001081c */
[-C--:B------:R-:W-:Y:S01]  /*3960*/  FFMA.FTZ R57, R57, R36.reuse, -R28 ;  /* 0x0000002439397223 */ /* 0x080fe2000001081c */
[----:B------:R-:W-:Y:S01]  /*3970*/  FADD.FTZ R5, R83, R34 ;  /* 0x0000002253057221 */ /* 0x000fe20000010000 */
[-C--:B------:R-:W-:Y:S01]  /*3980*/  FFMA.FTZ R59, R59, R36.reuse, -R28 ;  /* 0x000000243b3b7223 */ /* 0x080fe2000001081c */
[----:B------:R-:W1:Y:S01]  /*3990*/  MUFU.EX2 R161, R161 ;  /* 0x000000a100a17308 */ /* 0x000e620000000800 */
[----:B0-----:R-:W-:Y:S01]  /*39a0*/  FADD.FTZ R3, R159, R30 ;  /* 0x0000001e9f037221 */ /* 0x001fe20000010000 */
[-CC-:B------:R-:W-:Y:S01]  /*39b0*/  FFMA.FTZ R63, R63, R36.reuse, -R28.reuse ;  /* 0x000000243f3f7223 */ /* 0x180fe2000001081c */
[-CC-:B------:R-:W-:Y:S01]  /*39c0*/  FFMA.FTZ R89, R89, R36.reuse, -R28.reuse ;  /* 0x0000002459597223 */ /* 0x180fe2000001081c */
[-CC-:B------:R-:W-:Y:S01]  /*39d0*/  FFMA.FTZ R91, R91, R36.reuse, -R28.reuse ;  /* 0x000000245b5b7223 */ /* 0x180fe2000001081c */
[-CC-:B------:R-:W-:Y:S01]  /*39e0*/  FFMA.FTZ R93, R93, R36.reuse, -R28.reuse ;  /* 0x000000245d5d7223 */ /* 0x180fe2000001081c */
[-CC-:B------:R-:W-:Y:S01]  /*39f0*/  FFMA.FTZ R95, R95, R36.reuse, -R28.reuse ;  /* 0x000000245f5f7223 */ /* 0x180fe2000001081c */
[-CC-:B------:R-:W-:Y:S01]  /*3a00*/  FFMA.FTZ R97, R97, R36.reuse, -R28.reuse ;  /* 0x0000002461617223 */ /* 0x180fe2000001081c */
[----:B------:R-:W0:Y:S01]  /*3a10*/  MUFU.EX2 R8, R8 ;  /* 0x0000000800087308 */ /* 0x000e220000000800 */
[C---:B--2---:R-:W-:Y:S01]  /*3a20*/  FADD.FTZ R32, R6.reuse, R3 ;  /* 0x0000000306207221 */ /* 0x044fe20000010000 */
[----:B------:R-:W-:Y:S01]  /*3a30*/  FFMA.FTZ R99, R99, R36, -R28 ;  /* 0x0000002463637223 */ /* 0x000fe2000001081c */
[----:B------:R-:W-:-:S02]  /*3a40*/  F2FP.BF16.F32.PACK_AB R159, R6, R159 ;  /* 0x0000009f069f723e */ /* 0x000fc400000010ff */
[----:B------:R-:W-:Y:S02]  /*3a50*/  F2FP.BF16.F32.PACK_AB R157, R4, R157 ;  /* 0x0000009d049d723e */ /* 0x000fe400000010ff */
[----:B------:R-:W-:Y:S01]  /*3a60*/  F2FP.BF16.F32.PACK_AB R156, R71, R156 ;  /* 0x0000009c479c723e */ /* 0x000fe200000010ff */
[----:B------:R-:W2:Y:S01]  /*3a70*/  MUFU.EX2 R166, R166 ;  /* 0x000000a600a67308 */ /* 0x000ea20000000800 */
[----:B-1----:R-:W-:Y:S01]  /*3a80*/  FADD.FTZ R3, R161, R32 ;  /* 0x00000020a1037221 */ /* 0x002fe20000010000 */
[----:B------:R-:W-:Y:S02]  /*3a90*/  F2FP.BF16.F32.PACK_AB R158, R73, R158 ;  /* 0x0000009e499e723e */ /* 0x000fe400000010ff */
[----:B------:R-:W-:Y:S02]  /*3aa0*/  F2FP.BF16.F32.PACK_AB R160, R79, R160 ;  /* 0x000000a04fa0723e */ /* 0x000fe400000010ff */
[----:B------:R-:W-:Y:S02]  /*3ab0*/  F2FP.BF16.F32.PACK_AB R162, R81, R162 ;  /* 0x000000a251a2723e */ /* 0x000fe400000010ff */
[----:B------:R-:W1:Y:S01]  /*3ac0*/  MUFU.EX2 R163, R163 ;  /* 0x000000a300a37308 */ /* 0x000e620000000800 */
[----:B0-----:R-:W-:Y:S01]  /*3ad0*/  FADD.FTZ R32, R8, R3 ;  /* 0x0000000308207221 */ /* 0x001fe20000010000 */
[----:B------:R-:W-:-:S02]  /*3ae0*/  F2FP.BF16.F32.PACK_AB R164, R83, R164 ;  /* 0x000000a453a4723e */ /* 0x000fc400000010ff */
[----:B------:R-:W-:-:S04]  /*3af0*/  F2FP.BF16.F32.PACK_AB R161, R8, R161 ;  /* 0x000000a108a1723e */ /* 0x000fc800000010ff */
[----:B------:R-:W0:Y:S01]  /*3b00*/  MUFU.EX2 R85, R85 ;  /* 0x0000005500557308 */ /* 0x000e220000000800 */
[----:B--2---:R-:W-:-:S07]  /*3b10*/  FADD.FTZ R34, R166, R5 ;  /* 0x00000005a6227221 */ /* 0x004fce0000010000 */
[----:B------:R-:W2:Y:S01]  /*3b20*/  MUFU.EX2 R10, R10 ;  /* 0x0000000a000a7308 */ /* 0x000ea20000000800 */
[----:B-1----:R-:W-:-:S07]  /*3b30*/  FADD.FTZ R3, R163, R32 ;  /* 0x00000020a3037221 */ /* 0x002fce0000010000 */
[----:B------:R-:W1:Y:S01]  /*3b40*/  MUFU.EX2 R168, R168 ;  /* 0x000000a800a87308 */ /* 0x000e620000000800 */
[C---:B0-----:R-:W-:Y:S01]  /*3b50*/  FADD.FTZ R5, R85.reuse, R34 ;  /* 0x0000002255057221 */ /* 0x041fe20000010000 */
[----:B------:R-:W-:-:S06]  /*3b60*/  F2FP.BF16.F32.PACK_AB R166, R85, R166 ;  /* 0x000000a655a6723e */ /* 0x000fcc00000010ff */
[----:B------:R-:W0:Y:S01]  /*3b70*/  MUFU.EX2 R165, R165 ;  /* 0x000000a500a57308 */ /* 0x000e220000000800 */
[C---:B--2---:R-:W-:Y:S01]  /*3b80*/  FADD.FTZ R34, R10.reuse, R3 ;  /* 0x000000030a227221 */ /* 0x044fe20000010000 */
[----:B------:R-:W-:-:S06]  /*3b90*/  F2FP.BF16.F32.PACK_AB R163, R10, R163 ;  /* 0x000000a30aa3723e */ /* 0x000fcc00000010ff */
        /* <DEDUP_REMOVED lines=8> */
[C---:B-1----:R-:W-:Y:S01]  /*3c20*/  FADD.FTZ R0, R12.reuse, R3 ;  /* 0x000000030c007221 */ /* 0x042fe20000010000 */
[----:B------:R-:W-:-:S06]  /*3c30*/  F2FP.BF16.F32.PACK_AB R165, R12, R165 ;  /* 0x000000a50ca5723e */ /* 0x000fcc00000010ff */
[----:B------:R-:W1:Y:S01]  /*3c40*/  MUFU.EX2 R75, R75 ;  /* 0x0000004b004b7308 */ /* 0x000e620000000800 */
[----:B0-----:R-:W-:-:S07]  /*3c50*/  FADD.FTZ R34, R170, R5 ;  /* 0x00000005aa227221 */ /* 0x001fce0000010000 */
[----:B------:R-:W0:Y:S01]  /*3c60*/  MUFU.EX2 R14, R14 ;  /* 0x0000000e000e7308 */ /* 0x000e220000000800 */
[----:B--2---:R-:W-:-:S07]  /*3c70*/  FADD.FTZ R3, R167, R0 ;  /* 0x00000000a7037221 */ /* 0x004fce0000010000 */
[----:B------:R-:W2:Y:S01]  /*3c80*/  MUFU.EX2 R172, R172 ;  /* 0x000000ac00ac7308 */ /* 0x000ea20000000800 */
[C---:B-1----:R-:W-:Y:S01]  /*3c90*/  FADD.FTZ R5, R75.reuse, R34 ;  /* 0x000000224b057221 */ /* 0x042fe20000010000 */
[----:B------:R-:W-:-:S06]  /*3ca0*/  F2FP.BF16.F32.PACK_AB R170, R75, R170 ;  /* 0x000000aa4baa723e */ /* 0x000fcc00000010ff */
[----:B------:R-:W1:Y:S01]  /*3cb0*/  MUFU.EX2 R169, R169 ;  /* 0x000000a900a97308 */ /* 0x000e620000000800 */
[C---:B0-----:R-:W-:Y:S01]  /*3cc0*/  FADD.FTZ R0, R14.reuse, R3 ;  /* 0x000000030e007221 */ /* 0x041fe20000010000 */
[----:B------:R-:W-:-:S06]  /*3cd0*/  F2FP.BF16.F32.PACK_AB R167, R14, R167 ;  /* 0x000000a70ea7723e */ /* 0x000fcc00000010ff */
        /* <DEDUP_REMOVED lines=56> */
[----:B------:R-:W-:Y:S01]  /*4060*/  F2FP.BF16.F32.PACK_AB R182, R101, R182 ;  /* 0x000000b665b6723e */ /* 0x000fe200000010ff */
[----:B------:R-:W-:-:S05]  /*4070*/  IMAD.MOV.U32 R101, RZ, RZ, R151 ;  /* 0x000000ffff657224 */ /* 0x000fca00078e0097 */
        /* <DEDUP_REMOVED lines=9> */
[----:B------:R-:W-:Y:S01]  /*4110*/  F2FP.BF16.F32.PACK_AB R184, R103, R184 ;  /* 0x000000b867b8723e */ /* 0x000fe200000010ff */
[----:B------:R-:W-:-:S05]  /*4120*/  IMAD.MOV.U32 R103, RZ, RZ, R151 ;  /* 0x000000ffff677224 */ /* 0x000fca00078e0097 */
[----:B------:R0:W3:Y:S01]  /*4130*/  MUFU.EX2 R38, R91 ;  /* 0x0000005b00267308 */ /* 0x0000e20000000800 */
[C---:B--2---:R-:W-:Y:S01]  /*4140*/  FADD.FTZ R42, R28.reuse, R3 ;  /* 0x000000031c2a7221 */ /* 0x044fe20000010000 */
[----:B------:R-:W-:-:S06]  /*4150*/  F2FP.BF16.F32.PACK_AB R181, R28, R59 ;  /* 0x0000003b1cb5723e */ /* 0x000fcc00000010ff */
[----:B------:R-:W2:Y:S01]  /*4160*/  MUFU.EX2 R93, R93 ;  /* 0x0000005d005d7308 */ /* 0x000ea20000000800 */
[----:B-1----:R-:W-:Y:S01]  /*4170*/  FADD.FTZ R3, R89, R42 ;  /* 0x0000002a59037221 */ /* 0x002fe20000010000 */
[----:B0-----:R-:W-:-:S06]  /*4180*/  MOV R91, R151 ;  /* 0x00000097005b7202 */ /* 0x001fcc0000000f00 */
[----:B------:R0:W1:Y:S01]  /*4190*/  MUFU.EX2 R40, R95 ;  /* 0x0000005f00287308 */ /* 0x0000620000000800 */
[C---:B---3--:R-:W-:Y:S01]  /*41a0*/  FADD.FTZ R6, R38.reuse, R3 ;  /* 0x0000000326067221 */ /* 0x048fe20000010000 */
[----:B------:R-:W-:Y:S01]  /*41b0*/  F2FP.BF16.F32.PACK_AB R183, R38, R89 ;  /* 0x0000005926b7723e */ /* 0x000fe200000010ff */
[----:B------:R-:W-:-:S05]  /*41c0*/  IMAD.MOV.U32 R89, RZ, RZ, R151 ;  /* 0x000000ffff597224 */ /* 0x000fca00078e0097 */
[----:B------:R-:W3:Y:S01]  /*41d0*/  MUFU.EX2 R97, R97 ;  /* 0x0000006100617308 */ /* 0x000ee20000000800 */
[----:B--2---:R-:W-:Y:S01]  /*41e0*/  FADD.FTZ R3, R93, R6 ;  /* 0x000000065d037221 */ /* 0x004fe20000010000 */
[----:B0-----:R-:W-:-:S06]  /*41f0*/  IMAD.MOV.U32 R95, RZ, RZ, R151 ;  /* 0x000000ffff5f7224 */ /* 0x001fcc00078e0097 */
[----:B------:R-:W0:Y:S01]  /*4200*/  MUFU.EX2 R186, R186 ;  /* 0x000000ba00ba7308 */ /* 0x000e220000000800 */
[C---:B-1----:R-:W-:Y:S01]  /*4210*/  FADD.FTZ R6, R40.reuse, R3 ;  /* 0x0000000328067221 */ /* 0x042fe20000010000 */
[----:B------:R-:W-:Y:S01]  /*4220*/  F2FP.BF16.F32.PACK_AB R185, R40, R93 ;  /* 0x0000005d28b9723e */ /* 0x000fe200000010ff */
[----:B------:R-:W-:-:S05]  /*4230*/  IMAD.MOV.U32 R93, RZ, RZ, R151 ;  /* 0x000000ffff5d7224 */ /* 0x000fca00078e0097 */
[----:B------:R-:W1:Y:S01]  /*4240*/  MUFU.EX2 R105, R105 ;  /* 0x0000006900697308 */ /* 0x000e620000000800 */
[----:B---3--:R-:W-:Y:S01]  /*4250*/  FADD.FTZ R3, R97, R6 ;  /* 0x0000000661037221 */ /* 0x008fe20000010000 */
[----:B------:R-:W-:Y:S02]  /*4260*/  VIADD R6, R88, 0xfffffffe ;  /* 0xfffffffe58067836 */ /* 0x000fe40000000000 */
[----:B------:R-:W-:-:S03]  /*4270*/  IMAD.MOV.U32 R88, RZ, RZ, R151 ;  /* 0x000000ffff587224 */ /* 0x000fc600078e0097 */
[----:B------:R-:W-:Y:S01]  /*4280*/  ISETP.GE.AND P1, PT, R6, R17, PT ;  /* 0x000000110600720c */ /* 0x000fe20003f26270 */
[----:B------:R2:W3:Y:S01]  /*4290*/  MUFU.EX2 R4, R99 ;  /* 0x0000006300047308 */ /* 0x0004e20000000800 */
[----:B0-----:R-:W-:-:S04]  /*42a0*/  FADD.FTZ R0, R186, R5 ;  /* 0x00000005ba007221 */ /* 0x001fc80000010000 */
[C---:B-1----:R-:W-:Y:S01]  /*42b0*/  FADD.FTZ R0, R105.reuse, R0 ;  /* 0x0000000069007221 */ /* 0x042fe20000010000 */
[----:B------:R-:W-:Y:S01]  /*42c0*/  F2FP.BF16.F32.PACK_AB R186, R105, R186 ;  /* 0x000000ba69ba723e */ /* 0x000fe200000010ff */
[----:B--2---:R-:W-:Y:S01]  /*42d0*/  IMAD.MOV.U32 R99, RZ, RZ, R151 ;  /* 0x000000ffff637224 */ /* 0x004fe200078e0097 */
[----:B------:R-:W-:Y:S02]  /*42e0*/  MOV R105, R151 ;  /* 0x0000009700697202 */ /* 0x000fe40000000f00 */
[C---:B---3--:R-:W-:Y:S01]  /*42f0*/  F2FP.BF16.F32.PACK_AB R187, R4.reuse, R97 ;  /* 0x0000006104bb723e */ /* 0x048fe200000010ff */
[----:B------:R-:W-:Y:S01]  /*4300*/  FADD.FTZ R3, R4, R3 ;  /* 0x0000000304037221 */ /* 0x000fe20000010000 */
[----:B------:R-:W-:Y:S01]  /*4310*/  IMAD.MOV.U32 R97, RZ, RZ, R151 ;  /* 0x000000ffff617224 */ /* 0x000fe200078e0097 */
        /* <DEDUP_REMOVED lines=35> */
[----:B------:R-:W-:Y:S01]  /*4550*/  UMOV UR43, UR38 ;  /* 0x00000026002b7c82 */ /* 0x000fe20008000000 */
[----:B------:R-:W-:Y:S01]  /*4560*/  UMOV UR40, UR39 ;  /* 0x0000002700287c82 */ /* 0x000fe20008000000 */
[----:B------:R-:W-:-:S05]  /*4570*/  ULDC UR44, c[0x0][0x9d8] ;  /* 0x00027600002c7ab9 */ /* 0x000fca0000000800 */
.L_x_221:
[----:B------:R-:W-:Y:S01]  /*4580*/  ISETP.NE.AND P2, PT, RZ, UR41, PT ;  /* 0x00000029ff007c0c */ /* 0x000fe2000bf45270 */
[----:B------:R-:W-:-:S04]  /*4590*/  UISETP.NE.AND UP0, UPT, UR40, 0x1, UPT ;  /* 0x000000012800788c */ /* 0x000fc8000bf05270 */
[----:B------:R-:W-:-:S04]  /*45a0*/  USEL UR38, URZ, 0x1, UP0 ;  /* 0x000000013f267887 */ /* 0x000fc80008000000 */
[----:B------:R-:W-:-:S04]  /*45b0*/  ULOP3.LUT UR38, UR43, UR38, URZ, 0x3c, !UPT ;  /* 0x000000262b267292 */ /* 0x000fc8000f8e3c3f */
[----:B------:R-:W-:Y:S08]  /*45c0*/  @P2 BRA `(.L_x_211) ;  /* 0x0000000000442947 */ /* 0x000ff00003800000 */
[----:B------:R-:W-:Y:S05]  /*45d0*/  @!P0 BRA `(.L_x_212) ;  /* 0x0000000000048947 */ /* 0x000fea0003800000 */
[----:B------:R-:W-:Y:S01]  /*45e0*/  BPT.TRAP 0x1 ;  /* 0x000000040000795c */ /* 0x000fe20000300000 */
.L_x_212:
[----:B------:R-:W0:Y:S01]  /*45f0*/  S2UR UR10, SR_CgaCtaId ;  /* 0x00000000000a79c3 */ /* 0x000e220000008800 */
[----:B------:R-:W-:Y:S01]  /*4600*/  UIADD3 UR6, UR40, 0x1, URZ ;  /* 0x0000000128067890 */ /* 0x000fe2000fffe03f */
[----:B------:R-:W-:Y:S01]  /*4610*/  IMAD.U32 R7, RZ, RZ, UR38 ;  /* 0x00000026ff077e24 */ /* 0x000fe2000f8e00ff */
[----:B------:R-:W-:Y:S02]  /*4620*/  UMOV UR7, 0x400 ;  /* 0x0000040000077882 */ /* 0x000fe40000000000 */
[----:B------:R-:W-:Y:S02]  /*4630*/  UISETP.NE.AND UP0, UPT, UR6, 0x2, UPT ;  /* 0x000000020600788c */ /* 0x000fe4000bf05270 */
[----:B------:R-:W-:Y:S02]  /*4640*/  SHF.L.U32 R7, R7, 0x1f, RZ ;  /* 0x0000001f07077819 */ /* 0x000fe400000006ff */
[----:B------:R-:W-:Y:S02]  /*4650*/  USEL UR6, UR6, URZ, UP0 ;  /* 0x0000003f06067287 */ /* 0x000fe40008000000 */
[----:B0-----:R-:W-:-:S04]  /*4660*/  ULEA UR7, UR10, UR7, 0x18 ;  /* 0x000000070a077291 */ /* 0x001fc8000f8ec03f */
[----:B------:R-:W-:-:S09]  /*4670*/  ULEA UR6, UR6, UR7, 0x3 ;  /* 0x0000000706067291 */ /* 0x000fd2000f8e183f */
[----:B------:R0:W1:Y:S01]  /*4680*/  SYNCS.PHASECHK.TRANS64.TRYWAIT P1, [UR6+0x28830], R7 ;  /* 0x02883007ff0075a7 */ /* 0x0000620008020146 */
[----:B------:R-:W-:Y:S05]  /*4690*/  @!P0 BRA `(.L_x_213) ;  /* 0x0000000000048947 */ /* 0x000fea0003800000 */
[----:B------:R-:W-:Y:S01]  /*46a0*/  BPT.TRAP 0x1 ;  /* 0x000000040000795c */ /* 0x000fe20000300000 */
.L_x_213:
[----:B-1----:R-:W-:Y:S05]  /*46b0*/  @P1 BRA `(.L_x_211) ;  /* 0x0000000000081947 */ /* 0x002fea0003800000 */
[----:B------:R-:W1:Y:S02]  /*46c0*/  SYNCS.PHASECHK.TRANS64.TRYWAIT P1, [UR6+0x28830], R7 ;  /* 0x02883007ff0075a7 */ /* 0x000e640008020146 */
[----:B-1----:R-:W-:Y:S05]  /*46d0*/  @!P1 BRA `(.L_x_214) ;  /* 0x000000b800749947 */ /* 0x002fea0003800000 */
.L_x_211:
[----:B-1----:R-:W1:Y:S01]  /*46e0*/  S2R R8, SR_TID.X ;  /* 0x0000000000087919 */ /* 0x002e620000002100 */
[----:B------:R-:W-:Y:S01]  /*46f0*/  UIADD3 UR39, UR40, 0x1, URZ ;  /* 0x0000000128277890 */ /* 0x000fe2000fffe03f */
[----:B------:R-:W-:Y:S01]  /*4700*/  UMOV UR35, 0x40000040 ;  /* 0x4000004000237882 */ /* 0x000fe20000000000 */
[----:B------:R-:W-:Y:S02]  /*4710*/  UMOV UR7, 0x40000040 ;  /* 0x4000004000077882 */ /* 0x000fe40000000000 */
[----:B------:R-:W-:Y:S01]  /*4720*/  UISETP.NE.AND UP0, UPT, UR39, 0x2, UPT ;  /* 0x000000022700788c */ /* 0x000fe2000bf05270 */
[----:B------:R-:W-:Y:S01]  /*4730*/  UMOV UR11, 0x40000040 ;  /* 0x40000040000b7882 */ /* 0x000fe20000000000 */
[----:B------:R-:W-:Y:S02]  /*4740*/  UMOV UR15, 0x40000040 ;  /* 0x40000040000f7882 */ /* 0x000fe40000000000 */
[----:B------:R-:W-:Y:S01]  /*4750*/  USEL UR39, UR39, URZ, UP0 ;  /* 0x0000003f27277287 */ /* 0x000fe20008000000 */
[----:B------:R-:W-:Y:S01]  /*4760*/  UMOV UR19, 0x40000040 ;  /* 0x4000004000137882 */ /* 0x000fe20000000000 */
[----:B------:R-:W-:-:S02]  /*4770*/  UMOV UR23, 0x40000040 ;  /* 0x4000004000177882 */ /* 0x000fc40000000000 */
[----:B------:R-:W-:Y:S01]  /*4780*/  ULEA UR34, UR39, UR42, 0xb ;  /* 0x0000002a27227291 */ /* 0x000fe2000f8e583f */
[----:B------:R-:W-:Y:S01]  /*4790*/  UMOV UR27, 0x40000040 ;  /* 0x40000040001b7882 */ /* 0x000fe20000000000 */
[----:B------:R-:W-:Y:S02]  /*47a0*/  UMOV UR31, 0x40000040 ;  /* 0x40000040001f7882 */ /* 0x000fe40000000000 */
[----:B------:R-:W-:Y:S02]  /*47b0*/  UIADD3 UR6, UR34, 0x2, URZ ;  /* 0x0000000222067890 */ /* 0x000fe4000fffe03f */
[----:B------:R-:W-:Y:S02]  /*47c0*/  UIADD3 UR10, UR34, 0x4, URZ ;  /* 0x00000004220a7890 */ /* 0x000fe4000fffe03f */
[----:B------:R-:W-:Y:S02]  /*47d0*/  UIADD3 UR14, UR34, 0x6, URZ ;  /* 0x00000006220e7890 */ /* 0x000fe4000fffe03f */
[----:B------:R-:W-:-:S02]  /*47e0*/  UIADD3 UR18, UR34, 0x400, URZ ;  /* 0x0000040022127890 */ /* 0x000fc4000fffe03f */
[----:B------:R-:W-:Y:S02]  /*47f0*/  UIADD3 UR22, UR34, 0x402, URZ ;  /* 0x0000040222167890 */ /* 0x000fe4000fffe03f */
[----:B------:R-:W-:Y:S02]  /*4800*/  UIADD3 UR26, UR34, 0x404, URZ ;  /* 0x00000404221a7890 */ /* 0x000fe4000fffe03f */
[----:B------:R-:W-:Y:S01]  /*4810*/  UIADD3 UR30, UR34, 0x406, URZ ;  /* 0x00000406221e7890 */ /* 0x000fe2000fffe03f */
[----:B-1----:R-:W-:-:S04]  /*4820*/  SHF.R.U32.HI R8, RZ, 0x7, R8 ;  /* 0x00000007ff087819 */ /* 0x002fc80000011608 */
[----:B0-----:R-:W-:-:S05]  /*4830*/  IADD3 R7, R8, 0x8, RZ ;  /* 0x0000000808077810 */ /* 0x001fca0007ffe0ff */
[----:B------:R0:W-:Y:S06]  /*4840*/  BAR.SYNC.DEFER_BLOCKING R7, 0x100 ;  /* 0x000400070000751d */ /* 0x0001ec0000010000 */
[----:B------:R-:W-:-:S06]  /*4850*/  WARPGROUP.ARRIVE ;  /* 0x00000000000079c5 */ /* 0x000fcc0000000000 */
[----:B------:R-:W-:Y:S03]  /*4860*/  HGMMA.64x128x16.F32.BF16 R24, gdesc[UR32], RZ, !UPT, gsb0 ;  /* 0x01e00000201879f0 */ /* 0x000fe6000c0018ff */
        /* <DEDUP_REMOVED lines=22> */
[----:B0-----:R-:W-:Y:S05]  /*49d0*/  @P2 BRA `(.L_x_215) ;  /* 0x0000000000382947 */ /* 0x001fea0003800000 */
[----:B------:R-:W-:Y:S05]  /*49e0*/  @!P0 BRA `(.L_x_216) ;  /* 0x0000000000048947 */ /* 0x000fea0003800000 */
[----:B------:R-:W-:Y:S01]  /*49f0*/  BPT.TRAP 0x1 ;  /* 0x000000040000795c */ /* 0x000fe20000300000 */
.L_x_216:
[----:B------:R-:W0:Y:S01]  /*4a00*/  S2UR UR7, SR_CgaCtaId ;  /* 0x00000000000779c3 */ /* 0x000e220000008800 */
[----:B------:R-:W-:Y:S01]  /*4a10*/  UMOV UR6, 0x400 ;  /* 0x0000040000067882 */ /* 0x000fe20000000000 */
[----:B------:R-:W-:-:S05]  /*4a20*/  IMAD.U32 R7, RZ, RZ, UR43 ;  /* 0x0000002bff077e24 */ /* 0x000fca000f8e00ff */
[----:B------:R-:W-:Y:S01]  /*4a30*/  SHF.L.U32 R7, R7, 0x1f, RZ ;  /* 0x0000001f07077819 */ /* 0x000fe200000006ff */
[----:B0-----:R-:W-:-:S04]  /*4a40*/  ULEA UR6, UR7, UR6, 0x18 ;  /* 0x0000000607067291 */ /* 0x001fc8000f8ec03f */
[----:B------:R-:W-:-:S09]  /*4a50*/  ULEA UR6, UR40, UR6, 0x3 ;  /* 0x0000000628067291 */ /* 0x000fd2000f8e183f */
[----:B------:R0:W1:Y:S01]  /*4a60*/  SYNCS.PHASECHK.TRANS64.TRYWAIT P1, [UR6+0x28850], R7 ;  /* 0x02885007ff0075a7 */ /* 0x0000620008020146 */
[----:B------:R-:W-:Y:S05]  /*4a70*/  @!P0 BRA `(.L_x_217) ;  /* 0x0000000000048947 */ /* 0x000fea0003800000 */
[----:B------:R-:W-:Y:S01]  /*4a80*/  BPT.TRAP 0x1 ;  /* 0x000000040000795c */ /* 0x000fe20000300000 */
.L_x_217:
[----:B-1----:R-:W-:Y:S05]  /*4a90*/  @P1 BRA `(.L_x_215) ;  /* 0x0000000000081947 */ /* 0x002fea0003800000 */
[----:B------:R-:W1:Y:S02]  /*4aa0*/  SYNCS.PHASECHK.TRANS64.TRYWAIT P1, [UR6+0x28850], R7 ;  /* 0x02885007ff0075a7 */ /* 0x000e640008020146 */
[----:B-1----:R-:W-:Y:S05]  /*4ab0*/  @!P1 BRA `(.L_x_218) ;  /* 0x000000b400949947 */ /* 0x002fea0003800000 */
.L_x_215:
[----:B------:R-:W2:Y:S01]  /*4ac0*/  S2UR UR6, SR_CgaCtaId ;  /* 0x00000000000679c3 */ /* 0x000ea20000008800 */
[----:B------:R-:W-:Y:S01]  /*4ad0*/  UMOV UR7, 0x400 ;  /* 0x0000040000077882 */ /* 0x000fe20000000000 */
[----:B------:R-:W-:Y:S01]  /*4ae0*/  WARPGROUP.ARRIVE ;  /* 0x00000000000079c5 */ /* 0x000fe20000000000 */
[----:B------:R-:W-:-:S05]  /*4af0*/  UMOV UR15, 0x40000040 ;  /* 0x40000040000f7882 */ /* 0x000fca0000000000 */
[----:B-1----:R-:W1:Y:S01]  /*4b00*/  S2R R8, SR_TID.X ;  /* 0x0000000000087919 */ /* 0x002e620000002100 */
[----:B--2---:R-:W-:-:S04]  /*4b10*/  ULEA UR11, UR6, UR7, 0x18 ;  /* 0x00000007060b7291 */ /* 0x004fc8000f8ec03f */
[----:B------:R-:W-:-:S04]  /*4b20*/  UIADD3 UR7, UR11, 0x400, URZ ;  /* 0x000004000b077890 */ /* 0x000fc8000fffe03f */
[----:B------:R-:W-:-:S04]  /*4b30*/  USHF.R.U32.HI UR7, URZ, 0x4, UR7 ;  /* 0x000000043f077899 */ /* 0x000fc80008011607 */
[----:B------:R-:W-:Y:S01]  /*4b40*/  ULOP3.LUT UR7, UR7, 0x3fff, URZ, 0xc0, !UPT ;  /* 0x00003fff07077892 */ /* 0x000fe2000f8ec03f */
[----:B-1----:R-:W-:-:S03]  /*4b50*/  SHF.R.U32.HI R8, RZ, 0x7, R8 ;  /* 0x00000007ff087819 */ /* 0x002fc60000011608 */
[----:B------:R-:W-:Y:S01]  /*4b60*/  ULOP3.LUT UR7, UR7, 0x4000000, URZ, 0xfc, !UPT ;  /* 0x0400000007077892 */ /* 0x000fe2000f8efc3f */
[----:B0-----:R-:W-:-:S03]  /*4b70*/  IADD3 R7, -R8, 0xb, RZ ;  /* 0x0000000b08077810 */ /* 0x001fc60007ffe1ff */
        /* <DEDUP_REMOVED lines=43> */
.L_x_219:
[----:B0-----:R-:W-:Y:S01]  /*4e30*/  FMUL.FTZ R7, R24, UR44 ;  /* 0x0000002c18077c20 */ /* 0x001fe20008410000 */
        /* <DEDUP_REMOVED lines=81> */
[----:B------:R-:W-:-:S04]  /*5350*/  ULEA UR7, UR39, UR11, 0x3 ;  /* 0x0000000b27077291 */ /* 0x000fc8000f8e183f */
[----:B------:R-:W1:Y:S01]  /*5360*/  MUFU.TANH R21, R21 ;  /* 0x0000001500157308 */ /* 0x000e620000002400 */
[----:B--2---:R-:W-:Y:S01]  /*5370*/  FMNMX.FTZ R38, R14, R45, !PT ;  /* 0x0000002d0e267209 */ /* 0x004fe20007810000 */
[----:B------:R-:W-:-:S04]  /*5380*/  UIADD3 UR7, UR7, 0x28840, URZ ;  /* 0x0002884007077890 */ /* 0x000fc8000fffe03f */
[----:B------:R-:W-:Y:S02]  /*5390*/  UPRMT UR7, UR6, 0x654, UR7 ;  /* 0x0000065406077896 */ /* 0x000fe40008000007 */
[----:B------:R-:W2:Y:S01]  /*53a0*/  MUFU.TANH R25, R25 ;  /* 0x0000001900197308 */ /* 0x000ea20000002400 */
[----:B0-----:R-:W-:-:S06]  /*53b0*/  FMNMX.FTZ R36, R20, R37, !PT ;  /* 0x0000002514247209 */ /* 0x001fcc0007810000 */
[----:B------:R-:W-:Y:S01]  /*53c0*/  SYNCS.ARRIVE.TRANS64.RED.A1T0 RZ, [UR7], RZ ;  /* 0x000000ffffff79a7 */ /* 0x000fe20008100407 */
        /* <DEDUP_REMOVED lines=87> */
[----:B--2---:R-:W-:Y:S02]  /*5940*/  FMNMX.FTZ R37, R77, R36, !PT ;  /* 0x000000244d257209 */ /* 0x004fe40007810000 */
[----:B------:R-:W2:Y:S05]  /*5950*/  LDC R36, c[0x0][0x988] ;  /* 0x00026200ff247b82 */ /* 0x000eaa0000000800 */
[----:B------:R-:W3:Y:S01]  /*5960*/  MUFU.TANH R73, R73 ;  /* 0x0000004900497308 */ /* 0x000ee20000002400 */
[----:B0-----:R-:W-:-:S07]  /*5970*/  FMNMX.FTZ R38, R71, R38, !PT ;  /* 0x0000002647267209 */ /* 0x001fce0007810000 */
[----:B------:R-:W0:Y:S01]  /*5980*/  MUFU.TANH R44, R44 ;  /* 0x0000002c002c7308 */ /* 0x000e220000002400 */
[----:B-1----:R-:W-:-:S07]  /*5990*/  FMNMX.FTZ R37, R42, R37, !PT ;  /* 0x000000252a257209 */ /* 0x002fce0007810000 */
[----:B------:R-:W1:Y:S01]  /*59a0*/  MUFU.TANH R79, R79 ;  /* 0x0000004f004f7308 */ /* 0x000e620000002400 */
[----:B---3--:R-:W-:-:S07]  /*59b0*/  FMNMX.FTZ R38, R73, R38, !PT ;  /* 0x0000002649267209 */ /* 0x008fce0007810000 */
        /* <DEDUP_REMOVED lines=9> */
[----:B-1----:R-:W-:-:S05]  /*5a50*/  FMNMX.FTZ R40, R48, R37, !PT ;  /* 0x0000002530287209 */ /* 0x002fca0007810000 */
[----:B------:R-:W1:Y:S01]  /*5a60*/  SHFL.BFLY PT, R37, R40, 0x2, 0x1f ;  /* 0x0c401f0028257f89 */ /* 0x000e6200000e0000 */
[----:B---3--:R-:W-:-:S04]  /*5a70*/  FMNMX.FTZ R38, R83, R38, !PT ;  /* 0x0000002653267209 */ /* 0x008fc80007810000 */
[----:B0-----:R-:W-:-:S05]  /*5a80*/  FMNMX.FTZ R38, R85, R38, !PT ;  /* 0x0000002655267209 */ /* 0x001fca0007810000 */
[----:B------:R-:W0:Y:S01]  /*5a90*/  SHFL.BFLY PT, R45, R38, 0x2, 0x1f ;  /* 0x0c401f00262d7f89 */ /* 0x000e2200000e0000 */
[----:B-1----:R-:W-:-:S05]  /*5aa0*/  FMNMX.FTZ R52, R40, R37, !PT ;  /* 0x0000002528347209 */ /* 0x002fca0007810000 */
[----:B------:R-:W1:Y:S01]  /*5ab0*/  SHFL.BFLY PT, R37, R52, 0x1, 0x1f ;  /* 0x0c201f0034257f89 */ /* 0x000e6200000e0000 */
[----:B0-----:R-:W-:-:S05]  /*5ac0*/  FMNMX.FTZ R54, R38, R45, !PT ;  /* 0x0000002d26367209 */ /* 0x001fca0007810000 */
[----:B------:R-:W0:Y:S01]  /*5ad0*/  SHFL.BFLY PT, R45, R54, 0x1, 0x1f ;  /* 0x0c201f00362d7f89 */ /* 0x000e2200000e0000 */
[----:B-1----:R-:W-:-:S05]  /*5ae0*/  FMNMX.FTZ R37, R52, R37, !PT ;  /* 0x0000002534257209 */ /* 0x002fca0007810000 */
[C---:B--2---:R-:W-:Y:S01]  /*5af0*/  FMUL.FTZ R50, R37.reuse, R36 ;  /* 0x0000002425327220 */ /* 0x044fe20000410000 */
[----:B------:R-:W-:-:S03]  /*5b00*/  FADD.FTZ R87, -R37, R4 ;  /* 0x0000000425577221 */ /* 0x000fc60000010100 */
[-CC-:B------:R-:W-:Y:S01]  /*5b10*/  FFMA.FTZ R38, R12, R36.reuse, -R50.reuse ;  /* 0x000000240c267223 */ /* 0x180fe20000010832 */
[-CC-:B------:R-:W-:Y:S01]  /*5b20*/  FFMA.FTZ R12, R26, R36.reuse, -R50.reuse ;  /* 0x000000241a0c7223 */ /* 0x180fe20000010832 */
[-CC-:B------:R-:W-:Y:S01]  /*5b30*/  FFMA.FTZ R168, R157, R36.reuse, -R50.reuse ;  /* 0x000000249da87223 */ /* 0x180fe20000010832 */
[-CC-:B------:R-:W-:Y:S01]  /*5b40*/  FFMA.FTZ R156, R7, R36.reuse, -R50.reuse ;  /* 0x00000024079c7223 */ /* 0x180fe20000010832 */
[-C--:B------:R-:W-:Y:S01]  /*5b50*/  FMUL.FTZ R87, R87, R36.reuse ;  /* 0x0000002457577220 */ /* 0x080fe20000410000 */
[-CC-:B------:R-:W-:Y:S01]  /*5b60*/  FFMA.FTZ R40, R8, R36.reuse, -R50.reuse ;  /* 0x0000002408287223 */ /* 0x180fe20000010832 */
[-CC-:B------:R-:W-:Y:S01]  /*5b70*/  FFMA.FTZ R187, R159, R36.reuse, -R50.reuse ;  /* 0x000000249fbb7223 */ /* 0x180fe20000010832 */
[----:B0-----:R-:W-:Y:S01]  /*5b80*/  FMNMX.FTZ R45, R54, R45, !PT ;  /* 0x0000002d362d7209 */ /* 0x001fe20007810000 */
[-CC-:B------:R-:W-:Y:S01]  /*5b90*/  FFMA.FTZ R158, R11, R36.reuse, -R50.reuse ;  /* 0x000000240b9e7223 */ /* 0x180fe20000010832 */
[----:B------:R-:W-:Y:S01]  /*5ba0*/  MUFU.EX2 R156, R156 ;  /* 0x0000009c009c7308 */ /* 0x000fe20000000800 */
[-CC-:B------:R-:W-:Y:S01]  /*5bb0*/  FFMA.FTZ R170, R161, R36.reuse, -R50.reuse ;  /* 0x00000024a1aa7223 */ /* 0x180fe20000010832 */
[-CC-:B------:R-:W-:Y:S01]  /*5bc0*/  FFMA.FTZ R160, R15, R36.reuse, -R50.reuse ;  /* 0x000000240fa07223 */ /* 0x180fe20000010832 */
[C---:B------:R-:W-:Y:S01]  /*5bd0*/  FADD.FTZ R185, -R45.reuse, R5 ;  /* 0x000000052db97221 */ /* 0x040fe20000010100 */
[-C--:B------:R-:W-:Y:S01]  /*5be0*/  FMUL.FTZ R26, R45, R36.reuse ;  /* 0x000000242d1a7220 */ /* 0x080fe20000410000 */
[-CC-:B------:R-:W-:Y:S01]  /*5bf0*/  FFMA.FTZ R20, R20, R36.reuse, -R50.reuse ;  /* 0x0000002414147223 */ /* 0x180fe20000010832 */
[-C--:B------:R-:W-:Y:S01]  /*5c00*/  FFMA.FTZ R162, R25, R36.reuse, -R50 ;  /* 0x0000002419a27223 */ /* 0x080fe20000010832 */
[-C--:B------:R-:W-:Y:S01]  /*5c10*/  FMUL.FTZ R4, R185, R36.reuse ;  /* 0x00000024b9047220 */ /* 0x080fe20000410000 */
[-CC-:B------:R-:W-:Y:S01]  /*5c20*/  FFMA.FTZ R157, R10, R36.reuse, -R26.reuse ;  /* 0x000000240a9d7223 */ /* 0x180fe2000001081a */
[-CC-:B------:R-:W-:Y:S01]  /*5c30*/  FFMA.FTZ R10, R9, R36.reuse, -R26.reuse ;  /* 0x00000024090a7223 */ /* 0x180fe2000001081a */
[----:B------:R0:W1:Y:S01]  /*5c40*/  MUFU.EX2 R5, R87 ;  /* 0x0000005700057308 */ /* 0x0000620000000800 */
[-CC-:B------:R-:W-:Y:S01]  /*5c50*/  FFMA.FTZ R159, R13, R36.reuse, -R26.reuse ;  /* 0x000000240d9f7223 */ /* 0x180fe2000001081a */
[-CC-:B------:R-:W-:Y:S01]  /*5c60*/  FFMA.FTZ R14, R14, R36.reuse, -R26.reuse ;  /* 0x000000240e0e7223 */ /* 0x180fe2000001081a */
[-CC-:B------:R-:W-:Y:S01]  /*5c70*/  FFMA.FTZ R161, R21, R36.reuse, -R26.reuse ;  /* 0x0000002415a17223 */ /* 0x180fe2000001081a */
[-C--:B------:R-:W-:Y:S01]  /*5c80*/  FFMA.FTZ R24, R24, R36.reuse, -R26 ;  /* 0x0000002418187223 */ /* 0x080fe2000001081a */
[-C--:B------:R-:W-:Y:S01]  /*5c90*/  FFMA.FTZ R185, R163, R36.reuse, -R50 ;  /* 0x00000024a3b97223 */ /* 0x080fe20000010832 */
[-CC-:B------:R-:W-:Y:S01]  /*5ca0*/  FFMA.FTZ R163, R27, R36.reuse, -R26.reuse ;  /* 0x000000241ba37223 */ /* 0x180fe2000001081a */
[-C--:B------:R-:W-:Y:S01]  /*5cb0*/  FFMA.FTZ R28, R28, R36.reuse, -R26 ;  /* 0x000000241c1c7223 */ /* 0x080fe2000001081a */
[----:B------:R-:W-:Y:S01]  /*5cc0*/  MUFU.EX2 R4, R4 ;  /* 0x0000000400047308 */ /* 0x000fe20000000800 */
[-CC-:B------:R-:W-:Y:S01]  /*5cd0*/  FFMA.FTZ R172, R165, R36.reuse, -R50.reuse ;  /* 0x00000024a5ac7223 */ /* 0x180fe20000010832 */
[-C--:B------:R-:W-:Y:S01]  /*5ce0*/  FFMA.FTZ R164, R29, R36.reuse, -R50 ;  /* 0x000000241da47223 */ /* 0x080fe20000010832 */
[-C--:B------:R-:W-:Y:S01]  /*5cf0*/  FFMA.FTZ R165, R31, R36.reuse, -R26 ;  /* 0x000000241fa57223 */ /* 0x080fe2000001081a */
[-C--:B------:R-:W-:Y:S01]  /*5d00*/  FFMA.FTZ R8, R30, R36.reuse, -R50 ;  /* 0x000000241e087223 */ /* 0x080fe20000010832 */
[-C--:B------:R-:W-:Y:S01]  /*5d10*/  FFMA.FTZ R30, R32, R36.reuse, -R26 ;  /* 0x00000024201e7223 */ /* 0x080fe2000001081a */
[-CC-:B0-----:R-:W-:Y:S01]  /*5d20*/  FFMA.FTZ R87, R167, R36.reuse, -R50.reuse ;  /* 0x00000024a7577223 */ /* 0x181fe20000010832 */
[----:B------:R-:W-:Y:S01]  /*5d30*/  FFMA.FTZ R166, R33, R36, -R50 ;  /* 0x0000002421a67223 */ /* 0x000fe20000010832 */
[----:B------:R-:W0:Y:S01]  /*5d40*/  MUFU.EX2 R157, R157 ;  /* 0x0000009d009d7308 */ /* 0x000e220000000800 */
[----:B-1----:R-:W-:Y:S01]  /*5d50*/  FFMA.FTZ R9, R5, R0, R156 ;  /* 0x0000000005097223 */ /* 0x002fe2000001009c */
[-C--:B------:R-:W-:Y:S01]  /*5d60*/  FFMA.FTZ R167, R35, R36.reuse, -R26 ;  /* 0x0000002423a77223 */ /* 0x080fe2000001081a */
[-C--:B------:R-:W-:Y:S01]  /*5d70*/  FFMA.FTZ R229, R34, R36.reuse, -R50 ;  /* 0x0000002422e57223 */ /* 0x080fe20000010832 */
[-C--:B------:R-:W-:Y:S01]  /*5d80*/  FFMA.FTZ R32, R39, R36.reuse, -R26 ;  /* 0x0000002427207223 */ /* 0x080fe2000001081a */
[-C--:B------:R-:W-:Y:S01]  /*5d90*/  FFMA.FTZ R174, R169, R36.reuse, -R50 ;  /* 0x00000024a9ae7223 */ /* 0x080fe20000010832 */
[-CC-:B------:R-:W-:Y:S01]  /*5da0*/  FFMA.FTZ R169, R41, R36.reuse, -R26.reuse ;  /* 0x0000002429a97223 */ /* 0x180fe2000001081a */
[-C--:B------:R-:W-:Y:S01]  /*5db0*/  FFMA.FTZ R34, R43, R36.reuse, -R26 ;  /* 0x000000242b227223 */ /* 0x080fe2000001081a */
[----:B------:R-:W1:Y:S01]  /*5dc0*/  MUFU.EX2 R40, R40 ;  /* 0x0000002800287308 */ /* 0x000e620000000800 */
        /* <DEDUP_REMOVED lines=16> */
[----:B-1----:R-:W-:Y:S01]  /*5ed0*/  FADD.FTZ R9, R40, R9 ;  /* 0x0000000928097221 */ /* 0x002fe20000010000 */
[-C--:B------:R-:W-:Y:S01]  /*5ee0*/  FFMA.FTZ R177, R59, R36.reuse, -R26 ;  /* 0x000000243bb17223 */ /* 0x080fe2000001081a */
[-CC-:B------:R-:W-:Y:S01]  /*5ef0*/  FFMA.FTZ R182, R75, R36.reuse, -R50.reuse ;  /* 0x000000244bb67223 */ /* 0x180fe20000010832 */
[-C--:B------:R-:W-:Y:S01]  /*5f00*/  FFMA.FTZ R75, R48, R36.reuse, -R50 ;  /* 0x00000024304b7223 */ /* 0x080fe20000010832 */
[-C--:B------:R-:W-:Y:S01]  /*5f10*/  FFMA.FTZ R48, R61, R36.reuse, -R26 ;  /* 0x000000243d307223 */ /* 0x080fe2000001081a */
[-C--:B------:R-:W-:Y:S01]  /*5f20*/  FFMA.FTZ R25, R179, R36.reuse, -R50 ;  /* 0x00000024b3197223 */ /* 0x080fe20000010832 */
[-C--:B------:R-:W-:Y:S01]  /*5f30*/  FFMA.FTZ R179, R63, R36.reuse, -R26 ;  /* 0x000000243fb37223 */ /* 0x080fe2000001081a */
[----:B------:R-:W1:Y:S01]  /*5f40*/  MUFU.EX2 R159, R159 ;  /* 0x0000009f009f7308 */ /* 0x000e620000000800 */
[----:B--2---:R-:W-:Y:S01]  /*5f50*/  FADD.FTZ R0, R10, R3 ;  /* 0x000000030a007221 */ /* 0x004fe20000010000 */
[-CC-:B------:R-:W-:Y:S01]  /*5f60*/  FFMA.FTZ R180, R181, R36.reuse, -R50.reuse ;  /* 0x00000024b5b47223 */ /* 0x180fe20000010832 */
[-CC-:B------:R-:W-:Y:S01]  /*5f70*/  FFMA.FTZ R15, R183, R36.reuse, -R50.reuse ;  /* 0x00000024b70f7223 */ /* 0x180fe20000010832 */
[-C--:B------:R-:W-:Y:S01]  /*5f80*/  FFMA.FTZ R11, R77, R36.reuse, -R50 ;  /* 0x000000244d0b7223 */ /* 0x080fe20000010832 */
[-CC-:B------:R-:W-:Y:S01]  /*5f90*/  FFMA.FTZ R50, R65, R36.reuse, -R26.reuse ;  /* 0x0000002441327223 */ /* 0x180fe2000001081a */
[-CC-:B------:R-:W-:Y:S01]  /*5fa0*/  FFMA.FTZ R181, R67, R36.reuse, -R26.reuse ;  /* 0x0000002443b57223 */ /* 0x180fe2000001081a */
[----:B------:R-:W-:Y:S01]  /*5fb0*/  FFMA.FTZ R183, R71, R36, -R26 ;  /* 0x0000002447b77223 */ /* 0x000fe2000001081a */
[----:B------:R-:W2:Y:S01]  /*5fc0*/  MUFU.EX2 R38, R38 ;  /* 0x0000002600267308 */ /* 0x000ea20000000800 */
[----:B0-----:R-:W-:-:S07]  /*5fd0*/  FADD.FTZ R9, R158, R9 ;  /* 0x000000099e097221 */ /* 0x001fce0000010000 */
[----:B------:R-:W0:Y:S01]  /*5fe0*/  MUFU.EX2 R14, R14 ;  /* 0x0000000e000e7308 */ /* 0x000e220000000800 */
[----:B-1----:R-:W-:-:S07]  /*5ff0*/  FADD.FTZ R3, R159, R0 ;  /* 0x000000009f037221 */ /* 0x002fce0000010000 */
[----:B------:R-:W1:Y:S01]  /*6000*/  MUFU.EX2 R160, R160 ;  /* 0x000000a000a07308 */ /* 0x000e620000000800 */
[----:B--2---:R-:W-:-:S07]  /*6010*/  FADD.FTZ R9, R38, R9 ;  /* 0x0000000926097221 */ /* 0x004fce0000010000 */
        /* <DEDUP_REMOVED lines=39> */
[----:B-1----:R-:W-:Y:S01]  /*6290*/  FADD.FTZ R9, R187, R52 ;  /* 0x00000034bb097221 */ /* 0x002fe20000010000 */
[----:B------:R-:W-:-:S06]  /*62a0*/  FFMA.FTZ R52, R69, R36, -R26 ;  /* 0x0000002445347223 */ /* 0x000fcc000001081a */
        /* <DEDUP_REMOVED lines=15> */
[----:B0-----:R-:W-:Y:S01]  /*63a0*/  FADD.FTZ R9, R87, R54 ;  /* 0x0000003657097221 */ /* 0x001fe20000010000 */
[----:B------:R-:W-:-:S06]  /*63b0*/  FFMA.FTZ R54, R73, R36, -R26 ;  /* 0x0000002449367223 */ /* 0x000fcc000001081a */
[----:B------:R-:W0:Y:S01]  /*63c0*/  MUFU.EX2 R175, R175 ;  /* 0x000000af00af7308 */ /* 0x000e220000000800 */
[----:B-1----:R-:W-:-:S07]  /*63d0*/  FADD.FTZ R0, R44, R3 ;  /* 0x000000032c007221 */ /* 0x002fce0000010000 */
[----:B------:R-:W1:Y:S01]  /*63e0*/  MUFU.EX2 R33, R33 ;  /* 0x0000002100217308 */ /* 0x000e620000000800 */
[----:B--2---:R-:W-:Y:S01]  /*63f0*/  FADD.FTZ R56, R174, R9 ;  /* 0x00000009ae387221 */ /* 0x004fe20000010000 */
[----:B------:R-:W-:-:S06]  /*6400*/  FFMA.FTZ R9, R79, R36, -R26 ;  /* 0x000000244f097223 */ /* 0x000fcc000001081a */
        /* <DEDUP_REMOVED lines=16> */
[----:B-1----:R-:W-:Y:S01]  /*6510*/  FADD.FTZ R58, R178, R13 ;  /* 0x0000000db23a7221 */ /* 0x002fe20000010000 */
[-CC-:B------:R-:W-:Y:S01]  /*6520*/  FFMA.FTZ R13, R83, R36.reuse, -R26.reuse ;  /* 0x00000024530d7223 */ /* 0x180fe2000001081a */
[----:B------:R-:W-:-:S05]  /*6530*/  FFMA.FTZ R26, R85, R36, -R26 ;  /* 0x00000024551a7223 */ /* 0x000fca000001081a */
        /* <DEDUP_REMOVED lines=34> */
[----:B-1----:R-:W-:-:S03]  /*6760*/  FADD.FTZ R0, R75, R58 ;  /* 0x0000003a4b007221 */ /* 0x002fc60000010000 */
[----:B--2---:R-:W-:Y:S01]  /*6770*/  FADD.FTZ R3, R26, R3 ;  /* 0x000000031a037221 */ /* 0x004fe20000010000 */
[----:B------:R-:W-:Y:S06]  /*6780*/  @!P0 BRA `(.L_x_220) ;  /* 0x0000000000048947 */ /* 0x000fec0003800000 */
[----:B------:R-:W-:Y:S01]  /*6790*/  BPT.TRAP 0x1 ;  /* 0x000000040000795c */ /* 0x000fe20000300000 */
.L_x_220:
[----:B------:R-:W-:Y:S01]  /*67a0*/  ULEA UR7, UR40, UR11, 0x3 ;  /* 0x0000000b28077291 */ /* 0x000fe2000f8e183f */
[----:B------:R-:W-:Y:S01]  /*67b0*/  ISETP.GT.AND P1, PT, R6, R17, PT ;  /* 0x000000110600720c */ /* 0x000fe20003f24270 */
[----:B------:R-:W-:Y:S01]  /*67c0*/  UMOV UR43, UR38 ;  /* 0x00000026002b7c82 */ /* 0x000fe20008000000 */
[----:B------:R-:W-:Y:S01]  /*67d0*/  UMOV UR40, UR39 ;  /* 0x0000002700287c82 */ /* 0x000fe20008000000 */
[----:B------:R-:W-:Y:S01]  /*67e0*/  UIADD3 UR7, UR7, 0x28860, URZ ;  /* 0x0002886007077890 */ /* 0x000fe2000fffe03f */
[----:B------:R-:W-:Y:S01]  /*67f0*/  F2FP.BF16.F32.PACK_AB R168, R187, R168 ;  /* 0x000000a8bba8723e */ /* 0x000fe200000010ff */
[-C--:B------:R-:W-:Y:S01]  /*6800*/  FMUL.FTZ R88, R88, R5.reuse ;  /* 0x0000000558587220 */ /* 0x080fe20000410000 */
[----:B------:R-:W-:Y:S01]  /*6810*/  F2FP.BF16.F32.PACK_AB R170, R185, R170 ;  /* 0x000000aab9aa723e */ /* 0x000fe200000010ff */
        /* <DEDUP_REMOVED lines=66> */
[----:B------:R-:W-:Y:S01]  /*6c40*/  VIADD R6, R6, 0xffffffff ;  /* 0xffffffff06067836 */ /* 0x000fe20000000000 */
        /* <DEDUP_REMOVED lines=30> */
[----:B------:R-:W-:Y:S01]  /*6e30*/  F2FP.BF16.F32.PACK_AB R187, R26, R13 ;  /* 0x0000000d1abb723e */ /* 0x000fe200000010ff */
[----:B------:R-:W-:Y:S06]  /*6e40*/  @P1 BRA `(.L_x_221) ;  /* 0xffffffd400cc1947 */ /* 0x000fec000383ffff */
.L_x_210:
[----:B------:R-:W-:Y:S06]  /*6e50*/  BAR.ARV 0x8, 0x180 ;  /* 0x0206000000007b1d */ /* 0x000fec0000002000 */
[----:B------:R-:W-:Y:S05]  /*6e60*/  @!P0 BRA `(.L_x_222) ;  /* 0x0000000000048947 */ /* 0x000fea0003800000 */
[----:B------:R-:W-:Y:S01]  /*6e70*/  BPT.TRAP 0x1 ;  /* 0x000000040000795c */ /* 0x000fe20000300000 */
.L_x_222:
        /* <DEDUP_REMOVED lines=9> */
.L_x_223:
[----:B-1----:R-:W-:Y:S05]  /*6f10*/  @P1 BRA `(.L_x_224) ;  /* 0x0000000000081947 */ /* 0x002fea0003800000 */
[----:B------:R-:W1:Y:S02]  /*6f20*/  SYNCS.PHASECHK.TRANS64.TRYWAIT P1, [UR5+0x28850], R4 ;  /* 0x02885004ff0075a7 */ /* 0x000e640008020145 */
[----:B-1----:R-:W-:Y:S05]  /*6f30*/  @!P1 BRA `(.L_x_225) ;  /* 0x00000090008c9947 */ /* 0x002fea0003800000 */
.L_x_224:
[----:B------:R-:W-:Y:S01]  /*6f40*/  UIADD3 UR4, UR4, 0x400, URZ ;  /* 0x0000040004047890 */ /* 0x000fe2000fffe03f */
[----:B------:R-:W-:Y:S01]  /*6f50*/  WARPGROUP.ARRIVE ;  /* 0x00000000000079c5 */ /* 0x000fe20000000000 */
[----:B------:R-:W-:Y:S01]  /*6f60*/  UMOV UR11, 0x40000040 ;  /* 0x40000040000b7882 */ /* 0x000fe20000000000 */
[----:B-1----:R-:W1:Y:S01]  /*6f70*/  SHFL.BFLY PT, R5, R0, 0x2, 0x1f ;  /* 0x0c401f0000057f89 */ /* 0x002e6200000e0000 */
[----:B------:R-:W-:Y:S01]  /*6f80*/  USHF.R.U32.HI UR4, URZ, 0x4, UR4 ;  /* 0x000000043f047899 */ /* 0x000fe20008011604 */
[----:B------:R-:W-:Y:S01]  /*6f90*/  IMAD.MOV.U32 R65, RZ, RZ, RZ ;  /* 0x000000ffff417224 */ /* 0x000fe200078e00ff */
[----:B------:R-:W-:Y:S01]  /*6fa0*/  MOV R8, RZ ;  /* 0x000000ff00087202 */ /* 0x000fe20000000f00 */
[----:B0-----:R-:W0:Y:S01]  /*6fb0*/  SHFL.BFLY PT, R4, R3, 0x2, 0x1f ;  /* 0x0c401f0003047f89 */ /* 0x001e2200000e0000 */
[----:B------:R-:W-:-:S04]  /*6fc0*/  ULOP3.LUT UR4, UR4, 0x3fff, URZ, 0xc0, !UPT ;  /* 0x00003fff04047892 */ /* 0x000fc8000f8ec03f */
        /* <DEDUP_REMOVED lines=9> */
[----:B------:R-:W-:Y:S02]  /*7060*/  IMAD.MOV.U32 R0, RZ, RZ, -0x800000 ;  /* 0xff800000ff007424 */ /* 0x000fe400078e00ff */
[----:B0-----:R-:W-:Y:S01]  /*7070*/  FADD.FTZ R6, R4, R3 ;  /* 0x0000000304067221 */ /* 0x001fe20000010000 */
[----:B------:R-:W-:Y:S01]  /*7080*/  IMAD.MOV.U32 R3, RZ, RZ, -0x800000 ;  /* 0xff800000ff037424 */ /* 0x000fe200078e00ff */
[----:B------:R-:W0:Y:S04]  /*7090*/  SHFL.BFLY PT, R4, R5, 0x1, 0x1f ;  /* 0x0c201f0005047f89 */ /* 0x000e2800000e0000 */
[----:B------:R-:W1:Y:S01]  /*70a0*/  SHFL.BFLY PT, R7, R6, 0x1, 0x1f ;  /* 0x0c201f0006077f89 */ /* 0x000e6200000e0000 */
[----:B0-----:R-:W-:Y:S01]  /*70b0*/  FADD.FTZ R10, R5, R4 ;  /* 0x00000004050a7221 */ /* 0x001fe20000010000 */
[----:B-1----:R-:W-:-:S04]  /*70c0*/  FADD.FTZ R11, R6, R7 ;  /* 0x00000007060b7221 */ /* 0x002fc80000010000 */
[----:B------:R-:W-:Y:S02]  /*70d0*/  FSETP.NE.FTZ.AND P1, PT, R10, RZ, PT ;  /* 0x000000ff0a00720b */ /* 0x000fe40003f35000 */
[----:B------:R-:W-:-:S11]  /*70e0*/  FSETP.NE.FTZ.AND P2, PT, R11, RZ, PT ;  /* 0x000000ff0b00720b */ /* 0x000fd60003f55000 */
[----:B------:R-:W0:Y:S01]  /*70f0*/  @P1 MUFU.LG2 R7, R10 ;  /* 0x0000000a00071308 */ /* 0x000e220000000c00 */
[C---:B------:R-:W-:Y:S01]  /*7100*/  @P1 FMUL.FTZ R4, R36.reuse, 0.69314718246459960938 ;  /* 0x3f31721824041820 */ /* 0x040fe20000410000 */
[----:B------:R-:W-:-:S06]  /*7110*/  @P2 FMUL.FTZ R5, R36, 0.69314718246459960938 ;  /* 0x3f31721824052820 */ /* 0x000fcc0000410000 */
        /* <DEDUP_REMOVED lines=48> */
.L_x_226:
[----:B------:R-:W-:Y:S01]  /*7420*/  UIADD3 UR4, UR5, 0x28860, URZ ;  /* 0x0002886005047890 */ /* 0x000fe2000fffe03f */
[-C--:B------:R-:W-:Y:S01]  /*7430*/  FMUL.FTZ R20, R88, R65.reuse ;  /* 0x0000004158147220 */ /* 0x080fe20000410000 */
[----:B------:R-:W-:Y:S01]  /*7440*/  UIADD3 UR39, UR39, 0x1, URZ ;  /* 0x0000000127277890 */ /* 0x000fe2000fffe03f */
[-C--:B------:R-:W-:Y:S01]  /*7450*/  FMUL.FTZ R21, R89, R65.reuse ;  /* 0x0000004159157220 */ /* 0x080fe20000410000 */
[----:B------:R-:W-:Y:S01]  /*7460*/  UPRMT UR4, UR7, 0x654, UR4 ;  /* 0x0000065407047896 */ /* 0x000fe20008000004 */
[-C--:B------:R-:W-:Y:S01]  /*7470*/  FMUL.FTZ R36, R92, R65.reuse ;  /* 0x000000415c247220 */ /* 0x080fe20000410000 */
[----:B------:R-:W-:Y:S01]  /*7480*/  UISETP.NE.AND UP0, UPT, UR39, 0x2, UPT ;  /* 0x000000022700788c */ /* 0x000fe2000bf05270 */
        /* <DEDUP_REMOVED lines=35> */
[----:B------:R-:W-:Y:S01]  /*76c0*/  USEL UR4, URZ, 0x1, UP0 ;  /* 0x000000013f047887 */ /* 0x000fe20008000000 */
        /* <DEDUP_REMOVED lines=28> */
[----:B------:R-:W-:Y:S01]  /*7890*/  VIADD R205, R205, 0x1 ;  /* 0x00000001cdcd7836 */ /* 0x000fe20000000000 */
[----:B------:R-:W-:-:S02]  /*78a0*/  USEL UR39, UR39, URZ, UP0 ;  /* 0x0000003f27277287 */ /* 0x000fc40008000000 */
[----:B------:R-:W-:-:S12]  /*78b0*/  ULOP3.LUT UR38, UR38, UR4, URZ, 0x3c, !UPT ;  /* 0x0000000426267292 */ /* 0x000fd8000f8e3c3f */
.L_x_202:
[----:B------:R-:W0:Y:S01]  /*78c0*/  S2R R4, SR_CgaCtaId ;  /* 0x0000000000047919 */ /* 0x000e220000008800 */
[----:B------:R-:W-:Y:S01]  /*78d0*/  MOV R17, 0x400 ;  /* 0x0000040000117802 */ /* 0x000fe20000000f00 */
[----:B------:R-:W-:Y:S01]  /*78e0*/  BSSY B0, `(.L_x_227) ;  /* 0x00002c4000007945 */ /* 0x000fe20003800000 */
[----:B------:R-:W-:Y:S02]  /*78f0*/  BAR.SYNC.DEFER_BLOCKING 0x5, 0x180 ;  /* 0x0146000000007b1d */ /* 0x000fe40000010000 */
[----:B0-----:R-:W-:-:S05]  /*7900*/  LEA R17, R4, R17, 0x18 ;  /* 0x0000001104117211 */ /* 0x001fca00078ec0ff */
[----:B------:R0:W1:Y:S01]  /*7910*/  LDS.128 R4, [R17+0x288d0] ;  /* 0x0288d00011047984 */ /* 0x0000620000000c00 */
[----:B------:R-:W-:Y:S06]  /*7920*/  BAR.ARV 0x4, 0x180 ;  /* 0x0106000000007b1d */ /* 0x000fec0000002000 */
[----:B------:R-:W-:Y:S05]  /*7930*/  @P0 BRA `(.L_x_228) ;  /* 0x00000020001c0947 */ /* 0x000fea0003800000 */
[----:B-1----:R-:W1:Y:S01]  /*7940*/  S2R R4, SR_SWINHI ;  /* 0x0000000000047919 */ /* 0x002e620000002f00 */
[----:B------:R-:W-:Y:S01]  /*7950*/  SHF.L.U64.HI R106, R19, 0x2, R202 ;  /* 0x00000002136a7819 */ /* 0x000fe200000102ca */
[----:B------:R-:W-:Y:S01]  /*7960*/  ULDC.64 UR4, c[0x0][0xc08] ;  /* 0x0003020000047ab9 */ /* 0x000fe20000000a00 */
[----:B------:R-:W-:Y:S02]  /*7970*/  MOV R88, R17 ;  /* 0x0000001100587202 */ /* 0x000fe40000000f00 */
[----:B-1----:R-:W-:-:S03]  /*7980*/  MOV R89, R4 ;  /* 0x0000000400597202 */ /* 0x002fc60000000f00 */
[----:B------:R-:W-:-:S03]  /*7990*/  IMAD.WIDE R12, R225, 0x2, R88 ;  /* 0x00000002e10c7825 */ /* 0x000fc600078e0258 */
[C---:B------:R-:W-:Y:S02]  /*79a0*/  IADD3 R105, P1, R12.reuse, 0x4040, RZ ;  /* 0x000040400c697810 */ /* 0x040fe40007f3e0ff */
[C---:B------:R-:W-:Y:S02]  /*79b0*/  IADD3 R103, P2, R12.reuse, 0x4020, RZ ;  /* 0x000040200c677810 */ /* 0x040fe40007f5e0ff */
[----:B------:R-:W-:Y:S01]  /*79c0*/  IADD3 R15, P3, R12, 0x4000, RZ ;  /* 0x000040000c0f7810 */ /* 0x000fe20007f7e0ff */
[--C-:B------:R-:W-:Y:S01]  /*79d0*/  IMAD.X R27, RZ, RZ, R13.reuse, P1 ;  /* 0x000000ffff1b7224 */ /* 0x100fe200008e060d */
[----:B------:R-:W-:Y:S01]  /*79e0*/  LOP3.LUT R10, R105, 0x380, RZ, 0xc0, !PT ;  /* 0x00000380690a7812 */ /* 0x000fe200078ec0ff */
[----:B------:R-:W-:Y:S01]  /*79f0*/  IMAD.X R33, RZ, RZ, R13, P2 ;  /* 0x000000ffff217224 */ /* 0x000fe200010e060d */
[----:B------:R-:W-:Y:S02]  /*7a00*/  LOP3.LUT R8, R103, 0x380, RZ, 0xc0, !PT ;  /* 0x0000038067087812 */ /* 0x000fe400078ec0ff */
[----:B------:R-:W-:-:S02]  /*7a10*/  LOP3.LUT R4, R15, 0x380, RZ, 0xc0, !PT ;  /* 0x000003800f047812 */ /* 0x000fc400078ec0ff */
[C---:B------:R-:W-:Y:S02]  /*7a20*/  LOP3.LUT R9, R12.reuse, 0x380, RZ, 0xc0, !PT ;  /* 0x000003800c097812 */ /* 0x040fe400078ec0ff */
[----:B------:R-:W-:Y:S02]  /*7a30*/  IADD3 R107, P0, R12, 0x4060, RZ ;  /* 0x000040600c6b7810 */ /* 0x000fe40007f1e0ff */
[----:B------:R-:W-:Y:S02]  /*7a40*/  SHF.R.U64 R10, R10, 0x3, RZ ;  /* 0x000000030a0a7819 */ /* 0x000fe400000012ff */
[----:B------:R-:W-:Y:S01]  /*7a50*/  SHF.R.U64 R8, R8, 0x3, RZ ;  /* 0x0000000308087819 */ /* 0x000fe200000012ff */
[----:B------:R-:W-:Y:S01]  /*7a60*/  IMAD.X R31, RZ, RZ, R13, P0 ;  /* 0x000000ffff1f7224 */ /* 0x000fe200000e060d */
[C---:B------:R-:W-:Y:S02]  /*7a70*/  IADD3 R101, P4, R12.reuse, 0x60, RZ ;  /* 0x000000600c657810 */ /* 0x040fe40007f9e0ff */
[----:B------:R-:W-:-:S02]  /*7a80*/  IADD3 R93, P5, R12, 0x40, RZ ;  /* 0x000000400c5d7810 */ /* 0x000fc40007fbe0ff */
[----:B------:R-:W-:Y:S01]  /*7a90*/  SHF.R.U64 R4, R4, 0x3, RZ ;  /* 0x0000000304047819 */ /* 0x000fe200000012ff */
[--C-:B------:R-:W-:Y:S01]  /*7aa0*/  IMAD.X R11, RZ, RZ, R13.reuse, P4 ;  /* 0x000000ffff0b7224 */ /* 0x100fe200020e060d */
[----:B------:R-:W-:Y:S01]  /*7ab0*/  BAR.SYNC.DEFER_BLOCKING 0x1, 0x100 ;  /* 0x0044000000007b1d */ /* 0x000fe20000010000 */
[----:B------:R-:W-:Y:S02]  /*7ac0*/  IADD3 R35, P6, R12, 0x20, RZ ;  /* 0x000000200c237810 */ /* 0x000fe40007fde0ff */
[----:B------:R-:W-:Y:S02]  /*7ad0*/  SHF.R.U64 R9, R9, 0x3, RZ ;  /* 0x0000000309097819 */ /* 0x000fe400000012ff */
[----:B------:R-:W-:Y:S01]  /*7ae0*/  LOP3.LUT R14, R107, 0x380, RZ, 0xc0, !PT ;  /* 0x000003806b0e7812 */ /* 0x000fe200078ec0ff */
[----:B------:R-:W-:Y:S01]  /*7af0*/  IMAD.X R25, RZ, RZ, R13, P6 ;  /* 0x000000ffff197224 */ /* 0x000fe200030e060d */
[----:B------:R-:W-:Y:S02]  /*7b00*/  LOP3.LUT R26, R10, R105, RZ, 0x3c, !PT ;  /* 0x000000690a1a7212 */ /* 0x000fe400078e3cff */
[----:B------:R-:W-:-:S02]  /*7b10*/  LOP3.LUT R32, R8, R103, RZ, 0x3c, !PT ;  /* 0x0000006708207212 */ /* 0x000fc400078e3cff */
[----:B------:R-:W-:Y:S02]  /*7b20*/  LOP3.LUT R28, R4, R15, RZ, 0x3c, !PT ;  /* 0x0000000f041c7212 */ /* 0x000fe400078e3cff */
[----:B------:R-:W-:Y:S02]  /*7b30*/  LOP3.LUT R10, R101, 0x380, RZ, 0xc0, !PT ;  /* 0x00000380650a7812 */ /* 0x000fe400078ec0ff */
[----:B------:R-:W-:Y:S02]  /*7b40*/  LOP3.LUT R8, R93, 0x380, RZ, 0xc0, !PT ;  /* 0x000003805d087812 */ /* 0x000fe400078ec0ff */
[----:B------:R-:W-:Y:S02]  /*7b50*/  LOP3.LUT R4, R35, 0x380, RZ, 0xc0, !PT ;  /* 0x0000038023047812 */ /* 0x000fe400078ec0ff */
[----:B------:R-:W-:Y:S01]  /*7b60*/  LOP3.LUT R12, R9, R12, RZ, 0x3c, !PT ;  /* 0x0000000c090c7212 */ /* 0x000fe200078e3cff */
[----:B------:R-:W-:Y:S01]  /*7b70*/  IMAD.X R9, RZ, RZ, R13, P5 ;  /* 0x000000ffff097224 */ /* 0x000fe200028e060d */
[----:B------:R-:W-:-:S02]  /*7b80*/  SHF.R.U64 R14, R14, 0x3, RZ ;  /* 0x000000030e0e7819 */ /* 0x000fc400000012ff */
[----:B------:R-:W-:Y:S02]  /*7b90*/  SHF.R.U64 R10, R10, 0x3, RZ ;  /* 0x000000030a0a7819 */ /* 0x000fe400000012ff */
[----:B------:R-:W-:Y:S02]  /*7ba0*/  SHF.R.U64 R8, R8, 0x3, RZ ;  /* 0x0000000308087819 */ /* 0x000fe400000012ff */
[----:B------:R-:W-:Y:S02]  /*7bb0*/  SHF.R.U64 R4, R4, 0x3, RZ ;  /* 0x0000000304047819 */ /* 0x000fe400000012ff */
[----:B------:R-:W-:Y:S02]  /*7bc0*/  IADD3.X R29, RZ, R13, RZ, P3, !PT ;  /* 0x0000000dff1d7210 */ /* 0x000fe40001ffe4ff */
[----:B------:R-:W-:Y:S01]  /*7bd0*/  LOP3.LUT R30, R14, R107, RZ, 0x3c, !PT ;  /* 0x0000006b0e1e7212 */ /* 0x000fe200078e3cff */
[----:B------:R-:W-:Y:S01]  /*7be0*/  IMAD.SHL.U32 R107, R19, 0x4, RZ ;  /* 0x00000004136b7824 */ /* 0x000fe200078e00ff */
[----:B------:R-:W-:-:S02]  /*7bf0*/  MOV R34, R12 ;  /* 0x0000000c00227202 */ /* 0x000fc40000000f00 */
[----:B------:R-:W-:Y:S02]  /*7c00*/  F2FP.BF16.F32.PACK_AB R12, R21, R20 ;  /* 0x00000014150c723e */ /* 0x000fe400000010ff */
[----:B------:R-:W-:Y:S02]  /*7c10*/  F2FP.BF16.F32.PACK_AB R13, R67, R66 ;  /* 0x00000042430d723e */ /* 0x000fe400000010ff */
[----:B------:R-:W-:Y:S02]  /*7c20*/  F2FP.BF16.F32.PACK_AB R14, R37, R36 ;  /* 0x00000024250e723e */ /* 0x000fe400000010ff */
[----:B------:R-:W-:Y:S02]  /*7c30*/  F2FP.BF16.F32.PACK_AB R15, R69, R68 ;  /* 0x00000044450f723e */ /* 0x000fe400000010ff */
[----:B------:R-:W-:Y:S02]  /*7c40*/  LOP3.LUT R10, R10, R101, RZ, 0x3c, !PT ;  /* 0x000000650a0a7212 */ /* 0x000fe400078e3cff */
[----:B------:R-:W-:Y:S01]  /*7c50*/  LOP3.LUT R8, R8, R93, RZ, 0x3c, !PT ;  /* 0x0000005d08087212 */ /* 0x000fe200078e3cff */
[----:B------:R1:W-:Y:S01]  /*7c60*/  STSM.16.M88.4 [R34], R12 ;  /* 0x0000000c22007844 */ /* 0x0003e20000000200 */
[----:B------:R-:W-:Y:S01]  /*7c70*/  LOP3.LUT R24, R4, R35, RZ, 0x3c, !PT ;  /* 0x0000002304187212 */ /* 0x000fe200078e3cff */
[----:B------:R-:W2:Y:S01]  /*7c80*/  LDC.64 R92, c[0x0][0xc00] ;  /* 0x00030000ff5c7b82 */ /* 0x000ea20000000a00 */
[----:B------:R-:W-:-:S02]  /*7c90*/  MOV R103, R10 ;  /* 0x0000000a00677202 */ /* 0x000fc40000000f00 */
[----:B------:R-:W-:Y:S02]  /*7ca0*/  MOV R104, R8 ;  /* 0x0000000800687202 */ /* 0x000fe40000000f00 */
[----:B------:R-:W-:Y:S02]  /*7cb0*/  MOV R105, R24 ;  /* 0x0000001800697202 */ /* 0x000fe40000000f00 */
[----:B------:R-:W-:Y:S02]  /*7cc0*/  F2FP.BF16.F32.PACK_AB R8, R39, R38 ;  /* 0x000000262708723e */ /* 0x000fe400000010ff */
[----:B------:R-:W-:Y:S02]  /*7cd0*/  F2FP.BF16.F32.PACK_AB R9, R71, R70 ;  /* 0x000000464709723e */ /* 0x000fe400000010ff */
[----:B------:R-:W-:Y:S02]  /*7ce0*/  F2FP.BF16.F32.PACK_AB R10, R41, R40 ;  /* 0x00000028290a723e */ /* 0x000fe400000010ff */
[----:B------:R-:W-:-:S02]  /*7cf0*/  F2FP.BF16.F32.PACK_AB R11, R73, R72 ;  /* 0x00000048490b723e */ /* 0x000fc400000010ff */
[----:B-1----:R-:W-:Y:S02]  /*7d00*/  F2FP.BF16.F32.PACK_AB R12, R43, R42 ;  /* 0x0000002a2b0c723e */ /* 0x002fe400000010ff */
[----:B------:R-:W-:Y:S01]  /*7d10*/  F2FP.BF16.F32.PACK_AB R13, R75, R74 ;  /* 0x0000004a4b0d723e */ /* 0x000fe200000010ff */
[----:B------:R1:W-:Y:S01]  /*7d20*/  STSM.16.M88.4 [R105], R8 ;  /* 0x0000000869007844 */ /* 0x0003e20000000200 */
[----:B------:R-:W-:Y:S02]  /*7d30*/  F2FP.BF16.F32.PACK_AB R14, R45, R44 ;  /* 0x0000002c2d0e723e */ /* 0x000fe400000010ff */
[----:B------:R-:W-:Y:S02]  /*7d40*/  F2FP.BF16.F32.PACK_AB R15, R77, R76 ;  /* 0x0000004c4d0f723e */ /* 0x000fe400000010ff */
[----:B------:R-:W-:Y:S02]  /*7d50*/  MOV R101, R26 ;  /* 0x0000001a00657202 */ /* 0x000fe40000000f00 */
[----:B------:R-:W-:Y:S01]  /*7d60*/  MOV R4, R30 ;  /* 0x0000001e00047202 */ /* 0x000fe20000000f00 */
[----:B------:R3:W-:Y:S01]  /*7d70*/  STSM.16.M88.4 [R104], R12 ;  /* 0x0000000c68007844 */ /* 0x0007e20000000200 */
[----:B------:R-:W-:-:S02]  /*7d80*/  MOV R100, R28 ;  /* 0x0000001c00647202 */ /* 0x000fc40000000f00 */
[----:B------:R-:W-:Y:S02]  /*7d90*/  F2FP.BF16.F32.PACK_AB R24, R47, R46 ;  /* 0x0000002e2f18723e */ /* 0x000fe400000010ff */
[----:B------:R-:W-:Y:S02]  /*7da0*/  F2FP.BF16.F32.PACK_AB R25, R79, R78 ;  /* 0x0000004e4f19723e */ /* 0x000fe400000010ff */
[----:B------:R-:W-:Y:S02]  /*7db0*/  F2FP.BF16.F32.PACK_AB R26, R49, R48 ;  /* 0x00000030311a723e */ /* 0x000fe400000010ff */
[----:B------:R-:W-:Y:S02]  /*7dc0*/  F2FP.BF16.F32.PACK_AB R27, R81, R80 ;  /* 0x00000050511b723e */ /* 0x000fe400000010ff */
[----:B------:R-:W-:Y:S02]  /*7dd0*/  F2FP.BF16.F32.PACK_AB R28, R51, R50 ;  /* 0x00000032331c723e */ /* 0x000fe400000010ff */
[----:B------:R-:W-:Y:S01]  /*7de0*/  F2FP.BF16.F32.PACK_AB R29, R83, R82 ;  /* 0x00000052531d723e */ /* 0x000fe200000010ff */
[----:B------:R-:W-:Y:S01]  /*7df0*/  STSM.16.M88.4 [R103], R24 ;  /* 0x0000001867007844 */ /* 0x000fe20000000200 */
[----:B------:R-:W-:-:S02]  /*7e00*/  F2FP.BF16.F32.PACK_AB R30, R53, R52 ;  /* 0x00000034351e723e */ /* 0x000fc400000010ff */
[----:B------:R-:W-:Y:S02]  /*7e10*/  F2FP.BF16.F32.PACK_AB R31, R85, R84 ;  /* 0x00000054551f723e */ /* 0x000fe400000010ff */
[----:B------:R-:W-:Y:S02]  /*7e20*/  MOV R102, R32 ;  /* 0x0000002000667202 */ /* 0x000fe40000000f00 */
[----:B------:R-:W-:Y:S01]  /*7e30*/  F2FP.BF16.F32.PACK_AB R32, R55, R54 ;  /* 0x000000363720723e */ /* 0x000fe200000010ff */
[----:B------:R4:W-:Y:S01]  /*7e40*/  STSM.16.M88.4 [R100], R28 ;  /* 0x0000001c64007844 */ /* 0x0009e20000000200 */
[----:B------:R-:W-:Y:S02]  /*7e50*/  F2FP.BF16.F32.PACK_AB R33, R87, R86 ;  /* 0x000000565721723e */ /* 0x000fe400000010ff */
[----:B------:R-:W-:Y:S02]  /*7e60*/  F2FP.BF16.F32.PACK_AB R34, R57, R56 ;  /* 0x000000383922723e */ /* 0x000fe400000010ff */
[----:B------:R-:W-:-:S02]  /*7e70*/  F2FP.BF16.F32.PACK_AB R35, R91, R90 ;  /* 0x0000005a5b23723e */ /* 0x000fc400000010ff */
[----:B-1----:R-:W-:Y:S02]  /*7e80*/  F2FP.BF16.F32.PACK_AB R8, R59, R58 ;  /* 0x0000003a3b08723e */ /* 0x002fe400000010ff */
[----:B------:R-:W-:Y:S01]  /*7e90*/  F2FP.BF16.F32.PACK_AB R9, R95, R94 ;  /* 0x0000005e5f09723e */ /* 0x000fe200000010ff */
[----:B------:R-:W-:Y:S01]  /*7ea0*/  STSM.16.M88.4 [R102], R32 ;  /* 0x0000002066007844 */ /* 0x000fe20000000200 */
[----:B------:R-:W-:Y:S02]  /*7eb0*/  F2FP.BF16.F32.PACK_AB R10, R61, R60 ;  /* 0x0000003c3d0a723e */ /* 0x000fe400000010ff */
[----:B------:R-:W-:Y:S02]  /*7ec0*/  F2FP.BF16.F32.PACK_AB R11, R97, R96 ;  /* 0x00000060610b723e */ /* 0x000fe400000010ff */
[----:B---3--:R-:W-:Y:S01]  /*7ed0*/  F2FP.BF16.F32.PACK_AB R12, R63, R62 ;  /* 0x0000003e3f0c723e */ /* 0x008fe200000010ff */
[----:B----4-:R-:W-:Y:S01]  /*7ee0*/  IMAD.MOV.U32 R100, RZ, RZ, RZ ;  /* 0x000000ffff647224 */ /* 0x010fe200078e00ff */
[----:B------:R-:W-:Y:S01]  /*7ef0*/  F2FP.BF16.F32.PACK_AB R13, R99, R98 ;  /* 0x00000062630d723e */ /* 0x000fe200000010ff */
[----:B------:R1:W-:Y:S01]  /*7f00*/  STSM.16.M88.4 [R101], R8 ;  /* 0x0000000865007844 */ /* 0x0003e20000000200 */
[----:B------:R-:W-:-:S02]  /*7f10*/  F2FP.BF16.F32.PACK_AB R14, R65, R64 ;  /* 0x00000040410e723e */ /* 0x000fc400000010ff */
[----:B------:R-:W-:Y:S02]  /*7f20*/  F2FP.BF16.F32.PACK_AB R15, R151, R150 ;  /* 0x00000096970f723e */ /* 0x000fe400000010ff */
[----:B--2---:R-:W-:Y:S02]  /*7f30*/  ISETP.NE.U32.AND P0, PT, R92, RZ, PT ;  /* 0x000000ff5c00720c */ /* 0x004fe40003f05070 */
[----:B------:R-:W-:Y:S01]  /*7f40*/  IADD3 R24, P1, R107, R92, RZ ;  /* 0x0000005c6b187210 */ /* 0x000fe20007f3e0ff */
[----:B------:R2:W-:Y:S01]  /*7f50*/  STSM.16.M88.4 [R4], R12 ;  /* 0x0000000c04007844 */ /* 0x0005e20000000200 */
[----:B------:R-:W-:Y:S01]  /*7f60*/  BAR.SYNC.DEFER_BLOCKING 0x1, 0x100 ;  /* 0x0044000000007b1d */ /* 0x000fe20000010000 */
[----:B------:R-:W-:Y:S02]  /*7f70*/  ISETP.NE.AND.EX P0, PT, R93, RZ, PT, P0 ;  /* 0x000000ff5d00720c */ /* 0x000fe40003f05300 */
[----:B------:R-:W-:-:S05]  /*7f80*/  IMAD.X R25, R106, 0x1, R93, P1 ;  /* 0x000000016a197824 */ /* 0x000fca00008e065d */
[----:B-1----:R-:W1:Y:S08]  /*7f90*/  LDC R9, c[0x0][0xad4] ;  /* 0x0002b500ff097b82 */ /* 0x002e700000000800 */
[----:B--2---:R-:W2:Y:S01]  /*7fa0*/  LDC R4, c[0x0][0xbe8] ;  /* 0x0002fa00ff047b82 */ /* 0x004ea20000000800 */
[----:B------:R-:W3:Y:S01]  /*7fb0*/  @P0 LDG.E R100, desc[UR36][R24.64] ;  /* 0x0000002418640981 */ /* 0x000ee2000c1e1900 */
[----:B------:R-:W-:-:S04]  /*7fc0*/  ISETP.NE.U32.AND P1, PT, RZ, UR4, PT ;  /* 0x00000004ff007c0c */ /* 0x000fc8000bf25070 */
[----:B------:R-:W-:-:S13]  /*7fd0*/  ISETP.NE.AND.EX P1, PT, RZ, UR5, PT, P1 ;  /* 0x00000005ff007c0c */ /* 0x000fda000bf25310 */
[----:B------:R-:W-:Y:S01]  /*7fe0*/  @P1 IADD3 R26, P2, R107, UR4, RZ ;  /* 0x000000046b1a1c10 */ /* 0x000fe2000ff5e0ff */
[----:B------:R-:W-:Y:S01]  /*7ff0*/  ULDC UR4, c[0x0][0xa88] ;  /* 0x0002a20000047ab9 */ /* 0x000fe20000000800 */
[----:B--2---:R-:W-:Y:S02]  /*8000*/  ISETP.NE.AND P4, PT, R4, 0x1, PT ;  /* 0x000000010400780c */ /* 0x004fe40003f85270 */
[----:B------:R-:W-:Y:S02]  /*8010*/  @P1 IADD3.X R27, R106, UR5, RZ, P2, !PT ;  /* 0x000000056a1b1c10 */ /* 0x000fe400097fe4ff */
[C---:B------:R-:W-:Y:S02]  /*8020*/  ISETP.NE.AND P2, PT, R18.reuse, RZ, PT ;  /* 0x000000ff1200720c */ /* 0x040fe40003f45270 */
[----:B------:R-:W-:Y:S02]  /*8030*/  MOV R29, UR4 ;  /* 0x00000004001d7c02 */ /* 0x000fe40008000f00 */
[----:B-1----:R-:W-:Y:S01]  /*8040*/  SEL R9, R18, R9, P2 ;  /* 0x0000000912097207 */ /* 0x002fe20001000000 */
[----:B------:R-:W-:-:S03]  /*8050*/  IMAD.MOV.U32 R18, RZ, RZ, 0x9b8 ;  /* 0x000009b8ff127424 */ /* 0x000fc600078e00ff */
[----:B------:R-:W-:Y:S01]  /*8060*/  ISETP.GT.AND P3, PT, R9, 0x1, PT ;  /* 0x000000010900780c */ /* 0x000fe20003f64270 */
[----:B------:R-:W1:Y:S01]  /*8070*/  @P4 LDC R28, c[0x0][0xbec] ;  /* 0x0002fb00ff1c4b82 */ /* 0x000e620000000800 */
[----:B------:R2:W5:Y:S01]  /*8080*/  @P1 LDG.E R29, desc[UR36][R26.64] ;  /* 0x000000241a1d1981 */ /* 0x000562000c1e1900 */
[----:B------:R-:W-:Y:S01]  /*8090*/  ISETP.NE.U32.AND P2, PT, R92, RZ, PT ;  /* 0x000000ff5c00720c */ /* 0x000fe20003f45070 */
[----:B------:R-:W-:Y:S01]  /*80a0*/  IMAD R101, R16, 0x80, R224 ;  /* 0x0000008010657824 */ /* 0x000fe200078e02e0 */
[----:B------:R-:W-:Y:S02]  /*80b0*/  SEL R18, R18, 0x978, P3 ;  /* 0x0000097812127807 */ /* 0x000fe40001800000 */
[----:B------:R-:W-:Y:S02]  /*80c0*/  ISETP.NE.AND.EX P2, PT, R93, RZ, PT, P2 ;  /* 0x000000ff5d00720c */ /* 0x000fe40003f45320 */
[----:B------:R-:W4:Y:S01]  /*80d0*/  LDC.64 R14, c[0x0][R18+0x220] ;  /* 0x00008800120e7b82 */ /* 0x000f220000000a00 */
[----:B------:R-:W-:-:S02]  /*80e0*/  SEL R31, R201, RZ, P3 ;  /* 0x000000ffc91f7207 */ /* 0x000fc40001800000 */
[----:B------:R-:W-:Y:S02]  /*80f0*/  SEL R19, R19, RZ, !P2 ;  /* 0x000000ff13137207 */ /* 0x000fe40005000000 */
[----:B--2---:R-:W-:-:S03]  /*8100*/  SEL R27, R202, RZ, !P2 ;  /* 0x000000ffca1b7207 */ /* 0x004fc60005000000 */
[----:B------:R-:W2:Y:S08]  /*8110*/  LDC.64 R10, c[0x0][R18+0x218] ;  /* 0x00008600120a7b82 */ /* 0x000eb00000000a00 */
[----:B------:R-:W0:Y:S08]  /*8120*/  @P4 LDC R93, c[0x0][0xbf0] ;  /* 0x0002fc00ff5d4b82 */ /* 0x000e300000000800 */
[----:B------:R-:W1:Y:S01]  /*8130*/  LDC.64 R12, c[0x0][R18+0x228] ;  /* 0x00008a00120c7b82 */ /* 0x000e620000000a00 */
[----:B----4-:R-:W-:-:S04]  /*8140*/  IMAD R15, R15, R19, RZ ;  /* 0x000000130f0f7224 */ /* 0x010fc800078e02ff */
[C---:B------:R-:W-:Y:S02]  /*8150*/  IMAD R35, R14.reuse, R27, R15 ;  /* 0x0000001b0e237224 */ /* 0x040fe400078e020f */
[----:B------:R-:W-:Y:S01]  /*8160*/  IMAD.WIDE.U32 R14, R14, R19, RZ ;  /* 0x000000130e0e7225 */ /* 0x000fe200078e00ff */
[----:B------:R-:W4:Y:S03]  /*8170*/  LDC.64 R8, c[0x0][0xba8] ;  /* 0x0002ea00ff087b82 */ /* 0x000f260000000a00 */
[----:B--2---:R-:W-:-:S04]  /*8180*/  IMAD.WIDE.U32 R26, R10, R2, RZ ;  /* 0x000000020a1a7225 */ /* 0x004fc800078e00ff */
[----:B------:R-:W-:Y:S02]  /*8190*/  IMAD R33, R11, R2, RZ ;  /* 0x000000020b217224 */ /* 0x000fe400078e02ff */
[----:B------:R-:W2:Y:S01]  /*81a0*/  LDC.64 R10, c[0x0][R18+0x210] ;  /* 0x00008400120a7b82 */ /* 0x000ea20000000a00 */
[----:B------:R-:W-:Y:S02]  /*81b0*/  IMAD.IADD R35, R15, 0x1, R35 ;  /* 0x000000010f237824 */ /* 0x000fe400078e0223 */
[----:B------:R-:W-:Y:S02]  /*81c0*/  IMAD.MOV.U32 R15, RZ, RZ, R101 ;  /* 0x000000ffff0f7224 */ /* 0x000fe400078e0065 */
[----:B------:R-:W-:Y:S02]  /*81d0*/  IMAD.IADD R33, R27, 0x1, R33 ;  /* 0x000000011b217824 */ /* 0x000fe400078e0221 */
[-C--:B-1----:R-:W-:Y:S02]  /*81e0*/  IMAD R27, R13, R31.reuse, RZ ;  /* 0x0000001f0d1b7224 */ /* 0x082fe400078e02ff */
[----:B------:R-:W-:-:S05]  /*81f0*/  IMAD.WIDE.U32 R12, R12, R31, RZ ;  /* 0x0000001f0c0c7225 */ /* 0x000fca00078e00ff */
[----:B------:R-:W-:Y:S01]  /*8200*/  IADD3 R27, R13, R27, RZ ;  /* 0x0000001b0d1b7210 */ /* 0x000fe20007ffe0ff */
[----:B----4-:R-:W1:Y:S08]  /*8210*/  @!P3 LDC R8, c[0x0][0xb50] ;  /* 0x0002d400ff08bb82 */ /* 0x010e700000000800 */
[----:B------:R-:W4:Y:S01]  /*8220*/  @!P3 LDC R9, c[0x0][0xb54] ;  /* 0x0002d500ff09bb82 */ /* 0x000f220000000800 */
[--C-:B---3--:R-:W-:Y:S01]  /*8230*/  IADD3 R26, P2, P5, R14, R26, R100.reuse ;  /* 0x0000001a0e1a7210 */ /* 0x108fe20007d5e064 */
[----:B------:R-:W-:Y:S01]  /*8240*/  @P4 IMAD.HI.U32 R14, R101, R28, RZ ;  /* 0x0000001c650e4227 */ /* 0x000fe200078e00ff */
[----:B------:R-:W-:-:S04]  /*8250*/  SHF.R.S32.HI R92, RZ, 0x1f, R100 ;  /* 0x0000001fff5c7819 */ /* 0x000fc80000011464 */
[----:B0-----:R-:W-:Y:S02]  /*8260*/  @P4 SHF.R.U32.HI R15, RZ, R93, R14 ;  /* 0x0000005dff0f4219 */ /* 0x001fe4000001160e */
[----:B------:R-:W-:Y:S02]  /*8270*/  IADD3.X R14, R35, R33, R92, P2, P5 ;  /* 0x00000021230e7210 */ /* 0x000fe400017ea45c */
[----:B------:R-:W-:Y:S01]  /*8280*/  IADD3 R12, P2, P5, R15, R26, R12 ;  /* 0x0000001a0f0c7210 */ /* 0x000fe20007d5e00c */
[--C-:B------:R-:W-:Y:S01]  /*8290*/  IMAD.MOV R31, RZ, RZ, -R15.reuse ;  /* 0x000000ffff1f7224 */ /* 0x100fe200078e0a0f */
[----:B------:R-:W-:-:S03]  /*82a0*/  SHF.R.S32.HI R13, RZ, 0x1f, R15 ;  /* 0x0000001fff0d7819 */ /* 0x000fc6000001140f */
[----:B------:R-:W-:Y:S01]  /*82b0*/  IMAD R15, R4, R31, R101 ;  /* 0x0000001f040f7224 */ /* 0x000fe200078e0265 */
[----:B------:R-:W-:-:S03]  /*82c0*/  IADD3.X R13, R13, R14, R27, P2, P5 ;  /* 0x0000000e0d0d7210 */ /* 0x000fc600017ea41b */
[----:B--2---:R-:W-:Y:S01]  /*82d0*/  IMAD R11, R11, R15, RZ ;  /* 0x0000000f0b0b7224 */ /* 0x004fe200078e02ff */
[----:B------:R-:W-:-:S05]  /*82e0*/  SHF.R.S32.HI R27, RZ, 0x1f, R15 ;  /* 0x0000001fff1b7819 */ /* 0x000fca000001140f */
[C---:B------:R-:W-:Y:S02]  /*82f0*/  IMAD R27, R10.reuse, R27, R11 ;  /* 0x0000001b0a1b7224 */ /* 0x040fe400078e020b */
[----:B------:R-:W-:-:S04]  /*8300*/  IMAD.WIDE.U32 R10, R10, R15, R12 ;  /* 0x0000000f0a0a7225 */ /* 0x000fc800078e000c */
[----:B------:R-:W-:Y:S01]  /*8310*/  IMAD.IADD R11, R11, 0x1, R27 ;  /* 0x000000010b0b7824 */ /* 0x000fe200078e021b */
[----:B-1----:R-:W-:-:S04]  /*8320*/  LEA R12, P2, R10, R8, 0x2 ;  /* 0x000000080a0c7211 */ /* 0x002fc800078410ff */
[----:B----4-:R-:W-:Y:S01]  /*8330*/  LEA.HI.X R14, R10, R9, R11, 0x2, P2 ;  /* 0x000000090a0e7211 */ /* 0x010fe200010f140b */
[----:B------:R-:W-:Y:S08]  /*8340*/  @P1 BRA `(.L_x_229) ;  /* 0x0000000000101947 */ /* 0x000ff00003800000 */
[----:B------:R-:W-:Y:S05]  /*8350*/  @!P0 BRA `(.L_x_229) ;  /* 0x00000000000c8947 */ /* 0x000fea0003800000 */
[----:B------:R-:W2:Y:S04]  /*8360*/  LDG.E R8, desc[UR36][R24.64] ;  /* 0x0000002418087981 */ /* 0x000ea8000c1e1900 */
[----:B-----5:R-:W2:Y:S02]  /*8370*/  LDG.E R29, desc[UR36][R24.64+0x4] ;  /* 0x00000424181d7981 */ /* 0x020ea4000c1e1900 */
[----:B--2---:R-:W-:-:S07]  /*8380*/  IMAD.IADD R29, R29, 0x1, -R8 ;  /* 0x000000011d1d7824 */ /* 0x004fce00078e0a08 */
.L_x_229:
[----:B------:R-:W-:Y:S01]  /*8390*/  SHFL.IDX PT, R8, R12, RZ, 0x1c1f ;  /* 0x001c1fff0c087589 */ /* 0x000fe200000e0000 */
[----:B------:R-:W-:Y:S01]  /*83a0*/  IMAD R15, R16, 0x80, R223 ;  /* 0x00000080100f7824 */ /* 0x000fe200078e02df */
[----:B------:R-:W-:Y:S01]  /*83b0*/  LOP3.LUT P0, RZ, R206, 0x3, RZ, 0xc0, !PT ;  /* 0x00000003ceff7812 */ /* 0x000fe2000780c0ff */
[----:B-----5:R-:W-:Y:S01]  /*83c0*/  IMAD R18, R29, R4, RZ ;  /* 0x000000041d127224 */ /* 0x020fe200078e02ff */
[----:B------:R-:W0:Y:S01]  /*83d0*/  SHFL.IDX PT, R9, R14, RZ, 0x1c1f ;  /* 0x001c1fff0e097589 */ /* 0x000e2200000e0000 */
[----:B------:R-:W-:-:S03]  /*83e0*/  VIADD R13, R15, 0x8 ;  /* 0x000000080f0d7836 */ /* 0x000fc60000000000 */
[----:B------:R-:W-:Y:S01]  /*83f0*/  SHFL.IDX PT, R10, R12, 0x1, 0x1c1f ;  /* 0x003c1f000c0a7f89 */ /* 0x000fe200000e0000 */
[-C--:B------:R-:W-:Y:S02]  /*8400*/  ISETP.GE.OR P1, PT, R15, R18.reuse, P0 ;  /* 0x000000120f00720c */ /* 0x080fe40000726670 */
[-C--:B------:R-:W-:Y:S01]  /*8410*/  ISETP.GE.OR P0, PT, R13, R18.reuse, P0 ;  /* 0x000000120d00720c */ /* 0x080fe20000706670 */
[----:B------:R-:W1:Y:S01]  /*8420*/  SHFL.IDX PT, R11, R14, 0x1, 0x1c1f ;  /* 0x003c1f000e0b7f89 */ /* 0x000e6200000e0000 */
[----:B------:R-:W-:-:S09]  /*8430*/  ISETP.GE.AND P2, PT, R15, R18, PT ;  /* 0x000000120f00720c */ /* 0x000fd20003f46270 */
[----:B0-----:R0:W-:Y:S04]  /*8440*/  @!P1 ST.E desc[UR36][R8.64], R0 ;  /* 0x0000000008009985 */ /* 0x0011e8000c101924 */
[----:B-1----:R0:W-:Y:S01]  /*8450*/  @!P0 ST.E desc[UR36][R10.64], R3 ;  /* 0x000000030a008985 */ /* 0x0021e2000c101924 */
[----:B------:R-:W-:Y:S01]  /*8460*/  ISETP.GE.AND P0, PT, R13, R18, PT ;  /* 0x000000120d00720c */ /* 0x000fe20003f06270 */
[----:B------:R-:W-:-:S12]  /*8470*/  @P3 BRA `(.L_x_230) ;  /* 0x00000008007c3947 */ /* 0x000fd80003800000 */
[----:B0-----:R-:W-:Y:S01]  /*8480*/  IMAD R3, R204, 0x40, R153 ;  /* 0x00000040cc037824 */ /* 0x001fe200078e0299 */
[----:B------:R-:W0:Y:S01]  /*8490*/  @P4 LDC R49, c[0x0][0xbec] ;  /* 0x0002fb00ff314b82 */ /* 0x000e220000000800 */
[----:B------:R-:W-:Y:S02]  /*84a0*/  ULDC.64 UR4, c[0x0][0xaa0] ;  /* 0x0002a80000047ab9 */ /* 0x000fe40000000a00 */
[----:B------:R-:W-:-:S03]  /*84b0*/  IMAD.WIDE R88, R3, 0x2, R88 ;  /* 0x0000000203587825 */ /* 0x000fc600078e0258 */
[----:B------:R-:W-:Y:S02]  /*84c0*/  IADD3 R13, P6, R88, 0x1000, RZ ;  /* 0x00001000580d7810 */ /* 0x000fe40007fde0ff */
[----:B------:R-:W1:Y:S01]  /*84d0*/  @P4 LDC R51, c[0x0][0xbf0] ;  /* 0x0002fc00ff334b82 */ /* 0x000e620000000800 */
[----:B------:R-:W-:Y:S01]  /*84e0*/  IMAD.WIDE.U32 R20, R100, UR4, RZ ;  /* 0x0000000464147c25 */ /* 0x000fe2000f8e00ff */
[C---:B------:R-:W-:Y:S02]  /*84f0*/  IADD3 R25, P5, R88.reuse, 0x2000, RZ ;  /* 0x0000200058197810 */ /* 0x040fe40007fbe0ff */
[----:B------:R-:W-:Y:S02]  /*8500*/  LOP3.LUT R12, R13, 0x380, RZ, 0xc0, !PT ;  /* 0x000003800d0c7812 */ /* 0x000fe400078ec0ff */
[----:B------:R-:W-:Y:S02]  /*8510*/  IADD3 R29, P3, R88, 0x3000, RZ ;  /* 0x00003000581d7810 */ /* 0x000fe40007f7e0ff */
[----:B------:R-:W-:-:S02]  /*8520*/  SHF.R.U64 R12, R12, 0x3, RZ ;  /* 0x000000030c0c7819 */ /* 0x000fc400000012ff */
[----:B------:R-:W-:Y:S02]  /*8530*/  IADD3 R33, P2, R88, 0x4000, RZ ;  /* 0x0000400058217810 */ /* 0x000fe40007f5e0ff */
[----:B------:R-:W-:Y:S01]  /*8540*/  LOP3.LUT R12, R12, R13, RZ, 0x3c, !PT ;  /* 0x0000000d0c0c7212 */ /* 0x000fe200078e3cff */
[--C-:B------:R-:W-:Y:S01]  /*8550*/  IMAD.X R13, RZ, RZ, R89.reuse, P6 ;  /* 0x000000ffff0d7224 */ /* 0x100fe200030e0659 */
[C---:B------:R-:W-:Y:S02]  /*8560*/  IADD3 R3, P6, R88.reuse, 0x7000, RZ ;  /* 0x0000700058037810 */ /* 0x040fe40007fde0ff */
[C---:B------:R-:W-:Y:S02]  /*8570*/  IADD3 R37, P1, R88.reuse, 0x5000, RZ ;  /* 0x0000500058257810 */ /* 0x040fe40007f3e0ff */
[----:B------:R-:W-:Y:S01]  /*8580*/  LOP3.LUT R0, R3, 0x380, RZ, 0xc0, !PT ;  /* 0x0000038003007812 */ /* 0x000fe200078ec0ff */
[----:B------:R-:W-:Y:S01]  /*8590*/  IMAD.X R45, RZ, RZ, R89, P6 ;  /* 0x000000ffff2d7224 */ /* 0x000fe200030e0659 */
[----:B------:R-:W-:Y:S01]  /*85a0*/  IADD3 R41, P0, R88, 0x6000, RZ ;  /* 0x0000600058297810 */ /* 0x000fe20007f1e0ff */
[----:B------:R-:W5:Y:S01]  /*85b0*/  LD.E.128 R12, desc[UR36][R12.64] ;  /* 0x000000240c0c7980 */ /* 0x000f62000c101d00 */
[----:B------:R-:W-:-:S02]  /*85c0*/  SHF.R.U64 R0, R0, 0x3, RZ ;  /* 0x0000000300007819 */ /* 0x000fc400000012ff */
[----:B------:R-:W-:Y:S02]  /*85d0*/  LOP3.LUT R24, R25, 0x380, RZ, 0xc0, !PT ;  /* 0x0000038019187812 */ /* 0x000fe400078ec0ff */
[----:B------:R-:W-:Y:S01]  /*85e0*/  LOP3.LUT R44, R0, R3, RZ, 0x3c, !PT ;  /* 0x00000003002c7212 */ /* 0x000fe200078e3cff */
[----:B------:R-:W-:Y:S01]  /*85f0*/  IMAD R3, R92, UR4, RZ ;  /* 0x000000045c037c24 */ /* 0x000fe2000f8e02ff */
[----:B------:R-:W-:Y:S02]  /*8600*/  LOP3.LUT R28, R29, 0x380, RZ, 0xc0, !PT ;  /* 0x000003801d1c7812 */ /* 0x000fe400078ec0ff */
[----:B------:R-:W-:Y:S01]  /*8610*/  LOP3.LUT R32, R33, 0x380, RZ, 0xc0, !PT ;  /* 0x0000038021207812 */ /* 0x000fe200078ec0ff */
[----:B------:R-:W-:Y:S01]  /*8620*/  IMAD R3, R100, UR5, R3 ;  /* 0x0000000564037c24 */ /* 0x000fe2000f8e0203 */
[----:B------:R-:W-:Y:S01]  /*8630*/  ULDC.64 UR4, c[0x0][0xae8] ;  /* 0x0002ba0000047ab9 */ /* 0x000fe20000000a00 */
[----:B------:R-:W-:Y:S01]  /*8640*/  LOP3.LUT R36, R37, 0x380, RZ, 0xc0, !PT ;  /* 0x0000038025247812 */ /* 0x000fe200078ec0ff */
[----:B------:R-:W5:Y:S01]  /*8650*/  LD.E.128 R44, desc[UR36][R44.64] ;  /* 0x000000242c2c7980 */ /* 0x000f62000c101d00 */
[----:B------:R-:W-:Y:S01]  /*8660*/  IMAD.IADD R21, R21, 0x1, R3 ;  /* 0x0000000115157824 */ /* 0x000fe200078e0203 */
[----:B------:R-:W-:-:S02]  /*8670*/  LEA R3, R154, R204, 0x5 ;  /* 0x000000cc9a037211 */ /* 0x000fc400078e28ff */
[----:B------:R-:W-:Y:S01]  /*8680*/  LOP3.LUT R40, R41, 0x380, RZ, 0xc0, !PT ;  /* 0x0000038029287812 */ /* 0x000fe200078ec0ff */
[----:B------:R-:W-:Y:S01]  /*8690*/  IMAD.WIDE.U32 R20, R2, UR4, R20 ;  /* 0x0000000402147c25 */ /* 0x000fe2000f8e0014 */
[----:B------:R-:W-:Y:S02]  /*86a0*/  LOP3.LUT R9, R88, 0x380, RZ, 0xc0, !PT ;  /* 0x0000038058097812 */ /* 0x000fe400078ec0ff */
[----:B------:R-:W-:Y:S01]  /*86b0*/  SHF.R.U64 R24, R24, 0x3, RZ ;  /* 0x0000000318187819 */ /* 0x000fe200000012ff */
[----:B------:R-:W-:Y:S01]  /*86c0*/  IMAD R48, R16, 0x80, R3 ;  /* 0x0000008010307824 */ /* 0x000fe200078e0203 */
[----:B------:R-:W-:Y:S01]  /*86d0*/  SHF.R.S32.HI R3, RZ, 0x1f, R19 ;  /* 0x0000001fff037819 */ /* 0x000fe20000011413 */
[----:B------:R-:W-:Y:S01]  /*86e0*/  IMAD R21, R2, UR5, R21 ;  /* 0x0000000502157c24 */ /* 0x000fe2000f8e0215 */
[----:B------:R-:W-:Y:S01]  /*86f0*/  ULDC.64 UR4, c[0x0][0xaf0] ;  /* 0x0002bc0000047ab9 */ /* 0x000fe20000000a00 */
[----:B0-----:R-:W-:Y:S01]  /*8700*/  @P4 IMAD.HI.U32 R0, R48, R49, RZ ;  /* 0x0000003130004227 */ /* 0x001fe200078e00ff */
[----:B------:R-:W-:-:S02]  /*8710*/  SHF.R.U64 R28, R28, 0x3, RZ ;  /* 0x000000031c1c7819 */ /* 0x000fc400000012ff */
[----:B------:R-:W-:Y:S01]  /*8720*/  SHF.R.U64 R32, R32, 0x3, RZ ;  /* 0x0000000320207819 */ /* 0x000fe200000012ff */
[----:B------:R-:W-:Y:S01]  /*8730*/  IMAD.MOV.U32 R49, RZ, RZ, R48 ;  /* 0x000000ffff317224 */ /* 0x000fe200078e0030 */
[----:B-1----:R-:W-:Y:S01]  /*8740*/  @P4 SHF.R.U32.HI R49, RZ, R51, R0 ;  /* 0x00000033ff314219 */ /* 0x002fe20000011600 */
[----:B------:R-:W-:Y:S01]  /*8750*/  IMAD R2, R3, UR4, RZ ;  /* 0x0000000403027c24 */ /* 0x000fe2000f8e02ff */
[----:B------:R-:W-:Y:S02]  /*8760*/  SHF.R.U64 R36, R36, 0x3, RZ ;  /* 0x0000000324247819 */ /* 0x000fe400000012ff */
[----:B------:R-:W-:Y:S01]  /*8770*/  SHF.R.U64 R40, R40, 0x3, RZ ;  /* 0x0000000328287819 */ /* 0x000fe200000012ff */
[----:B------:R-:W-:Y:S01]  /*8780*/  IMAD R51, R19, UR5, R2 ;  /* 0x0000000513337c24 */ /* 0x000fe2000f8e0202 */
[----:B------:R-:W-:Y:S01]  /*8790*/  SHF.R.U64 R9, R9, 0x3, RZ ;  /* 0x0000000309097819 */ /* 0x000fe200000012ff */
[----:B------:R-:W-:Y:S01]  /*87a0*/  IMAD.WIDE.U32 R2, R19, UR4, R20 ;  /* 0x0000000413027c25 */ /* 0x000fe2000f8e0014 */
[--C-:B------:R-:W-:Y:S01]  /*87b0*/  SHF.R.S32.HI R0, RZ, 0x1f, R49.reuse ;  /* 0x0000001fff007819 */ /* 0x100fe20000011431 */
[----:B------:R-:W-:Y:S01]  /*87c0*/  ULDC.64 UR4, c[0x0][0xae0] ;  /* 0x0002b80000047ab9 */ /* 0x000fe20000000a00 */
[----:B------:R-:W-:Y:S01]  /*87d0*/  LOP3.LUT R24, R24, R25, RZ, 0x3c, !PT ;  /* 0x0000001918187212 */ /* 0x000fe200078e3cff */
[----:B------:R-:W-:Y:S01]  /*87e0*/  IMAD.MOV R19, RZ, RZ, -R49 ;  /* 0x000000ffff137224 */ /* 0x000fe200078e0a31 */
[----:B------:R-:W-:Y:S01]  /*87f0*/  LOP3.LUT R28, R28, R29, RZ, 0x3c, !PT ;  /* 0x0000001d1c1c7212 */ /* 0x000fe200078e3cff */
[--C-:B------:R-:W-:Y:S01]  /*8800*/  IMAD.X R29, RZ, RZ, R89.reuse, P3 ;  /* 0x000000ffff1d7224 */ /* 0x100fe200018e0659 */
[----:B------:R-:W-:Y:S01]  /*8810*/  LOP3.LUT R32, R32, R33, RZ, 0x3c, !PT ;  /* 0x0000002120207212 */ /* 0x000fe200078e3cff */
[--C-:B------:R-:W-:Y:S01]  /*8820*/  IMAD.X R33, RZ, RZ, R89.reuse, P2 ;  /* 0x000000ffff217224 */ /* 0x100fe200010e0659 */
[----:B------:R-:W-:Y:S01]  /*8830*/  LOP3.LUT R36, R36, R37, RZ, 0x3c, !PT ;  /* 0x0000002524247212 */ /* 0x000fe200078e3cff */
[--C-:B------:R-:W-:Y:S01]  /*8840*/  IMAD.X R37, RZ, RZ, R89.reuse, P1 ;  /* 0x000000ffff257224 */ /* 0x100fe200008e0659 */
[----:B------:R-:W-:Y:S01]  /*8850*/  LOP3.LUT R40, R40, R41, RZ, 0x3c, !PT ;  /* 0x0000002928287212 */ /* 0x000fe200078e3cff */
[----:B------:R-:W-:Y:S01]  /*8860*/  IMAD.X R41, RZ, RZ, R89, P0 ;  /* 0x000000ffff297224 */ /* 0x000fe200000e0659 */
[----:B------:R-:W-:-:S02]  /*8870*/  IADD3.X R25, RZ, R89, RZ, P5, !PT ;  /* 0x00000059ff197210 */ /* 0x000fc40002ffe4ff */
[----:B------:R-:W-:Y:S01]  /*8880*/  LOP3.LUT R88, R9, R88, RZ, 0x3c, !PT ;  /* 0x0000005809587212 */ /* 0x000fe200078e3cff */
[----:B------:R-:W-:Y:S01]  /*8890*/  IMAD R0, R0, UR4, RZ ;  /* 0x0000000400007c24 */ /* 0x000fe2000f8e02ff */
[----:B------:R-:W5:Y:S01]  /*88a0*/  LD.E.128 R28, desc[UR36][R28.64] ;  /* 0x000000241c1c7980 */ /* 0x000f62000c101d00 */
[----:B------:R-:W-:Y:S02]  /*88b0*/  IMAD R19, R4, R19, R48 ;  /* 0x0000001304137224 */ /* 0x000fe400078e0230 */
[----:B------:R-:W-:Y:S01]  /*88c0*/  IMAD.IADD R3, R3, 0x1, R51 ;  /* 0x0000000103037824 */ /* 0x000fe200078e0233 */
[----:B------:R0:W5:Y:S01]  /*88d0*/  LD.E.128 R8, desc[UR36][R88.64] ;  /* 0x0000002458087980 */ /* 0x000162000c101d00 */
[C---:B------:R-:W-:Y:S01]  /*88e0*/  IMAD R21, R49.reuse, UR5, R0 ;  /* 0x0000000531157c24 */ /* 0x040fe2000f8e0200 */
[----:B------:R-:W-:Y:S02]  /*88f0*/  SHF.R.S32.HI R0, RZ, 0x1f, R19 ;  /* 0x0000001fff007819 */ /* 0x000fe40000011413 */
[----:B------:R-:W5:Y:S01]  /*8900*/  LD.E.128 R24, desc[UR36][R24.64] ;  /* 0x0000002418187980 */ /* 0x000f62000c101d00 */
[----:B------:R-:W-:Y:S01]  /*8910*/  IMAD.WIDE.U32 R2, R49, UR4, R2 ;  /* 0x0000000431027c25 */ /* 0x000fe2000f8e0002 */
[----:B------:R-:W-:-:S02]  /*8920*/  ULDC.64 UR4, c[0x0][0xad8] ;  /* 0x0002b60000047ab9 */ /* 0x000fc40000000a00 */
[----:B------:R-:W5:Y:S04]  /*8930*/  LD.E.128 R32, desc[UR36][R32.64] ;  /* 0x0000002420207980 */ /* 0x000f68000c101d00 */
[----:B------:R-:W5:Y:S04]  /*8940*/  LD.E.128 R36, desc[UR36][R36.64] ;  /* 0x0000002424247980 */ /* 0x000f68000c101d00 */
[----:B------:R-:W5:Y:S01]  /*8950*/  LD.E.128 R40, desc[UR36][R40.64] ;  /* 0x0000002428287980 */ /* 0x000f62000c101d00 */
[----:B------:R-:W-:Y:S01]  /*8960*/  @!PT LDS RZ, [RZ] ;  /* 0x00000000fffff984 */ /* 0x000fe20000000800 */
[----:B------:R-:W-:Y:S01]  /*8970*/  @!PT LDS RZ, [RZ] ;  /* 0x00000000fffff984 */ /* 0x000fe20000000800 */
[----:B------:R-:W-:Y:S01]  /*8980*/  @!PT LDS RZ, [RZ] ;  /* 0x00000000fffff984 */ /* 0x000fe20000000800 */
[----:B------:R-:W-:Y:S01]  /*8990*/  @!PT LDS RZ, [RZ] ;  /* 0x00000000fffff984 */ /* 0x000fe20000000800 */
[----:B------:R1:W-:Y:S06]  /*89a0*/  MEMBAR.ALL.CTA ;  /* 0x0000000000007992 */ /* 0x0003ec0000008000 */
[----:B-1----:R-:W1:Y:S01]  /*89b0*/  FENCE.VIEW.ASYNC.S ;  /* 0x00000000000073c6 */ /* 0x002e620000000000 */
[----:B------:R-:W-:-:S02]  /*89c0*/  IMAD.IADD R3, R3, 0x1, R21 ;  /* 0x0000000103037824 */ /* 0x000fc400078e0215 */
[----:B------:R-:W-:Y:S02]  /*89d0*/  IMAD R0, R0, UR4, RZ ;  /* 0x0000000400007c24 */ /* 0x000fe4000f8e02ff */
[----:B------:R-:W-:Y:S02]  /*89e0*/  IMAD R51, R16, 0x80, R204 ;  /* 0x0000008010337824 */ /* 0x000fe400078e02cc */
[C---:B------:R-:W-:Y:S02]  /*89f0*/  IMAD R49, R19.reuse, UR5, R0 ;  /* 0x0000000513317c24 */ /* 0x040fe4000f8e0200 */
[----:B------:R-:W-:Y:S01]  /*8a00*/  IMAD.WIDE.U32 R2, R19, UR4, R2 ;  /* 0x0000000413027c25 */ /* 0x000fe2000f8e0002 */
[----:B------:R-:W-:Y:S01]  /*8a10*/  ISETP.GE.AND P2, PT, R51, R18, PT ;  /* 0x000000123300720c */ /* 0x000fe20003f46270 */
[----:B------:R-:W-:Y:S02]  /*8a20*/  ULDC.64 UR4, c[0x0][0xa80] ;  /* 0x0002a00000047ab9 */ /* 0x000fe40000000a00 */
[----:B------:R-:W-:Y:S01]  /*8a30*/  IMAD.IADD R3, R3, 0x1, R49 ;  /* 0x0000000103037824 */ /* 0x000fe200078e0231 */
[----:B------:R-:W-:Y:S01]  /*8a40*/  LEA R0, P3, R2, UR4, 0x1 ;  /* 0x0000000402007c11 */ /* 0x000fe2000f8608ff */
[----:B------:R-:W-:-:S03]  /*8a50*/  VIADD R17, R17, 0x28820 ;  /* 0x0002882011117836 */ /* 0x000fc60000000000 */
[----:B------:R-:W-:Y:S02]  /*8a60*/  LEA.HI.X R4, R2, UR5, R3, 0x1, P3 ;  /* 0x0000000502047c11 */ /* 0x000fe400098f0c03 */
[----:B------:R-:W-:Y:S01]  /*8a70*/  PRMT R17, RZ, 0x654, R17 ;  /* 0x00000654ff117816 */ /* 0x000fe20000000011 */
[C---:B------:R-:W-:Y:S01]  /*8a80*/  VIADD R19, R51.reuse, 0x40 ;  /* 0x0000004033137836 */ /* 0x040fe20000000000 */
[----:B------:R-:W-:Y:S01]  /*8a90*/  IADD3 R21, R51, 0x20, RZ ;  /* 0x0000002033157810 */ /* 0x000fe20007ffe0ff */
[----:B-1----:R0:W1:Y:S01]  /*8aa0*/  SHFL.IDX PT, R16, R0, RZ, 0x181f ;  /* 0x00181fff00107589 */ /* 0x00206200000e0000 */
[----:B------:R0:W-:Y:S01]  /*8ab0*/  SYNCS.ARRIVE.TRANS64.RED.A1T0 RZ, [R17+URZ], RZ ;  /* 0x000000ff11ff79a7 */ /* 0x0001e2000810043f */
[----:B------:R-:W-:Y:S02]  /*8ac0*/  BSSY B1, `(.L_x_231) ;  /* 0x000000e000017945 */ /* 0x000fe40003800000 */
[----:B------:R0:W2:Y:S01]  /*8ad0*/  SHFL.IDX PT, R20, R4, RZ, 0x181f ;  /* 0x00181fff04147589 */ /* 0x0000a200000e0000 */
[----:B------:R-:W-:-:S02]  /*8ae0*/  ISETP.GE.AND P0, PT, R21, R18, PT ;  /* 0x000000121500720c */ /* 0x000fc40003f06270 */
[----:B------:R-:W-:Y:S01]  /*8af0*/  ISETP.GE.AND P1, PT, R19, R18, PT ;  /* 0x000000121300720c */ /* 0x000fe20003f26270 */
[----:B------:R-:W-:-:S12]  /*8b00*/  @P2 BRA `(.L_x_232) ;  /* 0x0000000000242947 */ /* 0x000fd80003800000 */
[----:B------:R-:W-:Y:S02]  /*8b10*/  ULDC UR4, c[0x0][0xac8] ;  /* 0x0002b20000047ab9 */ /* 0x000fe40000000800 */
[----:B------:R-:W-:Y:S02]  /*8b20*/  ISETP.GE.AND P2, PT, R153, UR4, PT ;  /* 0x0000000499007c0c */ /* 0x000fe4000bf46270 */
[----:B------:R-:W-:-:S11]  /*8b30*/  ISETP.GE.AND P3, PT, R23, UR4, PT ;  /* 0x0000000417007c0c */ /* 0x000fd6000bf66270 */
[-C--:B-1----:R-:W-:Y:S02]  /*8b40*/  @!P2 LEA R2, P4, R153, R16.reuse, 0x1 ;  /* 0x000000109902a211 */ /* 0x082fe400078808ff */
[----:B------:R-:W-:Y:S02]  /*8b50*/  @!P3 LEA R16, P5, R23, R16, 0x1 ;  /* 0x000000101710b211 */ /* 0x000fe400078a08ff */
[-C--:B--2---:R-:W-:Y:S02]  /*8b60*/  @!P2 LEA.HI.X R3, R153, R20.reuse, R227, 0x1, P4 ;  /* 0x000000149903a211 */ /* 0x084fe400020f0ce3 */
[----:B0-----:R-:W-:-:S03]  /*8b70*/  @!P3 LEA.HI.X R17, R23, R20, R226, 0x1, P5 ;  /* 0x000000141711b211 */ /* 0x001fc600028f0ce2 */
[----:B-----5:R3:W-:Y:S04]  /*8b80*/  @!P2 ST.E.128 desc[UR36][R2.64], R8 ;  /* 0x000000080200a985 */ /* 0x0207e8000c101d24 */
[----:B------:R3:W-:Y:S02]  /*8b90*/  @!P3 ST.E.128 desc[UR36][R16.64], R32 ;  /* 0x000000201000b985 */ /* 0x0007e4000c101d24 */
.L_x_232:
[----:B------:R-:W-:Y:S05]  /*8ba0*/  BSYNC B1 ;  /* 0x0000000000017941 */ /* 0x000fea0003800000 */
.L_x_231:
[----:B---3-5:R3:W4:Y:S01]  /*8bb0*/  SHFL.IDX PT, R10, R4, 0x1, 0x181f ;  /* 0x00381f00040a7f89 */ /* 0x02872200000e0000 */
[----:B------:R-:W-:Y:S03]  /*8bc0*/  BSSY B1, `(.L_x_233) ;  /* 0x000000c000017945 */ /* 0x000fe60003800000 */
[----:B------:R3:W0:Y:S01]  /*8bd0*/  SHFL.IDX PT, R8, R0, 0x1, 0x181f ;  /* 0x00381f0000087f89 */ /* 0x00062200000e0000 */
[----:B------:R-:W-:Y:S05]  /*8be0*/  @P0 BRA `(.L_x_234) ;  /* 0x0000000000240947 */ /* 0x000fea0003800000 */
[----:B------:R-:W-:Y:S02]  /*8bf0*/  ULDC UR4, c[0x0][0xac8] ;  /* 0x0002b20000047ab9 */ /* 0x000fe40000000800 */
[----:B------:R-:W-:Y:S02]  /*8c00*/  ISETP.GE.AND P3, PT, R153, UR4, PT ;  /* 0x0000000499007c0c */ /* 0x000fe4000bf66270 */
[----:B------:R-:W-:-:S11]  /*8c10*/  ISETP.GE.AND P4, PT, R23, UR4, PT ;  /* 0x0000000417007c0c */ /* 0x000fd6000bf86270 */
[-C--:B0-----:R-:W-:Y:S02]  /*8c20*/  @!P3 LEA R2, P0, R153, R8.reuse, 0x1 ;  /* 0x000000089902b211 */ /* 0x081fe400078008ff */
[----:B------:R-:W-:Y:S02]  /*8c30*/  @!P4 LEA R8, P2, R23, R8, 0x1 ;  /* 0x000000081708c211 */ /* 0x000fe400078408ff */
[-C--:B----4-:R-:W-:Y:S02]  /*8c40*/  @!P3 LEA.HI.X R3, R153, R10.reuse, R227, 0x1, P0 ;  /* 0x0000000a9903b211 */ /* 0x090fe400000f0ce3 */
[----:B------:R-:W-:-:S03]  /*8c50*/  @!P4 LEA.HI.X R9, R23, R10, R226, 0x1, P2 ;  /* 0x0000000a1709c211 */ /* 0x000fc600010f0ce2 */
[----:B------:R0:W-:Y:S04]  /*8c60*/  @!P3 ST.E.128 desc[UR36][R2.64], R12 ;  /* 0x0000000c0200b985 */ /* 0x0001e8000c101d24 */
[----:B------:R0:W-:Y:S02]  /*8c70*/  @!P4 ST.E.128 desc[UR36][R8.64], R36 ;  /* 0x000000240800c985 */ /* 0x0001e4000c101d24 */
.L_x_234:
[----:B------:R-:W-:Y:S05]  /*8c80*/  BSYNC B1 ;  /* 0x0000000000017941 */ /* 0x000fea0003800000 */
.L_x_233:
[----:B----4-:R4:W1:Y:S01]  /*8c90*/  SHFL.IDX PT, R10, R4, 0x2, 0x181f ;  /* 0x00581f00040a7f89 */ /* 0x01086200000e0000 */
[----:B------:R-:W-:Y:S03]  /*8ca0*/  BSSY B1, `(.L_x_235) ;  /* 0x000000c000017945 */ /* 0x000fe60003800000 */
[----:B0-----:R4:W0:Y:S01]  /*8cb0*/  SHFL.IDX PT, R8, R0, 0x2, 0x181f ;  /* 0x00581f0000087f89 */ /* 0x00182200000e0000 */
[----:B------:R-:W-:Y:S05]  /*8cc0*/  @P1 BRA `(.L_x_236) ;  /* 0x0000000000241947 */ /* 0x000fea0003800000 */
[----:B------:R-:W-:Y:S02]  /*8cd0*/  ULDC UR4, c[0x0][0xac8] ;  /* 0x0002b20000047ab9 */ /* 0x000fe40000000800 */
[----:B------:R-:W-:Y:S02]  /*8ce0*/  ISETP.GE.AND P2, PT, R153, UR4, PT ;  /* 0x0000000499007c0c */ /* 0x000fe4000bf46270 */
[----:B------:R-:W-:-:S11]  /*8cf0*/  ISETP.GE.AND P3, PT, R23, UR4, PT ;  /* 0x0000000417007c0c */ /* 0x000fd6000bf66270 */
[-C--:B0-----:R-:W-:Y:S02]  /*8d00*/  @!P2 LEA R2, P0, R153, R8.reuse, 0x1 ;  /* 0x000000089902a211 */ /* 0x081fe400078008ff */
[----:B------:R-:W-:Y:S02]  /*8d10*/  @!P3 LEA R8, P1, R23, R8, 0x1 ;  /* 0x000000081708b211 */ /* 0x000fe400078208ff */
[-C--:B-1----:R-:W-:Y:S02]  /*8d20*/  @!P2 LEA.HI.X R3, R153, R10.reuse, R227, 0x1, P0 ;  /* 0x0000000a9903a211 */ /* 0x082fe400000f0ce3 */
[----:B------:R-:W-:-:S03]  /*8d30*/  @!P3 LEA.HI.X R9, R23, R10, R226, 0x1, P1 ;  /* 0x0000000a1709b211 */ /* 0x000fc600008f0ce2 */
[----:B------:R0:W-:Y:S04]  /*8d40*/  @!P2 ST.E.128 desc[UR36][R2.64], R24 ;  /* 0x000000180200a985 */ /* 0x0001e8000c101d24 */
[----:B------:R0:W-:Y:S02]  /*8d50*/  @!P3 ST.E.128 desc[UR36][R8.64], R40 ;  /* 0x000000280800b985 */ /* 0x0001e4000c101d24 */
.L_x_236:
[----:B------:R-:W-:Y:S05]  /*8d60*/  BSYNC B1 ;  /* 0x0000000000017941 */ /* 0x000fea0003800000 */
.L_x_235:
[----:B0-----:R-:W-:Y:S01]  /*8d70*/  VIADD R3, R51, 0x60 ;  /* 0x0000006033037836 */ /* 0x001fe20000000000 */
[----:B---34-:R-:W0:Y:S04]  /*8d80*/  SHFL.IDX PT, R4, R4, 0x3, 0x181f ;  /* 0x00781f0004047f89 */ /* 0x018e2800000e0000 */
[----:B------:R-:W-:Y:S01]  /*8d90*/  ISETP.GE.AND P0, PT, R3, R18, PT ;  /* 0x000000120300720c */ /* 0x000fe20003f06270 */
[----:B------:R-:W3:-:S12]  /*8da0*/  SHFL.IDX PT, R0, R0, 0x3, 0x181f ;  /* 0x00781f0000007f89 */ /* 0x000ed800000e0000 */
[----:B------:R-:W-:Y:S05]  /*8db0*/  @P0 BRA `(.L_x_237) ;  /* 0x0000001400d80947 */ /* 0x000fea0003800000 */
[----:B------:R-:W-:Y:S02]  /*8dc0*/  ULDC UR4, c[0x0][0xac8] ;  /* 0x0002b20000047ab9 */ /* 0x000fe40000000800 */
[----:B------:R-:W-:-:S13]  /*8dd0*/  ISETP.GE.AND P1, PT, R153, UR4, PT ;  /* 0x0000000499007c0c */ /* 0x000fda000bf26270 */
[----:B---3--:R-:W-:-:S04]  /*8de0*/  @!P1 LEA R2, P0, R153, R0, 0x1 ;  /* 0x0000000099029211 */ /* 0x008fc800078008ff */
[----:B0-----:R-:W-:Y:S02]  /*8df0*/  @!P1 LEA.HI.X R3, R153, R4, R227, 0x1, P0 ;  /* 0x0000000499039211 */ /* 0x001fe400000f0ce3 */
[----:B------:R-:W-:-:S03]  /*8e00*/  ISETP.GE.AND P0, PT, R23, UR4, PT ;  /* 0x0000000417007c0c */ /* 0x000fc6000bf06270 */
[----:B------:R0:W-:Y:S10]  /*8e10*/  @!P1 ST.E.128 desc[UR36][R2.64], R28 ;  /* 0x0000001c02009985 */ /* 0x0001f4000c101d24 */
[----:B------:R-:W-:Y:S05]  /*8e20*/  @P0 BRA `(.L_x_237) ;  /* 0x0000001400bc0947 */ /* 0x000fea0003800000 */
[----:B0-----:R-:W-:-:S04]  /*8e30*/  LEA R2, P0, R23, R0, 0x1 ;  /* 0x0000000017027211 */ /* 0x001fc800078008ff */
[----:B------:R-:W-:-:S05]  /*8e40*/  LEA.HI.X R3, R23, R4, R226, 0x1, P0 ;  /* 0x0000000417037211 */ /* 0x000fca00000f0ce2 */
[----:B------:R0:W-:Y:S01]  /*8e50*/  ST.E.128 desc[UR36][R2.64], R44 ;  /* 0x0000002c02007985 */ /* 0x0001e2000c101d24 */
[----:B------:R-:W-:Y:S05]  /*8e60*/  BRA `(.L_x_237) ;  /* 0x0000001400ac7947 */ /* 0x000fea0003800000 */
.L_x_230:
[----:B0-----:R-:W0:Y:S01]  /*8e70*/  @P4 LDC R10, c[0x0][0xbec] ;  /* 0x0002fb00ff0a4b82 */ /* 0x001e220000000800 */
[----:B------:R-:W-:Y:S01]  /*8e80*/  ULDC.64 UR4, c[0x0][0xb08] ;  /* 0x0002c20000047ab9 */ /* 0x000fe20000000a00 */
[----:B------:R-:W-:Y:S01]  /*8e90*/  SHF.R.S32.HI R0, RZ, 0x1f, R19 ;  /* 0x0000001fff007819 */ /* 0x000fe20000011413 */
[----:B------:R-:W-:Y:S01]  /*8ea0*/  IMAD R3, R92, UR4, RZ ;  /* 0x000000045c037c24 */ /* 0x000fe2000f8e02ff */
[----:B------:R-:W-:Y:S01]  /*8eb0*/  ULDC.64 UR6, c[0x0][0xb30] ;  /* 0x0002cc0000067ab9 */ /* 0x000fe20000000a00 */
[C---:B------:R-:W-:Y:S01]  /*8ec0*/  IMAD.WIDE.U32 R8, R100.reuse, UR4, RZ ;  /* 0x0000000464087c25 */ /* 0x040fe2000f8e00ff */
[----:B------:R-:W-:Y:S02]  /*8ed0*/  BSSY B1, `(.L_x_238) ;  /* 0x0000068000017945 */ /* 0x000fe40003800000 */
[----:B------:R-:W1:Y:S01]  /*8ee0*/  @P4 LDC R13, c[0x0][0xbf0] ;  /* 0x0002fc00ff0d4b82 */ /* 0x000e620000000800 */
[----:B------:R-:W-:Y:S01]  /*8ef0*/  IMAD R3, R100, UR5, R3 ;  /* 0x0000000564037c24 */ /* 0x000fe2000f8e0203 */
[----:B------:R-:W-:Y:S01]  /*8f00*/  ULDC.64 UR4, c[0x0][0xb38] ;  /* 0x0002ce0000047ab9 */ /* 0x000fe20000000a00 */
[----:B------:R-:W-:-:S02]  /*8f10*/  VIADD R17, R17, 0x28820 ;  /* 0x0002882011117836 */ /* 0x000fc40000000000 */
[----:B------:R-:W-:-:S03]  /*8f20*/  IMAD.IADD R9, R9, 0x1, R3 ;  /* 0x0000000109097824 */ /* 0x000fc600078e0203 */
[----:B------:R-:W-:Y:S01]  /*8f30*/  PRMT R17, RZ, 0x654, R17 ;  /* 0x00000654ff117816 */ /* 0x000fe20000000011 */
[----:B------:R-:W-:-:S03]  /*8f40*/  IMAD.WIDE.U32 R8, R2, UR4, R8 ;  /* 0x0000000402087c25 */ /* 0x000fc6000f8e0008 */
[----:B------:R2:W-:Y:S01]  /*8f50*/  SYNCS.ARRIVE.TRANS64.RED.A1T0 RZ, [R17+URZ], RZ ;  /* 0x000000ff11ff79a7 */ /* 0x0005e2000810043f */
[----:B------:R-:W-:Y:S01]  /*8f60*/  IMAD R9, R2, UR5, R9 ;  /* 0x0000000502097c24 */ /* 0x000fe2000f8e0209 */
[----:B------:R-:W-:Y:S02]  /*8f70*/  ULDC.64 UR4, c[0x0][0xb40] ;  /* 0x0002d00000047ab9 */ /* 0x000fe40000000a00 */
[----:B------:R-:W-:Y:S02]  /*8f80*/  IMAD R0, R0, UR4, RZ ;  /* 0x0000000400007c24 */ /* 0x000fe4000f8e02ff */
[----:B0-----:R-:W-:-:S04]  /*8f90*/  @P4 IMAD.HI.U32 R10, R101, R10, RZ ;  /* 0x0000000a650a4227 */ /* 0x001fc800078e00ff */
[C---:B------:R-:W-:Y:S02]  /*8fa0*/  IMAD R11, R19.reuse, UR5, R0 ;  /* 0x00000005130b7c24 */ /* 0x040fe4000f8e0200 */
[----:B------:R-:W-:Y:S01]  /*8fb0*/  IMAD.WIDE.U32 R2, R19, UR4, R8 ;  /* 0x0000000413027c25 */ /* 0x000fe2000f8e0008 */
[----:B------:R-:W-:-:S03]  /*8fc0*/  ULDC.64 UR4, c[0x0][0xb48] ;  /* 0x0002d20000047ab9 */ /* 0x000fc60000000a00 */
[----:B------:R-:W-:Y:S01]  /*8fd0*/  IMAD.MOV.U32 R9, RZ, RZ, R101 ;  /* 0x000000ffff097224 */ /* 0x000fe200078e0065 */
[----:B-1----:R-:W-:Y:S02]  /*8fe0*/  @P4 SHF.R.U32.HI R9, RZ, R13, R10 ;  /* 0x0000000dff094219 */ /* 0x002fe4000001160a */
[----:B------:R-:W-:Y:S02]  /*8ff0*/  IADD3 R3, R3, R11, RZ ;  /* 0x0000000b03037210 */ /* 0x000fe40007ffe0ff */
[--C-:B------:R-:W-:Y:S01]  /*9000*/  SHF.R.S32.HI R0, RZ, 0x1f, R9.reuse ;  /* 0x0000001fff007819 */ /* 0x100fe20000011409 */
[----:B------:R-:W-:Y:S02]  /*9010*/  IMAD.MOV R11, RZ, RZ, -R9 ;  /* 0x000000ffff0b7224 */ /* 0x000fe400078e0a09 */
[----:B------:R-:W-:-:S04]  /*9020*/  IMAD.WIDE.U32 R2, R201, UR4, R2 ;  /* 0x00000004c9027c25 */ /* 0x000fc8000f8e0002 */
[----:B------:R-:W-:Y:S02]  /*9030*/  IMAD R11, R4, R11, R101 ;  /* 0x0000000b040b7224 */ /* 0x000fe400078e0265 */
[----:B------:R-:W-:Y:S02]  /*9040*/  IMAD R0, R0, UR6, RZ ;  /* 0x0000000600007c24 */ /* 0x000fe4000f8e02ff */
[----:B------:R-:W-:Y:S01]  /*9050*/  IMAD R3, R201, UR5, R3 ;  /* 0x00000005c9037c24 */ /* 0x000fe2000f8e0203 */
[----:B------:R-:W-:Y:S01]  /*9060*/  ULDC.64 UR4, c[0x0][0xb28] ;  /* 0x0002ca0000047ab9 */ /* 0x000fe20000000a00 */
[C---:B------:R-:W-:Y:S01]  /*9070*/  IMAD R13, R9.reuse, UR7, R0 ;  /* 0x00000007090d7c24 */ /* 0x040fe2000f8e0200 */
[----:B------:R-:W-:Y:S01]  /*9080*/  SHF.R.S32.HI R0, RZ, 0x1f, R11 ;  /* 0x0000001fff007819 */ /* 0x000fe2000001140b */
[----:B------:R-:W-:-:S04]  /*9090*/  IMAD.WIDE.U32 R2, R9, UR6, R2 ;  /* 0x0000000609027c25 */ /* 0x000fc8000f8e0002 */
[----:B------:R-:W-:Y:S02]  /*90a0*/  IMAD R0, R0, UR4, RZ ;  /* 0x0000000400007c24 */ /* 0x000fe4000f8e02ff */
[----:B------:R-:W-:Y:S02]  /*90b0*/  IMAD.IADD R3, R3, 0x1, R13 ;  /* 0x0000000103037824 */ /* 0x000fe400078e020d */
[C---:B------:R-:W-:Y:S02]  /*90c0*/  IMAD R9, R11.reuse, UR5, R0 ;  /* 0x000000050b097c24 */ /* 0x040fe4000f8e0200 */
[----:B------:R-:W-:Y:S01]  /*90d0*/  IMAD.WIDE.U32 R2, R11, UR4, R2 ;  /* 0x000000040b027c25 */ /* 0x000fe2000f8e0002 */
[----:B------:R-:W-:-:S03]  /*90e0*/  ULDC.64 UR4, c[0x0][0xb00] ;  /* 0x0002c00000047ab9 */ /* 0x000fc60000000a00 */
[----:B------:R-:W-:Y:S01]  /*90f0*/  IMAD.IADD R3, R3, 0x1, R9 ;  /* 0x0000000103037824 */ /* 0x000fe200078e0209 */
[----:B------:R-:W-:-:S04]  /*9100*/  LEA R0, P1, R2, UR4, 0x2 ;  /* 0x0000000402007c11 */ /* 0x000fc8000f8210ff */
[----:B------:R-:W-:Y:S01]  /*9110*/  LEA.HI.X R4, R2, UR5, R3, 0x2, P1 ;  /* 0x0000000502047c11 */ /* 0x000fe200088f1403 */
[----:B------:R2:W0:Y:S04]  /*9120*/  SHFL.IDX PT, R8, R0, RZ, 0x1c1f ;  /* 0x001c1fff00087589 */ /* 0x00042800000e0000 */
[----:B------:R2:W1:Y:S01]  /*9130*/  SHFL.IDX PT, R9, R4, RZ, 0x1c1f ;  /* 0x001c1fff04097589 */ /* 0x00046200000e0000 */
[----:B------:R-:W-:Y:S05]  /*9140*/  @P2 BRA `(.L_x_239) ;  /* 0x0000000400002947 */ /* 0x000fea0003800000 */
[----:B------:R-:W-:Y:S02]  /*9150*/  ULDC UR4, c[0x0][0xac8] ;  /* 0x0002b20000047ab9 */ /* 0x000fe40000000800 */
[----:B------:R-:W-:Y:S02]  /*9160*/  ISETP.GE.AND P3, PT, R200, UR4, PT ;  /* 0x00000004c8007c0c */ /* 0x000fe4000bf66270 */
[----:B------:R-:W-:Y:S02]  /*9170*/  ISETP.GE.AND P1, PT, R203, UR4, PT ;  /* 0x00000004cb007c0c */ /* 0x000fe4000bf26270 */
[----:B------:R-:W-:Y:S02]  /*9180*/  ISETP.GE.AND P4, PT, R199, UR4, PT ;  /* 0x00000004c7007c0c */ /* 0x000fe4000bf86270 */
[----:B------:R-:W-:-:S07]  /*9190*/  ISETP.GE.AND P2, PT, R198, UR4, PT ;  /* 0x00000004c6007c0c */ /* 0x000fce000bf46270 */
[CC--:B0-----:R-:W-:Y:S02]  /*91a0*/  @!P3 LEA R10, P5, R200.reuse, R8.reuse, 0x2 ;  /* 0x00000008c80ab211 */ /* 0x0c1fe400078a10ff */
[----:B-1----:R-:W-:Y:S02]  /*91b0*/  @!P1 IMAD.WIDE R2, R203, 0x4, R8 ;  /* 0x00000004cb029825 */ /* 0x002fe400078e0208 */
[----:B------:R-:W-:Y:S02]  /*91c0*/  @!P3 LEA.HI.X R11, R200, R9, R221, 0x2, P5 ;  /* 0x00000009c80bb211 */ /* 0x000fe400028f14dd */
[-C--:B------:R-:W-:Y:S01]  /*91d0*/  @!P4 LEA R12, P5, R199, R8.reuse, 0x2 ;  /* 0x00000008c70cc211 */ /* 0x080fe200078a10ff */
[----:B------:R0:W-:Y:S01]  /*91e0*/  @!P1 ST.E.64 desc[UR36][R2.64], R20 ;  /* 0x0000001402009985 */ /* 0x0001e2000c101b24 */
[----:B------:R-:W-:Y:S02]  /*91f0*/  ISETP.GE.AND P1, PT, R197, UR4, PT ;  /* 0x00000004c5007c0c */ /* 0x000fe4000bf26270 */
[----:B------:R-:W-:Y:S01]  /*9200*/  @!P2 LEA R14, P6, R198, R8, 0x2 ;  /* 0x00000008c60ea211 */ /* 0x000fe200078c10ff */
[----:B------:R1:W-:Y:S01]  /*9210*/  @!P3 ST.E.64 desc[UR36][R10.64], R36 ;  /* 0x000000240a00b985 */ /* 0x0003e2000c101b24 */
[----:B------:R-:W-:-:S02]  /*9220*/  ISETP.GE.AND P3, PT, R196, UR4, PT ;  /* 0x00000004c4007c0c */ /* 0x000fc4000bf66270 */
[-C--:B------:R-:W-:Y:S02]  /*9230*/  @!P4 LEA.HI.X R13, R199, R9.reuse, R220, 0x2, P5 ;  /* 0x00000009c70dc211 */ /* 0x080fe400028f14dc */
[----:B------:R-:W-:Y:S02]  /*9240*/  @!P2 LEA.HI.X R15, R198, R9, R219, 0x2, P6 ;  /* 0x00000009c60fa211 */ /* 0x000fe400030f14db */
[----:B------:R-:W-:Y:S01]  /*9250*/  ISETP.GE.AND P5, PT, R195, UR4, PT ;  /* 0x00000004c3007c0c */ /* 0x000fe2000bfa6270 */
[----:B------:R3:W-:Y:S02]  /*9260*/  @!P4 ST.E.64 desc[UR36][R12.64], R38 ;  /* 0x000000260c00c985 */ /* 0x0007e4000c101b24 */
[----:B------:R-:W-:Y:S02]  /*9270*/  @!P1 LEA R16, P4, R197, R8, 0x2 ;  /* 0x00000008c5109211 */ /* 0x000fe400078810ff */
[----:B------:R4:W-:Y:S01]  /*9280*/  @!P2 ST.E.64 desc[UR36][R14.64], R40 ;  /* 0x000000280e00a985 */ /* 0x0009e2000c101b24 */
[----:B------:R-:W-:-:S02]  /*9290*/  ISETP.GE.AND P2, PT, R194, UR4, PT ;  /* 0x00000004c2007c0c */ /* 0x000fc4000bf46270 */
[CC--:B0-----:R-:W-:Y:S02]  /*92a0*/  @!P3 LEA R2, P6, R196.reuse, R8.reuse, 0x2 ;  /* 0x00000008c402b211 */ /* 0x0c1fe400078c10ff */
[-C--:B--2---:R-:W-:Y:S02]  /*92b0*/  @!P1 LEA.HI.X R17, R197, R9.reuse, R218, 0x2, P4 ;  /* 0x00000009c5119211 */ /* 0x084fe400020f14da */
[----:B------:R-:W-:Y:S02]  /*92c0*/  @!P3 LEA.HI.X R3, R196, R9, R217, 0x2, P6 ;  /* 0x00000009c403b211 */ /* 0x000fe400030f14d9 */
[----:B------:R-:W-:Y:S01]  /*92d0*/  ISETP.GE.AND P4, PT, R193, UR4, PT ;  /* 0x00000004c1007c0c */ /* 0x000fe2000bf86270 */
[----:B------:R0:W-:Y:S01]  /*92e0*/  @!P1 ST.E.64 desc[UR36][R16.64], R42 ;  /* 0x0000002a10009985 */ /* 0x0001e2000c101b24 */
[----:B-1----:R-:W-:-:S03]  /*92f0*/  @!P5 LEA R10, P1, R195, R8, 0x2 ;  /* 0x00000008c30ad211 */ /* 0x002fc600078210ff */
[----:B------:R1:W-:Y:S01]  /*9300*/  @!P3 ST.E.64 desc[UR36][R2.64], R44 ;  /* 0x0000002c0200b985 */ /* 0x0003e2000c101b24 */
[-C--:B---3--:R-:W-:Y:S02]  /*9310*/  @!P2 LEA R12, P6, R194, R8.reuse, 0x2 ;  /* 0x00000008c20ca211 */ /* 0x088fe400078c10ff */
[----:B------:R-:W-:Y:S02]  /*9320*/  ISETP.GE.AND P3, PT, R192, UR4, PT ;  /* 0x00000004c0007c0c */ /* 0x000fe4000bf66270 */
[-C--:B------:R-:W-:Y:S02]  /*9330*/  @!P5 LEA.HI.X R11, R195, R9.reuse, R216, 0x2, P1 ;  /* 0x00000009c30bd211 */ /* 0x080fe400008f14d8 */
[----:B------:R-:W-:Y:S02]  /*9340*/  ISETP.GE.AND P1, PT, R191, UR4, PT ;  /* 0x00000004bf007c0c */ /* 0x000fe4000bf26270 */
[----:B------:R-:W-:Y:S01]  /*9350*/  @!P2 LEA.HI.X R13, R194, R9, R215, 0x2, P6 ;  /* 0x00000009c20da211 */ /* 0x000fe200030f14d7 */
[----:B------:R2:W-:Y:S01]  /*9360*/  @!P5 ST.E.64 desc[UR36][R10.64], R46 ;  /* 0x0000002e0a00d985 */ /* 0x0005e2000c101b24 */
[----:B----4-:R-:W-:-:S03]  /*9370*/  @!P4 LEA R14, P6, R193, R8, 0x2 ;  /* 0x00000008c10ec211 */ /* 0x010fc600078c10ff */
[----:B------:R3:W-:Y:S01]  /*9380*/  @!P2 ST.E.64 desc[UR36][R12.64], R48 ;  /* 0x000000300c00a985 */ /* 0x0007e2000c101b24 */
[----:B------:R-:W-:Y:S02]  /*9390*/  ISETP.GE.AND P2, PT, R190, UR4, PT ;  /* 0x00000004be007c0c */ /* 0x000fe4000bf46270 */
[-C--:B------:R-:W-:Y:S02]  /*93a0*/  @!P4 LEA.HI.X R15, R193, R9.reuse, R214, 0x2, P6 ;  /* 0x00000009c10fc211 */ /* 0x080fe400030f14d6 */
[CC--:B0-----:R-:W-:Y:S02]  /*93b0*/  @!P3 LEA R16, P5, R192.reuse, R8.reuse, 0x2 ;  /* 0x00000008c010b211 */ /* 0x0c1fe400078a10ff */
[----:B-1----:R-:W-:Y:S01]  /*93c0*/  @!P1 LEA R2, P6, R191, R8, 0x2 ;  /* 0x00000008bf029211 */ /* 0x002fe200078c10ff */
[----:B------:R0:W-:Y:S01]  /*93d0*/  @!P4 ST.E.64 desc[UR36][R14.64], R50 ;  /* 0x000000320e00c985 */ /* 0x0001e2000c101b24 */
[----:B------:R-:W-:Y:S02]  /*93e0*/  @!P3 LEA.HI.X R17, R192, R9, R213, 0x2, P5 ;  /* 0x00000009c011b211 */ /* 0x000fe400028f14d5 */
[----:B------:R-:W-:-:S02]  /*93f0*/  ISETP.GE.AND P4, PT, R189, UR4, PT ;  /* 0x00000004bd007c0c */ /* 0x000fc4000bf86270 */
[-C--:B------:R-:W-:Y:S01]  /*9400*/  @!P1 LEA.HI.X R3, R191, R9.reuse, R212, 0x2, P6 ;  /* 0x00000009bf039211 */ /* 0x080fe200030f14d4 */
[----:B------:R1:W-:Y:S01]  /*9410*/  @!P3 ST.E.64 desc[UR36][R16.64], R52 ;  /* 0x000000341000b985 */ /* 0x0003e2000c101b24 */
[----:B------:R-:W-:Y:S02]  /*9420*/  ISETP.GE.AND P5, PT, R188, UR4, PT ;  /* 0x00000004bc007c0c */ /* 0x000fe4000bfa6270 */
[----:B--2---:R-:W-:Y:S01]  /*9430*/  @!P2 LEA R10, P6, R190, R8, 0x2 ;  /* 0x00000008be0aa211 */ /* 0x004fe200078c10ff */
[----:B------:R4:W-:Y:S01]  /*9440*/  @!P1 ST.E.64 desc[UR36][R2.64], R54 ;  /* 0x0000003602009985 */ /* 0x0009e2000c101b24 */
[----:B------:R-:W-:Y:S02]  /*9450*/  ISETP.GE.AND P3, PT, R155, UR4, PT ;  /* 0x000000049b007c0c */ /* 0x000fe4000bf66270 */
[----:B------:R-:W-:Y:S02]  /*9460*/  ISETP.GE.AND P1, PT, R22, UR4, PT ;  /* 0x0000000416007c0c */ /* 0x000fe4000bf26270 */
[----:B------:R-:W-:-:S02]  /*9470*/  @!P2 LEA.HI.X R11, R190, R9, R211, 0x2, P6 ;  /* 0x00000009be0ba211 */ /* 0x000fc400030f14d3 */
[----:B---3--:R-:W-:-:S03]  /*9480*/  @!P4 LEA R12, P6, R189, R8, 0x2 ;  /* 0x00000008bd0cc211 */ /* 0x008fc600078c10ff */
[----:B------:R4:W-:Y:S01]  /*9490*/  @!P2 ST.E.64 desc[UR36][R10.64], R56 ;  /* 0x000000380a00a985 */ /* 0x0009e2000c101b24 */
[CC--:B0-----:R-:W-:Y:S02]  /*94a0*/  @!P5 LEA R14, P2, R188.reuse, R8.reuse, 0x2 ;  /* 0x00000008bc0ed211 */ /* 0x0c1fe400078410ff */
[-C--:B------:R-:W-:Y:S02]  /*94b0*/  @!P4 LEA.HI.X R13, R189, R9.reuse, R210, 0x2, P6 ;  /* 0x00000009bd0dc211 */ /* 0x080fe400030f14d2 */
[CC--:B-1----:R-:W-:Y:S02]  /*94c0*/  @!P3 LEA R16, P6, R155.reuse, R8.reuse, 0x2 ;  /* 0x000000089b10b211 */ /* 0x0c2fe400078c10ff */
[-C--:B------:R-:W-:Y:S01]  /*94d0*/  @!P5 LEA.HI.X R15, R188, R9.reuse, R209, 0x2, P2 ;  /* 0x00000009bc0fd211 */ /* 0x080fe200010f14d1 */
[----:B------:R4:W-:Y:S01]  /*94e0*/  @!P4 ST.E.64 desc[UR36][R12.64], R58 ;  /* 0x0000003a0c00c985 */ /* 0x0009e2000c101b24 */
[C---:B------:R-:W-:Y:S02]  /*94f0*/  @!P1 LEA R8, P2, R22.reuse, R8, 0x2 ;  /* 0x0000000816089211 */ /* 0x040fe400078410ff */
[-C--:B------:R-:W-:Y:S01]  /*9500*/  @!P3 LEA.HI.X R17, R155, R9.reuse, R208, 0x2, P6 ;  /* 0x000000099b11b211 */ /* 0x080fe200030f14d0 */
[----:B------:R4:W-:Y:S01]  /*9510*/  @!P5 ST.E.64 desc[UR36][R14.64], R60 ;  /* 0x0000003c0e00d985 */ /* 0x0009e2000c101b24 */
[----:B------:R-:W-:-:S03]  /*9520*/  @!P1 LEA.HI.X R9, R22, R9, R207, 0x2, P2 ;  /* 0x0000000916099211 */ /* 0x000fc600010f14cf */
[----:B------:R4:W-:Y:S04]  /*9530*/  @!P3 ST.E.64 desc[UR36][R16.64], R62 ;  /* 0x0000003e1000b985 */ /* 0x0009e8000c101b24 */
[----:B------:R4:W-:Y:S02]  /*9540*/  @!P1 ST.E.64 desc[UR36][R8.64], R64 ;  /* 0x0000004008009985 */ /* 0x0009e4000c101b24 */
.L_x_239:
[----:B------:R-:W-:Y:S05]  /*9550*/  BSYNC B1 ;  /* 0x0000000000017941 */ /* 0x000fea0003800000 */
.L_x_238:
[----:B-1--4-:R1:W3:Y:S04]  /*9560*/  SHFL.IDX PT, R9, R4, 0x1, 0x1c1f ;  /* 0x003c1f0004097f89 */ /* 0x0122e800000e0000 */
[----:B0-----:R1:W0:Y:S01]  /*9570*/  SHFL.IDX PT, R8, R0, 0x1, 0x1c1f ;  /* 0x003c1f0000087f89 */ /* 0x00122200000e0000 */
[----:B------:R-:W-:Y:S05]  /*9580*/  @P0 BRA `(.L_x_237) ;  /* 0x0000000c00e40947 */ /* 0x000fea0003800000 */
[----:B------:R-:W-:Y:S02]  /*9590*/  ULDC UR4, c[0x0][0xac8] ;  /* 0x0002b20000047ab9 */ /* 0x000fe40000000800 */
[----:B------:R-:W-:Y:S02]  /*95a0*/  ISETP.GE.AND P1, PT, R200, UR4, PT ;  /* 0x00000004c8007c0c */ /* 0x000fe4000bf26270 */
[----:B------:R-:W-:Y:S02]  /*95b0*/  ISETP.GE.AND P0, PT, R199, UR4, PT ;  /* 0x00000004c7007c0c */ /* 0x000fe4000bf06270 */
[----:B------:R-:W-:Y:S02]  /*95c0*/  ISETP.GE.AND P2, PT, R203, UR4, PT ;  /* 0x00000004cb007c0c */ /* 0x000fe4000bf46270 */
[----:B------:R-:W-:Y:S02]  /*95d0*/  ISETP.GE.AND P4, PT, R197, UR4, PT ;  /* 0x00000004c5007c0c */ /* 0x000fe4000bf86270 */
[----:B------:R-:W-:-:S05]  /*95e0*/  ISETP.GE.AND P3, PT, R198, UR4, PT ;  /* 0x00000004c6007c0c */ /* 0x000fca000bf66270 */
[CC--:B0-----:R-:W-:Y:S02]  /*95f0*/  @!P1 LEA R10, P5, R200.reuse, R8.reuse, 0x2 ;  /* 0x00000008c80a9211 */ /* 0x0c1fe400078a10ff */
[-C--:B------:R-:W-:Y:S02]  /*9600*/  @!P0 LEA R12, P6, R199, R8.reuse, 0x2 ;  /* 0x00000008c70c8211 */ /* 0x080fe400078c10ff */
[-C--:B---3--:R-:W-:Y:S01]  /*9610*/  @!P1 LEA.HI.X R11, R200, R9.reuse, R221, 0x2, P5 ;  /* 0x00000009c80b9211 */ /* 0x088fe200028f14dd */
[----:B------:R-:W-:Y:S01]  /*9620*/  @!P2 IMAD.WIDE R2, R203, 0x4, R8 ;  /* 0x00000004cb02a825 */ /* 0x000fe200078e0208 */
[----:B------:R-:W-:Y:S02]  /*9630*/  ISETP.GE.AND P5, PT, R196, UR4, PT ;  /* 0x00000004c4007c0c */ /* 0x000fe4000bfa6270 */
[----:B------:R-:W-:Y:S02]  /*9640*/  @!P0 LEA.HI.X R13, R199, R9, R220, 0x2, P6 ;  /* 0x00000009c70d8211 */ /* 0x000fe400030f14dc */
[----:B------:R0:W-:Y:S01]  /*9650*/  @!P2 ST.E.64 desc[UR36][R2.64], R66 ;  /* 0x000000420200a985 */ /* 0x0001e2000c101b24 */
[----:B------:R-:W-:-:S02]  /*9660*/  @!P4 LEA R16, P2, R197, R8, 0x2 ;  /* 0x00000008c510c211 */ /* 0x000fc400078410ff */
[----:B------:R-:W-:Y:S01]  /*9670*/  @!P3 LEA R14, P6, R198, R8, 0x2 ;  /* 0x00000008c60eb211 */ /* 0x000fe200078c10ff */
[----:B------:R-:W-:Y:S01]  /*9680*/  @!P1 ST.E.64 desc[UR36][R10.64], R68 ;  /* 0x000000440a009985 */ /* 0x000fe2000c101b24 */
[----:B------:R-:W-:Y:S02]  /*9690*/  ISETP.GE.AND P1, PT, R194, UR4, PT ;  /* 0x00000004c2007c0c */ /* 0x000fe4000bf26270 */
[-C--:B--2---:R-:W-:Y:S01]  /*96a0*/  @!P4 LEA.HI.X R17, R197, R9.reuse, R218, 0x2, P2 ;  /* 0x00000009c511c211 */ /* 0x084fe200010f14da */
[----:B------:R2:W-:Y:S01]  /*96b0*/  @!P0 ST.E.64 desc[UR36][R12.64], R70 ;  /* 0x000000460c008985 */ /* 0x0005e2000c101b24 */
[----:B------:R-:W-:Y:S02]  /*96c0*/  ISETP.GE.AND P0, PT, R195, UR4, PT ;  /* 0x00000004c3007c0c */ /* 0x000fe4000bf06270 */
[----:B------:R-:W-:Y:S02]  /*96d0*/  ISETP.GE.AND P2, PT, R193, UR4, PT ;  /* 0x00000004c1007c0c */ /* 0x000fe4000bf46270 */
[----:B------:R-:W-:-:S02]  /*96e0*/  @!P3 LEA.HI.X R15, R198, R9, R219, 0x2, P6 ;  /* 0x00000009c60fb211 */ /* 0x000fc400030f14db */
[----:B------:R-:W-:-:S03]  /*96f0*/  @!P5 LEA R18, P6, R196, R8, 0x2 ;  /* 0x00000008c412d211 */ /* 0x000fc600078c10ff */
[----:B------:R3:W-:Y:S01]  /*9700*/  @!P3 ST.E.64 desc[UR36][R14.64], R72 ;  /* 0x000000480e00b985 */ /* 0x0007e2000c101b24 */
[-C--:B------:R-:W-:Y:S02]  /*9710*/  @!P5 LEA.HI.X R19, R196, R9.reuse, R217, 0x2, P6 ;  /* 0x00000009c413d211 */ /* 0x080fe400030f14d9 */
[----:B------:R-:W-:Y:S01]  /*9720*/  ISETP.GE.AND P3, PT, R192, UR4, PT ;  /* 0x00000004c0007c0c */ /* 0x000fe2000bf66270 */
[----:B------:R4:W-:Y:S01]  /*9730*/  @!P4 ST.E.64 desc[UR36][R16.64], R74 ;  /* 0x0000004a1000c985 */ /* 0x0009e2000c101b24 */
[-C--:B0-----:R-:W-:Y:S02]  /*9740*/  @!P0 LEA R2, P4, R195, R8.reuse, 0x2 ;  /* 0x00000008c3028211 */ /* 0x081fe400078810ff */
[-C--:B--2---:R-:W-:Y:S01]  /*9750*/  @!P2 LEA R12, P6, R193, R8.reuse, 0x2 ;  /* 0x00000008c10ca211 */ /* 0x084fe200078c10ff */
[----:B------:R-:W-:Y:S01]  /*9760*/  @!P5 ST.E.64 desc[UR36][R18.64], R76 ;  /* 0x0000004c1200d985 */ /* 0x000fe2000c101b24 */
[----:B------:R-:W-:Y:S02]  /*9770*/  @!P1 LEA R10, P5, R194, R8, 0x2 ;  /* 0x00000008c20a9211 */ /* 0x000fe400078a10ff */
[----:B------:R-:W-:-:S02]  /*9780*/  @!P0 LEA.HI.X R3, R195, R9, R216, 0x2, P4 ;  /* 0x00000009c3038211 */ /* 0x000fc400020f14d8 */
[-C--:B------:R-:W-:Y:S02]  /*9790*/  @!P1 LEA.HI.X R11, R194, R9.reuse, R215, 0x2, P5 ;  /* 0x00000009c20b9211 */ /* 0x080fe400028f14d7 */
[----:B------:R-:W-:Y:S01]  /*97a0*/  ISETP.GE.AND P4, PT, R191, UR4, PT ;  /* 0x00000004bf007c0c */ /* 0x000fe2000bf86270 */
[----:B------:R-:W-:Y:S01]  /*97b0*/  @!P0 ST.E.64 desc[UR36][R2.64], R78 ;  /* 0x0000004e02008985 */ /* 0x000fe2000c101b24 */
[----:B------:R-:W-:Y:S02]  /*97c0*/  @!P2 LEA.HI.X R13, R193, R9, R214, 0x2, P6 ;  /* 0x00000009c10da211 */ /* 0x000fe400030f14d6 */
[----:B---3--:R-:W-:Y:S01]  /*97d0*/  @!P3 LEA R14, P5, R192, R8, 0x2 ;  /* 0x00000008c00eb211 */ /* 0x008fe200078a10ff */
[----:B------:R0:W-:Y:S01]  /*97e0*/  @!P1 ST.E.64 desc[UR36][R10.64], R80 ;  /* 0x000000500a009985 */ /* 0x0001e2000c101b24 */
[----:B------:R-:W-:Y:S02]  /*97f0*/  ISETP.GE.AND P1, PT, R189, UR4, PT ;  /* 0x00000004bd007c0c */ /* 0x000fe4000bf26270 */
[----:B------:R-:W-:Y:S01]  /*9800*/  ISETP.GE.AND P0, PT, R188, UR4, PT ;  /* 0x00000004bc007c0c */ /* 0x000fe2000bf06270 */
[----:B------:R2:W-:Y:S01]  /*9810*/  @!P2 ST.E.64 desc[UR36][R12.64], R82 ;  /* 0x000000520c00a985 */ /* 0x0005e2000c101b24 */
[----:B------:R-:W-:-:S02]  /*9820*/  ISETP.GE.AND P2, PT, R190, UR4, PT ;  /* 0x00000004be007c0c */ /* 0x000fc4000bf46270 */
[-C--:B------:R-:W-:Y:S02]  /*9830*/  @!P3 LEA.HI.X R15, R192, R9.reuse, R213, 0x2, P5 ;  /* 0x00000009c00fb211 */ /* 0x080fe400028f14d5 */
[----:B------:R-:W-:Y:S02]  /*9840*/  ISETP.GE.AND P5, PT, R155, UR4, PT ;  /* 0x000000049b007c0c */ /* 0x000fe4000bfa6270 */
[CC--:B----4-:R-:W-:Y:S01]  /*9850*/  @!P4 LEA R16, P6, R191.reuse, R8.reuse, 0x2 ;  /* 0x00000008bf10c211 */ /* 0x0d0fe200078c10ff */
[----:B------:R4:W-:Y:S03]  /*9860*/  @!P3 ST.E.64 desc[UR36][R14.64], R84 ;  /* 0x000000540e00b985 */ /* 0x0009e6000c101b24 */
[----:B------:R-:W-:Y:S02]  /*9870*/  @!P4 LEA.HI.X R17, R191, R9, R212, 0x2, P6 ;  /* 0x00000009bf11c211 */ /* 0x000fe400030f14d4 */
[----:B0-----:R-:W-:-:S02]  /*9880*/  @!P1 LEA R10, P6, R189, R8, 0x2 ;  /* 0x00000008bd0a9211 */ /* 0x001fc400078c10ff */
[-C--:B------:R-:W-:Y:S01]  /*9890*/  @!P2 LEA R2, P3, R190, R8.reuse, 0x2 ;  /* 0x00000008be02a211 */ /* 0x080fe200078610ff */
[----:B------:R4:W-:Y:S01]  /*98a0*/  @!P4 ST.E.64 desc[UR36][R16.64], R86 ;  /* 0x000000561000c985 */ /* 0x0009e2000c101b24 */
[-C--:B--2---:R-:W-:Y:S02]  /*98b0*/  @!P0 LEA R12, P4, R188, R8.reuse, 0x2 ;  /* 0x00000008bc0c8211 */ /* 0x084fe400078810ff */
[-C--:B------:R-:W-:Y:S02]  /*98c0*/  @!P2 LEA.HI.X R3, R190, R9.reuse, R211, 0x2, P3 ;  /* 0x00000009be03a211 */ /* 0x080fe400018f14d3 */
[----:B------:R-:W-:Y:S02]  /*98d0*/  @!P5 LEA R18, P3, R155, R8, 0x2 ;  /* 0x000000089b12d211 */ /* 0x000fe400078610ff */
[-C--:B------:R-:W-:Y:S01]  /*98e0*/  @!P1 LEA.HI.X R11, R189, R9.reuse, R210, 0x2, P6 ;  /* 0x00000009bd0b9211 */ /* 0x080fe200030f14d2 */
[----:B------:R4:W-:Y:S01]  /*98f0*/  @!P2 ST.E.64 desc[UR36][R2.64], R90 ;  /* 0x0000005a0200a985 */ /* 0x0009e2000c101b24 */
[----:B------:R-:W-:-:S02]  /*9900*/  @!P0 LEA.HI.X R13, R188, R9, R209, 0x2, P4 ;  /* 0x00000009bc0d8211 */ /* 0x000fc400020f14d1 */
[----:B------:R-:W-:Y:S01]  /*9910*/  @!P5 LEA.HI.X R19, R155, R9, R208, 0x2, P3 ;  /* 0x000000099b13d211 */ /* 0x000fe200018f14d0 */
[----:B------:R4:W-:Y:S04]  /*9920*/  @!P1 ST.E.64 desc[UR36][R10.64], R94 ;  /* 0x0000005e0a009985 */ /* 0x0009e8000c101b24 */
[----:B------:R4:W-:Y:S01]  /*9930*/  @!P0 ST.E.64 desc[UR36][R12.64], R96 ;  /* 0x000000600c008985 */ /* 0x0009e2000c101b24 */
[----:B------:R-:W-:-:S03]  /*9940*/  ISETP.GE.AND P0, PT, R22, UR4, PT ;  /* 0x0000000416007c0c */ /* 0x000fc6000bf06270 */
[----:B------:R4:W-:Y:S10]  /*9950*/  @!P5 ST.E.64 desc[UR36][R18.64], R98 ;  /* 0x000000621200d985 */ /* 0x0009f4000c101b24 */
[----:B------:R-:W-:Y:S05]  /*9960*/  @P0 BRA `(.L_x_237) ;  /* 0x0000000800ec0947 */ /* 0x000fea0003800000 */
[----:B----4-:R-:W-:-:S04]  /*9970*/  LEA R2, P0, R22, R8, 0x2 ;  /* 0x0000000816027211 */ /* 0x010fc800078010ff */
[----:B------:R-:W-:-:S05]  /*9980*/  LEA.HI.X R3, R22, R9, R207, 0x2, P0 ;  /* 0x0000000916037211 */ /* 0x000fca00000f14cf */
[----:B------:R0:W-:Y:S01]  /*9990*/  ST.E.64 desc[UR36][R2.64], R150 ;  /* 0x0000009602007985 */ /* 0x0001e2000c101b24 */
[----:B------:R-:W-:Y:S05]  /*99a0*/  BRA `(.L_x_237) ;  /* 0x0000000800dc7947 */ /* 0x000fea0003800000 */
.L_x_228:
[----:B------:R-:W2:Y:S01]  /*99b0*/  LDC.64 R10, c[0x0][0xc00] ;  /* 0x00030000ff0a7b82 */ /* 0x000ea20000000a00 */
[----:B------:R-:W-:Y:S01]  /*99c0*/  ULDC.64 UR4, c[0x0][0xc08] ;  /* 0x0003020000047ab9 */ /* 0x000fe20000000a00 */
[----:B------:R-:W-:Y:S01]  /*99d0*/  IMAD.MOV.U32 R3, RZ, RZ, RZ ;  /* 0x000000ffff037224 */ /* 0x000fe200078e00ff */
[----:B------:R-:W-:-:S04]  /*99e0*/  ISETP.NE.U32.AND P0, PT, RZ, UR4, PT ;  /* 0x00000004ff007c0c */ /* 0x000fc8000bf05070 */
[----:B------:R-:W-:Y:S01]  /*99f0*/  ISETP.NE.AND.EX P1, PT, RZ, UR5, PT, P0 ;  /* 0x00000005ff007c0c */ /* 0x000fe2000bf25300 */
[----:B------:R-:W3:Y:S01]  /*9a00*/  LDC.64 R8, c[0x0][0xc00] ;  /* 0x00030000ff087b82 */ /* 0x000ee20000000a00 */
[----:B--2---:R-:W-:-:S04]  /*9a10*/  ISETP.NE.U32.AND P0, PT, R10, RZ, PT ;  /* 0x000000ff0a00720c */ /* 0x004fc80003f05070 */
[----:B------:R-:W-:-:S07]  /*9a20*/  ISETP.NE.AND.EX P0, PT, R11, RZ, PT, P0 ;  /* 0x000000ff0b00720c */ /* 0x000fce0003f05300 */
[----:B------:R-:W2:Y:S01]  /*9a30*/  @P1 LDC.64 R10, c[0x0][0xc08] ;  /* 0x00030200ff0a1b82 */ /* 0x000ea20000000a00 */
[----:B------:R-:W-:Y:S01]  /*9a40*/  ULDC UR4, c[0x0][0xa88] ;  /* 0x0002a20000047ab9 */ /* 0x000fe20000000800 */
[----:B---3--:R-:W-:-:S04]  /*9a50*/  IMAD.WIDE R12, R19, 0x4, R8 ;  /* 0x00000004130c7825 */ /* 0x008fc800078e0208 */
[----:B------:R-:W-:Y:S01]  /*9a60*/  IMAD.U32 R0, RZ, RZ, UR4 ;  /* 0x00000004ff007e24 */ /* 0x000fe2000f8e00ff */
[----:B------:R3:W5:Y:S01]  /*9a70*/  @P0 LDG.E R3, desc[UR36][R12.64] ;  /* 0x000000240c030981 */ /* 0x000762000c1e1900 */
[----:B--2---:R-:W-:-:S05]  /*9a80*/  @P1 IMAD.WIDE R8, R19, 0x4, R10 ;  /* 0x0000000413081825 */ /* 0x004fca00078e020a */
[----:B------:R3:W5:Y:S01]  /*9a90*/  @P1 LDG.E R0, desc[UR36][R8.64] ;  /* 0x0000002408001981 */ /* 0x000762000c1e1900 */
[----:B------:R-:W-:Y:S02]  /*9aa0*/  ISETP.NE.AND P2, PT, R18, RZ, PT ;  /* 0x000000ff1200720c */ /* 0x000fe40003f45270 */
[----:B------:R-:W-:-:S11]  /*9ab0*/  ISETP.GT.AND P3, PT, R228, 0x7f, PT ;  /* 0x0000007fe400780c */ /* 0x000fd60003f64270 */
[----:B------:R-:W2:Y:S02]  /*9ac0*/  @!P2 LDC R18, c[0x0][0xad4] ;  /* 0x0002b500ff12ab82 */ /* 0x000ea40000000800 */
[----:B--2---:R-:W-:Y:S01]  /*9ad0*/  ISETP.GT.AND P2, PT, R18, 0x1, PT ;  /* 0x000000011200780c */ /* 0x004fe20003f44270 */
[----:B---3--:R-:W-:-:S12]  /*9ae0*/  @P1 BRA `(.L_x_240) ;  /* 0x0000000000101947 */ /* 0x008fd80003800000 */
[----:B------:R-:W-:Y:S05]  /*9af0*/  @!P0 BRA `(.L_x_240) ;  /* 0x00000000000c8947 */ /* 0x000fea0003800000 */
[----:B------:R-:W2:Y:S04]  /*9b00*/  LDG.E R9, desc[UR36][R12.64] ;  /* 0x000000240c097981 */ /* 0x000ea8000c1e1900 */
[----:B-----5:R-:W2:Y:S02]  /*9b10*/  LDG.E R0, desc[UR36][R12.64+0x4] ;  /* 0x000004240c007981 */ /* 0x020ea4000c1e1900 */
[----:B--2---:R-:W-:-:S07]  /*9b20*/  IADD3 R0, -R9, R0, RZ ;  /* 0x0000000009007210 */ /* 0x004fce0007ffe1ff */
.L_x_240:
[----:B------:R-:W-:Y:S01]  /*9b30*/  BSSY B1, `(.L_x_241) ;  /* 0x0000037000017945 */ /* 0x000fe20003800000 */
[----:B------:R-:W-:Y:S02]  /*9b40*/  SEL R25, R19, RZ, !P0 ;  /* 0x000000ff13197207 */ /* 0x000fe40004000000 */
[----:B------:R-:W-:Y:S02]  /*9b50*/  SEL R202, R202, RZ, !P0 ;  /* 0x000000ffcaca7207 */ /* 0x000fe40004000000 */
[----:B-----5:R-:W-:Y:S01]  /*9b60*/  SHF.R.S32.HI R24, RZ, 0x1f, R3 ;  /* 0x0000001fff187819 */ /* 0x020fe20000011403 */
[----:B------:R-:W-:Y:S06]  /*9b70*/  @P3 BRA `(.L_x_242) ;  /* 0x0000000000c83947 */ /* 0x000fec0003800000 */
[----:B-1----:R-:W1:Y:S01]  /*9b80*/  S2R R4, SR_TID.X ;  /* 0x0000000000047919 */ /* 0x002e620000002100 */
[----:B------:R-:W2:Y:S02]  /*9b90*/  LDC R31, c[0x0][0xbe8] ;  /* 0x0002fa00ff1f7b82 */ /* 0x000ea40000000800 */
[----:B--2---:R-:W-:Y:S02]  /*9ba0*/  IMAD R8, R0, R31, RZ ;  /* 0x0000001f00087224 */ /* 0x004fe400078e02ff */
[----:B-1----:R-:W-:-:S04]  /*9bb0*/  IMAD R4, R16, 0x80, R4 ;  /* 0x0000008010047824 */ /* 0x002fc800078e0204 */
[----:B------:R-:W-:-:S05]  /*9bc0*/  VIADD R27, R4, 0xffffff80 ;  /* 0xffffff80041b7836 */ /* 0x000fca0000000000 */
[----:B------:R-:W-:-:S13]  /*9bd0*/  ISETP.GE.AND P0, PT, R27, R8, PT ;  /* 0x000000081b00720c */ /* 0x000fda0003f06270 */
[----:B------:R-:W-:Y:S05]  /*9be0*/  @P0 BRA `(.L_x_242) ;  /* 0x0000000000ac0947 */ /* 0x000fea0003800000 */
[----:B------:R-:W-:Y:S01]  /*9bf0*/  ISETP.NE.AND P1, PT, R31, 0x1, PT ;  /* 0x000000011f00780c */ /* 0x000fe20003f25270 */
[----:B------:R-:W-:Y:S01]  /*9c00*/  IMAD.MOV.U32 R20, RZ, RZ, 0x9b8 ;  /* 0x000009b8ff147424 */ /* 0x000fe200078e00ff */
[----:B------:R-:W-:Y:S01]  /*9c10*/  ISETP.GT.AND P0, PT, R18, 0x1, PT ;  /* 0x000000011200780c */ /* 0x000fe20003f04270 */
[----:B------:R-:W1:Y:S01]  /*9c20*/  LDC.64 R28, c[0x0][0xba8] ;  /* 0x0002ea00ff1c7b82 */ /* 0x000e620000000a00 */
[----:B0-----:R-:W-:Y:S02]  /*9c30*/  IMAD.MOV.U32 R17, RZ, RZ, R27 ;  /* 0x000000ffff117224 */ /* 0x001fe400078e001b */
[----:B------:R-:W-:Y:S02]  /*9c40*/  SEL R20, R20, 0x978, P0 ;  /* 0x0000097814147807 */ /* 0x000fe40000000000 */
[----:B------:R-:W-:-:S03]  /*9c50*/  SEL R201, R201, RZ, P0 ;  /* 0x000000ffc9c97207 */ /* 0x000fc60000000000 */
[----:B------:R-:W0:Y:S08]  /*9c60*/  LDC.64 R10, c[0x0][R20+0x220] ;  /* 0x00008800140a7b82 */ /* 0x000e300000000a00 */
[----:B------:R-:W2:Y:S08]  /*9c70*/  @P1 LDC R4, c[0x0][0xbec] ;  /* 0x0002fb00ff041b82 */ /* 0x000eb00000000800 */
[----:B------:R-:W3:Y:S08]  /*9c80*/  LDC.64 R8, c[0x0][R20+0x218] ;  /* 0x0000860014087b82 */ /* 0x000ef00000000a00 */
[----:B------:R-:W4:Y:S01]  /*9c90*/  @P1 LDC R33, c[0x0][0xbf0] ;  /* 0x0002fc00ff211b82 */ /* 0x000f220000000800 */
[----:B0-----:R-:W-:-:S02]  /*9ca0*/  IMAD R11, R11, R25, RZ ;  /* 0x000000190b0b7224 */ /* 0x001fc400078e02ff */
[----:B------:R-:W-:-:S04]  /*9cb0*/  IMAD.WIDE.U32 R18, R10, R25, RZ ;  /* 0x000000190a127225 */ /* 0x000fc800078e00ff */
[----:B------:R-:W-:Y:S01]  /*9cc0*/  IMAD R11, R10, R202, R11 ;  /* 0x000000ca0a0b7224 */ /* 0x000fe200078e020b */
[----:B------:R-:W0:Y:S01]  /*9cd0*/  LDC.64 R12, c[0x0][R20+0x228] ;  /* 0x00008a00140c7b82 */ /* 0x000e220000000a00 */
[----:B--2---:R-:W-:-:S07]  /*9ce0*/  @P1 IMAD.HI.U32 R4, R27, R4, RZ ;  /* 0x000000041b041227 */ /* 0x004fce00078e00ff */
[----:B------:R-:W2:Y:S01]  /*9cf0*/  LDC.64 R14, c[0x0][R20+0x210] ;  /* 0x00008400140e7b82 */ /* 0x000ea20000000a00 */
[-C--:B---3--:R-:W-:Y:S02]  /*9d00*/  IMAD R21, R9, R2.reuse, RZ ;  /* 0x0000000209157224 */ /* 0x088fe400078e02ff */
[----:B------:R-:W-:-:S04]  /*9d10*/  IMAD.WIDE.U32 R8, R8, R2, RZ ;  /* 0x0000000208087225 */ /* 0x000fc800078e00ff */
[----:B------:R-:W-:Y:S01]  /*9d20*/  IMAD.IADD R21, R9, 0x1, R21 ;  /* 0x0000000109157824 */ /* 0x000fe200078e0215 */
[----:B----4-:R-:W-:Y:S01]  /*9d30*/  @P1 SHF.R.U32.HI R17, RZ, R33, R4 ;  /* 0x00000021ff111219 */ /* 0x010fe20000011604 */
[----:B-1----:R-:W1:Y:S01]  /*9d40*/  @!P0 LDC R28, c[0x0][0xb50] ;  /* 0x0002d400ff1c8b82 */ /* 0x002e620000000800 */
[----:B------:R-:W-:Y:S02]  /*9d50*/  IADD3 R4, P1, P3, R18, R8, R3 ;  /* 0x0000000812047210 */ /* 0x000fe40007b3e003 */
[----:B------:R-:W-:Y:S01]  /*9d60*/  IADD3 R18, R19, R11, RZ ;  /* 0x0000000b13127210 */ /* 0x000fe20007ffe0ff */
[----:B------:R-:W-:Y:S02]  /*9d70*/  IMAD.MOV R10, RZ, RZ, -R17 ;  /* 0x000000ffff0a7224 */ /* 0x000fe400078e0a11 */
[-C--:B0-----:R-:W-:Y:S02]  /*9d80*/  IMAD.WIDE.U32 R8, R12, R201.reuse, RZ ;  /* 0x000000c90c087225 */ /* 0x081fe400078e00ff */
[----:B------:R-:W0:Y:S02]  /*9d90*/  @!P0 LDC R29, c[0x0][0xb54] ;  /* 0x0002d500ff1d8b82 */ /* 0x000e240000000800 */
[----:B------:R-:W-:-:S02]  /*9da0*/  IMAD R13, R13, R201, RZ ;  /* 0x000000c90d0d7224 */ /* 0x000fc400078e02ff */
[----:B------:R-:W-:Y:S01]  /*9db0*/  IMAD R11, R31, R10, R27 ;  /* 0x0000000a1f0b7224 */ /* 0x000fe200078e021b */
[----:B------:R-:W-:Y:S01]  /*9dc0*/  IADD3.X R10, R18, R21, R24, P1, P3 ;  /* 0x00000015120a7210 */ /* 0x000fe20000fe6418 */
[----:B------:R-:W-:Y:S01]  /*9dd0*/  IMAD.IADD R13, R9, 0x1, R13 ;  /* 0x00000001090d7824 */ /* 0x000fe200078e020d */
[----:B------:R-:W-:Y:S01]  /*9de0*/  IADD3 R8, P0, P1, R17, R4, R8 ;  /* 0x0000000411087210 */ /* 0x000fe2000791e008 */
[----:B--2---:R-:W-:Y:S01]  /*9df0*/  IMAD R4, R15, R11, RZ ;  /* 0x0000000b0f047224 */ /* 0x004fe200078e02ff */
[----:B------:R-:W-:-:S04]  /*9e00*/  SHF.R.S32.HI R17, RZ, 0x1f, R17 ;  /* 0x0000001fff117819 */ /* 0x000fc80000011411 */
[----:B------:R-:W-:Y:S02]  /*9e10*/  IADD3.X R9, R17, R10, R13, P0, P1 ;  /* 0x0000000a11097210 */ /* 0x000fe400007e240d */
[----:B------:R-:W-:Y:S01]  /*9e20*/  SHF.R.S32.HI R13, RZ, 0x1f, R11 ;  /* 0x0000001fff0d7819 */ /* 0x000fe2000001140b */
[----:B------:R-:W-:-:S04]  /*9e30*/  IMAD.WIDE.U32 R8, R14, R11, R8 ;  /* 0x0000000b0e087225 */ /* 0x000fc800078e0008 */
[----:B------:R-:W-:Y:S01]  /*9e40*/  IMAD R13, R14, R13, R4 ;  /* 0x0000000d0e0d7224 */ /* 0x000fe200078e0204 */
[----:B-1----:R-:W-:-:S03]  /*9e50*/  LEA R10, P0, R8, R28, 0x2 ;  /* 0x0000001c080a7211 */ /* 0x002fc600078010ff */
[----:B------:R-:W-:Y:S02]  /*9e60*/  IMAD.IADD R4, R9, 0x1, R13 ;  /* 0x0000000109047824 */ /* 0x000fe400078e020d */
[----:B------:R-:W-:-:S03]  /*9e70*/  IMAD.MOV.U32 R9, RZ, RZ, -0x800000 ;  /* 0xff800000ff097424 */ /* 0x000fc600078e00ff */
[----:B0-----:R-:W-:-:S05]  /*9e80*/  LEA.HI.X R11, R8, R29, R4, 0x2, P0 ;  /* 0x0000001d080b7211 */ /* 0x001fca00000f1404 */
[----:B------:R2:W-:Y:S02]  /*9e90*/  STG.E desc[UR36][R10.64], R9 ;  /* 0x000000090a007986 */ /* 0x0005e4000c101924 */
.L_x_242:
[----:B------:R-:W-:Y:S05]  /*9ea0*/  BSYNC B1 ;  /* 0x0000000000017941 */ /* 0x000fea0003800000 */
.L_x_241:
[----:B------:R-:W-:Y:S05]  /*9eb0*/  @P2 BRA `(.L_x_237) ;  /* 0x0000000400982947 */ /* 0x000fea0003800000 */
[----:B------:R-:W3:Y:S01]  /*9ec0*/  LDC R15, c[0x0][0xbe8] ;  /* 0x0002fa00ff0f7b82 */ /* 0x000ee20000000800 */
[----:B------:R-:W-:Y:S01]  /*9ed0*/  ULDC.64 UR4, c[0x0][0xaa0] ;  /* 0x0002a80000047ab9 */ /* 0x000fe20000000a00 */
[----:B------:R-:W-:Y:S01]  /*9ee0*/  ULDC.64 UR6, c[0x0][0xaf0] ;  /* 0x0002bc0000067ab9 */ /* 0x000fe20000000a00 */
[----:B-1----:R-:W-:Y:S01]  /*9ef0*/  IMAD R4, R24, UR4, RZ ;  /* 0x0000000418047c24 */ /* 0x002fe2000f8e02ff */
[----:B------:R-:W-:Y:S01]  /*9f00*/  BSSY B1, `(.L_x_243) ;  /* 0x0000037000017945 */ /* 0x000fe20003800000 */
[----:B--2---:R-:W-:-:S04]  /*9f10*/  IMAD.WIDE.U32 R8, R3, UR4, RZ ;  /* 0x0000000403087c25 */ /* 0x004fc8000f8e00ff */
[----:B------:R-:W-:Y:S01]  /*9f20*/  IMAD R11, R3, UR5, R4 ;  /* 0x00000005030b7c24 */ /* 0x000fe2000f8e0204 */
[----:B------:R-:W-:Y:S01]  /*9f30*/  ULDC.64 UR4, c[0x0][0xae8] ;  /* 0x0002ba0000047ab9 */ /* 0x000fe20000000a00 */
[----:B------:R-:W-:Y:S02]  /*9f40*/  IMAD R3, R154, 0x20, R204 ;  /* 0x000000209a037824 */ /* 0x000fe400078e02cc */
[----:B------:R-:W-:Y:S02]  /*9f50*/  IMAD.IADD R9, R9, 0x1, R11 ;  /* 0x0000000109097824 */ /* 0x000fe400078e020b */
[----:B------:R-:W-:Y:S02]  /*9f60*/  IMAD R10, R16, 0x80, R3 ;  /* 0x00000080100a7824 */ /* 0x000fe400078e0203 */
[----:B------:R-:W-:-:S03]  /*9f70*/  IMAD.WIDE.U32 R8, R2, UR4, R8 ;  /* 0x0000000402087c25 */ /* 0x000fc6000f8e0008 */
[----:B------:R-:W-:Y:S01]  /*9f80*/  MOV R11, R10 ;  /* 0x0000000a000b7202 */ /* 0x000fe20000000f00 */
[----:B------:R-:W-:Y:S02]  /*9f90*/  IMAD R4, R202, UR6, RZ ;  /* 0x00000006ca047c24 */ /* 0x000fe4000f8e02ff */
[----:B------:R-:W-:Y:S01]  /*9fa0*/  IMAD R9, R2, UR5, R9 ;  /* 0x0000000502097c24 */ /* 0x000fe2000f8e0209 */
[----:B---3--:R-:W-:Y:S01]  /*9fb0*/  ISETP.NE.AND P0, PT, R15, 0x1, PT ;  /* 0x000000010f00780c */ /* 0x008fe20003f05270 */
[----:B------:R-:W-:-:S12]  /*9fc0*/  ULDC.64 UR4, c[0x0][0xae0] ;  /* 0x0002b80000047ab9 */ /* 0x000fd80000000a00 */
[----:B------:R-:W1:Y:S08]  /*9fd0*/  @P0 LDC R13, c[0x0][0xbec] ;  /* 0x0002fb00ff0d0b82 */ /* 0x000e700000000800 */
[----:B------:R-:W2:Y:S01]  /*9fe0*/  @P0 LDC R12, c[0x0][0xbf0] ;  /* 0x0002fc00ff0c0b82 */ /* 0x000ea20000000800 */
[----:B-1----:R-:W-:-:S04]  /*9ff0*/  @P0 IMAD.HI.U32 R3, R10, R13, RZ ;  /* 0x0000000d0a030227 */ /* 0x002fc800078e00ff */
[C---:B------:R-:W-:Y:S01]  /*a000*/  IMAD R13, R25.reuse, UR7, R4 ;  /* 0x00000007190d7c24 */ /* 0x040fe2000f8e0204 */
[----:B--2---:R-:W-:Y:S01]  /*a010*/  @P0 SHF.R.U32.HI R11, RZ, R12, R3 ;  /* 0x0000000cff0b0219 */ /* 0x004fe20000011603 */
[----:B------:R-:W-:-:S03]  /*a020*/  IMAD.WIDE.U32 R2, R25, UR6, R8 ;  /* 0x0000000619027c25 */ /* 0x000fc6000f8e0008 */
[--C-:B------:R-:W-:Y:S01]  /*a030*/  SHF.R.S32.HI R4, RZ, 0x1f, R11.reuse ;  /* 0x0000001fff047819 */ /* 0x100fe2000001140b */
[----:B------:R-:W-:Y:S02]  /*a040*/  IMAD.MOV R9, RZ, RZ, -R11 ;  /* 0x000000ffff097224 */ /* 0x000fe400078e0a0b */
[----:B------:R-:W-:Y:S02]  /*a050*/  IMAD.IADD R3, R3, 0x1, R13 ;  /* 0x0000000103037824 */ /* 0x000fe400078e020d */
[----:B------:R-:W-:Y:S02]  /*a060*/  IMAD R4, R4, UR4, RZ ;  /* 0x0000000404047c24 */ /* 0x000fe4000f8e02ff */
[----:B------:R-:W-:Y:S02]  /*a070*/  IMAD R9, R15, R9, R10 ;  /* 0x000000090f097224 */ /* 0x000fe400078e020a */
[C---:B------:R-:W-:Y:S02]  /*a080*/  IMAD R13, R11.reuse, UR5, R4 ;  /* 0x000000050b0d7c24 */ /* 0x040fe4000f8e0204 */
[----:B------:R-:W-:Y:S01]  /*a090*/  IMAD.WIDE.U32 R2, R11, UR4, R2 ;  /* 0x000000040b027c25 */ /* 0x000fe2000f8e0002 */
[----:B------:R-:W-:Y:S01]  /*a0a0*/  SHF.R.S32.HI R4, RZ, 0x1f, R9 ;  /* 0x0000001fff047819 */ /* 0x000fe20000011409 */
[----:B------:R-:W-:-:S02]  /*a0b0*/  ULDC.64 UR4, c[0x0][0xad8] ;  /* 0x0002b60000047ab9 */ /* 0x000fc40000000a00 */
[----:B------:R-:W-:Y:S02]  /*a0c0*/  IMAD.IADD R3, R3, 0x1, R13 ;  /* 0x0000000103037824 */ /* 0x000fe400078e020d */
[----:B------:R-:W-:Y:S02]  /*a0d0*/  IMAD R4, R4, UR4, RZ ;  /* 0x0000000404047c24 */ /* 0x000fe4000f8e02ff */
[----:B------:R-:W-:Y:S02]  /*a0e0*/  IMAD R10, R16, 0x80, R204 ;  /* 0x00000080100a7824 */ /* 0x000fe400078e02cc */
[----:B------:R-:W-:Y:S02]  /*a0f0*/  IMAD R15, R0, R15, RZ ;  /* 0x0000000f000f7224 */ /* 0x000fe400078e02ff */
[C---:B------:R-:W-:Y:S02]  /*a100*/  IMAD R11, R9.reuse, UR5, R4 ;  /* 0x00000005090b7c24 */ /* 0x040fe4000f8e0204 */
[----:B------:R-:W-:Y:S01]  /*a110*/  IMAD.WIDE.U32 R2, R9, UR4, R2 ;  /* 0x0000000409027c25 */ /* 0x000fe2000f8e0002 */
[----:B------:R-:W-:Y:S01]  /*a120*/  ISETP.GE.AND P2, PT, R10, R15, PT ;  /* 0x0000000f0a00720c */ /* 0x000fe20003f46270 */
[----:B------:R-:W-:-:S02]  /*a130*/  ULDC.64 UR4, c[0x0][0xa80] ;  /* 0x0002a00000047ab9 */ /* 0x000fc40000000a00 */
[----:B------:R-:W-:Y:S01]  /*a140*/  VIADD R0, R10, 0x20 ;  /* 0x000000200a007836 */ /* 0x000fe20000000000 */
[----:B------:R-:W-:Y:S02]  /*a150*/  IADD3 R3, R3, R11, RZ ;  /* 0x0000000b03037210 */ /* 0x000fe40007ffe0ff */
[----:B------:R-:W-:Y:S02]  /*a160*/  LEA R4, P3, R2, UR4, 0x1 ;  /* 0x0000000402047c11 */ /* 0x000fe4000f8608ff */
[-C--:B------:R-:W-:Y:S01]  /*a170*/  ISETP.GE.AND P1, PT, R0, R15.reuse, PT ;  /* 0x0000000f0000720c */ /* 0x080fe20003f26270 */
[----:B------:R-:W-:Y:S01]  /*a180*/  VIADD R0, R10, 0x40 ;  /* 0x000000400a007836 */ /* 0x000fe20000000000 */
[----:B------:R-:W-:Y:S02]  /*a190*/  LEA.HI.X R8, R2, UR5, R3, 0x1, P3 ;  /* 0x0000000502087c11 */ /* 0x000fe400098f0c03 */
[----:B------:R1:W2:Y:S02]  /*a1a0*/  SHFL.IDX PT, R2, R4, RZ, 0x181f ;  /* 0x00181fff04027589 */ /* 0x0002a400000e0000 */
[----:B------:R-:W-:-:S02]  /*a1b0*/  ISETP.GE.AND P0, PT, R0, R15, PT ;  /* 0x0000000f0000720c */ /* 0x000fc40003f06270 */
[----:B------:R1:W3:Y:S01]  /*a1c0*/  SHFL.IDX PT, R0, R8, RZ, 0x181f ;  /* 0x00181fff08007589 */ /* 0x0002e200000e0000 */
[----:B------:R-:W-:Y:S10]  /*a1d0*/  @P2 BRA `(.L_x_244) ;  /* 0x0000000000242947 */ /* 0x000ff40003800000 */
[----:B------:R-:W-:Y:S02]  /*a1e0*/  ULDC UR4, c[0x0][0xac8] ;  /* 0x0002b20000047ab9 */ /* 0x000fe40000000800 */
[----:B------:R-:W-:Y:S02]  /*a1f0*/  ISETP.GE.AND P4, PT, R153, UR4, PT ;  /* 0x0000000499007c0c */ /* 0x000fe4000bf86270 */
[----:B------:R-:W-:-:S11]  /*a200*/  ISETP.GE.AND P5, PT, R23, UR4, PT ;  /* 0x0000000417007c0c */ /* 0x000fd6000bfa6270 */
[-C--:B--2---:R-:W-:Y:S02]  /*a210*/  @!P4 LEA R12, P2, R153, R2.reuse, 0x1 ;  /* 0x00000002990cc211 */ /* 0x084fe400078408ff */
[----:B------:R-:W-:Y:S02]  /*a220*/  @!P5 LEA R2, P3, R23, R2, 0x1 ;  /* 0x000000021702d211 */ /* 0x000fe400078608ff */
[-C--:B---3--:R-:W-:Y:S02]  /*a230*/  @!P4 LEA.HI.X R13, R153, R0.reuse, R227, 0x1, P2 ;  /* 0x00000000990dc211 */ /* 0x088fe400010f0ce3 */
[----:B------:R-:W-:-:S03]  /*a240*/  @!P5 LEA.HI.X R3, R23, R0, R226, 0x1, P3 ;  /* 0x000000001703d211 */ /* 0x000fc600018f0ce2 */
[----:B------:R4:W-:Y:S04]  /*a250*/  @!P4 ST.E.128 desc[UR36][R12.64], RZ ;  /* 0x000000ff0c00c985 */ /* 0x0009e8000c101d24 */
[----:B------:R4:W-:Y:S02]  /*a260*/  @!P5 ST.E.128 desc[UR36][R2.64], RZ ;  /* 0x000000ff0200d985 */ /* 0x0009e4000c101d24 */
.L_x_244:
[----:B------:R-:W-:Y:S05]  /*a270*/  BSYNC B1 ;  /* 0x0000000000017941 */ /* 0x000fea0003800000 */
.L_x_243:
[----:B---3--:R3:W0:Y:S01]  /*a280*/  SHFL.IDX PT, R0, R8, 0x1, 0x181f ;  /* 0x00381f0008007f89 */ /* 0x00862200000e0000 */
[----:B------:R-:W-:Y:S03]  /*a290*/  BSSY B1, `(.L_x_245) ;  /* 0x000000c000017945 */ /* 0x000fe60003800000 */
[----:B--2-4-:R3:W2:Y:S01]  /*a2a0*/  SHFL.IDX PT, R2, R4, 0x1, 0x181f ;  /* 0x00381f0004027f89 */ /* 0x0146a200000e0000 */
[----:B------:R-:W-:Y:S05]  /*a2b0*/  @P1 BRA `(.L_x_246) ;  /* 0x0000000000241947 */ /* 0x000fea0003800000 */
[----:B------:R-:W-:Y:S02]  /*a2c0*/  ULDC UR4, c[0x0][0xac8] ;  /* 0x0002b20000047ab9 */ /* 0x000fe40000000800 */
[----:B------:R-:W-:Y:S02]  /*a2d0*/  ISETP.GE.AND P3, PT, R153, UR4, PT ;  /* 0x0000000499007c0c */ /* 0x000fe4000bf66270 */
[----:B------:R-:W-:-:S11]  /*a2e0*/  ISETP.GE.AND P4, PT, R23, UR4, PT ;  /* 0x0000000417007c0c */ /* 0x000fd6000bf86270 */
[-C--:B--2---:R-:W-:Y:S02]  /*a2f0*/  @!P3 LEA R12, P1, R153, R2.reuse, 0x1 ;  /* 0x00000002990cb211 */ /* 0x084fe400078208ff */
[----:B------:R-:W-:Y:S02]  /*a300*/  @!P4 LEA R2, P2, R23, R2, 0x1 ;  /* 0x000000021702c211 */ /* 0x000fe400078408ff */
[-C--:B0-----:R-:W-:Y:S02]  /*a310*/  @!P3 LEA.HI.X R13, R153, R0.reuse, R227, 0x1, P1 ;  /* 0x00000000990db211 */ /* 0x081fe400008f0ce3 */
[----:B------:R-:W-:-:S03]  /*a320*/  @!P4 LEA.HI.X R3, R23, R0, R226, 0x1, P2 ;  /* 0x000000001703c211 */ /* 0x000fc600010f0ce2 */
[----:B------:R4:W-:Y:S04]  /*a330*/  @!P3 ST.E.128 desc[UR36][R12.64], RZ ;  /* 0x000000ff0c00b985 */ /* 0x0009e8000c101d24 */
[----:B------:R4:W-:Y:S02]  /*a340*/  @!P4 ST.E.128 desc[UR36][R2.64], RZ ;  /* 0x000000ff0200c985 */ /* 0x0009e4000c101d24 */
.L_x_246:
[----:B------:R-:W-:Y:S05]  /*a350*/  BSYNC B1 ;  /* 0x0000000000017941 */ /* 0x000fea0003800000 */
.L_x_245:
[----:B0-----:R0:W0:Y:S01]  /*a360*/  SHFL.IDX PT, R0, R8, 0x2, 0x181f ;  /* 0x00581f0008007f89 */ /* 0x00102200000e0000 */
[----:B------:R-:W-:Y:S03]  /*a370*/  BSSY B1, `(.L_x_247) ;  /* 0x000000c000017945 */ /* 0x000fe60003800000 */
[----:B--2-4-:R2:W4:Y:S01]  /*a380*/  SHFL.IDX PT, R2, R4, 0x2, 0x181f ;  /* 0x00581f0004027f89 */ /* 0x01452200000e0000 */
[----:B------:R-:W-:Y:S05]  /*a390*/  @P0 BRA `(.L_x_248) ;  /* 0x0000000000240947 */ /* 0x000fea0003800000 */
[----:B------:R-:W-:Y:S02]  /*a3a0*/  ULDC UR4, c[0x0][0xac8] ;  /* 0x0002b20000047ab9 */ /* 0x000fe40000000800 */
[----:B------:R-:W-:Y:S02]  /*a3b0*/  ISETP.GE.AND P2, PT, R153, UR4, PT ;  /* 0x0000000499007c0c */ /* 0x000fe4000bf46270 */
[----:B------:R-:W-:-:S11]  /*a3c0*/  ISETP.GE.AND P3, PT, R23, UR4, PT ;  /* 0x0000000417007c0c */ /* 0x000fd6000bf66270 */
[-C--:B----4-:R-:W-:Y:S02]  /*a3d0*/  @!P2 LEA R12, P0, R153, R2.reuse, 0x1 ;  /* 0x00000002990ca211 */ /* 0x090fe400078008ff */
[----:B------:R-:W-:Y:S02]  /*a3e0*/  @!P3 LEA R2, P1, R23, R2, 0x1 ;  /* 0x000000021702b211 */ /* 0x000fe400078208ff */
[-C--:B0-----:R-:W-:Y:S02]  /*a3f0*/  @!P2 LEA.HI.X R13, R153, R0.reuse, R227, 0x1, P0 ;  /* 0x00000000990da211 */ /* 0x081fe400000f0ce3 */
[----:B------:R-:W-:-:S03]  /*a400*/  @!P3 LEA.HI.X R3, R23, R0, R226, 0x1, P1 ;  /* 0x000000001703b211 */ /* 0x000fc600008f0ce2 */
[----:B------:R0:W-:Y:S04]  /*a410*/  @!P2 ST.E.128 desc[UR36][R12.64], RZ ;  /* 0x000000ff0c00a985 */ /* 0x0001e8000c101d24 */
[----:B------:R0:W-:Y:S02]  /*a420*/  @!P3 ST.E.128 desc[UR36][R2.64], RZ ;  /* 0x000000ff0200b985 */ /* 0x0001e4000c101d24 */
.L_x_248:
[----:B------:R-:W-:Y:S05]  /*a430*/  BSYNC B1 ;  /* 0x0000000000017941 */ /* 0x000fea0003800000 */
.L_x_247:
[----:B0-----:R-:W-:Y:S01]  /*a440*/  VIADD R0, R10, 0x60 ;  /* 0x000000600a007836 */ /* 0x001fe20000000000 */
[----:B-1-3--:R-:W0:Y:S04]  /*a450*/  SHFL.IDX PT, R8, R8, 0x3, 0x181f ;  /* 0x00781f0008087f89 */ /* 0x00ae2800000e0000 */
[----:B------:R-:W-:Y:S01]  /*a460*/  ISETP.GE.AND P0, PT, R0, R15, PT ;  /* 0x0000000f0000720c */ /* 0x000fe20003f06270 */
[----:B----4-:R1:W3:-:S12]  /*a470*/  SHFL.IDX PT, R2, R4, 0x3, 0x181f ;  /* 0x00781f0004027f89 */ /* 0x0102d800000e0000 */
[----:B-1----:R-:W-:Y:S05]  /*a480*/  @P0 BRA `(.L_x_237) ;  /* 0x0000000000240947 */ /* 0x002fea0003800000 */
[----:B------:R-:W-:Y:S02]  /*a490*/  ULDC UR4, c[0x0][0xac8] ;  /* 0x0002b20000047ab9 */ /* 0x000fe40000000800 */
[----:B------:R-:W-:Y:S02]  /*a4a0*/  ISETP.GE.AND P2, PT, R153, UR4, PT ;  /* 0x0000000499007c0c */ /* 0x000fe4000bf46270 */
[----:B------:R-:W-:-:S11]  /*a4b0*/  ISETP.GE.AND P3, PT, R23, UR4, PT ;  /* 0x0000000417007c0c */ /* 0x000fd6000bf66270 */
[-C--:B---3--:R-:W-:Y:S02]  /*a4c0*/  @!P2 LEA R10, P0, R153, R2.reuse, 0x1 ;  /* 0x00000002990aa211 */ /* 0x088fe400078008ff */
[----:B------:R-:W-:Y:S02]  /*a4d0*/  @!P3 LEA R2, P1, R23, R2, 0x1 ;  /* 0x000000021702b211 */ /* 0x000fe400078208ff */
[-C--:B0-----:R-:W-:Y:S02]  /*a4e0*/  @!P2 LEA.HI.X R11, R153, R8.reuse, R227, 0x1, P0 ;  /* 0x00000008990ba211 */ /* 0x081fe400000f0ce3 */
[----:B------:R-:W-:-:S03]  /*a4f0*/  @!P3 LEA.HI.X R3, R23, R8, R226, 0x1, P1 ;  /* 0x000000081703b211 */ /* 0x000fc600008f0ce2 */
[----:B------:R0:W-:Y:S04]  /*a500*/  @!P2 ST.E.128 desc[UR36][R10.64], RZ ;  /* 0x000000ff0a00a985 */ /* 0x0001e8000c101d24 */
[----:B------:R0:W-:Y:S02]  /*a510*/  @!P3 ST.E.128 desc[UR36][R2.64], RZ ;  /* 0x000000ff0200b985 */ /* 0x0001e4000c101d24 */
.L_x_237:
[----:B------:R-:W-:Y:S05]  /*a520*/  BSYNC B0 ;  /* 0x0000000000007941 */ /* 0x000fea0003800000 */
.L_x_227:
[----:B------:R-:W-:Y:S02]  /*a530*/  ULDC UR4, c[0x0][0xc3c] ;  /* 0x00030f0000047ab9 */ /* 0x000fe40000000800 */
[----:B-1----:R-:W-:-:S13]  /*a540*/  ISETP.GE.AND P0, PT, R7, UR4, PT ;  /* 0x0000000407007c0c */ /* 0x002fda000bf06270 */
[----:B------:R-:W-:Y:S05]  /*a550*/  @!P0 BRA `(.L_x_249) ;  /* 0xffffff6800748947 */ /* 0x000fea000383ffff */
[----:B------:R-:W-:Y:S05]  /*a560*/  EXIT ;  /* 0x000000000000794d */ /* 0x000fea0003800000 */
.L_x_198:
[----:B------:R-:W-:-:S08]  /*a570*/  NOP ;  /* 0x0000000000007918 */ /* 0x000fd00000000000 */
[----:B------:R-:W0:-:S00]  /*a580*/  USETMAXREG.DEALLOC.CTAPOOL 0x28 ;  /* 0x00000028000079c8 */ /* 0x000e0000080e0500 */
[----:B0-----:R-:W-:Y:S02]  /*a590*/  LOP3.LUT R0, R0, 0x3, RZ, 0xc0, !PT ;  /* 0x0000000300007812 */ /* 0x001fe400078ec0ff */
[----:B------:R-:W-:-:S04]  /*a5a0*/  LOP3.LUT R27, R27, 0xffffffdf, RZ, 0xc0, !PT ;  /* 0xffffffdf1b1b7812 */ /* 0x000fc800078ec0ff */
[----:B------:R-:W0:Y:S02]  /*a5b0*/  SHFL.IDX PT, R0, R0, RZ, 0x1f ;  /* 0x00001fff00007589 */ /* 0x000e2400000e0000 */
[----:B0-----:R-:W-:Y:S01]  /*a5c0*/  ISETP.NE.AND P0, PT, R0, RZ, PT ;  /* 0x000000ff0000720c */ /* 0x001fe20003f05270 */
[----:B------:R-:W-:-:S12]  /*a5d0*/  IMAD.MOV.U32 R0, RZ, RZ, RZ ;  /* 0x000000ffff007224 */ /* 0x000fd800078e00ff */
[----:B------:R-:W-:Y:S01]  /*a5e0*/  @P0 LOP3.LUT R27, R27, 0x20, RZ, 0xfc, !PT ;  /* 0x000000201b1b0812 */ /* 0x000fe200078efcff */
[----:B------:R-:W-:Y:S06]  /*a5f0*/  @!P0 BRA `(.L_x_250) ;  /* 0x00000000001c8947 */ /* 0x000fec0003800000 */
[----:B------:R-:W0:Y:S08]  /*a600*/  S2UR UR5, SR_CgaCtaId ;  /* 0x00000000000579c3 */ /* 0x000e300000008800 */
[----:B------:R-:W-:Y:S06]  /*a610*/  BAR.SYNC.DEFER_BLOCKING 0x5, 0x180 ;  /* 0x0146000000007b1d */ /* 0x000fec0000010000 */
[----:B------:R-:W-:-:S02]  /*a620*/  UMOV UR4, 0x400 ;  /* 0x0000040000047882 */ /* 0x000fc40000000000 */
[----:B0-----:R-:W-:-:S09]  /*a630*/  ULEA UR4, UR5, UR4, 0x18 ;  /* 0x0000000405047291 */ /* 0x001fd2000f8ec03f */
[----:B------:R-:W1:Y:S01]  /*a640*/  LDS.128 R16, [UR4+0x288d0] ;  /* 0x0288d004ff107984 */ /* 0x000e620008000c00 */
[----:B------:R-:W-:Y:S06]  /*a650*/  BAR.ARV 0x4, 0x180 ;  /* 0x0106000000007b1d */ /* 0x000fec0000002000 */
[----:B------:R-:W-:Y:S05]  /*a660*/  BRA `(.L_x_251) ;  /* 0x0000000800947947 */ /* 0x000fea0003800000 */
.L_x_250:
[----:B------:R-:W0:Y:S01]  /*a670*/  S2R R2, SR_TID.X ;  /* 0x0000000000027919 */ /* 0x000e220000002100 */
[----:B------:R-:W-:Y:S01]  /*a680*/  ULDC UR4, c[0x0][0xc3c] ;  /* 0x00030f0000047ab9 */ /* 0x000fe20000000800 */
[----:B------:R-:W-:Y:S01]  /*a690*/  IMAD.MOV.U32 R9, RZ, RZ, RZ ;  /* 0x000000ffff097224 */ /* 0x000fe200078e00ff */
[----:B------:R-:W1:Y:S01]  /*a6a0*/  S2UR UR6, SR_CTAID.X ;  /* 0x00000000000679c3 */ /* 0x000e620000002500 */
[----:B------:R-:W-:Y:S01]  /*a6b0*/  ULDC UR5, c[0x0][0xc38] ;  /* 0x00030e0000057ab9 */ /* 0x000fe20000000800 */
[----:B0-----:R-:W-:-:S04]  /*a6c0*/  LOP3.LUT R7, R2, 0x1f, RZ, 0xc0, !PT ;  /* 0x0000001f02077812 */ /* 0x001fc800078ec0ff */
[----:B------:R-:W-:-:S04]  /*a6d0*/  ISETP.NE.AND P0, PT, R7, 0x1f, PT ;  /* 0x0000001f0700780c */ /* 0x000fc80003f05270 */
[----:B------:R-:W-:-:S13]  /*a6e0*/  ISETP.GE.OR P1, PT, R7, UR4, !P0 ;  /* 0x0000000407007c0c */ /* 0x000fda000c726670 */
[----:B------:R-:W0:Y:S08]  /*a6f0*/  @!P1 LDC.64 R4, c[0x0][0xc80] ;  /* 0x00032000ff049b82 */ /* 0x000e300000000a00 */
[----:B------:R-:W2:Y:S01]  /*a700*/  @!P1 LDC.64 R2, c[0x0][0xc78] ;  /* 0x00031e00ff029b82 */ /* 0x000ea20000000a00 */
[----:B0-----:R-:W-:-:S05]  /*a710*/  @!P1 IMAD.WIDE.U32 R4, R7, 0x4, R4 ;  /* 0x0000000407049825 */ /* 0x001fca00078e0004 */
[----:B------:R-:W3:Y:S01]  /*a720*/  @!P1 LDG.E R0, desc[UR36][R4.64] ;  /* 0x0000002404009981 */ /* 0x000ee2000c1e1900 */
[----:B--2---:R-:W-:-:S05]  /*a730*/  @!P1 IMAD.WIDE.U32 R2, R7, 0x4, R2 ;  /* 0x0000000407029825 */ /* 0x004fca00078e0002 */
[----:B------:R-:W3:Y:S01]  /*a740*/  @!P1 LDG.E R9, desc[UR36][R2.64] ;  /* 0x0000002402099981 */ /* 0x000ee2000c1e1900 */
[C---:B------:R-:W-:Y:S02]  /*a750*/  ISETP.NE.AND P1, PT, R7.reuse, RZ, PT ;  /* 0x000000ff0700720c */ /* 0x040fe40003f25270 */
[C---:B------:R-:W-:Y:S02]  /*a760*/  ISETP.GE.U32.AND P2, PT, R7.reuse, 0x2, PT ;  /* 0x000000020700780c */ /* 0x040fe40003f46070 */
[C---:B------:R-:W-:Y:S02]  /*a770*/  ISETP.GE.U32.AND P3, PT, R7.reuse, 0x4, PT ;  /* 0x000000040700780c */ /* 0x040fe40003f66070 */
[C---:B------:R-:W-:Y:S02]  /*a780*/  ISETP.GE.U32.AND P4, PT, R7.reuse, 0x8, PT ;  /* 0x000000080700780c */ /* 0x040fe40003f86070 */
[----:B------:R-:W-:Y:S01]  /*a790*/  ISETP.GE.U32.AND P5, PT, R7, 0x10, PT ;  /* 0x000000100700780c */ /* 0x000fe20003fa6070 */
[----:B------:R-:W-:Y:S01]  /*a7a0*/  UMOV UR4, URZ ;  /* 0x0000003f00047c82 */ /* 0x000fe20008000000 */
[----:B---3--:R-:W-:-:S05]  /*a7b0*/  IMAD R6, R0, R9, RZ ;  /* 0x0000000900067224 */ /* 0x008fca00078e02ff */
[----:B------:R-:W0:Y:S02]  /*a7c0*/  SHFL.UP PT, R8, R6, 0x1, RZ ;  /* 0x0420000006087989 */ /* 0x000e2400000e00ff */
[----:B0-----:R-:W-:-:S05]  /*a7d0*/  SEL R11, R8, RZ, P1 ;  /* 0x000000ff080b7207 */ /* 0x001fca0000800000 */
[----:B------:R-:W-:-:S05]  /*a7e0*/  IMAD.IADD R11, R6, 0x1, R11 ;  /* 0x00000001060b7824 */ /* 0x000fca00078e020b */
[----:B------:R-:W0:Y:S02]  /*a7f0*/  SHFL.UP PT, R8, R11, 0x2, RZ ;  /* 0x044000000b087989 */ /* 0x000e2400000e00ff */
[----:B0-----:R-:W-:-:S05]  /*a800*/  SEL R8, R8, RZ, P2 ;  /* 0x000000ff08087207 */ /* 0x001fca0001000000 */
[----:B------:R-:W-:-:S05]  /*a810*/  IMAD.IADD R8, R11, 0x1, R8 ;  /* 0x000000010b087824 */ /* 0x000fca00078e0208 */
[----:B------:R-:W0:Y:S02]  /*a820*/  SHFL.UP PT, R4, R8, 0x4, RZ ;  /* 0x0480000008047989 */ /* 0x000e2400000e00ff */
[----:B0-----:R-:W-:-:S05]  /*a830*/  SEL R3, R4, RZ, P3 ;  /* 0x000000ff04037207 */ /* 0x001fca0001800000 */
[----:B------:R-:W-:-:S05]  /*a840*/  IMAD.IADD R3, R8, 0x1, R3 ;  /* 0x0000000108037824 */ /* 0x000fca00078e0203 */
[----:B------:R-:W0:Y:S02]  /*a850*/  SHFL.UP PT, R2, R3, 0x8, RZ ;  /* 0x0500000003027989 */ /* 0x000e2400000e00ff */
[----:B0-----:R-:W-:-:S04]  /*a860*/  SEL R2, R2, RZ, P4 ;  /* 0x000000ff02027207 */ /* 0x001fc80002000000 */
[----:B------:R-:W-:-:S05]  /*a870*/  IADD3 R2, R3, R2, RZ ;  /* 0x0000000203027210 */ /* 0x000fca0007ffe0ff */
[----:B------:R-:W0:Y:S02]  /*a880*/  SHFL.UP PT, R4, R2, 0x10, RZ ;  /* 0x0600000002047989 */ /* 0x000e2400000e00ff */
[----:B0-----:R-:W-:-:S05]  /*a890*/  SEL R5, R4, RZ, P5 ;  /* 0x000000ff04057207 */ /* 0x001fca0002800000 */
[----:B------:R-:W-:-:S05]  /*a8a0*/  IMAD.IADD R5, R2, 0x1, R5 ;  /* 0x0000000102057824 */ /* 0x000fca00078e0205 */
[----:B------:R-:W0:Y:S02]  /*a8b0*/  SHFL.IDX PT, R6, R5, 0x1f, 0x1f ;  /* 0x03e01f0005067f89 */ /* 0x000e2400000e0000 */
[----:B0-----:R-:W-:-:S05]  /*a8c0*/  IMAD R6, R6, UR5, RZ ;  /* 0x0000000506067c24 */ /* 0x001fca000f8e02ff */
[----:B-1----:R-:W-:Y:S01]  /*a8d0*/  ISETP.GT.AND P6, PT, R6, UR6, PT ;  /* 0x0000000606007c0c */ /* 0x002fe2000bfc4270 */
[----:B------:R-:W-:-:S12]  /*a8e0*/  IMAD.MOV.U32 R3, RZ, RZ, R6 ;  /* 0x000000ffff037224 */ /* 0x000fd800078e0006 */
[----:B------:R-:W-:Y:S05]  /*a8f0*/  @P6 BRA `(.L_x_252) ;  /* 0x0000000000986947 */ /* 0x000fea0003800000 */
[----:B------:R-:W-:Y:S01]  /*a900*/  IMAD.MOV.U32 R6, RZ, RZ, R3 ;  /* 0x000000ffff067224 */ /* 0x000fe200078e0003 */
[----:B------:R-:W-:Y:S01]  /*a910*/  UMOV UR4, URZ ;  /* 0x0000003f00047c82 */ /* 0x000fe20008000000 */
[----:B------:R-:W-:-:S05]  /*a920*/  ULDC UR5, c[0x0][0xc38] ;  /* 0x00030e0000057ab9 */ /* 0x000fca0000000800 */
.L_x_254:
[----:B------:R-:W0:Y:S01]  /*a930*/  LDC R0, c[0x0][0xc3c] ;  /* 0x00030f00ff007b82 */ /* 0x000e220000000800 */
[----:B------:R-:W-:-:S06]  /*a940*/  UIADD3 UR4, UR4, 0x1f, URZ ;  /* 0x0000001f04047890 */ /* 0x000fcc000fffe03f */
[----:B0-----:R-:W-:-:S13]  /*a950*/  ISETP.LE.AND P6, PT, R0, UR4, PT ;  /* 0x0000000400007c0c */ /* 0x001fda000bfc3270 */
[----:B------:R-:W-:Y:S05]  /*a960*/  @P6 BRA `(.L_x_253) ;  /* 0x0000000400a86947 */ /* 0x000fea0003800000 */
[----:B------:R-:W-:-:S05]  /*a970*/  VIADD R9, R7, UR4 ;  /* 0x0000000407097c36 */ /* 0x000fca0008000000 */
[----:B------:R-:W-:Y:S01]  /*a980*/  ISETP.GE.OR P6, PT, R9, R0, !P0 ;  /* 0x000000000900720c */ /* 0x000fe200047c6670 */
[----:B------:R-:W-:-:S12]  /*a990*/  IMAD.MOV.U32 R0, RZ, RZ, RZ ;  /* 0x000000ffff007224 */ /* 0x000fd800078e00ff */
[----:B------:R-:W0:Y:S08]  /*a9a0*/  @!P6 LDC.64 R4, c[0x0][0xc80] ;  /* 0x00032000ff04eb82 */ /* 0x000e300000000a00 */
[----:B------:R-:W1:Y:S01]  /*a9b0*/  @!P6 LDC.64 R2, c[0x0][0xc78] ;  /* 0x00031e00ff02eb82 */ /* 0x000e620000000a00 */
[----:B0-----:R-:W-:-:S05]  /*a9c0*/  @!P6 IMAD.WIDE R4, R9, 0x4, R4 ;  /* 0x000000040904e825 */ /* 0x001fca00078e0204 */
[----:B------:R-:W2:Y:S01]  /*a9d0*/  @!P6 LDG.E R0, desc[UR36][R4.64] ;  /* 0x000000240400e981 */ /* 0x000ea2000c1e1900 */
[----:B-1----:R-:W-:-:S04]  /*a9e0*/  @!P6 IMAD.WIDE R2, R9, 0x4, R2 ;  /* 0x000000040902e825 */ /* 0x002fc800078e0202 */
[----:B------:R-:W-:-:S06]  /*a9f0*/  IMAD.MOV.U32 R9, RZ, RZ, RZ ;  /* 0x000000ffff097224 */ /* 0x000fcc00078e00ff */
[----:B------:R-:W2:Y:S02]  /*aa00*/  @!P6 LDG.E R9, desc[UR36][R2.64] ;  /* 0x000000240209e981 */ /* 0x000ea4000c1e1900 */
[----:B--2---:R-:W-:-:S05]  /*aa10*/  IMAD R13, R0, R9, RZ ;  /* 0x00000009000d7224 */ /* 0x004fca00078e02ff */
[----:B------:R-:W0:Y:S02]  /*aa20*/  SHFL.UP PT, R8, R13, 0x1, RZ ;  /* 0x042000000d087989 */ /* 0x000e2400000e00ff */
[----:B0-----:R-:W-:-:S04]  /*aa30*/  SEL R8, R8, RZ, P1 ;  /* 0x000000ff08087207 */ /* 0x001fc80000800000 */
[----:B------:R-:W-:-:S05]  /*aa40*/  IADD3 R8, R13, R8, RZ ;  /* 0x000000080d087210 */ /* 0x000fca0007ffe0ff */
        /* <DEDUP_REMOVED lines=12> */
[----:B------:R-:W0:Y:S02]  /*ab10*/  SHFL.IDX PT, R2, R5, 0x1f, 0x1f ;  /* 0x03e01f0005027f89 */ /* 0x000e2400000e0000 */
[----:B0-----:R-:W-:-:S04]  /*ab20*/  IMAD R3, R2, UR5, RZ ;  /* 0x0000000502037c24 */ /* 0x001fc8000f8e02ff */
[----:B------:R-:W-:-:S05]  /*ab30*/  IMAD.IADD R6, R3, 0x1, R6 ;  /* 0x0000000103067824 */ /* 0x000fca00078e0206 */
[----:B------:R-:W-:-:S13]  /*ab40*/  ISETP.GT.AND P6, PT, R6, UR6, PT ;  /* 0x0000000606007c0c */ /* 0x000fda000bfc4270 */
[----:B------:R-:W-:Y:S05]  /*ab50*/  @!P6 BRA `(.L_x_254) ;  /* 0xfffffffc0074e947 */ /* 0x000fea000383ffff */
.L_x_252:
[----:B------:R-:W-:Y:S02]  /*ab60*/  IMAD.IADD R10, R6, 0x1, -R3 ;  /* 0x00000001060a7824 */ /* 0x000fe400078e0a03 */
[----:B------:R-:W-:Y:S02]  /*ab70*/  IMAD.MOV.U32 R16, RZ, RZ, RZ ;  /* 0x000000ffff107224 */ /* 0x000fe400078e00ff */
[----:B------:R-:W-:-:S05]  /*ab80*/  IMAD R2, R5, UR5, R10 ;  /* 0x0000000505027c24 */ /* 0x000fca000f8e020a */
[----:B------:R-:W-:-:S13]  /*ab90*/  ISETP.GT.AND P0, PT, R2, UR6, PT ;  /* 0x0000000602007c0c */ /* 0x000fda000bf04270 */
[----:B------:R-:W-:-:S04]  /*aba0*/  VOTE.ANY R6, PT, !P0 ;  /* 0x0000000000067806 */ /* 0x000fc800040e0100 */
[----:B------:R-:W0:Y:S01]  /*abb0*/  POPC R19, R6 ;  /* 0x0000000600137309 */ /* 0x000e220000000000 */
[----:B------:R-:W-:Y:S01]  /*abc0*/  ISETP.NE.AND P0, PT, R6, RZ, PT ;  /* 0x000000ff0600720c */ /* 0x000fe20003f05270 */
[----:B0-----:R-:W0:Y:S04]  /*abd0*/  SHFL.IDX PT, R0, R0, R19, 0x1f ;  /* 0x00001f1300007589 */ /* 0x001e2800000e0000 */
[----:B------:R1:W2:Y:S01]  /*abe0*/  SHFL.IDX PT, R9, R9, R19, 0x1f ;  /* 0x00001f1309097589 */ /* 0x0002a200000e0000 */
[----:B0-----:R-:W-:-:S04]  /*abf0*/  IABS R4, R0 ;  /* 0x0000000000047213 */ /* 0x001fc80000000000 */
[----:B------:R-:W0:Y:S08]  /*ac00*/  I2F.RP R8, R4 ;  /* 0x0000000400087306 */ /* 0x000e300000209400 */
[----:B0-----:R-:W0:Y:S02]  /*ac10*/  MUFU.RCP R8, R8 ;  /* 0x0000000800087308 */ /* 0x001e240000001000 */
[----:B0-----:R-:W-:-:S06]  /*ac20*/  IADD3 R2, R8, 0xffffffe, RZ ;  /* 0x0ffffffe08027810 */ /* 0x001fcc0007ffe0ff */
[----:B------:R-:W0:Y:S02]  /*ac30*/  F2I.FTZ.U32.TRUNC.NTZ R3, R2 ;  /* 0x0000000200037305 */ /* 0x000e24000021f000 */
[----:B0-----:R-:W-:Y:S01]  /*ac40*/  IMAD.MOV R11, RZ, RZ, -R3 ;  /* 0x000000ffff0b7224 */ /* 0x001fe200078e0a03 */
[----:B-12---:R-:W-:Y:S06]  /*ac50*/  @!P0 BRA `(.L_x_255) ;  /* 0x0000000000088947 */ /* 0x006fec0003800000 */
[----:B------:R-:W-:-:S06]  /*ac60*/  VIADD R16, R19, 0xffffffff ;  /* 0xffffffff13107836 */ /* 0x000fcc0000000000 */
[----:B------:R0:W1:Y:S02]  /*ac70*/  SHFL.IDX PT, R16, R5, R16, 0x1f ;  /* 0x00001f1005107589 */ /* 0x00006400000e0000 */
.L_x_255:
[----:B-1----:R-:W-:Y:S01]  /*ac80*/  IMAD R16, R16, UR5, R10 ;  /* 0x0000000510107c24 */ /* 0x002fe2000f8e020a */
[----:B------:R-:W-:Y:S01]  /*ac90*/  IABS R10, R0 ;  /* 0x00000000000a7213 */ /* 0x000fe20000000000 */
[----:B------:R-:W-:Y:S01]  /*aca0*/  IMAD R11, R11, R4, RZ ;  /* 0x000000040b0b7224 */ /* 0x000fe200078e02ff */
[----:B0-----:R-:W-:Y:S01]  /*acb0*/  IABS R5, R9 ;  /* 0x0000000900057213 */ /* 0x001fe20000000000 */
[----:B------:R-:W-:Y:S01]  /*acc0*/  IMAD.MOV.U32 R2, RZ, RZ, RZ ;  /* 0x000000ffff027224 */ /* 0x000fe200078e00ff */
[----:B------:R-:W-:Y:S01]  /*acd0*/  IADD3 R17, -R16, UR6, RZ ;  /* 0x0000000610117c10 */ /* 0x000fe2000fffe1ff */
[----:B------:R-:W-:Y:S01]  /*ace0*/  IMAD.MOV R10, RZ, RZ, -R10 ;  /* 0x000000ffff0a7224 */ /* 0x000fe200078e0a0a */
[----:B------:R-:W0:Y:S01]  /*acf0*/  I2F.RP R6, R5 ;  /* 0x0000000500067306 */ /* 0x000e220000209400 */
[----:B------:R-:W-:Y:S01]  /*ad00*/  IMAD.HI.U32 R2, R3, R11, R2 ;  /* 0x0000000b03027227 */ /* 0x000fe200078e0002 */
[----:B------:R-:W-:-:S03]  /*ad10*/  IABS R8, R17 ;  /* 0x0000001100087213 */ /* 0x000fc60000000000 */
[----:B------:R-:W-:Y:S02]  /*ad20*/  VIADD R19, R19, UR4 ;  /* 0x0000000413137c36 */ /* 0x000fe40008000000 */
[----:B------:R-:W-:Y:S01]  /*ad30*/  IMAD.MOV.U32 R3, RZ, RZ, R8 ;  /* 0x000000ffff037224 */ /* 0x000fe200078e0008 */
[----:B------:R-:W-:-:S03]  /*ad40*/  MOV R8, R10 ;  /* 0x0000000a00087202 */ /* 0x000fc60000000f00 */
[----:B------:R-:W-:-:S04]  /*ad50*/  IMAD.HI.U32 R2, R2, R3, RZ ;  /* 0x0000000302027227 */ /* 0x000fc800078e00ff */
[----:B------:R-:W-:Y:S01]  /*ad60*/  IMAD R3, R2, R8, R3 ;  /* 0x0000000802037224 */ /* 0x000fe200078e0203 */
[----:B0-----:R-:W0:Y:S04]  /*ad70*/  MUFU.RCP R6, R6 ;  /* 0x0000000600067308 */ /* 0x001e280000001000 */
[----:B------:R-:W-:-:S13]  /*ad80*/  ISETP.GT.U32.AND P1, PT, R4, R3, PT ;  /* 0x000000030400720c */ /* 0x000fda0003f24070 */
[----:B------:R-:W-:Y:S02]  /*ad90*/  @!P1 IMAD.IADD R3, R3, 0x1, -R4 ;  /* 0x0000000103039824 */ /* 0x000fe400078e0a04 */
[----:B0-----:R-:W-:Y:S02]  /*ada0*/  VIADD R8, R6, 0xffffffe ;  /* 0x0ffffffe06087836 */ /* 0x001fe40000000000 */
[----:B------:R-:W-:Y:S01]  /*adb0*/  @!P1 VIADD R2, R2, 0x1 ;  /* 0x0000000102029836 */ /* 0x000fe20000000000 */
[----:B------:R-:W-:Y:S02]  /*adc0*/  ISETP.GE.U32.AND P0, PT, R3, R4, PT ;  /* 0x000000040300720c */ /* 0x000fe40003f06070 */
[----:B------:R-:W-:Y:S01]  /*add0*/  LOP3.LUT R4, R17, R0, RZ, 0x3c, !PT ;  /* 0x0000000011047212 */ /* 0x000fe200078e3cff */
[----:B------:R0:W1:Y:S01]  /*ade0*/  F2I.FTZ.U32.TRUNC.NTZ R3, R8 ;  /* 0x0000000800037305 */ /* 0x000062000021f000 */
[----:B------:R-:W-:Y:S02]  /*adf0*/  ISETP.NE.AND P1, PT, R0, RZ, PT ;  /* 0x000000ff0000720c */ /* 0x000fe40003f25270 */
[----:B------:R-:W-:-:S02]  /*ae00*/  ISETP.GE.AND P2, PT, R4, RZ, PT ;  /* 0x000000ff0400720c */ /* 0x000fc40003f46270 */
[----:B0-----:R-:W-:-:S05]  /*ae10*/  IABS R8, R9 ;  /* 0x0000000900087213 */ /* 0x001fca0000000000 */
[----:B------:R-:W-:-:S04]  /*ae20*/  @P0 VIADD R2, R2, 0x1 ;  /* 0x0000000102020836 */ /* 0x000fc80000000000 */
[----:B------:R-:W-:Y:S02]  /*ae30*/  IMAD.MOV.U32 R6, RZ, RZ, R2 ;  /* 0x000000ffff067224 */ /* 0x000fe400078e0002 */
[----:B-1----:R-:W-:Y:S02]  /*ae40*/  IMAD.MOV R2, RZ, RZ, -R3 ;  /* 0x000000ffff027224 */ /* 0x002fe400078e0a03 */
[----:B------:R-:W-:Y:S01]  /*ae50*/  IMAD.MOV R8, RZ, RZ, -R8 ;  /* 0x000000ffff087224 */ /* 0x000fe200078e0a08 */
[----:B------:R-:W-:Y:S01]  /*ae60*/  @!P2 IADD3 R6, -R6, RZ, RZ ;  /* 0x000000ff0606a210 */ /* 0x000fe20007ffe1ff */
[----:B------:R-:W-:Y:S01]  /*ae70*/  IMAD R11, R2, R5, RZ ;  /* 0x00000005020b7224 */ /* 0x000fe200078e02ff */
[----:B------:R-:W-:Y:S01]  /*ae80*/  @!P1 LOP3.LUT R6, RZ, R0, RZ, 0x33, !PT ;  /* 0x00000000ff069212 */ /* 0x000fe200078e33ff */
[----:B------:R-:W-:-:S03]  /*ae90*/  IMAD.MOV.U32 R2, RZ, RZ, RZ ;  /* 0x000000ffff027224 */ /* 0x000fc600078e00ff */
[----:B------:R-:W-:Y:S01]  /*aea0*/  IABS R4, R6 ;  /* 0x0000000600047213 */ /* 0x000fe20000000000 */
[----:B------:R-:W-:-:S04]  /*aeb0*/  IMAD.HI.U32 R2, R3, R11, R2 ;  /* 0x0000000b03027227 */ /* 0x000fc800078e0002 */
[----:B------:R-:W-:Y:S02]  /*aec0*/  IMAD.MOV.U32 R3, RZ, RZ, R4 ;  /* 0x000000ffff037224 */ /* 0x000fe400078e0004 */
[----:B------:R-:W-:Y:S02]  /*aed0*/  IMAD.MOV.U32 R4, RZ, RZ, R8 ;  /* 0x000000ffff047224 */ /* 0x000fe400078e0008 */
[----:B------:R-:W-:-:S04]  /*aee0*/  IMAD.HI.U32 R2, R2, R3, RZ ;  /* 0x0000000302027227 */ /* 0x000fc800078e00ff */
[----:B------:R-:W-:Y:S01]  /*aef0*/  IMAD R4, R2, R4, R3 ;  /* 0x0000000402047224 */ /* 0x000fe200078e0203 */
[----:B------:R-:W-:Y:S01]  /*af00*/  LOP3.LUT R3, R6, R9, RZ, 0x3c, !PT ;  /* 0x0000000906037212 */ /* 0x000fe200078e3cff */
[----:B------:R-:W-:-:S03]  /*af10*/  IMAD R0, R0, R6, RZ ;  /* 0x0000000600007224 */ /* 0x000fc600078e02ff */
[----:B------:R-:W-:Y:S01]  /*af20*/  ISETP.GT.U32.AND P1, PT, R5, R4, PT ;  /* 0x000000040500720c */ /* 0x000fe20003f24070 */
[----:B------:R-:W-:Y:S01]  /*af30*/  IMAD.IADD R17, R17, 0x1, -R0 ;  /* 0x0000000111117824 */ /* 0x000fe200078e0a00 */
[----:B------:R-:W-:-:S11]  /*af40*/  ISETP.GE.AND P2, PT, R3, RZ, PT ;  /* 0x000000ff0300720c */ /* 0x000fd60003f46270 */
[----:B------:R-:W-:Y:S02]  /*af50*/  @!P1 IMAD.IADD R4, R4, 0x1, -R5 ;  /* 0x0000000104049824 */ /* 0x000fe400078e0a05 */
[----:B------:R-:W-:Y:S01]  /*af60*/  @!P1 VIADD R2, R2, 0x1 ;  /* 0x0000000102029836 */ /* 0x000fe20000000000 */
[----:B------:R-:W-:Y:S02]  /*af70*/  ISETP.NE.AND P1, PT, R9, RZ, PT ;  /* 0x000000ff0900720c */ /* 0x000fe40003f25270 */
[----:B------:R-:W-:-:S13]  /*af80*/  ISETP.GE.U32.AND P0, PT, R4, R5, PT ;  /* 0x000000050400720c */ /* 0x000fda0003f06070 */
[----:B------:R-:W-:-:S05]  /*af90*/  @P0 IADD3 R2, R2, 0x1, RZ ;  /* 0x0000000102020810 */ /* 0x000fca0007ffe0ff */
[----:B------:R-:W-:Y:S01]  /*afa0*/  @!P2 IMAD.MOV R2, RZ, RZ, -R2 ;  /* 0x000000ffff02a224 */ /* 0x000fe200078e0a02 */
[----:B------:R-:W-:-:S05]  /*afb0*/  @!P1 LOP3.LUT R2, RZ, R9, RZ, 0x33, !PT ;  /* 0x00000009ff029212 */ /* 0x000fca00078e33ff */
[----:B------:R-:W-:-:S04]  /*afc0*/  IMAD.MOV R18, RZ, RZ, -R2 ;  /* 0x000000ffff127224 */ /* 0x000fc800078e0a02 */
[C---:B------:R-:W-:Y:S02]  /*afd0*/  IMAD R18, R9.reuse, R18, R6 ;  /* 0x0000001209127224 */ /* 0x040fe400078e0206 */
[----:B------:R-:W-:-:S04]  /*afe0*/  IMAD R9, R9, 0x1000000, R2 ;  /* 0x0100000009097824 */ /* 0x000fc800078e0202 */
[----:B------:R-:W-:Y:S01]  /*aff0*/  IMAD R18, R18, 0x10000, R9 ;  /* 0x0001000012127824 */ /* 0x000fe200078e0209 */
[----:B------:R-:W-:Y:S06]  /*b000*/  BRA `(.L_x_256) ;  /* 0x0000000000147947 */ /* 0x000fec0003800000 */
.L_x_253:
[----:B------:R-:W-:Y:S01]  /*b010*/  ULDC UR4, c[0x0][0xc3c] ;  /* 0x00030f0000047ab9 */ /* 0x000fe20000000800 */
[----:B------:R-:W-:Y:S01]  /*b020*/  MOV R17, RZ ;  /* 0x000000ff00117202 */ /* 0x000fe20000000f00 */
[----:B------:R-:W-:Y:S02]  /*b030*/  IMAD.U32 R16, RZ, RZ, UR6 ;  /* 0x00000006ff107e24 */ /* 0x000fe4000f8e00ff */
[----:B------:R-:W-:Y:S02]  /*b040*/  IMAD.MOV.U32 R18, RZ, RZ, RZ ;  /* 0x000000ffff127224 */ /* 0x000fe400078e00ff */
[----:B------:R-:W-:-:S07]  /*b050*/  IMAD.U32 R19, RZ, RZ, UR4 ;  /* 0x00000004ff137e24 */ /* 0x000fce000f8e00ff */
.L_x_256:
[----:B------:R-:W-:-:S13]  /*b060*/  ISETP.NE.AND P0, PT, R7, RZ, PT ;  /* 0x000000ff0700720c */ /* 0x000fda0003f05270 */
[----:B------:R-:W0:Y:S01]  /*b070*/  @!P0 S2R R3, SR_CgaCtaId ;  /* 0x0000000000038919 */ /* 0x000e220000008800 */
[----:B------:R-:W-:-:S04]  /*b080*/  @!P0 MOV R0, 0x400 ;  /* 0x0000040000008802 */ /* 0x000fc80000000f00 */
[----:B0-----:R-:W-:-:S05]  /*b090*/  @!P0 LEA R0, R3, R0, 0x18 ;  /* 0x0000000003008211 */ /* 0x001fca00078ec0ff */
[----:B------:R0:W-:Y:S01]  /*b0a0*/  @!P0 STS.128 [R0+0x288d0], R16 ;  /* 0x0288d01000008388 */ /* 0x0001e20000000c00 */
[----:B------:R-:W-:Y:S06]  /*b0b0*/  BAR.ARV 0x5, 0x180 ;  /* 0x0146000000007b1d */ /* 0x000fec0000002000 */
.L_x_251:
[----:B------:R2:W-:Y:S01]  /*b0c0*/  STL [R1+0x20], RZ ;  /* 0x000020ff01007387 */ /* 0x0005e20000100800 */
[----:B------:R-:W-:Y:S01]  /*b0d0*/  ULDC UR4, c[0x0][0xc3c] ;  /* 0x00030f0000047ab9 */ /* 0x000fe20000000800 */
[----:B------:R-:W-:Y:S01]  /*b0e0*/  IMAD.MOV.U32 R28, RZ, RZ, 0x1 ;  /* 0x00000001ff1c7424 */ /* 0x000fe200078e00ff */
[----:B-1----:R-:W-:Y:S01]  /*b0f0*/  ISETP.GE.AND P0, PT, R19, UR4, PT ;  /* 0x0000000413007c0c */ /* 0x002fe2000bf06270 */
[----:B------:R-:W-:-:S12]  /*b100*/  IMAD.MOV.U32 R25, RZ, RZ, RZ ;  /* 0x000000ffff197224 */ /* 0x000fd800078e00ff */
[----:B--2---:R-:W-:Y:S05]  /*b110*/  @P0 BRA `(.L_x_257) ;  /* 0x0000004800d00947 */ /* 0x004fea0003800000 */
[----:B------:R-:W2:Y:S01]  /*b120*/  LDL R3, [R1+0x4] ;  /* 0x0000040001037983 */ /* 0x000ea20000100800 */
[----:B------:R-:W1:Y:S01]  /*b130*/  S2R R4, SR_TID.X ;  /* 0x0000000000047919 */ /* 0x000e620000002100 */
[----:B------:R-:W3:Y:S01]  /*b140*/  S2UR UR5, SR_CgaCtaId ;  /* 0x00000000000579c3 */ /* 0x000ee20000008800 */
[----:B------:R-:W-:Y:S01]  /*b150*/  UMOV UR4, 0x400 ;  /* 0x0000040000047882 */ /* 0x000fe20000000000 */
[----:B-1----:R-:W-:Y:S01]  /*b160*/  IMAD.SHL.U32 R30, R4, 0x8, RZ ;  /* 0x00000008041e7824 */ /* 0x002fe200078e00ff */
[----:B---3--:R-:W-:-:S04]  /*b170*/  ULEA UR4, UR5, UR4, 0x18 ;  /* 0x0000000405047291 */ /* 0x008fc8000f8ec03f */
[----:B0-----:R-:W-:-:S04]  /*b180*/  LOP3.LUT R0, R30, 0x1f8, RZ, 0xc0, !PT ;  /* 0x000001f81e007812 */ /* 0x001fc800078ec0ff */
[----:B------:R-:W-:Y:S01]  /*b190*/  LOP3.LUT R33, R0, 0x38, R4, 0x78, !PT ;  /* 0x0000003800217812 */ /* 0x000fe200078e7804 */
[----:B------:R-:W-:-:S03]  /*b1a0*/  IMAD.U32 R22, RZ, RZ, UR4 ;  /* 0x00000004ff167e24 */ /* 0x000fc6000f8e00ff */
[----:B------:R-:W-:Y:S02]  /*b1b0*/  LOP3.LUT R33, R33, 0x200, R30, 0xf8, !PT ;  /* 0x0000020021217812 */ /* 0x000fe400078ef81e */
[----:B------:R-:W-:Y:S01]  /*b1c0*/  LOP3.LUT R30, R30, 0x38, RZ, 0xc0, !PT ;  /* 0x000000381e1e7812 */ /* 0x000fe200078ec0ff */
[----:B------:R-:W-:Y:S01]  /*b1d0*/  BSSY B8, `(.L_x_257) ;  /* 0x00004a8000087945 */ /* 0x000fe20003800000 */
[----:B------:R-:W-:Y:S01]  /*b1e0*/  MOV R28, 0x1 ;  /* 0x00000001001c7802 */ /* 0x000fe20000000f00 */
[----:B------:R-:W-:Y:S01]  /*b1f0*/  IMAD.MOV.U32 R25, RZ, RZ, RZ ;  /* 0x000000ffff197224 */ /* 0x000fe200078e00ff */
[----:B------:R-:W-:Y:S01]  /*b200*/  LOP3.LUT R29, R30, 0x40, RZ, 0xfc, !PT ;  /* 0x000000401e1d7812 */ /* 0x000fe200078efcff */
[----:B------:R-:W-:Y:S01]  /*b210*/  ULDC UR38, c[0x0][0xc] ;  /* 0x0000030000267ab9 */ /* 0x000fe20000000800 */
[----:B--2---:R-:W-:-:S05]  /*b220*/  LOP3.LUT R0, R3, 0x2, RZ, 0xfc, !PT ;  /* 0x0000000203007812 */ /* 0x004fca00078efcff */
[----:B------:R0:W-:Y:S04]  /*b230*/  STL [R1+0x24], R0 ;  /* 0x0000240001007387 */ /* 0x0001e80000100800 */
[----:B------:R1:W-:Y:S01]  /*b240*/  STL [R1+0x20], RZ ;  /* 0x000020ff01007387 */ /* 0x0003e20000100800 */
[----:B0-----:R-:W-:-:S05]  /*b250*/  IMAD R0, R33, 0x2, R22 ;  /* 0x0000000221007824 */ /* 0x001fca00078e0216 */
[----:B------:R1:W-:Y:S02]  /*b260*/  STL [R1], R0 ;  /* 0x0000000001007387 */ /* 0x0003e40000100800 */
.L_x_320:
[----:B0-----:R-:W0:Y:S02]  /*b270*/  LDC.64 R2, c[0x0][0xc88] ;  /* 0x00032200ff027b82 */ /* 0x001e240000000a00 */
[----:B0-----:R-:W-:-:S05]  /*b280*/  IMAD.WIDE R2, R19, 0x4, R2 ;  /* 0x0000000413027825 */ /* 0x001fca00078e0202 */
[----:B-1----:R-:W1:Y:S01]  /*b290*/  LDG.E R31, desc[UR36][R2.64] ;  /* 0x00000024021f7981 */ /* 0x002e62000c1e1900 */
[----:B------:R-:W-:Y:S05]  /*b2a0*/  YIELD ;  /* 0x0000000000007946 */ /* 0x000fea0003800000 */
[----:B------:R-:W-:Y:S01]  /*b2b0*/  ULDC.64 UR4, c[0x0][0xa28] ;  /* 0x00028a0000047ab9 */ /* 0x000fe20000000a00 */
[----:B------:R-:W-:Y:S01]  /*b2c0*/  IMAD.MOV.U32 R36, RZ, RZ, RZ ;  /* 0x000000ffff247224 */ /* 0x000fe200078e00ff */
[----:B------:R-:W-:Y:S01]  /*b2d0*/  ISETP.NE.U32.AND P0, PT, RZ, UR4, PT ;  /* 0x00000004ff007c0c */ /* 0x000fe2000bf05070 */
[----:B------:R-:W-:-:S03]  /*b2e0*/  ULDC.64 UR6, c[0x0][0xa18] ;  /* 0x0002860000067ab9 */ /* 0x000fc60000000a00 */
[----:B------:R-:W-:Y:S02]  /*b2f0*/  ISETP.NE.AND.EX P0, PT, RZ, UR5, PT, P0 ;  /* 0x00000005ff007c0c */ /* 0x000fe4000bf05300 */
[----:B-1----:R-:W-:-:S11]  /*b300*/  SHF.R.S32.HI R0, RZ, 0x1f, R31 ;  /* 0x0000001fff007819 */ /* 0x002fd6000001141f */
[C---:B------:R-:W-:Y:S01]  /*b310*/  @P0 LEA R2, P1, R31.reuse, UR4, 0x2 ;  /* 0x000000041f020c11 */ /* 0x040fe2000f8210ff */
[C---:B------:R-:W-:Y:S01]  /*b320*/  IMAD.SHL.U32 R23, R31.reuse, 0x4, RZ ;  /* 0x000000041f177824 */ /* 0x040fe200078e00ff */
[C-C-:B------:R-:W-:Y:S01]  /*b330*/  SHF.L.U64.HI R24, R31.reuse, 0x2, R0.reuse ;  /* 0x000000021f187819 */ /* 0x140fe20000010200 */
[----:B------:R0:W-:Y:S01]  /*b340*/  STL [R1+0x10], R0 ;  /* 0x0000100001007387 */ /* 0x0001e20000100800 */
[----:B------:R-:W-:Y:S01]  /*b350*/  @P0 LEA.HI.X R3, R31, UR5, R0, 0x2, P1 ;  /* 0x000000051f030c11 */ /* 0x000fe200088f1400 */
[----:B------:R-:W-:-:S04]  /*b360*/  ULDC.64 UR4, c[0x0][0xa00] ;  /* 0x0002800000047ab9 */ /* 0x000fc80000000a00 */
[----:B------:R1:W5:Y:S01]  /*b370*/  @P0 LDG.E R36, desc[UR36][R2.64] ;  /* 0x0000002402240981 */ /* 0x000362000c1e1900 */
[----:B------:R-:W-:Y:S02]  /*b380*/  ISETP.NE.U32.AND P0, PT, RZ, UR4, PT ;  /* 0x00000004ff007c0c */ /* 0x000fe4000bf05070 */
[----:B------:R-:W-:Y:S01]  /*b390*/  LOP3.LUT R27, R27, 0xffffffef, RZ, 0xc0, !PT ;  /* 0xffffffef1b1b7812 */ /* 0x000fe200078ec0ff */
[----:B0-----:R-:W-:Y:S01]  /*b3a0*/  IMAD.MOV.U32 R0, RZ, RZ, RZ ;  /* 0x000000ffff007224 */ /* 0x001fe200078e00ff */
[----:B------:R-:W-:Y:S02]  /*b3b0*/  ISETP.NE.AND.EX P2, PT, RZ, UR5, PT, P0 ;  /* 0x00000005ff007c0c */ /* 0x000fe4000bf45300 */
[----:B------:R-:W-:Y:S02]  /*b3c0*/  ISETP.NE.U32.AND P0, PT, RZ, UR6, PT ;  /* 0x00000006ff007c0c */ /* 0x000fe4000bf05070 */
[----:B-1----:R-:W-:Y:S02]  /*b3d0*/  IADD3 R2, P1, R23, UR4, RZ ;  /* 0x0000000417027c10 */ /* 0x002fe4000ff3e0ff */
[----:B------:R-:W-:-:S02]  /*b3e0*/  ISETP.NE.AND.EX P0, PT, RZ, UR7, PT, P0 ;  /* 0x00000007ff007c0c */ /* 0x000fc4000bf05300 */
[----:B------:R-:W-:Y:S01]  /*b3f0*/  IADD3.X R3, R24, UR5, RZ, P1, !PT ;  /* 0x0000000518037c10 */ /* 0x000fe20008ffe4ff */
[----:B------:R-:W-:-:S04]  /*b400*/  ULDC.64 UR4, c[0x0][0x418] ;  /* 0x0001060000047ab9 */ /* 0x000fc80000000a00 */
[----:B------:R-:W-:Y:S01]  /*b410*/  @P2 LOP3.LUT R27, R27, 0x10, RZ, 0xfc, !PT ;  /* 0x000000101b1b2812 */ /* 0x000fe200078efcff */
[----:B--2---:R-:W2:Y:S05]  /*b420*/  @P2 LDG.E R0, desc[UR36][R2.64] ;  /* 0x0000002402002981 */ /* 0x004eaa000c1e1900 */
[----:B------:R-:W-:-:S04]  /*b430*/  @P0 IADD3 R4, P1, R23, UR6, RZ ;  /* 0x0000000617040c10 */ /* 0x000fc8000ff3e0ff */
[----:B------:R-:W-:Y:S01]  /*b440*/  @P0 IADD3.X R5, R24, UR7, RZ, P1, !PT ;  /* 0x0000000718050c10 */ /* 0x000fe20008ffe4ff */
[----:B--2---:R0:W-:Y:S04]  /*b450*/  STL [R1+0x8], R0 ;  /* 0x0000080001007387 */ /* 0x0041e80000100800 */
[----:B0-----:R-:W2:Y:S01]  /*b460*/  @P0 LDG.E R0, desc[UR36][R4.64] ;  /* 0x0000002404000981 */ /* 0x001ea2000c1e1900 */
[----:B------:R-:W-:-:S03]  /*b470*/  UISETP.NE.U32.AND UP0, UPT, UR4, URZ, UPT ;  /* 0x0000003f0400728c */ /* 0x000fc6000bf05070 */
[----:B------:R-:W-:Y:S01]  /*b480*/  ULDC UR4, c[0x0][0x424] ;  /* 0x0001090000047ab9 */ /* 0x000fe20000000800 */
[----:B------:R-:W-:-:S03]  /*b490*/  UISETP.NE.AND.EX UP0, UPT, UR5, URZ, UPT, UP0 ;  /* 0x0000003f0500728c */ /* 0x000fc6000bf05300 */
[----:B------:R-:W-:Y:S01]  /*b4a0*/  ULDC UR5, c[0x0][0x2f0] ;  /* 0x0000bc0000057ab9 */ /* 0x000fe20000000800 */
[----:B------:R-:W-:-:S04]  /*b4b0*/  USEL UR4, UR4, 0x1, UP0 ;  /* 0x0000000104047887 */ /* 0x000fc80008000000 */
[----:B------:R-:W-:-:S06]  /*b4c0*/  UIMAD UR4, UR4, UR5, URZ ;  /* 0x00000005040472a4 */ /* 0x000fcc000f8e023f */
[----:B------:R-:W-:Y:S01]  /*b4d0*/  MOV R7, UR4 ;  /* 0x0000000400077c02 */ /* 0x000fe20008000f00 */
[----:B--2---:R0:W-:Y:S01]  /*b4e0*/  @P0 STL [R1+0x14], R0 ;  /* 0x0000140001000387 */ /* 0x0041e20000100800 */
[----:B------:R-:W-:Y:S05]  /*b4f0*/  @P0 BRA `(.L_x_258) ;  /* 0x0000000000200947 */ /* 0x000fea0003800000 */
[----:B------:R-:W-:Y:S02]  /*b500*/  ULDC UR4, c[0x0][0x288] ;  /* 0x0000a20000047ab9 */ /* 0x000fe40000000800 */
[----:B0-----:R-:W-:-:S05]  /*b510*/  IMAD.U32 R0, RZ, RZ, UR4 ;  /* 0x00000004ff007e24 */ /* 0x001fca000f8e00ff */
[----:B------:R1:W-:Y:S01]  /*b520*/  STL [R1+0x14], R0 ;  /* 0x0000140001007387 */ /* 0x0003e20000100800 */
[----:B------:R-:W-:Y:S05]  /*b530*/  @!P2 BRA `(.L_x_258) ;  /* 0x000000000010a947 */ /* 0x000fea0003800000 */
[----:B------:R-:W2:Y:S04]  /*b540*/  LDG.E R5, desc[UR36][R2.64] ;  /* 0x0000002402057981 */ /* 0x000ea8000c1e1900 */
[----:B-1----:R-:W2:Y:S02]  /*b550*/  LDG.E R0, desc[UR36][R2.64+0x4] ;  /* 0x0000042402007981 */ /* 0x002ea4000c1e1900 */
[----:B--2---:R-:W-:-:S05]  /*b560*/  IMAD.IADD R0, R0, 0x1, -R5 ;  /* 0x0000000100007824 */ /* 0x004fca00078e0a05 */
[----:B------:R2:W-:Y:S02]  /*b570*/  STL [R1+0x14], R0 ;  /* 0x0000140001007387 */ /* 0x0005e40000100800 */
.L_x_258:
[----:B------:R-:W-:Y:S01]  /*b580*/  ULDC.64 UR4, c[0x0][0xa20] ;  /* 0x0002880000047ab9 */ /* 0x000fe20000000a00 */
[----:B------:R-:W-:Y:S01]  /*b590*/  IMAD.MOV.U32 R32, RZ, RZ, R31 ;  /* 0x000000ffff207224 */ /* 0x000fe200078e001f */
[----:B------:R-:W-:-:S04]  /*b5a0*/  ISETP.NE.U32.AND P0, PT, RZ, UR4, PT ;  /* 0x00000004ff007c0c */ /* 0x000fc8000bf05070 */
[----:B------:R-:W-:-:S13]  /*b5b0*/  ISETP.NE.AND.EX P0, PT, RZ, UR5, PT, P0 ;  /* 0x00000005ff007c0c */ /* 0x000fda000bf05300 */
[----:B------:R-:W-:Y:S05]  /*b5c0*/  @!P0 BRA `(.L_x_259) ;  /* 0x0000000000108947 */ /* 0x000fea0003800000 */
[----:B------:R-:W-:-:S04]  /*b5d0*/  IADD3 R2, P0, R23, UR4, RZ ;  /* 0x0000000417027c10 */ /* 0x000fc8000ff1e0ff */
[----:B------:R-:W-:-:S05]  /*b5e0*/  IADD3.X R3, R24, UR5, RZ, P0, !PT ;  /* 0x0000000518037c10 */ /* 0x000fca00087fe4ff */
[----:B------:R3:W5:Y:S01]  /*b5f0*/  LDG.E R7, desc[UR36][R2.64] ;  /* 0x0000002402077981 */ /* 0x000762000c1e1900 */
[----:B------:R-:W-:Y:S05]  /*b600*/  BRA `(.L_x_260) ;  /* 0x0000000000247947 */ /* 0x000fea0003800000 */
.L_x_259:
[----:B------:R-:W-:Y:S02]  /*b610*/  ULDC.64 UR4, c[0x0][0xa08] ;  /* 0x0002820000047ab9 */ /* 0x000fe40000000a00 */
[----:B------:R-:W-:-:S04]  /*b620*/  ISETP.NE.U32.AND P0, PT, RZ, UR4, PT ;  /* 0x00000004ff007c0c */ /* 0x000fc8000bf05070 */
[----:B------:R-:W-:-:S13]  /*b630*/  ISETP.NE.AND.EX P0, PT, RZ, UR5, PT, P0 ;  /* 0x00000005ff007c0c */ /* 0x000fda000bf05300 */
[----:B------:R-:W-:Y:S05]  /*b640*/  @!P0 BRA `(.L_x_260) ;  /* 0x0000000000148947 */ /* 0x000fea0003800000 */
[----:B------:R-:W3:Y:S02]  /*b650*/  LDC.64 R2, c[0x0][0xa08] ;  /* 0x00028200ff027b82 */ /* 0x000ee40000000a00 */
[----:B---3--:R-:W-:-:S05]  /*b660*/  IMAD.WIDE R2, R32, 0x4, R2 ;  /* 0x0000000420027825 */ /* 0x008fca00078e0202 */
[----:B------:R-:W3:Y:S04]  /*b670*/  LDG.E R7, desc[UR36][R2.64] ;  /* 0x0000002402077981 */ /* 0x000ee8000c1e1900 */
[----:B012---:R-:W3:Y:S02]  /*b680*/  LDG.E R0, desc[UR36][R2.64+0x4] ;  /* 0x0000042402007981 */ /* 0x007ee4000c1e1900 */
[----:B---3--:R-:W-:-:S07]  /*b690*/  IMAD.IADD R7, R0, 0x1, -R7 ;  /* 0x0000000100077824 */ /* 0x008fce00078e0a07 */
.L_x_260:
[----:B-----5:R-:W-:Y:S01]  /*b6a0*/  IMAD.IADD R34, R7, 0x1, -R36 ;  /* 0x0000000107227824 */ /* 0x020fe200078e0a24 */
[----:B------:R-:W-:Y:S03]  /*b6b0*/  BSSY B0, `(.L_x_261) ;  /* 0x0000029000007945 */ /* 0x000fe60003800000 */
[C---:B012---:R-:W-:Y:S01]  /*b6c0*/  VIADD R0, R34.reuse, 0x7f ;  /* 0x0000007f22007836 */ /* 0x047fe20000000000 */
[----:B------:R-:W-:-:S04]  /*b6d0*/  ISETP.GE.AND P0, PT, R34, 0x1, PT ;  /* 0x000000012200780c */ /* 0x000fc80003f06270 */
[----:B---3--:R-:W-:-:S04]  /*b6e0*/  SHF.R.S32.HI R3, RZ, 0x1f, R0 ;  /* 0x0000001fff037819 */ /* 0x008fc80000011400 */
[----:B------:R-:W-:Y:S02]  /*b6f0*/  LEA.HI R2, R3, R0, RZ, 0x7 ;  /* 0x0000000003027211 */ /* 0x000fe400078f38ff */
[----:B------:R-:W-:-:S04]  /*b700*/  LOP3.LUT R0, R18, 0xff000000, RZ, 0xc0, !PT ;  /* 0xff00000012007812 */ /* 0x000fc800078ec0ff */
[----:B------:R-:W-:Y:S02]  /*b710*/  SHF.R.U32.HI R3, RZ, 0x8, R0 ;  /* 0x00000008ff037819 */ /* 0x000fe40000011600 */
[----:B------:R-:W-:-:S04]  /*b720*/  LOP3.LUT R0, R18, 0xff0000, RZ, 0xc0, !PT ;  /* 0x00ff000012007812 */ /* 0x000fc800078ec0ff */
[----:B------:R-:W-:Y:S02]  /*b730*/  LEA.HI R3, R0, R3, RZ, 0x10 ;  /* 0x0000000300037211 */ /* 0x000fe400078f80ff */
[----:B------:R-:W-:Y:S02]  /*b740*/  SHF.R.S32.HI R0, RZ, 0x7, R2 ;  /* 0x00000007ff007819 */ /* 0x000fe40000011402 */
[----:B------:R-:W-:Y:S02]  /*b750*/  LOP3.LUT R35, R3, 0xff, RZ, 0xc0, !PT ;  /* 0x000000ff03237812 */ /* 0x000fe400078ec0ff */
[----:B------:R-:W-:Y:S01]  /*b760*/  MOV R2, RZ ;  /* 0x000000ff00027202 */ /* 0x000fe20000000f00 */
[----:B------:R-:W-:Y:S06]  /*b770*/  @!P0 BRA `(.L_x_262) ;  /* 0x0000000000708947 */ /* 0x000fec0003800000 */
[----:B------:R-:W-:-:S04]  /*b780*/  SHF.R.U32.HI R5, RZ, 0x10, R3 ;  /* 0x00000010ff057819 */ /* 0x000fc80000011603 */
[----:B------:R-:W-:-:S13]  /*b790*/  ISETP.NE.AND P0, PT, R5, RZ, PT ;  /* 0x000000ff0500720c */ /* 0x000fda0003f05270 */
[----:B------:R-:W0:Y:S02]  /*b7a0*/  @!P0 LDC R5, c[0x0][0x9f0] ;  /* 0x00027c00ff058b82 */ /* 0x000e240000000800 */
[-C--:B0-----:R-:W-:Y:S02]  /*b7b0*/  IABS R4, R5.reuse ;  /* 0x0000000500047213 */ /* 0x081fe40000000000 */
[----:B------:R-:W-:Y:S02]  /*b7c0*/  IADD3 R6, R5, -0x1, R0 ;  /* 0xffffffff05067810 */ /* 0x000fe40007ffe000 */
[----:B------:R-:W0:Y:S02]  /*b7d0*/  I2F.RP R7, R4 ;  /* 0x0000000400077306 */ /* 0x000e240000209400 */
[----:B------:R-:W-:-:S04]  /*b7e0*/  LOP3.LUT R2, R6, R5, RZ, 0x3c, !PT ;  /* 0x0000000506027212 */ /* 0x000fc800078e3cff */
[----:B------:R-:W-:Y:S01]  /*b7f0*/  ISETP.GE.AND P2, PT, R2, RZ, PT ;  /* 0x000000ff0200720c */ /* 0x000fe20003f46270 */
[----:B------:R-:W-:Y:S01]  /*b800*/  IMAD.MOV.U32 R2, RZ, RZ, RZ ;  /* 0x000000ffff027224 */ /* 0x000fe200078e00ff */
[----:B0-----:R-:W0:Y:S02]  /*b810*/  MUFU.RCP R7, R7 ;  /* 0x0000000700077308 */ /* 0x001e240000001000 */
[----:B0-----:R-:W-:-:S06]  /*b820*/  VIADD R3, R7, 0xffffffe ;  /* 0x0ffffffe07037836 */ /* 0x001fcc0000000000 */
[----:B------:R-:W0:Y:S02]  /*b830*/  F2I.FTZ.U32.TRUNC.NTZ R3, R3 ;  /* 0x0000000300037305 */ /* 0x000e24000021f000 */
[----:B0-----:R-:W-:-:S04]  /*b840*/  IMAD.MOV R9, RZ, RZ, -R3 ;  /* 0x000000ffff097224 */ /* 0x001fc800078e0a03 */
[----:B------:R-:W-:-:S04]  /*b850*/  IMAD R9, R9, R4, RZ ;  /* 0x0000000409097224 */ /* 0x000fc800078e02ff */
[----:B------:R-:W-:Y:S01]  /*b860*/  IMAD.HI.U32 R2, R3, R9, R2 ;  /* 0x0000000903027227 */ /* 0x000fe200078e0002 */
[----:B------:R-:W-:Y:S02]  /*b870*/  IABS R3, R6 ;  /* 0x0000000600037213 */ /* 0x000fe40000000000 */
[----:B------:R-:W-:-:S03]  /*b880*/  IABS R6, R5 ;  /* 0x0000000500067213 */ /* 0x000fc60000000000 */
[----:B------:R-:W-:-:S04]  /*b890*/  IMAD.HI.U32 R2, R2, R3, RZ ;  /* 0x0000000302027227 */ /* 0x000fc800078e00ff */
[----:B------:R-:W-:-:S04]  /*b8a0*/  IMAD.MOV R6, RZ, RZ, -R6 ;  /* 0x000000ffff067224 */ /* 0x000fc800078e0a06 */
[----:B------:R-:W-:-:S05]  /*b8b0*/  IMAD R3, R2, R6, R3 ;  /* 0x0000000602037224 */ /* 0x000fca00078e0203 */
[----:B------:R-:W-:-:S13]  /*b8c0*/  ISETP.GT.U32.AND P1, PT, R4, R3, PT ;  /* 0x000000030400720c */ /* 0x000fda0003f24070 */
[----:B------:R-:W-:Y:S02]  /*b8d0*/  @!P1 IMAD.IADD R3, R3, 0x1, -R4 ;  /* 0x0000000103039824 */ /* 0x000fe400078e0a04 */
[----:B------:R-:W-:Y:S01]  /*b8e0*/  @!P1 VIADD R2, R2, 0x1 ;  /* 0x0000000102029836 */ /* 0x000fe20000000000 */
[----:B------:R-:W-:Y:S02]  /*b8f0*/  ISETP.NE.AND P1, PT, R5, RZ, PT ;  /* 0x000000ff0500720c */ /* 0x000fe40003f25270 */
[----:B------:R-:W-:-:S13]  /*b900*/  ISETP.GE.U32.AND P0, PT, R3, R4, PT ;  /* 0x000000040300720c */ /* 0x000fda0003f06070 */
[----:B------:R-:W-:-:S05]  /*b910*/  @P0 IADD3 R2, R2, 0x1, RZ ;  /* 0x0000000102020810 */ /* 0x000fca0007ffe0ff */
[----:B------:R-:W-:Y:S01]  /*b920*/  @!P2 IMAD.MOV R2, RZ, RZ, -R2 ;  /* 0x000000ffff02a224 */ /* 0x000fe200078e0a02 */
[----:B------:R-:W-:-:S07]  /*b930*/  @!P1 LOP3.LUT R2, RZ, R5, RZ, 0x33, !PT ;  /* 0x00000005ff029212 */ /* 0x000fce00078e33ff */
.L_x_262:
[----:B------:R-:W-:Y:S05]  /*b940*/  BSYNC B0 ;  /* 0x0000000000007941 */ /* 0x000fea0003800000 */
.L_x_261:
[-C--:B------:R-:W-:Y:S01]  /*b950*/  IMAD R35, R35, R2.reuse, RZ ;  /* 0x0000000223237224 */ /* 0x080fe200078e02ff */
[----:B------:R-:W-:Y:S04]  /*b960*/  BSSY B7, `(.L_x_263) ;  /* 0x000036c000077945 */ /* 0x000fe80003800000 */
[----:B------:R-:W-:-:S04]  /*b970*/  VIADDMNMX R0, R35, R2, R0, PT ;  /* 0x0000000223007246 */ /* 0x000fc80003800100 */
[----:B------:R-:W-:Y:S01]  /*b980*/  ISETP.GT.AND P0, PT, R0, R35, PT ;  /* 0x000000230000720c */ /* 0x000fe20003f04270 */
[----:B------:R0:W-:-:S12]  /*b990*/  STL [R1+0x18], R0 ;  /* 0x0000180001007387 */ /* 0x0001d80000100800 */
[----:B0-----:R-:W-:Y:S05]  /*b9a0*/  @P0 BRA `(.L_x_264) ;  /* 0x0000000000440947 */ /* 0x001fea0003800000 */
[----:B------:R-:W0:Y:S02]  /*b9b0*/  S2R R3, SR_TID.X ;  /* 0x0000000000037919 */ /* 0x000e240000002100 */
[----:B0-----:R-:W-:-:S04]  /*b9c0*/  LOP3.LUT R3, R3, 0x7f, RZ, 0xc0, !PT ;  /* 0x0000007f03037812 */ /* 0x001fc800078ec0ff */
[----:B------:R-:W-:-:S13]  /*b9d0*/  ISETP.NE.AND P0, PT, R3, RZ, PT ;  /* 0x000000ff0300720c */ /* 0x000fda0003f05270 */
[----:B------:R-:W-:Y:S05]  /*b9e0*/  @P0 BRA `(.L_x_265) ;  /* 0x00000034008c0947 */ /* 0x000fea0003800000 */
[----:B------:R-:W0:Y:S01]  /*b9f0*/  S2R R5, SR_LANEID ;  /* 0x0000000000057919 */ /* 0x000e220000000000 */
[----:B------:R-:W-:Y:S01]  /*ba00*/  VOTEU.ANY UR4, UPT, PT ;  /* 0x0000000000047886 */ /* 0x000fe200038e0100 */
[----:B------:R-:W1:Y:S01]  /*ba10*/  LDC.64 R2, c[0x0][0xc60] ;  /* 0x00031800ff027b82 */ /* 0x000e620000000a00 */
[----:B------:R-:W0:Y:S02]  /*ba20*/  FLO.U32 R0, UR4 ;  /* 0x0000000400007d00 */ /* 0x000e2400080e0000 */
[----:B0-----:R-:W-:-:S06]  /*ba30*/  ISETP.EQ.U32.AND P0, PT, R0, R5, PT ;  /* 0x000000050000720c */ /* 0x001fcc0003f02070 */
[----:B------:R-:W1:Y:S07]  /*ba40*/  POPC R5, UR4 ;  /* 0x0000000400057d09 */ /* 0x000e6e0008000000 */
[----:B-1----:R-:W2:Y:S01]  /*ba50*/  @P0 ATOMG.E.ADD.STRONG.GPU PT, R3, desc[UR36][R2.64], R5 ;  /* 0x00000005020309a8 */ /* 0x002ea200081ee1e4 */
[----:B------:R-:W0:Y:S02]  /*ba60*/  S2R R4, SR_LTMASK ;  /* 0x0000000000047919 */ /* 0x000e240000003900 */
[----:B0-----:R-:W-:-:S04]  /*ba70*/  LOP3.LUT R4, R4, UR4, RZ, 0xc0, !PT ;  /* 0x0000000404047c12 */ /* 0x001fc8000f8ec0ff */
[----:B------:R-:W0:Y:S01]  /*ba80*/  POPC R7, R4 ;  /* 0x0000000400077309 */ /* 0x000e220000000000 */
[----:B--2---:R-:W0:Y:S02]  /*ba90*/  SHFL.IDX PT, R0, R3, R0, 0x1f ;  /* 0x00001f0003007589 */ /* 0x004e2400000e0000 */
[----:B0-----:R-:W-:Y:S01]  /*baa0*/  IADD3 R16, R0, UR38, R7 ;  /* 0x0000002600107c10 */ /* 0x001fe2000fffe007 */
[----:B------:R-:W-:Y:S06]  /*bab0*/  BRA `(.L_x_265) ;  /* 0x0000003400587947 */ /* 0x000fec0003800000 */
.L_x_264:
[----:B------:R-:W-:Y:S01]  /*bac0*/  VIADD R0, R22, 0x18400 ;  /* 0x0001840016007836 */ /* 0x000fe20000000000 */
[----:B------:R-:W-:Y:S04]  /*bad0*/  BSSY B6, `(.L_x_266) ;  /* 0x0000013000067945 */ /* 0x000fe80003800000 */
[----:B------:R-:W-:-:S13]  /*bae0*/  LOP3.LUT P0, RZ, R0, 0x3ff, RZ, 0xc0, !PT ;  /* 0x000003ff00ff7812 */ /* 0x000fda000780c0ff */
[----:B------:R-:W-:Y:S05]  /*baf0*/  @!P0 BRA `(.L_x_267) ;  /* 0x0000000000408947 */ /* 0x000fea0003800000 */
[----:B------:R-:W-:Y:S01]  /*bb00*/  MOV R2, 0x0 ;  /* 0x0000000000027802 */ /* 0x000fe20000000f00 */
[----:B------:R-:W-:Y:S01]  /*bb10*/  ULDC.64 UR6, c[0x4][0x80] ;  /* 0x0100200000067ab9 */ /* 0x000fe20000000a00 */
[----:B------:R-:W-:Y:S01]  /*bb20*/  ULDC.64 UR8, c[0x4][0x88] ;  /* 0x0100220000087ab9 */ /* 0x000fe20000000a00 */
[----:B------:R-:W-:Y:S01]  /*bb30*/  ULDC.64 UR4, c[0x4][0x8] ;  /* 0x0100020000047ab9 */ /* 0x000fe20000000a00 */
[----:B------:R-:W-:Y:S01]  /*bb40*/  IMAD.U32 R4, RZ, RZ, UR6 ;  /* 0x00000006ff047e24 */ /* 0x000fe2000f8e00ff */
[----:B------:R-:W-:Y:S01]  /*bb50*/  MOV R10, UR4 ;  /* 0x00000004000a7c02 */ /* 0x000fe20008000f00 */
[----:B------:R-:W0:Y:S01]  /*bb60*/  LDC.64 R2, c[0x4][R2] ;  /* 0x0100000002027b82 */ /* 0x000e220000000a00 */
[----:B------:R-:W-:Y:S02]  /*bb70*/  IMAD.U32 R5, RZ, RZ, UR7 ;  /* 0x00000007ff057e24 */ /* 0x000fe4000f8e00ff */
[----:B------:R-:W-:Y:S02]  /*bb80*/  IMAD.U32 R6, RZ, RZ, UR8 ;  /* 0x00000008ff067e24 */ /* 0x000fe4000f8e00ff */
[----:B------:R-:W-:-:S02]  /*bb90*/  IMAD.U32 R7, RZ, RZ, UR9 ;  /* 0x00000009ff077e24 */ /* 0x000fc4000f8e00ff */
[----:B------:R-:W-:Y:S02]  /*bba0*/  IMAD.U32 R11, RZ, RZ, UR5 ;  /* 0x00000005ff0b7e24 */ /* 0x000fe4000f8e00ff */
[----:B------:R-:W-:Y:S02]  /*bbb0*/  IMAD.MOV.U32 R8, RZ, RZ, 0x70 ;  /* 0x00000070ff087424 */ /* 0x000fe400078e00ff */
[----:B------:R-:W-:Y:S02]  /*bbc0*/  IMAD.MOV.U32 R12, RZ, RZ, 0x1 ;  /* 0x00000001ff0c7424 */ /* 0x000fe400078e00ff */
[----:B------:R-:W-:-:S07]  /*bbd0*/  IMAD.MOV.U32 R13, RZ, RZ, RZ ;  /* 0x000000ffff0d7224 */ /* 0x000fce00078e00ff */
[----:B------:R-:W-:-:S07]  /*bbe0*/  LEPC R20, `(.L_x_267) ;  /* 0x000000001014794e */ /* 0x000fce0000000000 */
[----:B0-----:R-:W-:Y:S05]  /*bbf0*/  CALL.ABS.NOINC R2 ;  /* 0x0000000002007343 */ /* 0x001fea0003c00000 */
.L_x_267:
[----:B------:R-:W-:Y:S05]  /*bc00*/  BSYNC B6 ;  /* 0x0000000000067941 */ /* 0x000fea0003800000 */
.L_x_266:
        /* <DEDUP_REMOVED lines=8> */
[----:B------:R0:W1:Y:S01]  /*bc90*/  LDC.64 R2, c[0x4][R26] ;  /* 0x010000001a027b82 */ /* 0x0000620000000a00 */
[----:B------:R-:W-:Y:S01]  /*bca0*/  IMAD.U32 R4, RZ, RZ, UR6 ;  /* 0x00000006ff047e24 */ /* 0x000fe2000f8e00ff */
[----:B------:R-:W-:Y:S01]  /*bcb0*/  MOV R5, UR7 ;  /* 0x0000000700057c02 */ /* 0x000fe20008000f00 */
[----:B------:R-:W-:Y:S01]  /*bcc0*/  IMAD.U32 R6, RZ, RZ, UR8 ;  /* 0x00000008ff067e24 */ /* 0x000fe2000f8e00ff */
[----:B------:R-:W-:Y:S01]  /*bcd0*/  MOV R13, RZ ;  /* 0x000000ff000d7202 */ /* 0x000fe20000000f00 */
[----:B------:R-:W-:Y:S02]  /*bce0*/  IMAD.U32 R7, RZ, RZ, UR9 ;  /* 0x00000009ff077e24 */ /* 0x000fe4000f8e00ff */
[----:B------:R-:W-:-:S02]  /*bcf0*/  IMAD.U32 R10, RZ, RZ, UR4 ;  /* 0x00000004ff0a7e24 */ /* 0x000fc4000f8e00ff */
[----:B------:R-:W-:Y:S02]  /*bd00*/  IMAD.U32 R11, RZ, RZ, UR5 ;  /* 0x00000005ff0b7e24 */ /* 0x000fe4000f8e00ff */
[----:B------:R-:W-:Y:S02]  /*bd10*/  IMAD.MOV.U32 R8, RZ, RZ, 0x70 ;  /* 0x00000070ff087424 */ /* 0x000fe400078e00ff */
[----:B0-----:R-:W-:-:S07]  /*bd20*/  IMAD.MOV.U32 R12, RZ, RZ, 0x1 ;  /* 0x00000001ff0c7424 */ /* 0x001fce00078e00ff */
[----:B------:R-:W-:-:S07]  /*bd30*/  LEPC R20, `(.L_x_270) ;  /* 0x000000001014794e */ /* 0x000fce0000000000 */
[----:B-1----:R-:W-:Y:S05]  /*bd40*/  CALL.ABS.NOINC R2 ;  /* 0x0000000002007343 */ /* 0x002fea0003c00000 */
.L_x_270:
[----:B------:R0:W1:Y:S01]  /*bd50*/  LDC.64 R2, c[0x4][R26] ;  /* 0x010000001a027b82 */ /* 0x0000620000000a00 */
[----:B------:R-:W-:Y:S01]  /*bd60*/  ULDC.64 UR6, c[0x4][0x80] ;  /* 0x0100200000067ab9 */ /* 0x000fe20000000a00 */
[----:B------:R-:W-:Y:S01]  /*bd70*/  ULDC.64 UR8, c[0x4][0x88] ;  /* 0x0100220000087ab9 */ /* 0x000fe20000000a00 */
[----:B------:R-:W-:Y:S01]  /*bd80*/  ULDC.64 UR4, c[0x4][0x18] ;  /* 0x0100060000047ab9 */ /* 0x000fe20000000a00 */
[----:B------:R-:W-:Y:S01]  /*bd90*/  IMAD.U32 R4, RZ, RZ, UR6 ;  /* 0x00000006ff047e24 */ /* 0x000fe2000f8e00ff */
[----:B------:R-:W-:Y:S01]  /*bda0*/  MOV R8, 0x70 ;  /* 0x0000007000087802 */ /* 0x000fe20000000f00 */
[----:B------:R-:W-:Y:S02]  /*bdb0*/  IMAD.U32 R5, RZ, RZ, UR7 ;  /* 0x00000007ff057e24 */ /* 0x000fe4000f8e00ff */
[----:B------:R-:W-:Y:S02]  /*bdc0*/  IMAD.U32 R6, RZ, RZ, UR8 ;  /* 0x00000008ff067e24 */ /* 0x000fe4000f8e00ff */
[----:B------:R-:W-:-:S02]  /*bdd0*/  IMAD.U32 R7, RZ, RZ, UR9 ;  /* 0x00000009ff077e24 */ /* 0x000fc4000f8e00ff */
[----:B------:R-:W-:Y:S02]  /*bde0*/  IMAD.U32 R10, RZ, RZ, UR4 ;  /* 0x00000004ff0a7e24 */ /* 0x000fe4000f8e00ff */
[----:B------:R-:W-:Y:S02]  /*bdf0*/  IMAD.U32 R11, RZ, RZ, UR5 ;  /* 0x00000005ff0b7e24 */ /* 0x000fe4000f8e00ff */
[----:B------:R-:W-:Y:S02]  /*be00*/  IMAD.MOV.U32 R12, RZ, RZ, 0x1 ;  /* 0x00000001ff0c7424 */ /* 0x000fe400078e00ff */
[----:B0-----:R-:W-:-:S07]  /*be10*/  IMAD.MOV.U32 R13, RZ, RZ, RZ ;  /* 0x000000ffff0d7224 */ /* 0x001fce00078e00ff */
[----:B------:R-:W-:-:S07]  /*be20*/  LEPC R20, `(.L_x_269) ;  /* 0x000000001014794e */ /* 0x000fce0000000000 */
[----:B-1----:R-:W-:Y:S05]  /*be30*/  CALL.ABS.NOINC R2 ;  /* 0x0000000002007343 */ /* 0x002fea0003c00000 */
.L_x_269:
[----:B------:R-:W-:Y:S05]  /*be40*/  BSYNC B6 ;  /* 0x0000000000067941 */ /* 0x000fea0003800000 */
.L_x_268:
[----:B------:R-:W2:Y:S01]  /*be50*/  LDL R26, [R1+0x18] ;  /* 0x00001800011a7983 */ /* 0x000ea20000100800 */
[----:B------:R-:W-:Y:S01]  /*be60*/  ULDC.64 UR4, c[0x0][0x9f8] ;  /* 0x00027e0000047ab9 */ /* 0x000fe20000000a00 */
[----:B------:R-:W0:Y:S01]  /*be70*/  LDC R10, c[0x0][0x430] ;  /* 0x00010c00ff0a7b82 */ /* 0x000e220000000800 */
[----:B------:R-:W-:Y:S01]  /*be80*/  ISETP.NE.U32.AND P0, PT, RZ, UR4, PT ;  /* 0x00000004ff007c0c */ /* 0x000fe2000bf05070 */
[----:B------:R-:W3:Y:S03]  /*be90*/  LDL R20, [R1+0x24] ;  /* 0x0000240001147983 */ /* 0x000ee60000100800 */
[----:B------:R-:W-:-:S13]  /*bea0*/  ISETP.NE.AND.EX P0, PT, RZ, UR5, PT, P0 ;  /* 0x00000005ff007c0c */ /* 0x000fda000bf05300 */
[----:B------:R-:W-:Y:S01]  /*beb0*/  @P0 IADD3 R2, P1, R23, UR4, RZ ;  /* 0x0000000417020c10 */ /* 0x000fe2000ff3e0ff */
[----:B------:R-:W1:Y:S01]  /*bec0*/  S2R R0, SR_TID.X ;  /* 0x0000000000007919 */ /* 0x000e620000002100 */
[----:B------:R-:W4:Y:S02]  /*bed0*/  S2R R21, SR_TID.X ;  /* 0x0000000000157919 */ /* 0x000f240000002100 */
[----:B------:R-:W-:Y:S01]  /*bee0*/  @P0 IADD3.X R3, R24, UR5, RZ, P1, !PT ;  /* 0x0000000518030c10 */ /* 0x000fe20008ffe4ff */
[----:B------:R-:W-:-:S04]  /*bef0*/  ULDC UR4, c[0x0][0x2f4] ;  /* 0x0000bd0000047ab9 */ /* 0x000fc80000000800 */
[----:B------:R2:W3:Y:S01]  /*bf00*/  @P0 LDG.E R32, desc[UR36][R2.64] ;  /* 0x0000002402200981 */ /* 0x0004e2000c1e1900 */
[----:B0-----:R-:W-:Y:S02]  /*bf10*/  ISETP.NE.AND P2, PT, R10, 0x1, PT ;  /* 0x000000010a00780c */ /* 0x001fe40003f45270 */
[----:B------:R-:W-:-:S11]  /*bf20*/  LOP3.LUT R27, R27, 0xfffffff7, RZ, 0xc0, !PT ;  /* 0xfffffff71b1b7812 */ /* 0x000fd600078ec0ff */
[----:B------:R-:W0:Y:S01]  /*bf30*/  @P2 LDC R7, c[0x0][0x434] ;  /* 0x00010d00ff072b82 */ /* 0x000e220000000800 */
[----:B------:R-:W-:Y:S01]  /*bf40*/  @P2 LOP3.LUT R27, R27, 0x8, RZ, 0xfc, !PT ;  /* 0x000000081b1b2812 */ /* 0x000fe200078efcff */
[----:B-1----:R-:W-:-:S06]  /*bf50*/  IMAD.SHL.U32 R0, R0, 0x10, RZ ;  /* 0x0000001000007824 */ /* 0x002fcc00078e00ff */
[----:B------:R-:W1:Y:S01]  /*bf60*/  @P2 LDC R5, c[0x0][0x438] ;  /* 0x00010e00ff052b82 */ /* 0x000e620000000800 */
[----:B----4-:R-:W-:Y:S02]  /*bf70*/  LOP3.LUT R21, R21, 0x7f, RZ, 0xc0, !PT ;  /* 0x0000007f15157812 */ /* 0x010fe400078ec0ff */
[----:B------:R-:W-:Y:S02]  /*bf80*/  LOP3.LUT R0, R0, 0x70, RZ, 0xc0, !PT ;  /* 0x0000007000007812 */ /* 0x000fe400078ec0ff */
[----:B------:R-:W-:Y:S02]  /*bf90*/  SHF.R.U32.HI R21, RZ, 0x3, R21 ;  /* 0x00000003ff157819 */ /* 0x000fe40000011615 */
[----:B------:R-:W-:Y:S01]  /*bfa0*/  LOP3.LUT R27, R27, 0xfffffffb, RZ, 0xc0, !PT ;  /* 0xfffffffb1b1b7812 */ /* 0x000fe200078ec0ff */
[----:B------:R-:W-:Y:S01]  /*bfb0*/  UMOV UR5, 0xffffffff ;  /* 0xffffffff00057882 */ /* 0x000fe20000000000 */
[----:B--2---:R-:W-:-:S04]  /*bfc0*/  VIADD R26, R26, 0xffffffff ;  /* 0xffffffff1a1a7836 */ /* 0x004fc80000000000 */
[----:B------:R-:W-:-:S05]  /*bfd0*/  IMAD.SHL.U32 R8, R26, 0x80, RZ ;  /* 0x000000801a087824 */ /* 0x000fca00078e00ff */
[----:B------:R-:W-:-:S04]  /*bfe0*/  LOP3.LUT R9, R8, R21, R0, 0xfe, !PT ;  /* 0x0000001508097212 */ /* 0x000fc800078efe00 */
[C---:B------:R-:W-:Y:S01]  /*bff0*/  ISETP.GE.AND P0, PT, R9.reuse, R34, PT ;  /* 0x000000220900720c */ /* 0x040fe20003f06270 */
[----:B------:R-:W-:-:S04]  /*c000*/  IMAD.IADD R0, R9, 0x1, R36 ;  /* 0x0000000109007824 */ /* 0x000fc800078e0224 */
[----:B0-----:R-:W-:Y:S01]  /*c010*/  @P2 IMAD.HI.U32 R6, R0, R7, RZ ;  /* 0x0000000700062227 */ /* 0x001fe200078e00ff */
[----:B------:R-:W-:-:S04]  /*c020*/  MOV R4, R0 ;  /* 0x0000000000047202 */ /* 0x000fc80000000f00 */
[----:B-1----:R-:W-:-:S03]  /*c030*/  @P2 SHF.R.U32.HI R4, RZ, R5, R6 ;  /* 0x00000005ff042219 */ /* 0x002fc60000011606 */
[----:B------:R-:W0:Y:S02]  /*c040*/  @!P0 LDC.64 R2, c[0x0][0x428] ;  /* 0x00010a00ff028b82 */ /* 0x000e240000000a00 */
[----:B------:R-:W-:Y:S01]  /*c050*/  IMAD.MOV R5, RZ, RZ, -R4 ;  /* 0x000000ffff057224 */ /* 0x000fe200078e0a04 */
[----:B---3--:R-:W-:-:S03]  /*c060*/  SHF.R.S32.HI R37, RZ, 0x1f, R32 ;  /* 0x0000001fff257819 */ /* 0x008fc60000011420 */
[----:B------:R-:W-:Y:S01]  /*c070*/  IMAD R0, R10, R5, R0 ;  /* 0x000000050a007224 */ /* 0x000fe200078e0200 */
[--C-:B------:R-:W-:Y:S01]  /*c080*/  @!P0 SHF.R.S32.HI R5, RZ, 0x1f, R4.reuse ;  /* 0x0000001fff058819 */ /* 0x100fe20000011404 */
[-C--:B0-----:R-:W-:Y:S02]  /*c090*/  @!P0 IMAD R6, R37, R2.reuse, RZ ;  /* 0x0000000225068224 */ /* 0x081fe400078e02ff */
[----:B------:R-:W-:-:S04]  /*c0a0*/  @!P0 IMAD.WIDE.U32 R4, R32, R2, R4 ;  /* 0x0000000220048225 */ /* 0x000fc800078e0004 */
[----:B------:R-:W-:Y:S02]  /*c0b0*/  @!P0 IMAD R6, R32, R3, R6 ;  /* 0x0000000320068224 */ /* 0x000fe400078e0206 */
[----:B------:R-:W0:Y:S02]  /*c0c0*/  @!P0 LDC.64 R2, c[0x0][0x418] ;  /* 0x00010600ff028b82 */ /* 0x000e240000000a00 */
[----:B------:R-:W-:Y:S01]  /*c0d0*/  @!P0 IMAD.IADD R6, R5, 0x1, R6 ;  /* 0x0000000105068824 */ /* 0x000fe200078e0206 */
[----:B------:R-:W-:Y:S02]  /*c0e0*/  ISETP.NE.AND P2, PT, R20, 0x3, PT ;  /* 0x000000031400780c */ /* 0x000fe40003f45270 */
[----:B0-----:R-:W-:-:S04]  /*c0f0*/  @!P0 LEA R2, P1, R4, R2, 0x2 ;  /* 0x0000000204028211 */ /* 0x001fc800078210ff */
[----:B------:R-:W-:Y:S01]  /*c100*/  @!P0 LEA.HI.X R3, R4, R3, R6, 0x2, P1 ;  /* 0x0000000304038211 */ /* 0x000fe200008f1406 */
[----:B------:R-:W-:-:S06]  /*c110*/  IMAD.MOV.U32 R4, RZ, RZ, RZ ;  /* 0x000000ffff047224 */ /* 0x000fcc00078e00ff */
[----:B------:R0:W5:Y:S01]  /*c120*/  @!P0 LDG.E R4, desc[UR36][R2.64] ;  /* 0x0000002402048981 */ /* 0x000162000c1e1900 */
[----:B------:R-:W-:Y:S02]  /*c130*/  ISETP.GE.AND P0, PT, R30, UR4, PT ;  /* 0x000000041e007c0c */ /* 0x000fe4000bf06270 */
[----:B------:R-:W-:-:S04]  /*c140*/  @P2 LOP3.LUT R27, R27, 0x4, RZ, 0xfc, !PT ;  /* 0x000000041b1b2812 */ /* 0x000fc800078efcff */
[----:B------:R-:W-:-:S07]  /*c150*/  LOP3.LUT R27, R27, 0xfffffffd, RZ, 0xc0, !PT ;  /* 0xfffffffd1b1b7812 */ /* 0x000fce00078ec0ff */
[----:B------:R-:W-:Y:S02]  /*c160*/  @P0 LOP3.LUT R27, R27, 0x2, RZ, 0xfc, !PT ;  /* 0x000000021b1b0812 */ /* 0x000fe400078efcff */
[----:B------:R-:W-:Y:S02]  /*c170*/  ISETP.GE.AND P0, PT, R29, UR4, PT ;  /* 0x000000041d007c0c */ /* 0x000fe4000bf06270 */
[----:B------:R-:W-:-:S11]  /*c180*/  LOP3.LUT R27, R27, 0xfffffffe, RZ, 0xc0, !PT ;  /* 0xfffffffe1b1b7812 */ /* 0x000fd600078ec0ff */
[----:B------:R-:W-:Y:S01]  /*c190*/  @P0 LOP3.LUT R27, R27, 0x1, RZ, 0xfc, !PT ;  /* 0x000000011b1b0812 */ /* 0x000fe200078efcff */
[----:B0-----:R-:W-:Y:S06]  /*c1a0*/  BRA.DIV UR5, `(.L_x_271) ;  /* 0x0000004205087947 */ /* 0x001fec000b800000 */
.L_x_337:
[----:B------:R-:W-:Y:S01]  /*c1b0*/  LOP3.LUT R24, R18, 0xffff, RZ, 0xc0, !PT ;  /* 0x0000ffff12187812 */ /* 0x000fe200078ec0ff */
[----:B------:R-:W-:Y:S06]  /*c1c0*/  @!P2 BRA `(.L_x_272) ;  /* 0x000000000004a947 */ /* 0x000fec0003800000 */
[----:B------:R-:W-:Y:S01]  /*c1d0*/  BPT.TRAP 0x1 ;  /* 0x000000040000795c */ /* 0x000fe20000300000 */
.L_x_272:
[----:B------:R-:W-:Y:S01]  /*c1e0*/  SHF.R.S32.HI R5, RZ, 0x1f, R0 ;  /* 0x0000001fff057819 */ /* 0x000fe20000011400 */
[----:B------:R-:W-:Y:S01]  /*c1f0*/  ULDC.64 UR4, c[0x0][0x328] ;  /* 0x0000ca0000047ab9 */ /* 0x000fe20000000a00 */
[----:B------:R-:W-:Y:S01]  /*c200*/  ULDC.64 UR6, c[0x0][0x318] ;  /* 0x0000c60000067ab9 */ /* 0x000fe20000000a00 */
[----:B------:R-:W-:Y:S02]  /*c210*/  BSSY B0, `(.L_x_273) ;  /* 0x0000014000007945 */ /* 0x000fe40003800000 */
[----:B------:R-:W-:-:S04]  /*c220*/  IMAD R3, R5, UR4, RZ ;  /* 0x0000000405037c24 */ /* 0x000fc8000f8e02ff */
[C---:B------:R-:W-:Y:S02]  /*c230*/  IMAD R6, R0.reuse, UR5, R3 ;  /* 0x0000000500067c24 */ /* 0x040fe4000f8e0203 */
[----:B------:R-:W-:Y:S01]  /*c240*/  IMAD.WIDE.U32 R2, R0, UR4, RZ ;  /* 0x0000000400027c25 */ /* 0x000fe2000f8e00ff */
[----:B------:R-:W-:-:S03]  /*c250*/  ULDC.64 UR4, c[0x0][0x338] ;  /* 0x0000ce0000047ab9 */ /* 0x000fc60000000a00 */
[----:B------:R-:W-:Y:S01]  /*c260*/  IMAD.IADD R3, R3, 0x1, R6 ;  /* 0x0000000103037824 */ /* 0x000fe200078e0206 */
[----:B-----5:R-:W-:Y:S01]  /*c270*/  SHF.R.S32.HI R6, RZ, 0x1f, R4 ;  /* 0x0000001fff067819 */ /* 0x020fe20000011404 */
[----:B------:R-:W-:-:S04]  /*c280*/  IMAD.WIDE.U32 R2, R4, UR4, R2 ;  /* 0x0000000404027c25 */ /* 0x000fc8000f8e0002 */
[----:B------:R-:W-:-:S04]  /*c290*/  IMAD R7, R6, UR4, RZ ;  /* 0x0000000406077c24 */ /* 0x000fc8000f8e02ff */
[----:B------:R-:W-:Y:S01]  /*c2a0*/  IMAD R7, R4, UR5, R7 ;  /* 0x0000000504077c24 */ /* 0x000fe2000f8e0207 */
[----:B------:R-:W-:-:S03]  /*c2b0*/  ULDC.64 UR4, c[0x0][0x330] ;  /* 0x0000cc0000047ab9 */ /* 0x000fc60000000a00 */
[----:B------:R-:W-:Y:S02]  /*c2c0*/  IMAD.IADD R3, R3, 0x1, R7 ;  /* 0x0000000103037824 */ /* 0x000fe400078e0207 */
[----:B------:R-:W-:Y:S02]  /*c2d0*/  IMAD R7, R25, 0x8, R22 ;  /* 0x0000000819077824 */ /* 0x000fe400078e0216 */
[----:B------:R-:W-:-:S04]  /*c2e0*/  IMAD.WIDE.U32 R2, R24, UR4, R2 ;  /* 0x0000000418027c25 */ /* 0x000fc8000f8e0002 */
[----:B------:R-:W-:Y:S01]  /*c2f0*/  IMAD R23, R24, UR5, R3 ;  /* 0x0000000518177c24 */ /* 0x000fe2000f8e0203 */
[----:B------:R-:W-:-:S04]  /*c300*/  LEA R18, P0, R2, UR6, 0x1 ;  /* 0x0000000602127c11 */ /* 0x000fc8000f8008ff */
[----:B------:R-:W-:Y:S02]  /*c310*/  LEA.HI.X R23, R2, UR7, R23, 0x1, P0 ;  /* 0x0000000702177c11 */ /* 0x000fe400080f0c17 */
[----:B------:R-:W-:-:S06]  /*c320*/  SHF.L.U32 R2, R28, 0x1f, RZ ;  /* 0x0000001f1c027819 */ /* 0x000fcc00000006ff */
[----:B------:R-:W0:Y:S02]  /*c330*/  SYNCS.PHASECHK.TRANS64.TRYWAIT P0, [R7+URZ+0x28840], R2 ;  /* 0x02884002070075a7 */ /* 0x000e24000800017f */
[----:B0-----:R-:W-:Y:S05]  /*c340*/  @!P0 BRA `(.L_x_274) ;  /* 0x0000003c00d48947 */ /* 0x001fea0003800000 */
.L_x_338:
[----:B------:R-:W-:Y:S05]  /*c350*/  BSYNC B0 ;  /* 0x0000000000007941 */ /* 0x000fea0003800000 */
.L_x_273:
[----:B------:R-:W1:Y:S01]  /*c360*/  S2R R9, SR_TID.X ;  /* 0x0000000000097919 */ /* 0x000e620000002100 */
[----:B------:R-:W-:Y:S01]  /*c370*/  ULDC.64 UR4, c[0x0][0x300] ;  /* 0x0000c00000047ab9 */ /* 0x000fe20000000a00 */
[----:B------:R-:W-:Y:S01]  /*c380*/  ULDC.64 UR6, c[0x0][0x2e8] ;  /* 0x0000ba0000067ab9 */ /* 0x000fe20000000a00 */
[----:B------:R-:W-:Y:S01]  /*c390*/  IMAD R5, R5, UR4, RZ ;  /* 0x0000000405057c24 */ /* 0x000fe2000f8e02ff */
[C---:B------:R-:W-:Y:S01]  /*c3a0*/  LOP3.LUT P3, RZ, R27.reuse, 0x2, RZ, 0xc0, !PT ;  /* 0x000000021bff7812 */ /* 0x040fe2000786c0ff */
[----:B0-----:R-:W-:Y:S01]  /*c3b0*/  IMAD.WIDE.U32 R2, R0, UR4, RZ ;  /* 0x0000000400027c25 */ /* 0x001fe2000f8e00ff */
[----:B------:R-:W-:-:S03]  /*c3c0*/  LOP3.LUT P2, RZ, R27, 0x1, RZ, 0xc0, !PT ;  /* 0x000000011bff7812 */ /* 0x000fc6000784c0ff */
[----:B------:R-:W-:Y:S01]  /*c3d0*/  IMAD R5, R0, UR5, R5 ;  /* 0x0000000500057c24 */ /* 0x000fe2000f8e0205 */
[----:B------:R-:W-:Y:S02]  /*c3e0*/  ULDC.64 UR4, c[0x0][0x310] ;  /* 0x0000c40000047ab9 */ /* 0x000fe40000000a00 */
[----:B------:R-:W-:Y:S02]  /*c3f0*/  IMAD R6, R6, UR4, RZ ;  /* 0x0000000406067c24 */ /* 0x000fe4000f8e02ff */
[----:B------:R-:W-:Y:S01]  /*c400*/  IADD3 R3, R3, R5, RZ ;  /* 0x0000000503037210 */ /* 0x000fe20007ffe0ff */
[----:B------:R-:W-:Y:S02]  /*c410*/  IMAD R5, R25, 0x4000, R33 ;  /* 0x0000400019057824 */ /* 0x000fe400078e0221 */
[C---:B------:R-:W-:Y:S02]  /*c420*/  IMAD R6, R4.reuse, UR5, R6 ;  /* 0x0000000504067c24 */ /* 0x040fe4000f8e0206 */
[----:B------:R-:W-:Y:S01]  /*c430*/  IMAD.WIDE.U32 R2, R4, UR4, R2 ;  /* 0x0000000404027c25 */ /* 0x000fe2000f8e0002 */
[----:B------:R-:W-:-:S03]  /*c440*/  ULDC.64 UR4, c[0x0][0x308] ;  /* 0x0000c20000047ab9 */ /* 0x000fc60000000a00 */
[----:B------:R-:W-:Y:S02]  /*c450*/  IMAD.IADD R3, R3, 0x1, R6 ;  /* 0x0000000103037824 */ /* 0x000fe400078e0206 */
[----:B------:R-:W-:Y:S01]  /*c460*/  IMAD.WIDE.U32 R2, R24, UR4, R2 ;  /* 0x0000000418027c25 */ /* 0x000fe2000f8e0002 */
[----:B------:R-:W-:-:S03]  /*c470*/  UMOV UR4, 0xffffffff ;  /* 0xffffffff00047882 */ /* 0x000fc60000000000 */
[----:B------:R-:W-:Y:S01]  /*c480*/  IMAD R0, R24, UR5, R3 ;  /* 0x0000000518007c24 */ /* 0x000fe2000f8e0203 */
[----:B-1----:R-:W-:Y:S02]  /*c490*/  LOP3.LUT R9, R9, 0x7f, RZ, 0xc0, !PT ;  /* 0x0000007f09097812 */ /* 0x002fe400078ec0ff */
[C---:B------:R-:W-:Y:S02]  /*c4a0*/  LEA R4, P0, R2.reuse, UR6, 0x1 ;  /* 0x0000000602047c11 */ /* 0x040fe4000f8008ff */
[----:B------:R-:W-:Y:S02]  /*c4b0*/  SHF.R.U32.HI R9, RZ, 0x3, R9 ;  /* 0x00000003ff097819 */ /* 0x000fe40000011609 */
[----:B------:R-:W-:Y:S02]  /*c4c0*/  LEA.HI.X R0, R2, UR7, R0, 0x1, P0 ;  /* 0x0000000702007c11 */ /* 0x000fe400080f0c00 */
[----:B------:R-:W-:-:S04]  /*c4d0*/  IADD3 R6, -R9, R34, -R8 ;  /* 0x0000002209067210 */ /* 0x000fc80007ffe908 */
[----:B------:R-:W-:Y:S01]  /*c4e0*/  ISETP.GE.AND P0, PT, R6, 0x1, PT ;  /* 0x000000010600780c */ /* 0x000fe20003f06270 */
[----:B------:R-:W-:-:S12]  /*c4f0*/  BRA.DIV UR4, `(.L_x_275) ;  /* 0x0000003e047c7947 */ /* 0x000fd8000b800000 */
[----:B------:R-:W0:Y:S01]  /*c500*/  SHFL.IDX PT, R3, R4, RZ, 0x181f ;  /* 0x00181fff04037589 */ /* 0x000e2200000e0000 */
[----:B------:R-:W-:-:S03]  /*c510*/  @P0 IMAD R8, R5, 0x2, R22 ;  /* 0x0000000205080824 */ /* 0x000fc600078e0216 */
[----:B------:R-:W1:Y:S01]  /*c520*/  SHFL.IDX PT, R2, R0, RZ, 0x181f ;  /* 0x00181fff00027589 */ /* 0x000e6200000e0000 */
[----:B0-----:R-:W-:-:S05]  /*c530*/  @P0 LEA R3, P1, R30, R3, 0x1 ;  /* 0x000000031e030211 */ /* 0x001fca00078208ff */
[----:B-1----:R-:W-:Y:S01]  /*c540*/  @P0 IMAD.X R2, RZ, RZ, R2, P1 ;  /* 0x000000ffff020224 */ /* 0x002fe200008e0602 */
[----:B------:R-:W-:-:S04]  /*c550*/  ISETP.GE.AND P1, PT, R6, 0x11, PT ;  /* 0x000000110600780c */ /* 0x000fc80003f26270 */
[----:B------:R-:W-:-:S04]  /*c560*/  @P0 LOP3.LUT R3, R3, R2, RZ, 0x3c, !PT ;  /* 0x0000000203030212 */ /* 0x000fc800078e3cff */
[----:B------:R-:W-:-:S04]  /*c570*/  @P0 LOP3.LUT R2, R3, R2, RZ, 0x3c, !PT ;  /* 0x0000000203020212 */ /* 0x000fc800078e3cff */
[----:B------:R-:W-:-:S05]  /*c580*/  @P0 LOP3.LUT R3, R3, R2, RZ, 0x3c, !PT ;  /* 0x0000000203030212 */ /* 0x000fca00078e3cff */
[----:B------:R-:W-:Y:S01]  /*c590*/  @!PT LDS RZ, [RZ] ;  /* 0x00000000fffff984 */ /* 0x000fe20000000800 */
[----:B------:R-:W-:Y:S04]  /*c5a0*/  @P0 LDGSTS.E.BYPASS.LTC128B.128 [R8+0x18400], desc[UR36][R2.64], !P3 ;  /* 0x1840000002080fae */ /* 0x000fe8000d901d64 */
[----:B------:R0:W-:Y:S04]  /*c5b0*/  @P0 LDGSTS.E.BYPASS.LTC128B.128 [R8+0x1c400], desc[UR36][R2.64+0x80], !P2 ;  /* 0x1c40008002080fae */ /* 0x0001e8000d101d64 */
[----:B0-----:R-:W0:Y:S01]  /*c5c0*/  SHFL.IDX PT, R3, R4, 0x1, 0x181f ;  /* 0x00381f0004037f89 */ /* 0x001e2200000e0000 */
[----:B------:R-:W-:-:S03]  /*c5d0*/  @P1 IMAD R8, R5, 0x2, R22 ;  /* 0x0000000205081824 */ /* 0x000fc600078e0216 */
[----:B------:R-:W1:Y:S01]  /*c5e0*/  SHFL.IDX PT, R2, R0, 0x1, 0x181f ;  /* 0x00381f0000027f89 */ /* 0x000e6200000e0000 */
[----:B0-----:R-:W-:-:S05]  /*c5f0*/  @P1 LEA R3, P0, R30, R3, 0x1 ;  /* 0x000000031e031211 */ /* 0x001fca00078008ff */
[----:B-1----:R-:W-:-:S05]  /*c600*/  @P1 IMAD.X R2, RZ, RZ, R2, P0 ;  /* 0x000000ffff021224 */ /* 0x002fca00000e0602 */
[----:B------:R-:W-:-:S04]  /*c610*/  @P1 LOP3.LUT R3, R3, R2, RZ, 0x3c, !PT ;  /* 0x0000000203031212 */ /* 0x000fc800078e3cff */
[----:B------:R-:W-:-:S04]  /*c620*/  @P1 LOP3.LUT R2, R3, R2, RZ, 0x3c, !PT ;  /* 0x0000000203021212 */ /* 0x000fc800078e3cff */
[----:B------:R-:W-:-:S05]  /*c630*/  @P1 LOP3.LUT R3, R3, R2, RZ, 0x3c, !PT ;  /* 0x0000000203031212 */ /* 0x000fca00078e3cff */
[----:B------:R-:W-:Y:S04]  /*c640*/  @P1 LDGSTS.E.BYPASS.LTC128B.128 [R8+0x18c00], desc[UR36][R2.64], !P3 ;  /* 0x18c0000002081fae */ /* 0x000fe8000d901d64 */
[----:B------:R0:W-:Y:S01]  /*c650*/  @P1 LDGSTS.E.BYPASS.LTC128B.128 [R8+0x1cc00], desc[UR36][R2.64+0x80], !P2 ;  /* 0x1cc0008002081fae */ /* 0x0001e2000d101d64 */
[----:B------:R-:W-:-:S03]  /*c660*/  ISETP.GE.AND P1, PT, R6, 0x21, PT ;  /* 0x000000210600780c */ /* 0x000fc60003f26270 */
[----:B0-----:R-:W0:Y:S10]  /*c670*/  SHFL.IDX PT, R3, R4, 0x2, 0x181f ;  /* 0x00581f0004037f89 */ /* 0x001e3400000e0000 */
[----:B------:R-:W-:Y:S01]  /*c680*/  @P1 IMAD R8, R5, 0x2, R22 ;  /* 0x0000000205081824 */ /* 0x000fe200078e0216 */
[----:B------:R-:W1:Y:S01]  /*c690*/  SHFL.IDX PT, R2, R0, 0x2, 0x181f ;  /* 0x00581f0000027f89 */ /* 0x000e6200000e0000 */
[----:B0-----:R-:W-:-:S04]  /*c6a0*/  @P1 LEA R3, P0, R30, R3, 0x1 ;  /* 0x000000031e031211 */ /* 0x001fc800078008ff */
[----:B-1----:R-:W-:-:S04]  /*c6b0*/  @P1 IADD3.X R2, RZ, R2, RZ, P0, !PT ;  /* 0x00000002ff021210 */ /* 0x002fc800007fe4ff */
        /* <DEDUP_REMOVED lines=29> */
[----:B------:R-:W-:Y:S01]  /*c890*/  @P1 LEA R8, R5, R22, 0x1 ;  /* 0x0000001605081211 */ /* 0x000fe200078e08ff */
        /* <DEDUP_REMOVED lines=11> */
[----:B------:R-:W1:Y:S04]  /*c950*/  SHFL.IDX PT, R2, R0, 0x6, 0x181f ;  /* 0x00d81f0000027f89 */ /* 0x000e6800000e0000 */
[----:B------:R-:W2:Y:S01]  /*c960*/  SHFL.IDX PT, R0, R0, 0x7, 0x181f ;  /* 0x00f81f0000007f89 */ /* 0x000ea200000e0000 */
[----:B0-----:R-:W-:-:S05]  /*c970*/  @P1 LEA R3, P0, R30, R3, 0x1 ;  /* 0x000000031e031211 */ /* 0x001fca00078008ff */
[----:B-1----:R-:W-:-:S05]  /*c980*/  @P1 IMAD.X R2, RZ, RZ, R2, P0 ;  /* 0x000000ffff021224 */ /* 0x002fca00000e0602 */
[----:B------:R-:W-:-:S04]  /*c990*/  @P1 LOP3.LUT R3, R3, R2, RZ, 0x3c, !PT ;  /* 0x0000000203031212 */ /* 0x000fc800078e3cff */
[----:B------:R-:W-:-:S04]  /*c9a0*/  @P1 LOP3.LUT R2, R3, R2, RZ, 0x3c, !PT ;  /* 0x0000000203021212 */ /* 0x000fc800078e3cff */
[----:B------:R-:W-:-:S05]  /*c9b0*/  @P1 LOP3.LUT R3, R3, R2, RZ, 0x3c, !PT ;  /* 0x0000000203031212 */ /* 0x000fca00078e3cff */
[----:B------:R-:W-:Y:S04]  /*c9c0*/  @P1 LDGSTS.E.BYPASS.LTC128B.128 [R8+0x1b400], desc[UR36][R2.64], !P3 ;  /* 0x1b40000002081fae */ /* 0x000fe8000d901d64 */
[----:B------:R0:W-:Y:S04]  /*c9d0*/  @P1 LDGSTS.E.BYPASS.LTC128B.128 [R8+0x1f400], desc[UR36][R2.64+0x80], !P2 ;  /* 0x1f40008002081fae */ /* 0x0001e8000d101d64 */
[----:B0-2---:R0:W1:Y:S02]  /*c9e0*/  SHFL.IDX PT, R2, R4, 0x7, 0x181f ;  /* 0x00f81f0004027f89 */ /* 0x00506400000e0000 */
.L_x_356:
[----:B------:R-:W-:-:S13]  /*c9f0*/  ISETP.GE.AND P0, PT, R6, 0x71, PT ;  /* 0x000000710600780c */ /* 0x000fda0003f06270 */
[----:B-1----:R-:W-:Y:S01]  /*ca00*/  @P0 LEA R2, P1, R30, R2, 0x1 ;  /* 0x000000021e020211 */ /* 0x002fe200078208ff */
[----:B------:R-:W-:-:S04]  /*ca10*/  @P0 IMAD R5, R5, 0x2, R22 ;  /* 0x0000000205050824 */ /* 0x000fc800078e0216 */
[----:B------:R-:W-:-:S05]  /*ca20*/  @P0 IMAD.X R3, RZ, RZ, R0, P1 ;  /* 0x000000ffff030224 */ /* 0x000fca00008e0600 */
[----:B------:R-:W-:Y:S01]  /*ca30*/  @!PT LDS RZ, [RZ] ;  /* 0x00000000fffff984 */ /* 0x000fe20000000800 */
[----:B------:R-:W-:Y:S01]  /*ca40*/  @!PT LDS RZ, [RZ] ;  /* 0x00000000fffff984 */ /* 0x000fe20000000800 */
[----:B------:R-:W-:Y:S01]  /*ca50*/  @!PT LDS RZ, [RZ] ;  /* 0x00000000fffff984 */ /* 0x000fe20000000800 */
[----:B------:R1:W-:Y:S04]  /*ca60*/  @P0 LDGSTS.E.BYPASS.LTC128B.128 [R5+0x1bc00], desc[UR36][R2.64], !P3 ;  /* 0x1bc0000002050fae */ /* 0x0003e8000d901d64 */
[----:B------:R1:W-:Y:S01]  /*ca70*/  @P0 LDGSTS.E.BYPASS.LTC128B.128 [R5+0x1fc00], desc[UR36][R2.64+0x80], !P2 ;  /* 0x1fc0008002050fae */ /* 0x0003e2000d101d64 */
[----:B------:R-:W-:Y:S01]  /*ca80*/  PLOP3.LUT P0, PT, PT, PT, PT, 0x80, 0x0 ;  /* 0x000000000000781c */ /* 0x000fe20003f0f070 */
[----:B------:R-:W-:-:S12]  /*ca90*/  NOP ;  /* 0x0000000000007918 */ /* 0x000fd80000000000 */
.L_x_276:
[----:B------:R-:W-:Y:S02]  /*caa0*/  PLOP3.LUT P1, PT, P1, P0, PT, 0xa2, 0x0 ;  /* 0x000000000000781c */ /* 0x000fe40000f21472 */
[----:B------:R-:W-:-:S08]  /*cab0*/  @P0 R2UR P1, UR4, R7 ;  /* 0x00000000070402ca */ /* 0x000fd00000020000 */
[----:B------:R-:W-:-:S05]  /*cac0*/  @P0 PLOP3.LUT P0, PT, P1, PT, PT, 0x80, 0x0 ;  /* 0x000000000000081c */ /* 0x000fca0000f0f070 */
[----:B------:R-:W-:Y:S01]  /*cad0*/  @!P1 SYNCS.ARRIVE.TRANS64.RED.A0T1 RZ, [UR4+0x28830], RZ ;  /* 0x028830ffffff99a7 */ /* 0x000fe20008200404 */
[----:B------:R-:W-:Y:S07]  /*cae0*/  @!P1 ARRIVES.LDGSTSBAR.64.TRANSCNT [UR4+0x28830] ;  /* 0x02883000ff0099b0 */ /* 0x000fee0008000a84 */
[----:B------:R-:W-:Y:S05]  /*caf0*/  @P0 BRA.U.ANY `(.L_x_276) ;  /* 0xfffffffd00e80947 */ /* 0x000fea000393ffff */
[----:B------:R-:W-:Y:S01]  /*cb00*/  NOP ;  /* 0x0000000000007918 */ /* 0x000fe20000000000 */
[----:B------:R-:W2:Y:S02]  /*cb10*/  LDL R0, [R1+0x24] ;  /* 0x0000240001007983 */ /* 0x000ea40000100800 */
[----:B--2---:R-:W-:-:S13]  /*cb20*/  ISETP.NE.AND P2, PT, R0, 0x3, PT ;  /* 0x000000030000780c */ /* 0x004fda0003f45270 */
[----:B------:R-:W-:Y:S05]  /*cb30*/  @!P2 BRA `(.L_x_277) ;  /* 0x000000000004a947 */ /* 0x000fea0003800000 */
[----:B------:R-:W-:Y:S01]  /*cb40*/  BPT.TRAP 0x1 ;  /* 0x000000040000795c */ /* 0x000fe20000300000 */
.L_x_277:
[----:B-1----:R1:W5:Y:S01]  /*cb50*/  LDL.LU R3, [R1+0x8] ;  /* 0x0000080001037983 */ /* 0x0023620000300800 */
[----:B------:R1:W-:Y:S03]  /*cb60*/  SYNCS.ARRIVE.TRANS64.A1T0 RZ, [R7+URZ+0x28830], RZ ;  /* 0x028830ff07ff79a7 */ /* 0x0003e6000810003f */
[----:B0-----:R1:W5:Y:S02]  /*cb70*/  LDL.LU R4, [R1+0x10] ;  /* 0x0000100001047983 */ /* 0x0013640000300800 */
[----:B------:R-:W-:Y:S05]  /*cb80*/  WARPSYNC.ALL ;  /* 0x0000000000007948 */ /* 0x000fea0003800000 */
[----:B------:R-:W-:Y:S01]  /*cb90*/  ULDC.64 UR4, c[0x0][0x298] ;  /* 0x0000a60000047ab9 */ /* 0x000fe20000000a00 */
[----:B------:R-:W-:Y:S01]  /*cba0*/  VIADD R2, R22, 0x10400 ;  /* 0x0001040016027836 */ /* 0x000fe20000000000 */
[----:B------:R-:W-:Y:S01]  /*cbb0*/  BAR.SYNC.DEFER_BLOCKING 0x8, 0x180 ;  /* 0x0206000000007b1d */ /* 0x000fe20000010000 */
[----:B------:R-:W-:-:S03]  /*cbc0*/  LOP3.LUT P1, RZ, R27, 0x10, RZ, 0xc0, !PT ;  /* 0x000000101bff7812 */ /* 0x000fc6000782c0ff */
[----:B------:R-:W-:Y:S02]  /*cbd0*/  LOP3.LUT P0, RZ, R2, 0x3ff, RZ, 0xc0, !PT ;  /* 0x000003ff02ff7812 */ /* 0x000fe4000780c0ff */
[----:B------:R-:W-:Y:S01]  /*cbe0*/  BSSY B6, `(.L_x_278) ;  /* 0x000001c000067945 */ /* 0x000fe20003800000 */
[----:B------:R-:W-:Y:S02]  /*cbf0*/  SEL R31, R31, RZ, !P1 ;  /* 0x000000ff1f1f7207 */ /* 0x000fe40004800000 */
[----:B-----5:R-:W-:Y:S02]  /*cc00*/  SHF.R.S32.HI R0, RZ, 0x1f, R3 ;  /* 0x0000001fff007819 */ /* 0x020fe40000011403 */
[----:B------:R-:W-:-:S03]  /*cc10*/  SEL R4, R4, RZ, !P1 ;  /* 0x000000ff04047207 */ /* 0x000fc60004800000 */
[----:B------:R-:W-:-:S04]  /*cc20*/  IMAD R0, R0, UR4, RZ ;  /* 0x0000000400007c24 */ /* 0x000fc8000f8e02ff */
[C---:B------:R-:W-:Y:S02]  /*cc30*/  IMAD R0, R3.reuse, UR5, R0 ;  /* 0x0000000503007c24 */ /* 0x040fe4000f8e0200 */
[----:B------:R-:W-:-:S04]  /*cc40*/  IMAD.WIDE.U32 R2, R3, UR4, RZ ;  /* 0x0000000403027c25 */ /* 0x000fc8000f8e00ff */
[----:B------:R-:W-:Y:S01]  /*cc50*/  IMAD.IADD R0, R3, 0x1, R0 ;  /* 0x0000000103007824 */ /* 0x000fe200078e0200 */
[----:B------:R0:W-:Y:S04]  /*cc60*/  STL.64 [R1+0x8], R2 ;  /* 0x0000080201007387 */ /* 0x0001e80000100a00 */
[----:B------:R0:W-:Y:S04]  /*cc70*/  STL [R1+0x1c], R4 ;  /* 0x00001c0401007387 */ /* 0x0001e80000100800 */
[----:B------:R0:W-:Y:S01]  /*cc80*/  STL [R1+0x10], R0 ;  /* 0x0000100001007387 */ /* 0x0001e20000100800 */
[----:B------:R-:W-:Y:S05]  /*cc90*/  @!P0 BRA `(.L_x_279) ;  /* 0x0000000000408947 */ /* 0x000fea0003800000 */
[----:B0-----:R-:W-:Y:S01]  /*cca0*/  MOV R2, 0x0 ;  /* 0x0000000000027802 */ /* 0x001fe20000000f00 */
[----:B------:R-:W-:Y:S01]  /*ccb0*/  ULDC.64 UR4, c[0x4][0x80] ;  /* 0x0100200000047ab9 */ /* 0x000fe20000000a00 */
[----:B------:R-:W-:Y:S01]  /*ccc0*/  ULDC.64 UR6, c[0x4][0x88] ;  /* 0x0100220000067ab9 */ /* 0x000fe20000000a00 */
[----:B------:R-:W-:Y:S01]  /*ccd0*/  ULDC.64 UR8, c[0x4][0x20] ;  /* 0x0100080000087ab9 */ /* 0x000fe20000000a00 */
[----:B------:R-:W-:Y:S01]  /*cce0*/  MOV R4, UR4 ;  /* 0x0000000400047c02 */ /* 0x000fe20008000f00 */
[----:B------:R-:W-:Y:S01]  /*ccf0*/  IMAD.U32 R5, RZ, RZ, UR5 ;  /* 0x00000005ff057e24 */ /* 0x000fe2000f8e00ff */
[----:B------:R-:W0:Y:S01]  /*cd00*/  LDC.64 R2, c[0x4][R2] ;  /* 0x0100000002027b82 */ /* 0x000e220000000a00 */
[----:B------:R-:W-:Y:S01]  /*cd10*/  IMAD.U32 R6, RZ, RZ, UR6 ;  /* 0x00000006ff067e24 */ /* 0x000fe2000f8e00ff */
[----:B------:R-:W-:Y:S01]  /*cd20*/  MOV R12, 0x1 ;  /* 0x00000001000c7802 */ /* 0x000fe20000000f00 */
[----:B-1----:R-:W-:Y:S02]  /*cd30*/  IMAD.U32 R7, RZ, RZ, UR7 ;  /* 0x00000007ff077e24 */ /* 0x002fe4000f8e00ff */
[----:B------:R-:W-:-:S02]  /*cd40*/  IMAD.U32 R10, RZ, RZ, UR8 ;  /* 0x00000008ff0a7e24 */ /* 0x000fc4000f8e00ff */
[----:B------:R-:W-:Y:S02]  /*cd50*/  IMAD.U32 R11, RZ, RZ, UR9 ;  /* 0x00000009ff0b7e24 */ /* 0x000fe4000f8e00ff */
[----:B------:R-:W-:Y:S02]  /*cd60*/  IMAD.MOV.U32 R8, RZ, RZ, 0x70 ;  /* 0x00000070ff087424 */ /* 0x000fe400078e00ff */
[----:B------:R-:W-:-:S07]  /*cd70*/  IMAD.MOV.U32 R13, RZ, RZ, RZ ;  /* 0x000000ffff0d7224 */ /* 0x000fce00078e00ff */
[----:B------:R-:W-:-:S07]  /*cd80*/  LEPC R20, `(.L_x_279) ;  /* 0x000000001014794e */ /* 0x000fce0000000000 */
[----:B0-----:R-:W-:Y:S05]  /*cd90*/  CALL.ABS.NOINC R2 ;  /* 0x0000000002007343 */ /* 0x001fea0003c00000 */
.L_x_279:
[----:B------:R-:W-:Y:S05]  /*cda0*/  BSYNC B6 ;  /* 0x0000000000067941 */ /* 0x000fea0003800000 */
.L_x_278:
[----:B------:R-:W2:Y:S01]  /*cdb0*/  LDL.LU R20, [R1+0x1c] ;  /* 0x00001c0001147983 */ /* 0x000ea20000300800 */
[----:B------:R-:W-:Y:S01]  /*cdc0*/  ULDC.64 UR4, c[0x0][0x2d8] ;  /* 0x0000b60000047ab9 */ /* 0x000fe20000000a00 */
[----:B------:R-:W3:Y:S02]  /*cdd0*/  LDC R6, c[0x0][0x448] ;  /* 0x00011200ff067b82 */ /* 0x000ee40000000800 */
[----:B------:R-:W4:Y:S04]  /*cde0*/  LDL.LU R21, [R1+0x10] ;  /* 0x0000100001157983 */ /* 0x000f280000300800 */
[----:B0-----:R-:W4:Y:S04]  /*cdf0*/  LDL.LU.64 R2, [R1+0x8] ;  /* 0x0000080001027983 */ /* 0x001f280000300a00 */
[----:B------:R0:W5:Y:S01]  /*ce00*/  LDL R9, [R1] ;  /* 0x0000000001097983 */ /* 0x0001620000100800 */
[----:B---3--:R-:W-:Y:S01]  /*ce10*/  ISETP.NE.AND P0, PT, R6, 0x1, PT ;  /* 0x000000010600780c */ /* 0x008fe20003f05270 */
[----:B------:R-:W-:-:S12]  /*ce20*/  IMAD.SHL.U32 R4, R17, 0x80, RZ ;  /* 0x0000008011047824 */ /* 0x000fd800078e00ff */
[----:B-1----:R-:W1:Y:S01]  /*ce30*/  @P0 LDC R7, c[0x0][0x450] ;  /* 0x00011400ff070b82 */ /* 0x002e620000000800 */
[----:B----4-:R-:W-:Y:S02]  /*ce40*/  IMAD.MOV.U32 R3, RZ, RZ, R21 ;  /* 0x000000ffff037224 */ /* 0x010fe400078e0015 */
[----:B------:R-:W3:Y:S01]  /*ce50*/  S2R R21, SR_TID.X ;  /* 0x0000000000157919 */ /* 0x000ee20000002100 */
[----:B------:R-:W-:-:S04]  /*ce60*/  IMAD.WIDE.U32 R2, R24, UR4, R2 ;  /* 0x0000000418027c25 */ /* 0x000fc8000f8e0002 */
[----:B------:R-:W-:Y:S01]  /*ce70*/  IMAD R3, R24, UR5, R3 ;  /* 0x0000000518037c24 */ /* 0x000fe2000f8e0203 */
[----:B------:R-:W-:Y:S02]  /*ce80*/  ULDC.64 UR4, c[0x0][0x2e0] ;  /* 0x0000b80000047ab9 */ /* 0x000fe40000000a00 */
[----:B--2---:R-:W-:Y:S02]  /*ce90*/  IMAD R0, R20, UR4, RZ ;  /* 0x0000000414007c24 */ /* 0x004fe4000f8e02ff */
[----:B------:R-:W2:Y:S01]  /*cea0*/  S2R R20, SR_TID.X ;  /* 0x0000000000147919 */ /* 0x000ea20000002100 */
[----:B------:R-:W-:-:S04]  /*ceb0*/  IMAD.WIDE.U32 R2, R31, UR4, R2 ;  /* 0x000000041f027c25 */ /* 0x000fc8000f8e0002 */
[----:B------:R-:W-:Y:S01]  /*cec0*/  IMAD R0, R31, UR5, R0 ;  /* 0x000000051f007c24 */ /* 0x000fe2000f8e0200 */
[----:B------:R-:W-:-:S03]  /*ced0*/  ULDC.64 UR4, c[0x0][0x2d0] ;  /* 0x0000b40000047ab9 */ /* 0x000fc60000000a00 */
[----:B------:R-:W-:Y:S02]  /*cee0*/  IMAD.IADD R3, R3, 0x1, R0 ;  /* 0x0000000103037824 */ /* 0x000fe400078e0200 */
[----:B------:R-:W4:Y:S01]  /*cef0*/  @P0 LDC R0, c[0x0][0x44c] ;  /* 0x00011300ff000b82 */ /* 0x000f220000000800 */
[----:B--2---:R-:W-:-:S04]  /*cf00*/  LOP3.LUT R20, R20, 0x7f, RZ, 0xc0, !PT ;  /* 0x0000007f14147812 */ /* 0x004fc800078ec0ff */
[----:B------:R-:W-:Y:S02]  /*cf10*/  SHF.R.U32.HI R10, RZ, 0x3, R20 ;  /* 0x00000003ff0a7819 */ /* 0x000fe40000011614 */
[----:B------:R0:W5:Y:S01]  /*cf20*/  LDL R20, [R1+0x14] ;  /* 0x0000140001147983 */ /* 0x0001620000100800 */
[----:B---3--:R-:W-:-:S05]  /*cf30*/  IMAD.SHL.U32 R5, R21, 0x10, RZ ;  /* 0x0000001015057824 */ /* 0x008fca00078e00ff */
[----:B------:R-:W-:-:S04]  /*cf40*/  LOP3.LUT R5, R5, 0x70, RZ, 0xc0, !PT ;  /* 0x0000007005057812 */ /* 0x000fc800078ec0ff */
[----:B------:R-:W-:-:S05]  /*cf50*/  LOP3.LUT R8, R4, R10, R5, 0xfe, !PT ;  /* 0x0000000a04087212 */ /* 0x000fca00078efe05 */
[----:B----4-:R-:W-:-:S04]  /*cf60*/  @P0 IMAD.HI.U32 R0, R8, R0, RZ ;  /* 0x0000000008000227 */ /* 0x010fc800078e00ff */
[----:B------:R-:W-:Y:S01]  /*cf70*/  IMAD.MOV.U32 R5, RZ, RZ, R8 ;  /* 0x000000ffff057224 */ /* 0x000fe200078e0008 */
[----:B-1----:R-:W-:-:S04]  /*cf80*/  @P0 SHF.R.U32.HI R5, RZ, R7, R0 ;  /* 0x00000007ff050219 */ /* 0x002fc80000011600 */
[----:B------:R-:W-:-:S05]  /*cf90*/  IADD3 R7, -R5, RZ, RZ ;  /* 0x000000ff05077210 */ /* 0x000fca0007ffe1ff */
[----:B------:R-:W-:Y:S01]  /*cfa0*/  IMAD R0, R6, R7, R8 ;  /* 0x0000000706007224 */ /* 0x000fe200078e0208 */
[----:B------:R-:W-:Y:S01]  /*cfb0*/  SHF.R.S32.HI R7, RZ, 0x1f, R5 ;  /* 0x0000001fff077819 */ /* 0x000fe20000011405 */
[----:B------:R-:W-:-:S04]  /*cfc0*/  IMAD.WIDE.U32 R2, R5, UR4, R2 ;  /* 0x0000000405027c25 */ /* 0x000fc8000f8e0002 */
[----:B------:R-:W-:-:S04]  /*cfd0*/  IMAD R7, R7, UR4, RZ ;  /* 0x0000000407077c24 */ /* 0x000fc8000f8e02ff */
[----:B------:R-:W-:Y:S01]  /*cfe0*/  IMAD R7, R5, UR5, R7 ;  /* 0x0000000505077c24 */ /* 0x000fe2000f8e0207 */
[----:B------:R-:W-:Y:S01]  /*cff0*/  SHF.R.S32.HI R5, RZ, 0x1f, R0 ;  /* 0x0000001fff057819 */ /* 0x000fe20000011400 */
[----:B------:R-:W-:Y:S02]  /*d000*/  ULDC.64 UR4, c[0x0][0x2c8] ;  /* 0x0000b20000047ab9 */ /* 0x000fe40000000a00 */
[----:B------:R-:W-:Y:S02]  /*d010*/  IMAD.IADD R3, R3, 0x1, R7 ;  /* 0x0000000103037824 */ /* 0x000fe400078e0207 */
[----:B------:R-:W-:Y:S02]  /*d020*/  IMAD R5, R5, UR4, RZ ;  /* 0x0000000405057c24 */ /* 0x000fe4000f8e02ff */
[----:B------:R-:W-:-:S04]  /*d030*/  IMAD.WIDE.U32 R2, R0, UR4, R2 ;  /* 0x0000000400027c25 */ /* 0x000fc8000f8e0002 */
[----:B------:R-:W-:Y:S01]  /*d040*/  IMAD R5, R0, UR5, R5 ;  /* 0x0000000500057c24 */ /* 0x000fe2000f8e0205 */
[----:B------:R-:W-:Y:S02]  /*d050*/  ULDC.64 UR4, c[0x0][0x280] ;  /* 0x0000a00000047ab9 */ /* 0x000fe40000000a00 */
[C---:B------:R-:W-:Y:S01]  /*d060*/  LEA R0, P0, R2.reuse, UR4, 0x1 ;  /* 0x0000000402007c11 */ /* 0x040fe2000f8008ff */
[----:B------:R-:W-:Y:S01]  /*d070*/  IMAD.IADD R5, R3, 0x1, R5 ;  /* 0x0000000103057824 */ /* 0x000fe200078e0205 */
[----:B------:R-:W-:Y:S02]  /*d080*/  ULDC UR4, c[0x0][0x2b8] ;  /* 0x0000ae0000047ab9 */ /* 0x000fe40000000800 */
[----:B------:R-:W-:Y:S02]  /*d090*/  ISETP.GE.AND P1, PT, R29, UR4, PT ;  /* 0x000000041d007c0c */ /* 0x000fe4000bf26270 */
[----:B------:R-:W-:Y:S02]  /*d0a0*/  LEA.HI.X R5, R2, UR5, R5, 0x1, P0 ;  /* 0x0000000502057c11 */ /* 0x000fe400080f0c05 */
[----:B------:R-:W-:Y:S01]  /*d0b0*/  ISETP.GE.AND P0, PT, R30, UR4, PT ;  /* 0x000000041e007c0c */ /* 0x000fe2000bf06270 */
[----:B------:R-:W-:-:S03]  /*d0c0*/  UMOV UR4, 0xffffffff ;  /* 0xffffffff00047882 */ /* 0x000fc60000000000 */
[----:B0-----:R-:W-:Y:S09]  /*d0d0*/  BRA.DIV UR4, `(.L_x_280) ;  /* 0x0000003e045c7947 */ /* 0x001ff2000b800000 */
[----:B------:R-:W0:Y:S01]  /*d0e0*/  SHFL.IDX PT, R14, R0, RZ, 0x181f ;  /* 0x00181fff000e7589 */ /* 0x000e2200000e0000 */
[----:B-----5:R-:W-:Y:S02]  /*d0f0*/  IMAD R6, R20, R6, RZ ;  /* 0x0000000614067224 */ /* 0x020fe400078e02ff */
[----:B------:R-:W-:Y:S01]  /*d100*/  IMAD.IADD R4, R10, 0x1, R4 ;  /* 0x000000010a047824 */ /* 0x000fe200078e0204 */
[----:B------:R-:W1:Y:S03]  /*d110*/  SHFL.IDX PT, R2, R5, RZ, 0x181f ;  /* 0x00181fff05027589 */ /* 0x000e6600000e0000 */
[C---:B------:R-:W-:Y:S01]  /*d120*/  VIADD R7, R4.reuse, 0x10 ;  /* 0x0000001004077836 */ /* 0x040fe20000000000 */
[----:B------:R-:W-:-:S13]  /*d130*/  ISETP.GE.AND P2, PT, R4, R6, PT ;  /* 0x000000060400720c */ /* 0x000fda0003f46270 */
[----:B0-----:R-:W-:-:S05]  /*d140*/  @!P2 LEA R14, P3, R30, R14, 0x1 ;  /* 0x0000000e1e0ea211 */ /* 0x001fca00078608ff */
[----:B-1----:R-:W-:Y:S02]  /*d150*/  @!P2 IMAD.X R3, RZ, RZ, R2, P3 ;  /* 0x000000ffff03a224 */ /* 0x002fe400018e0602 */
[----:B------:R-:W-:Y:S02]  /*d160*/  @!P2 IMAD.MOV.U32 R2, RZ, RZ, R14 ;  /* 0x000000ffff02a224 */ /* 0x000fe400078e000e */
[----:B------:R-:W0:Y:S04]  /*d170*/  SHFL.IDX PT, R14, R0, 0x1, 0x181f ;  /* 0x00381f00000e7f89 */ /* 0x000e2800000e0000 */
[----:B------:R-:W-:Y:S04]  /*d180*/  @!P2 LDGSTS.E.BYPASS.LTC128B.128 [R9+0x10400], desc[UR36][R2.64], !P0 ;  /* 0x104000000209afae */ /* 0x000fe8000c101d64 */
[----:B------:R1:W-:Y:S01]  /*d190*/  @!P2 LDGSTS.E.BYPASS.LTC128B.128 [R9+0x14400], desc[UR36][R2.64+0x80], !P1 ;  /* 0x144000800209afae */ /* 0x0003e2000c901d64 */
[----:B------:R-:W-:-:S03]  /*d1a0*/  ISETP.GE.AND P2, PT, R7, R6, PT ;  /* 0x000000060700720c */ /* 0x000fc60003f46270 */
[----:B-1----:R-:W1:Y:S10]  /*d1b0*/  SHFL.IDX PT, R2, R5, 0x1, 0x181f ;  /* 0x00381f0005027f89 */ /* 0x002e7400000e0000 */
[----:B0-----:R-:W-:-:S04]  /*d1c0*/  @!P2 LEA R14, P3, R30, R14, 0x1 ;  /* 0x0000000e1e0ea211 */ /* 0x001fc800078608ff */
[----:B-1----:R-:W-:Y:S01]  /*d1d0*/  @!P2 IADD3.X R7, RZ, R2, RZ, P3, !PT ;  /* 0x00000002ff07a210 */ /* 0x002fe20001ffe4ff */
[----:B------:R-:W-:Y:S02]  /*d1e0*/  @!P2 IMAD.MOV.U32 R2, RZ, RZ, R14 ;  /* 0x000000ffff02a224 */ /* 0x000fe400078e000e */
[----:B------:R-:W0:Y:S02]  /*d1f0*/  SHFL.IDX PT, R14, R0, 0x2, 0x181f ;  /* 0x00581f00000e7f89 */ /* 0x000e2400000e0000 */
[----:B------:R-:W-:Y:S02]  /*d200*/  @!P2 IMAD.MOV.U32 R3, RZ, RZ, R7 ;  /* 0x000000ffff03a224 */ /* 0x000fe400078e0007 */
[----:B------:R-:W-:-:S03]  /*d210*/  VIADD R7, R4, 0x20 ;  /* 0x0000002004077836 */ /* 0x000fc60000000000 */
[----:B------:R-:W-:Y:S04]  /*d220*/  @!P2 LDGSTS.E.BYPASS.LTC128B.128 [R9+0x10c00], desc[UR36][R2.64], !P0 ;  /* 0x10c000000209afae */ /* 0x000fe8000c101d64 */
[----:B------:R1:W-:Y:S01]  /*d230*/  @!P2 LDGSTS.E.BYPASS.LTC128B.128 [R9+0x14c00], desc[UR36][R2.64+0x80], !P1 ;  /* 0x14c000800209afae */ /* 0x0003e2000c901d64 */
[----:B------:R-:W-:-:S03]  /*d240*/  ISETP.GE.AND P2, PT, R7, R6, PT ;  /* 0x000000060700720c */ /* 0x000fc60003f46270 */
[----:B-1----:R-:W1:Y:S10]  /*d250*/  SHFL.IDX PT, R2, R5, 0x2, 0x181f ;  /* 0x00581f0005027f89 */ /* 0x002e7400000e0000 */
[----:B0-----:R-:W-:-:S05]  /*d260*/  @!P2 LEA R14, P3, R30, R14, 0x1 ;  /* 0x0000000e1e0ea211 */ /* 0x001fca00078608ff */
[----:B-1----:R-:W-:Y:S02]  /*d270*/  @!P2 IMAD.X R7, RZ, RZ, R2, P3 ;  /* 0x000000ffff07a224 */ /* 0x002fe400018e0602 */
[----:B------:R-:W-:Y:S02]  /*d280*/  @!P2 IMAD.MOV.U32 R2, RZ, RZ, R14 ;  /* 0x000000ffff02a224 */ /* 0x000fe400078e000e */
[----:B------:R-:W-:Y:S01]  /*d290*/  @!P2 IMAD.MOV.U32 R3, RZ, RZ, R7 ;  /* 0x000000ffff03a224 */ /* 0x000fe200078e0007 */
[----:B------:R-:W0:Y:S01]  /*d2a0*/  SHFL.IDX PT, R14, R0, 0x3, 0x181f ;  /* 0x00781f00000e7f89 */ /* 0x000e2200000e0000 */
[----:B------:R-:W-:-:S03]  /*d2b0*/  IADD3 R7, R4, 0x30, RZ ;  /* 0x0000003004077810 */ /* 0x000fc60007ffe0ff */
        /* <DEDUP_REMOVED lines=17> */
[----:B------:R-:W0:Y:S01]  /*d3d0*/  SHFL.IDX PT, R14, R0, 0x5, 0x181f ;  /* 0x00b81f00000e7f89 */ /* 0x000e2200000e0000 */
[----:B------:R-:W-:Y:S01]  /*d3e0*/  @!P2 MOV R3, R7 ;  /* 0x000000070003a202 */ /* 0x000fe20000000f00 */
[----:B------:R-:W-:-:S04]  /*d3f0*/  VIADD R7, R4, 0x50 ;  /* 0x0000005004077836 */ /* 0x000fc80000000000 */
        /* <DEDUP_REMOVED lines=14> */
[----:B0-----:R-:W-:Y:S01]  /*d4e0*/  @!P2 LEA R14, P3, R30, R14, 0x1 ;  /* 0x0000000e1e0ea211 */ /* 0x001fe200078608ff */
[----:B------:R-:W0:Y:S04]  /*d4f0*/  SHFL.IDX PT, R5, R5, 0x7, 0x181f ;  /* 0x00f81f0005057f89 */ /* 0x000e2800000e0000 */
[----:B-1----:R-:W-:Y:S01]  /*d500*/  @!P2 IMAD.X R7, RZ, RZ, R2, P3 ;  /* 0x000000ffff07a224 */ /* 0x002fe200018e0602 */
[----:B------:R-:W-:-:S02]  /*d510*/  @!P2 MOV R2, R14 ;  /* 0x0000000e0002a202 */ /* 0x000fc40000000f00 */
[----:B------:R1:W2:Y:S01]  /*d520*/  SHFL.IDX PT, R14, R0, 0x7, 0x181f ;  /* 0x00f81f00000e7f89 */ /* 0x0002a200000e0000 */
[----:B------:R-:W-:-:S05]  /*d530*/  @!P2 IMAD.MOV.U32 R3, RZ, RZ, R7 ;  /* 0x000000ffff03a224 */ /* 0x000fca00078e0007 */
[----:B------:R1:W-:Y:S04]  /*d540*/  @!P2 LDGSTS.E.BYPASS.LTC128B.128 [R9+0x13400], desc[UR36][R2.64], !P0 ;  /* 0x134000000209afae */ /* 0x0003e8000c101d64 */
[----:B0-----:R1:W-:Y:S02]  /*d550*/  @!P2 LDGSTS.E.BYPASS.LTC128B.128 [R9+0x17400], desc[UR36][R2.64+0x80], !P1 ;  /* 0x174000800209afae */ /* 0x0013e4000c901d64 */
.L_x_373:
[----:B-1----:R-:W-:Y:S01]  /*d560*/  VIADD R3, R4, 0x70 ;  /* 0x0000007004037836 */ /* 0x002fe20000000000 */
[----:B------:R-:W-:Y:S04]  /*d570*/  BSSY B0, `(.L_x_281) ;  /* 0x000000a000007945 */ /* 0x000fe80003800000 */
[----:B------:R-:W-:-:S13]  /*d580*/  ISETP.GE.AND P2, PT, R3, R6, PT ;  /* 0x000000060300720c */ /* 0x000fda0003f46270 */
[----:B------:R-:W-:Y:S05]  /*d590*/  @P2 BRA `(.L_x_282) ;  /* 0x00000000001c2947 */ /* 0x000fea0003800000 */
[----:B--2---:R-:W-:-:S05]  /*d5a0*/  LEA R2, P2, R30, R14, 0x1 ;  /* 0x0000000e1e027211 */ /* 0x004fca00078408ff */
[----:B------:R-:W-:-:S05]  /*d5b0*/  IMAD.X R3, RZ, RZ, R5, P2 ;  /* 0x000000ffff037224 */ /* 0x000fca00010e0605 */
[----:B------:R-:W-:Y:S01]  /*d5c0*/  @!PT LDS RZ, [RZ] ;  /* 0x00000000fffff984 */ /* 0x000fe20000000800 */
[----:B------:R-:W-:Y:S01]  /*d5d0*/  @!PT LDS RZ, [RZ] ;  /* 0x00000000fffff984 */ /* 0x000fe20000000800 */
[----:B------:R-:W-:Y:S01]  /*d5e0*/  @!PT LDS RZ, [RZ] ;  /* 0x00000000fffff984 */ /* 0x000fe20000000800 */
[----:B------:R0:W-:Y:S04]  /*d5f0*/  LDGSTS.E.BYPASS.LTC128B.128 [R9+0x13c00], desc[UR36][R2.64], !P0 ;  /* 0x13c0000002097fae */ /* 0x0001e8000c101d64 */
[----:B------:R0:W-:Y:S02]  /*d600*/  LDGSTS.E.BYPASS.LTC128B.128 [R9+0x17c00], desc[UR36][R2.64+0x80], !P1 ;  /* 0x17c0008002097fae */ /* 0x0001e4000c901d64 */
.L_x_282:
[----:B------:R-:W-:Y:S05]  /*d610*/  BSYNC B0 ;  /* 0x0000000000007941 */ /* 0x000fea0003800000 */
.L_x_281:
[----:B------:R-:W-:Y:S01]  /*d620*/  NOP ;  /* 0x0000000000007918 */ /* 0x000fe20000000000 */
[----:B------:R-:W-:-:S13]  /*d630*/  PLOP3.LUT P0, PT, PT, PT, PT, 0x80, 0x0 ;  /* 0x000000000000781c */ /* 0x000fda0003f0f070 */
.L_x_283:
[----:B------:R-:W-:Y:S02]  /*d640*/  PLOP3.LUT P1, PT, P1, P0, PT, 0xa2, 0x0 ;  /* 0x000000000000781c */ /* 0x000fe40000f21472 */
[----:B------:R-:W-:-:S08]  /*d650*/  @P0 R2UR P1, UR4, R22 ;  /* 0x00000000160402ca */ /* 0x000fd00000020000 */
[----:B------:R-:W-:-:S05]  /*d660*/  @P0 PLOP3.LUT P0, PT, P1, PT, PT, 0x80, 0x0 ;  /* 0x000000000000081c */ /* 0x000fca0000f0f070 */
[----:B------:R-:W-:Y:S01]  /*d670*/  @!P1 SYNCS.ARRIVE.TRANS64.RED.A0T1 RZ, [UR4+0x28800], RZ ;  /* 0x028800ffffff99a7 */ /* 0x000fe20008200404 */
[----:B------:R-:W-:Y:S07]  /*d680*/  @!P1 ARRIVES.LDGSTSBAR.64.TRANSCNT [UR4+0x28800] ;  /* 0x02880000ff0099b0 */ /* 0x000fee0008000a84 */
[----:B------:R-:W-:Y:S05]  /*d690*/  @P0 BRA.U.ANY `(.L_x_283) ;  /* 0xfffffffd00e80947 */ /* 0x000fea000393ffff */
[----:B0-----:R-:W3:Y:S02]  /*d6a0*/  LDL.LU R2, [R1+0x20] ;  /* 0x0000200001027983 */ /* 0x001ee40000300800 */
[----:B---3--:R-:W-:-:S05]  /*d6b0*/  VIADD R2, R2, 0x1 ;  /* 0x0000000102027836 */ /* 0x008fca0000000000 */
[----:B------:R0:W-:Y:S01]  /*d6c0*/  STL [R1+0x20], R2 ;  /* 0x0000200201007387 */ /* 0x0001e20000100800 */
[----:B------:R-:W-:-:S04]  /*d6d0*/  LEA.HI R0, R2, R2, RZ, 0x1 ;  /* 0x0000000202007211 */ /* 0x000fc800078f08ff */
[----:B------:R-:W-:-:S05]  /*d6e0*/  LOP3.LUT R0, R0, 0xfffffffe, RZ, 0xc0, !PT ;  /* 0xfffffffe00007812 */ /* 0x000fca00078ec0ff */
[----:B------:R-:W-:-:S05]  /*d6f0*/  IMAD.IADD R0, R2, 0x1, -R0 ;  /* 0x0000000102007824 */ /* 0x000fca00078e0a00 */
[----:B------:R-:W-:Y:S01]  /*d700*/  SHF.L.U32 R3, R0, 0x1f, RZ ;  /* 0x0000001f00037819 */ /* 0x000fe200000006ff */
[----:B------:R-:W-:Y:S01]  /*d710*/  NOP ;  /* 0x0000000000007918 */ /* 0x000fe20000000000 */
[----:B0-----:R-:W3:Y:S01]  /*d720*/  LDL.LU R2, [R1+0x18] ;  /* 0x0000180001027983 */ /* 0x001ee20000300800 */
[----:B------:R0:W-:Y:S01]  /*d730*/  SYNCS.ARRIVE.TRANS64.A1T0 RZ, [R22+URZ+0x28800], RZ ;  /* 0x028800ff16ff79a7 */ /* 0x0001e2000810003f */
[----:B------:R-:W-:Y:S01]  /*d740*/  BSSY B0, `(.L_x_284) ;  /* 0x0000005000007945 */ /* 0x000fe20003800000 */
[----:B------:R-:W1:Y:S01]  /*d750*/  SYNCS.PHASECHK.TRANS64.TRYWAIT P1, [R22+URZ+0x28820], R3 ;  /* 0x02882003160075a7 */ /* 0x000e62000802017f */
[----:B---3--:R-:W-:-:S05]  /*d760*/  VIADD R6, R2, 0xfffffffe ;  /* 0xfffffffe02067836 */ /* 0x008fca0000000000 */
[----:B------:R-:W-:Y:S01]  /*d770*/  ISETP.GE.AND P0, PT, R6, R35, PT ;  /* 0x000000230600720c */ /* 0x000fe20003f06270 */
[----:B01----:R-:W-:-:S12]  /*d780*/  @!P1 BRA `(.L_x_285) ;  /* 0x0000004000309947 */ /* 0x003fd80003800000 */
.L_x_374:
[----:B------:R-:W-:Y:S05]  /*d790*/  BSYNC B0 ;  /* 0x0000000000007941 */ /* 0x000fea0003800000 */
.L_x_284:
[----:B------:R-:W-:Y:S04]  /*d7a0*/  BSSY B0, `(.L_x_286) ;  /* 0x0000108000007945 */ /* 0x000fe80003800000 */
[----:B------:R-:W-:Y:S05]  /*d7b0*/  @!P0 BRA `(.L_x_287) ;  /* 0x0000001000188947 */ /* 0x000fea0003800000 */
[----:B------:R-:W-:Y:S01]  /*d7c0*/  ULDC UR4, c[0x0][0x2f4] ;  /* 0x0000bd0000047ab9 */ /* 0x000fe20000000800 */
[----:B------:R-:W-:Y:S01]  /*d7d0*/  MOV R17, R28 ;  /* 0x0000001c00117202 */ /* 0x000fe20000000f00 */
[----:B------:R-:W-:Y:S01]  /*d7e0*/  IMAD.MOV.U32 R10, RZ, RZ, R25 ;  /* 0x000000ffff0a7224 */ /* 0x000fe200078e0019 */
[----:B------:R-:W-:Y:S01]  /*d7f0*/  ISETP.GE.AND P2, PT, R30, UR4, PT ;  /* 0x000000041e007c0c */ /* 0x000fe2000bf46270 */
[----:B------:R-:W-:Y:S01]  /*d800*/  IMAD.MOV.U32 R31, RZ, RZ, R26 ;  /* 0x000000ffff1f7224 */ /* 0x000fe200078e001a */
[----:B------:R-:W-:-:S13]  /*d810*/  ISETP.GE.AND P1, PT, R29, UR4, PT ;  /* 0x000000041d007c0c */ /* 0x000fda000bf26270 */
.L_x_300:
[----:B0-----:R-:W0:Y:S01]  /*d820*/  S2R R3, SR_TID.X ;  /* 0x0000000000037919 */ /* 0x001e220000002100 */
[----:B------:R-:W1:Y:S01]  /*d830*/  LDC R4, c[0x0][0x430] ;  /* 0x00010c00ff047b82 */ /* 0x000e620000000800 */
[----:B------:R-:W3:Y:S01]  /*d840*/  LDL R9, [R1+0x24] ;  /* 0x0000240001097983 */ /* 0x000ee20000100800 */
[----:B-1----:R-:W-:Y:S02]  /*d850*/  ISETP.NE.AND P0, PT, R4, 0x1, PT ;  /* 0x000000010400780c */ /* 0x002fe40003f05270 */
[----:B0-----:R-:W-:-:S04]  /*d860*/  LOP3.LUT R0, R3, 0x7f, RZ, 0xc0, !PT ;  /* 0x0000007f03007812 */ /* 0x001fc800078ec0ff */
[----:B------:R-:W-:-:S07]  /*d870*/  SHF.R.U32.HI R5, RZ, 0x3, R0 ;  /* 0x00000003ff057819 */ /* 0x000fce0000011600 */
[----:B------:R-:W0:Y:S01]  /*d880*/  @P0 LDC R0, c[0x0][0x434] ;  /* 0x00010d00ff000b82 */ /* 0x000e220000000800 */
[----:B------:R-:W-:-:S07]  /*d890*/  IMAD.SHL.U32 R4, R3, 0x10, RZ ;  /* 0x0000001003047824 */ /* 0x000fce00078e00ff */
[----:B------:R-:W1:Y:S01]  /*d8a0*/  @P0 LDC R3, c[0x0][0x438] ;  /* 0x00010e00ff030b82 */ /* 0x000e620000000800 */
[----:B------:R-:W-:Y:S01]  /*d8b0*/  IMAD R7, R6, 0x80, R5 ;  /* 0x0000008006077824 */ /* 0x000fe200078e0205 */
[----:B------:R-:W-:-:S04]  /*d8c0*/  LOP3.LUT R4, R4, 0x70, RZ, 0xc0, !PT ;  /* 0x0000007004047812 */ /* 0x000fc800078ec0ff */
[----:B------:R-:W-:Y:S01]  /*d8d0*/  IADD3 R7, R4, R7, R36 ;  /* 0x0000000704077210 */ /* 0x000fe20007ffe024 */
[----:B------:R-:W-:Y:S05]  /*d8e0*/  YIELD ;  /* 0x0000000000007946 */ /* 0x000fea0003800000 */
[----:B------:R-:W-:Y:S01]  /*d8f0*/  IMAD.MOV.U32 R8, RZ, RZ, R7 ;  /* 0x000000ffff087224 */ /* 0x000fe200078e0007 */
[----:B------:R-:W-:Y:S01]  /*d900*/  ULDC.64 UR4, c[0x0][0x428] ;  /* 0x00010a0000047ab9 */ /* 0x000fe20000000a00 */
[----:B0-----:R-:W-:-:S05]  /*d910*/  @P0 IMAD.HI.U32 R0, R7, R0, RZ ;  /* 0x0000000007000227 */ /* 0x001fca00078e00ff */
[----:B-1----:R-:W-:Y:S01]  /*d920*/  @P0 SHF.R.U32.HI R8, RZ, R3, R0 ;  /* 0x00000003ff080219 */ /* 0x002fe20000011600 */
[----:B------:R-:W-:-:S03]  /*d930*/  IMAD R5, R37, UR4, RZ ;  /* 0x0000000425057c24 */ /* 0x000fc6000f8e02ff */
[--C-:B------:R-:W-:Y:S01]  /*d940*/  SHF.R.S32.HI R3, RZ, 0x1f, R8.reuse ;  /* 0x0000001fff037819 */ /* 0x100fe20000011408 */
[----:B------:R-:W-:Y:S02]  /*d950*/  IMAD.MOV.U32 R2, RZ, RZ, R8 ;  /* 0x000000ffff027224 */ /* 0x000fe400078e0008 */
[C---:B------:R-:W-:Y:S02]  /*d960*/  IMAD R5, R32.reuse, UR5, R5 ;  /* 0x0000000520057c24 */ /* 0x040fe4000f8e0205 */
[----:B------:R-:W-:Y:S01]  /*d970*/  IMAD.WIDE.U32 R2, R32, UR4, R2 ;  /* 0x0000000420027c25 */ /* 0x000fe2000f8e0002 */
[----:B------:R-:W-:-:S04]  /*d980*/  ULDC.64 UR4, c[0x0][0x418] ;  /* 0x0001060000047ab9 */ /* 0x000fc80000000a00 */
[----:B------:R-:W-:Y:S02]  /*d990*/  IADD3 R3, R5, R3, RZ ;  /* 0x0000000305037210 */ /* 0x000fe40007ffe0ff */
[----:B------:R-:W-:Y:S01]  /*d9a0*/  LEA R4, P0, R2, UR4, 0x2 ;  /* 0x0000000402047c11 */ /* 0x000fe2000f8010ff */
[----:B------:R-:W-:Y:S01]  /*d9b0*/  VIADD R25, R10, 0x1 ;  /* 0x000000010a197836 */ /* 0x000fe20000000000 */
[----:B------:R-:W-:Y:S02]  /*d9c0*/  ULDC UR4, c[0x0][0x430] ;  /* 0x00010c0000047ab9 */ /* 0x000fe40000000800 */
[----:B------:R-:W-:-:S05]  /*d9d0*/  LEA.HI.X R5, R2, UR5, R3, 0x2, P0 ;  /* 0x0000000502057c11 */ /* 0x000fca00080f1403 */
[----:B------:R0:W4:Y:S01]  /*d9e0*/  LDG.E R0, desc[UR36][R4.64] ;  /* 0x0000002404007981 */ /* 0x000122000c1e1900 */
[----:B------:R-:W-:Y:S01]  /*d9f0*/  ISETP.NE.AND P0, PT, R25, 0x2, PT ;  /* 0x000000021900780c */ /* 0x000fe20003f05270 */
[----:B------:R-:W-:-:S03]  /*da00*/  IMAD.MOV R2, RZ, RZ, -R8 ;  /* 0x000000ffff027224 */ /* 0x000fc600078e0a08 */
[----:B------:R-:W-:Y:S01]  /*da10*/  SEL R28, RZ, 0x1, P0 ;  /* 0x00000001ff1c7807 */ /* 0x000fe20000000000 */
[----:B------:R-:W-:Y:S01]  /*da20*/  IMAD.MOV.U32 R26, RZ, RZ, R6 ;  /* 0x000000ffff1a7224 */ /* 0x000fe200078e0006 */
[----:B------:R-:W-:Y:S01]  /*da30*/  SEL R25, R25, RZ, P0 ;  /* 0x000000ff19197207 */ /* 0x000fe20000000000 */
[----:B0-----:R-:W-:Y:S01]  /*da40*/  IMAD R4, R2, UR4, R7 ;  /* 0x0000000402047c24 */ /* 0x001fe2000f8e0207 */
[----:B------:R-:W-:Y:S02]  /*da50*/  LOP3.LUT R28, R17, R28, RZ, 0x3c, !PT ;  /* 0x0000001c111c7212 */ /* 0x000fe400078e3cff */
[----:B---3--:R-:W-:Y:S02]  /*da60*/  ISETP.NE.AND P3, PT, R9, 0x3, PT ;  /* 0x000000030900780c */ /* 0x008fe40003f65270 */
[----:B----4-:R-:W-:-:S11]  /*da70*/  SHF.R.S32.HI R21, RZ, 0x1f, R0 ;  /* 0x0000001fff157819 */ /* 0x010fd60000011400 */
[----:B------:R-:W-:Y:S05]  /*da80*/  @!P3 BRA `(.L_x_288) ;  /* 0x000000000004b947 */ /* 0x000fea0003800000 */
[----:B------:R-:W-:Y:S01]  /*da90*/  BPT.TRAP 0x1 ;  /* 0x000000040000795c */ /* 0x000fe20000300000 */
.L_x_288:
[----:B------:R-:W-:Y:S01]  /*daa0*/  IMAD R6, R25, 0x8, R22 ;  /* 0x0000000819067824 */ /* 0x000fe200078e0216 */
[----:B------:R-:W-:Y:S01]  /*dab0*/  SHF.L.U32 R3, R28, 0x1f, RZ ;  /* 0x0000001f1c037819 */ /* 0x000fe200000006ff */
[----:B------:R-:W-:Y:S03]  /*dac0*/  BSSY B1, `(.L_x_289) ;  /* 0x0000003000017945 */ /* 0x000fe60003800000 */
[----:B------:R-:W0:Y:S02]  /*dad0*/  SYNCS.PHASECHK.TRANS64.TRYWAIT P0, [R6+URZ+0x28840], R3 ;  /* 0x02884003060075a7 */ /* 0x000e24000800017f */
[----:B0-----:R-:W-:Y:S05]  /*dae0*/  @!P0 BRA `(.L_x_290) ;  /* 0x0000003c006c8947 */ /* 0x001fea0003800000 */
.L_x_375:
[----:B------:R-:W-:Y:S05]  /*daf0*/  BSYNC B1 ;  /* 0x0000000000017941 */ /* 0x000fea0003800000 */
.L_x_289:
[----:B------:R-:W-:Y:S01]  /*db00*/  SHF.R.S32.HI R20, RZ, 0x1f, R4 ;  /* 0x0000001fff147819 */ /* 0x000fe20000011404 */
[----:B------:R-:W-:Y:S01]  /*db10*/  ULDC.64 UR4, c[0x0][0x300] ;  /* 0x0000c00000047ab9 */ /* 0x000fe20000000a00 */
[----:B------:R-:W-:Y:S01]  /*db20*/  ULDC.64 UR6, c[0x0][0x2e8] ;  /* 0x0000ba0000067ab9 */ /* 0x000fe20000000a00 */
[----:B0-----:R-:W-:Y:S01]  /*db30*/  IMAD.WIDE.U32 R2, R4, UR4, RZ ;  /* 0x0000000404027c25 */ /* 0x001fe2000f8e00ff */
[C---:B------:R-:W-:Y:S02]  /*db40*/  LOP3.LUT P4, RZ, R27.reuse, 0x2, RZ, 0xc0, !PT ;  /* 0x000000021bff7812 */ /* 0x040fe4000788c0ff */
[----:B------:R-:W-:Y:S01]  /*db50*/  LOP3.LUT P3, RZ, R27, 0x1, RZ, 0xc0, !PT ;  /* 0x000000011bff7812 */ /* 0x000fe2000786c0ff */
[----:B------:R-:W-:Y:S01]  /*db60*/  IMAD R5, R20, UR4, RZ ;  /* 0x0000000414057c24 */ /* 0x000fe2000f8e02ff */
[----:B------:R-:W-:-:S03]  /*db70*/  LEA R7, R25, R33, 0xe ;  /* 0x0000002119077211 */ /* 0x000fc600078e70ff */
[----:B------:R-:W-:Y:S01]  /*db80*/  IMAD R5, R4, UR5, R5 ;  /* 0x0000000504057c24 */ /* 0x000fe2000f8e0205 */
[----:B------:R-:W-:-:S03]  /*db90*/  ULDC.64 UR4, c[0x0][0x310] ;  /* 0x0000c40000047ab9 */ /* 0x000fc60000000a00 */
[----:B------:R-:W-:Y:S02]  /*dba0*/  IMAD.IADD R3, R3, 0x1, R5 ;  /* 0x0000000103037824 */ /* 0x000fe400078e0205 */
[----:B------:R-:W-:Y:S02]  /*dbb0*/  IMAD R5, R21, UR4, RZ ;  /* 0x0000000415057c24 */ /* 0x000fe4000f8e02ff */
[----:B------:R-:W-:-:S04]  /*dbc0*/  IMAD.WIDE.U32 R2, R0, UR4, R2 ;  /* 0x0000000400027c25 */ /* 0x000fc8000f8e0002 */
[----:B------:R-:W-:Y:S01]  /*dbd0*/  IMAD R5, R0, UR5, R5 ;  /* 0x0000000500057c24 */ /* 0x000fe2000f8e0205 */
[----:B------:R-:W-:-:S03]  /*dbe0*/  ULDC.64 UR4, c[0x0][0x308] ;  /* 0x0000c20000047ab9 */ /* 0x000fc60000000a00 */
[----:B------:R-:W-:Y:S02]  /*dbf0*/  IMAD.IADD R3, R3, 0x1, R5 ;  /* 0x0000000103037824 */ /* 0x000fe400078e0205 */
[----:B------:R-:W-:Y:S01]  /*dc00*/  IMAD.WIDE.U32 R2, R24, UR4, R2 ;  /* 0x0000000418027c25 */ /* 0x000fe2000f8e0002 */
[----:B------:R-:W-:-:S03]  /*dc10*/  UMOV UR4, 0xffffffff ;  /* 0xffffffff00047882 */ /* 0x000fc60000000000 */
[----:B------:R-:W-:Y:S01]  /*dc20*/  IMAD R9, R24, UR5, R3 ;  /* 0x0000000518097c24 */ /* 0x000fe2000f8e0203 */
[----:B------:R-:W-:-:S04]  /*dc30*/  LEA R8, P0, R2, UR6, 0x1 ;  /* 0x0000000602087c11 */ /* 0x000fc8000f8008ff */
[----:B------:R-:W-:Y:S01]  /*dc40*/  LEA.HI.X R9, R2, UR7, R9, 0x1, P0 ;  /* 0x0000000702097c11 */ /* 0x000fe200080f0c09 */
[----:B------:R-:W-:Y:S08]  /*dc50*/  BRA.DIV UR4, `(.L_x_291) ;  /* 0x0000003e04247947 */ /* 0x000ff0000b800000 */
[----:B------:R-:W0:Y:S01]  /*dc60*/  SHFL.IDX PT, R2, R8, RZ, 0x181f ;  /* 0x00181fff08027589 */ /* 0x000e2200000e0000 */
[----:B------:R-:W-:Y:S02]  /*dc70*/  IMAD.SHL.U32 R5, R30, 0x2, RZ ;  /* 0x000000021e057824 */ /* 0x000fe400078e00ff */
[----:B------:R-:W-:Y:S01]  /*dc80*/  IMAD R7, R7, 0x2, R22 ;  /* 0x0000000207077824 */ /* 0x000fe200078e0216 */
[----:B------:R-:W1:Y:S02]  /*dc90*/  SHFL.IDX PT, R3, R9, RZ, 0x181f ;  /* 0x00181fff09037589 */ /* 0x000e6400000e0000 */
[----:B0-----:R-:W-:-:S05]  /*dca0*/  IADD3 R2, P0, R2, R5, RZ ;  /* 0x0000000502027210 */ /* 0x001fca0007f1e0ff */
[----:B-1----:R-:W-:-:S05]  /*dcb0*/  IMAD.X R3, RZ, RZ, R3, P0 ;  /* 0x000000ffff037224 */ /* 0x002fca00000e0603 */
[----:B------:R-:W-:Y:S01]  /*dcc0*/  @!PT LDS RZ, [RZ] ;  /* 0x00000000fffff984 */ /* 0x000fe20000000800 */
[----:B------:R-:W-:Y:S04]  /*dcd0*/  LDGSTS.E.BYPASS.LTC128B.128 [R7+0x18400], desc[UR36][R2.64], !P4 ;  /* 0x1840000002077fae */ /* 0x000fe8000e101d64 */
[----:B------:R0:W-:Y:S04]  /*dce0*/  LDGSTS.E.BYPASS.LTC128B.128 [R7+0x1c400], desc[UR36][R2.64+0x80], !P3 ;  /* 0x1c40008002077fae */ /* 0x0001e8000d901d64 */
[----:B0-----:R-:W0:Y:S04]  /*dcf0*/  SHFL.IDX PT, R2, R8, 0x1, 0x181f ;  /* 0x00381f0008027f89 */ /* 0x001e2800000e0000 */
[----:B------:R-:W1:Y:S01]  /*dd00*/  SHFL.IDX PT, R3, R9, 0x1, 0x181f ;  /* 0x00381f0009037f89 */ /* 0x000e6200000e0000 */
[----:B0-----:R-:W-:-:S05]  /*dd10*/  IADD3 R2, P0, R2, R5, RZ ;  /* 0x0000000502027210 */ /* 0x001fca0007f1e0ff */
[----:B-1----:R-:W-:-:S05]  /*dd20*/  IMAD.X R3, RZ, RZ, R3, P0 ;  /* 0x000000ffff037224 */ /* 0x002fca00000e0603 */
        /* <DEDUP_REMOVED lines=16> */
[----:B0-----:R-:W-:-:S04]  /*de30*/  IADD3 R2, P0, R2, R5, RZ ;  /* 0x0000000502027210 */ /* 0x001fc80007f1e0ff */
[----:B-1----:R-:W-:-:S05]  /*de40*/  IADD3.X R3, RZ, R3, RZ, P0, !PT ;  /* 0x00000003ff037210 */ /* 0x002fca00007fe4ff */
        /* <DEDUP_REMOVED lines=9> */
[----:B------:R-:W1:Y:S04]  /*dee0*/  SHFL.IDX PT, R3, R9, 0x6, 0x181f ;  /* 0x00d81f0009037f89 */ /* 0x000e6800000e0000 */
[----:B------:R-:W3:Y:S01]  /*def0*/  SHFL.IDX PT, R9, R9, 0x7, 0x181f ;  /* 0x00f81f0009097f89 */ /* 0x000ee200000e0000 */
[----:B0-----:R-:W-:-:S05]  /*df00*/  IADD3 R2, P0, R2, R5, RZ ;  /* 0x0000000502027210 */ /* 0x001fca0007f1e0ff */
[----:B-1----:R-:W-:-:S05]  /*df10*/  IMAD.X R3, RZ, RZ, R3, P0 ;  /* 0x000000ffff037224 */ /* 0x002fca00000e0603 */
[----:B------:R-:W-:Y:S04]  /*df20*/  LDGSTS.E.BYPASS.LTC128B.128 [R7+0x1b400], desc[UR36][R2.64], !P4 ;  /* 0x1b40000002077fae */ /* 0x000fe8000e101d64 */
[----:B------:R0:W-:Y:S04]  /*df30*/  LDGSTS.E.BYPASS.LTC128B.128 [R7+0x1f400], desc[UR36][R2.64+0x80], !P3 ;  /* 0x1f40008002077fae */ /* 0x0001e8000d901d64 */
[----:B0--3--:R0:W1:Y:S02]  /*df40*/  SHFL.IDX PT, R2, R8, 0x7, 0x181f ;  /* 0x00f81f0008027f89 */ /* 0x00906400000e0000 */
.L_x_393:
[----:B-1----:R-:W-:-:S05]  /*df50*/  IADD3 R2, P0, R2, R5, RZ ;  /* 0x0000000502027210 */ /* 0x002fca0007f1e0ff */
        /* <DEDUP_REMOVED lines=8> */
.L_x_292:
[----:B------:R-:W-:Y:S02]  /*dfe0*/  PLOP3.LUT P3, PT, P3, P0, PT, 0xa2, 0x0 ;  /* 0x000000000000781c */ /* 0x000fe40001f61472 */
[----:B------:R-:W-:-:S08]  /*dff0*/  @P0 R2UR P3, UR4, R6 ;  /* 0x00000000060402ca */ /* 0x000fd00000060000 */
[----:B------:R-:W-:-:S05]  /*e000*/  @P0 PLOP3.LUT P0, PT, P3, PT, PT, 0x80, 0x0 ;  /* 0x000000000000081c */ /* 0x000fca0001f0f070 */
[----:B------:R-:W-:Y:S01]  /*e010*/  @!P3 SYNCS.ARRIVE.TRANS64.RED.A0T1 RZ, [UR4+0x28830], RZ ;  /* 0x028830ffffffb9a7 */ /* 0x000fe20008200404 */
[----:B------:R-:W-:Y:S07]  /*e020*/  @!P3 ARRIVES.LDGSTSBAR.64.TRANSCNT [UR4+0x28830] ;  /* 0x02883000ff00b9b0 */ /* 0x000fee0008000a84 */
[----:B------:R-:W-:Y:S05]  /*e030*/  @P0 BRA.U.ANY `(.L_x_292) ;  /* 0xfffffffd00e80947 */ /* 0x000fea000393ffff */
[----:B------:R-:W-:Y:S01]  /*e040*/  NOP ;  /* 0x0000000000007918 */ /* 0x000fe20000000000 */
[----:B-1----:R-:W3:Y:S02]  /*e050*/  LDL R2, [R1+0x24] ;  /* 0x0000240001027983 */ /* 0x002ee40000100800 */
[----:B---3--:R-:W-:-:S13]  /*e060*/  ISETP.NE.AND P4, PT, R2, 0x3, PT ;  /* 0x000000030200780c */ /* 0x008fda0003f85270 */
[----:B------:R-:W-:Y:S05]  /*e070*/  @!P4 BRA `(.L_x_293) ;  /* 0x000000000004c947 */ /* 0x000fea0003800000 */
[----:B------:R-:W-:Y:S01]  /*e080*/  BPT.TRAP 0x1 ;  /* 0x000000040000795c */ /* 0x000fe20000300000 */
.L_x_293:
[----:B------:R1:W-:Y:S01]  /*e090*/  SYNCS.ARRIVE.TRANS64.A1T0 RZ, [R6+URZ+0x28830], RZ ;  /* 0x028830ff06ff79a7 */ /* 0x0003e2000810003f */
[----:B------:R-:W-:Y:S05]  /*e0a0*/  @!P4 BRA `(.L_x_294) ;  /* 0x000000000004c947 */ /* 0x000fea0003800000 */
[----:B------:R-:W-:Y:S01]  /*e0b0*/  BPT.TRAP 0x1 ;  /* 0x000000040000795c */ /* 0x000fe20000300000 */
.L_x_294:
[----:B------:R-:W-:Y:S01]  /*e0c0*/  SHF.L.U32 R3, R17, 0x1f, RZ ;  /* 0x0000001f11037819 */ /* 0x000fe200000006ff */
[----:B-1----:R-:W-:Y:S01]  /*e0d0*/  IMAD R6, R10, 0x8, R22 ;  /* 0x000000080a067824 */ /* 0x002fe200078e0216 */
[----:B------:R-:W-:Y:S03]  /*e0e0*/  BSSY B1, `(.L_x_295) ;  /* 0x0000003000017945 */ /* 0x000fe60003800000 */
[----:B------:R-:W1:Y:S02]  /*e0f0*/  SYNCS.PHASECHK.TRANS64.TRYWAIT P0, [R6+URZ+0x28860], R3 ;  /* 0x02886003060075a7 */ /* 0x000e64000800017f */
[----:B-1----:R-:W-:Y:S05]  /*e100*/  @!P0 BRA `(.L_x_296) ;  /* 0x0000004000448947 */ /* 0x002fea0003800000 */
.L_x_394:
[----:B------:R-:W-:Y:S05]  /*e110*/  BSYNC B1 ;  /* 0x0000000000017941 */ /* 0x000fea0003800000 */
.L_x_295:
[----:B------:R-:W3:Y:S01]  /*e120*/  S2R R2, SR_TID.X ;  /* 0x0000000000027919 */ /* 0x000ee20000002100 */
[----:B------:R-:W-:Y:S01]  /*e130*/  UMOV UR4, 0xffffffff ;  /* 0xffffffff00047882 */ /* 0x000fe20000000000 */
[----:B0-----:R-:W-:Y:S02]  /*e140*/  IMAD R8, R31, -0x80, R34 ;  /* 0xffffff801f087824 */ /* 0x001fe400078e0222 */
[----:B------:R-:W-:Y:S01]  /*e150*/  IMAD R7, R10, 0x4000, R33 ;  /* 0x000040000a077824 */ /* 0x000fe200078e0221 */
[----:B---3--:R-:W-:-:S04]  /*e160*/  LOP3.LUT R2, R2, 0x7f, RZ, 0xc0, !PT ;  /* 0x0000007f02027812 */ /* 0x008fc800078ec0ff */
[----:B------:R-:W-:-:S05]  /*e170*/  SHF.R.U32.HI R2, RZ, 0x3, R2 ;  /* 0x00000003ff027819 */ /* 0x000fca0000011602 */
[----:B------:R-:W-:Y:S01]  /*e180*/  IMAD.IADD R8, R8, 0x1, -R2 ;  /* 0x0000000108087824 */ /* 0x000fe200078e0a02 */
[----:B------:R-:W-:Y:S06]  /*e190*/  BRA.DIV UR4, `(.L_x_297) ;  /* 0x0000004204347947 */ /* 0x000fec000b800000 */
[----:B------:R-:W0:Y:S01]  /*e1a0*/  SHFL.IDX PT, R2, R18, RZ, 0x181f ;  /* 0x00181fff12027589 */ /* 0x000e2200000e0000 */
[----:B------:R-:W-:-:S03]  /*e1b0*/  IMAD R7, R7, 0x2, R22 ;  /* 0x0000000207077824 */ /* 0x000fc600078e0216 */
[----:B-1----:R-:W1:Y:S04]  /*e1c0*/  SHFL.IDX PT, R3, R23, RZ, 0x181f ;  /* 0x00181fff17037589 */ /* 0x002e6800000e0000 */
[----:B--2---:R-:W-:Y:S01]  /*e1d0*/  SHFL.IDX PT, R14, R18, 0x7, 0x181f ;  /* 0x00f81f00120e7f89 */ /* 0x004fe200000e0000 */
[----:B0-----:R-:W-:-:S04]  /*e1e0*/  IADD3 R2, P0, R2, R5, RZ ;  /* 0x0000000502027210 */ /* 0x001fc80007f1e0ff */
[----:B-1----:R-:W-:Y:S02]  /*e1f0*/  IADD3.X R3, RZ, R3, RZ, P0, !PT ;  /* 0x00000003ff037210 */ /* 0x002fe400007fe4ff */
[----:B------:R-:W-:-:S13]  /*e200*/  ISETP.LT.OR P0, PT, R8, 0x1, P2 ;  /* 0x000000010800780c */ /* 0x000fda0001701670 */
[----:B------:R-:W-:Y:S01]  /*e210*/  LDGSTS.E.BYPASS.LTC128B.128 [R7+0x400], desc[UR36][R2.64], !P0 ;  /* 0x0040000002077fae */ /* 0x000fe2000c101d64 */
[----:B------:R-:W-:-:S13]  /*e220*/  ISETP.LT.OR P0, PT, R8, 0x1, P1 ;  /* 0x000000010800780c */ /* 0x000fda0000f01670 */
[----:B------:R0:W-:Y:S04]  /*e230*/  LDGSTS.E.BYPASS.LTC128B.128 [R7+0x4400], desc[UR36][R2.64+0x80], !P0 ;  /* 0x0440008002077fae */ /* 0x0001e8000c101d64 */
[----:B0-----:R-:W0:Y:S04]  /*e240*/  SHFL.IDX PT, R2, R18, 0x1, 0x181f ;  /* 0x00381f0012027f89 */ /* 0x001e2800000e0000 */
[----:B------:R-:W1:Y:S01]  /*e250*/  SHFL.IDX PT, R3, R23, 0x1, 0x181f ;  /* 0x00381f0017037f89 */ /* 0x000e6200000e0000 */
[----:B0-----:R-:W-:-:S05]  /*e260*/  IADD3 R2, P0, R2, R5, RZ ;  /* 0x0000000502027210 */ /* 0x001fca0007f1e0ff */
[----:B-1----:R-:W-:Y:S01]  /*e270*/  IMAD.X R3, RZ, RZ, R3, P0 ;  /* 0x000000ffff037224 */ /* 0x002fe200000e0603 */
        /* <DEDUP_REMOVED lines=37> */
[----:B------:R-:W1:Y:S04]  /*e4d0*/  SHFL.IDX PT, R3, R23, 0x6, 0x181f ;  /* 0x00d81f0017037f89 */ /* 0x000e6800000e0000 */
[----:B------:R-:W2:Y:S01]  /*e4e0*/  SHFL.IDX PT, R23, R23, 0x7, 0x181f ;  /* 0x00f81f0017177f89 */ /* 0x000ea200000e0000 */
[----:B0-----:R-:W-:-:S04]  /*e4f0*/  IADD3 R2, P0, R2, R5, RZ ;  /* 0x0000000502027210 */ /* 0x001fc80007f1e0ff */
[----:B-1----:R-:W-:Y:S02]  /*e500*/  IADD3.X R3, RZ, R3, RZ, P0, !PT ;  /* 0x00000003ff037210 */ /* 0x002fe400007fe4ff */
[----:B------:R-:W-:-:S13]  /*e510*/  ISETP.LT.OR P0, PT, R8, 0x61, P2 ;  /* 0x000000610800780c */ /* 0x000fda0001701670 */
[----:B------:R1:W-:Y:S01]  /*e520*/  LDGSTS.E.BYPASS.LTC128B.128 [R7+0x3400], desc[UR36][R2.64], !P0 ;  /* 0x0340000002077fae */ /* 0x0003e2000c101d64 */
[----:B------:R-:W-:-:S13]  /*e530*/  ISETP.LT.OR P0, PT, R8, 0x61, P1 ;  /* 0x000000610800780c */ /* 0x000fda0000f01670 */
[----:B--2---:R1:W-:Y:S02]  /*e540*/  LDGSTS.E.BYPASS.LTC128B.128 [R7+0x7400], desc[UR36][R2.64+0x80], !P0 ;  /* 0x0740008002077fae */ /* 0x0043e4000c101d64 */
.L_x_412:
[----:B01----:R-:W-:Y:S01]  /*e550*/  IADD3 R2, P0, R14, R5, RZ ;  /* 0x000000050e027210 */ /* 0x003fe20007f1e0ff */
[----:B------:R-:W-:Y:S01]  /*e560*/  ULDC.64 UR4, c[0x0][0x328] ;  /* 0x0000ca0000047ab9 */ /* 0x000fe20000000a00 */
[----:B------:R-:W-:Y:S01]  /*e570*/  ULDC.64 UR6, c[0x0][0x318] ;  /* 0x0000c60000067ab9 */ /* 0x000fe20000000a00 */
[----:B------:R-:W-:Y:S02]  /*e580*/  IMAD R5, R20, UR4, RZ ;  /* 0x0000000414057c24 */ /* 0x000fe4000f8e02ff */
[----:B------:R-:W-:Y:S01]  /*e590*/  IMAD.X R3, RZ, RZ, R23, P0 ;  /* 0x000000ffff037224 */ /* 0x000fe200000e0617 */
[----:B------:R-:W-:Y:S01]  /*e5a0*/  ISETP.LT.OR P0, PT, R8, 0x71, P2 ;  /* 0x000000710800780c */ /* 0x000fe20001701670 */
[----:B------:R-:W-:-:S12]  /*e5b0*/  IMAD R5, R4, UR5, R5 ;  /* 0x0000000504057c24 */ /* 0x000fd8000f8e0205 */
[----:B------:R-:W-:Y:S01]  /*e5c0*/  @!PT LDS RZ, [RZ] ;  /* 0x00000000fffff984 */ /* 0x000fe20000000800 */
[----:B------:R-:W-:Y:S01]  /*e5d0*/  @!PT LDS RZ, [RZ] ;  /* 0x00000000fffff984 */ /* 0x000fe20000000800 */
[----:B------:R-:W-:Y:S01]  /*e5e0*/  @!PT LDS RZ, [RZ] ;  /* 0x00000000fffff984 */ /* 0x000fe20000000800 */
[----:B------:R-:W-:Y:S01]  /*e5f0*/  LDGSTS.E.BYPASS.LTC128B.128 [R7+0x3c00], desc[UR36][R2.64], !P0 ;  /* 0x03c0000002077fae */ /* 0x000fe2000c101d64 */
[----:B------:R-:W-:-:S13]  /*e600*/  ISETP.LT.OR P0, PT, R8, 0x71, P1 ;  /* 0x000000710800780c */ /* 0x000fda0000f01670 */
[----:B------:R0:W-:Y:S02]  /*e610*/  LDGSTS.E.BYPASS.LTC128B.128 [R7+0x7c00], desc[UR36][R2.64+0x80], !P0 ;  /* 0x07c0008002077fae */ /* 0x0001e4000c101d64 */
[----:B0-----:R-:W-:Y:S01]  /*e620*/  IMAD.WIDE.U32 R2, R4, UR4, RZ ;  /* 0x0000000404027c25 */ /* 0x001fe2000f8e00ff */
[----:B------:R-:W-:-:S03]  /*e630*/  ULDC.64 UR4, c[0x0][0x338] ;  /* 0x0000ce0000047ab9 */ /* 0x000fc60000000a00 */
[----:B------:R-:W-:Y:S02]  /*e640*/  IMAD.IADD R3, R3, 0x1, R5 ;  /* 0x0000000103037824 */ /* 0x000fe400078e0205 */
[----:B------:R-:W-:Y:S02]  /*e650*/  IMAD R21, R21, UR4, RZ ;  /* 0x0000000415157c24 */ /* 0x000fe4000f8e02ff */
[----:B------:R-:W-:-:S04]  /*e660*/  IMAD.WIDE.U32 R2, R0, UR4, R2 ;  /* 0x0000000400027c25 */ /* 0x000fc8000f8e0002 */
[----:B------:R-:W-:Y:S01]  /*e670*/  IMAD R21, R0, UR5, R21 ;  /* 0x0000000500157c24 */ /* 0x000fe2000f8e0215 */
[----:B------:R-:W-:Y:S01]  /*e680*/  ULDC.64 UR4, c[0x0][0x330] ;  /* 0x0000cc0000047ab9 */ /* 0x000fe20000000a00 */
[----:B------:R-:W-:Y:S02]  /*e690*/  NOP ;  /* 0x0000000000007918 */ /* 0x000fe40000000000 */
[----:B------:R-:W-:Y:S02]  /*e6a0*/  IMAD.IADD R3, R3, 0x1, R21 ;  /* 0x0000000103037824 */ /* 0x000fe400078e0215 */
[----:B------:R-:W-:-:S04]  /*e6b0*/  IMAD.WIDE.U32 R2, R24, UR4, R2 ;  /* 0x0000000418027c25 */ /* 0x000fc8000f8e0002 */
[----:B------:R-:W-:Y:S01]  /*e6c0*/  IMAD R3, R24, UR5, R3 ;  /* 0x0000000518037c24 */ /* 0x000fe2000f8e0203 */
[----:B------:R-:W-:-:S04]  /*e6d0*/  LEA R18, P0, R2, UR6, 0x1 ;  /* 0x0000000602127c11 */ /* 0x000fc8000f8008ff */
[----:B------:R-:W-:Y:S02]  /*e6e0*/  LEA.HI.X R23, R2, UR7, R3, 0x1, P0 ;  /* 0x0000000702177c11 */ /* 0x000fe400080f0c03 */
[----:B------:R-:W-:-:S13]  /*e6f0*/  PLOP3.LUT P0, PT, PT, PT, PT, 0x80, 0x0 ;  /* 0x000000000000781c */ /* 0x000fda0003f0f070 */
.L_x_298:
        /* <DEDUP_REMOVED lines=11> */
.L_x_299:
[C---:B------:R-:W-:Y:S01]  /*e7b0*/  ISETP.GT.AND P0, PT, R26.reuse, R35, PT ;  /* 0x000000231a00720c */ /* 0x040fe20003f04270 */
[----:B------:R0:W-:Y:S01]  /*e7c0*/  SYNCS.ARRIVE.TRANS64.A1T0 RZ, [R6+URZ+0x28850], RZ ;  /* 0x028850ff06ff79a7 */ /* 0x0001e2000810003f */
[----:B------:R-:W-:Y:S01]  /*e7d0*/  IMAD.MOV.U32 R17, RZ, RZ, R28 ;  /* 0x000000ffff117224 */ /* 0x000fe200078e001c */
[----:B------:R-:W-:Y:S01]  /*e7e0*/  MOV R31, R26 ;  /* 0x0000001a001f7202 */ /* 0x000fe20000000f00 */
[----:B------:R-:W-:Y:S02]  /*e7f0*/  IMAD.MOV.U32 R10, RZ, RZ, R25 ;  /* 0x000000ffff0a7224 */ /* 0x000fe400078e0019 */
[----:B0-----:R-:W-:-:S07]  /*e800*/  VIADD R6, R26, 0xffffffff ;  /* 0xffffffff1a067836 */ /* 0x001fce0000000000 */
[----:B------:R-:W-:Y:S05]  /*e810*/  @P0 BRA `(.L_x_300) ;  /* 0xfffffff000000947 */ /* 0x000fea000383ffff */
.L_x_287:
[----:B------:R-:W-:Y:S05]  /*e820*/  BSYNC B0 ;  /* 0x0000000000007941 */ /* 0x000fea0003800000 */
.L_x_286:
[----:B------:R-:W1:Y:S01]  /*e830*/  S2R R0, SR_TID.X ;  /* 0x0000000000007919 */ /* 0x000e620000002100 */
[----:B------:R-:W-:Y:S01]  /*e840*/  BSSY B0, `(.L_x_301) ;  /* 0x0000010000007945 */ /* 0x000fe20003800000 */
[----:B-1----:R-:W-:-:S04]  /*e850*/  LOP3.LUT R0, R0, 0x7f, RZ, 0xc0, !PT ;  /* 0x0000007f00007812 */ /* 0x002fc800078ec0ff */
[----:B------:R-:W-:-:S13]  /*e860*/  ISETP.NE.AND P0, PT, R0, RZ, PT ;  /* 0x000000ff0000720c */ /* 0x000fda0003f05270 */
[----:B------:R-:W-:Y:S05]  /*e870*/  @P0 BRA `(.L_x_302) ;  /* 0x0000000000300947 */ /* 0x000fea0003800000 */
[----:B------:R-:W1:Y:S01]  /*e880*/  S2R R5, SR_LANEID ;  /* 0x0000000000057919 */ /* 0x000e620000000000 */
[----:B------:R-:W-:Y:S01]  /*e890*/  VOTEU.ANY UR4, UPT, PT ;  /* 0x0000000000047886 */ /* 0x000fe200038e0100 */
[----:B0-----:R-:W0:Y:S01]  /*e8a0*/  LDC.64 R2, c[0x0][0xc60] ;  /* 0x00031800ff027b82 */ /* 0x001e220000000a00 */
[----:B------:R-:W1:Y:S02]  /*e8b0*/  FLO.U32 R0, UR4 ;  /* 0x0000000400007d00 */ /* 0x000e6400080e0000 */
[----:B-1----:R-:W-:-:S06]  /*e8c0*/  ISETP.EQ.U32.AND P0, PT, R0, R5, PT ;  /* 0x000000050000720c */ /* 0x002fcc0003f02070 */
[----:B------:R-:W0:Y:S07]  /*e8d0*/  POPC R5, UR4 ;  /* 0x0000000400057d09 */ /* 0x000e2e0008000000 */
[----:B0-----:R-:W3:Y:S01]  /*e8e0*/  @P0 ATOMG.E.ADD.STRONG.GPU PT, R3, desc[UR36][R2.64], R5 ;  /* 0x00000005020309a8 */ /* 0x001ee200081ee1e4 */
[----:B------:R-:W0:Y:S02]  /*e8f0*/  S2R R4, SR_LTMASK ;  /* 0x0000000000047919 */ /* 0x000e240000003900 */
[----:B0-----:R-:W-:-:S04]  /*e900*/  LOP3.LUT R4, R4, UR4, RZ, 0xc0, !PT ;  /* 0x0000000404047c12 */ /* 0x001fc8000f8ec0ff */
[----:B------:R-:W0:Y:S01]  /*e910*/  POPC R7, R4 ;  /* 0x0000000400077309 */ /* 0x000e220000000000 */
[----:B---3--:R-:W0:Y:S02]  /*e920*/  SHFL.IDX PT, R0, R3, R0, 0x1f ;  /* 0x00001f0003007589 */ /* 0x008e2400000e0000 */
[----:B0-----:R-:W-:-:S07]  /*e930*/  IADD3 R16, R0, UR38, R7 ;  /* 0x0000002600107c10 */ /* 0x001fce000fffe007 */
.L_x_302:
[----:B------:R-:W-:Y:S05]  /*e940*/  BSYNC B0 ;  /* 0x0000000000007941 */ /* 0x000fea0003800000 */
.L_x_301:
[----:B------:R-:W3:Y:S02]  /*e950*/  LDL R0, [R1+0x24] ;  /* 0x0000240001007983 */ /* 0x000ee40000100800 */
[----:B---3--:R-:W-:-:S13]  /*e960*/  ISETP.NE.AND P0, PT, R0, 0x3, PT ;  /* 0x000000030000780c */ /* 0x008fda0003f05270 */
[----:B------:R-:W-:Y:S05]  /*e970*/  @!P0 BRA `(.L_x_303) ;  /* 0x0000000000048947 */ /* 0x000fea0003800000 */
[----:B------:R-:W-:Y:S01]  /*e980*/  BPT.TRAP 0x1 ;  /* 0x000000040000795c */ /* 0x000fe20000300000 */
.L_x_303:
[----:B------:R-:W-:Y:S01]  /*e990*/  IMAD R0, R25, 0x8, R22 ;  /* 0x0000000819007824 */ /* 0x000fe200078e0216 */
[----:B0-----:R-:W-:Y:S01]  /*e9a0*/  SHF.L.U32 R3, R28, 0x1f, RZ ;  /* 0x0000001f1c037819 */ /* 0x001fe200000006ff */
[----:B------:R-:W-:Y:S01]  /*e9b0*/  BSSY B0, `(.L_x_304) ;  /* 0x0000004000007945 */ /* 0x000fe20003800000 */
[----:B------:R-:W-:Y:S02]  /*e9c0*/  IMAD R6, R26, -0x80, R34 ;  /* 0xffffff801a067824 */ /* 0x000fe400078e0222 */
[----:B------:R-:W0:Y:S02]  /*e9d0*/  SYNCS.PHASECHK.TRANS64.TRYWAIT P0, [R0+URZ+0x28860], R3 ;  /* 0x02886003000075a7 */ /* 0x000e24000800017f */
[----:B0-----:R-:W-:Y:S05]  /*e9e0*/  @!P0 BRA `(.L_x_305) ;  /* 0x0000004000a88947 */ /* 0x001fea0003800000 */
.L_x_413:
[----:B------:R-:W-:Y:S05]  /*e9f0*/  BSYNC B0 ;  /* 0x0000000000007941 */ /* 0x000fea0003800000 */
.L_x_304:
[----:B------:R-:W1:Y:S01]  /*ea00*/  S2R R2, SR_TID.X ;  /* 0x0000000000027919 */ /* 0x000e620000002100 */
[----:B------:R-:W-:Y:S01]  /*ea10*/  UMOV UR4, 0xffffffff ;  /* 0xffffffff00047882 */ /* 0x000fe20000000000 */
[----:B------:R-:W-:Y:S01]  /*ea20*/  IMAD R9, R25, 0x4000, R33 ;  /* 0x0000400019097824 */ /* 0x000fe200078e0221 */
[----:B-1----:R-:W-:-:S04]  /*ea30*/  LOP3.LUT R2, R2, 0x7f, RZ, 0xc0, !PT ;  /* 0x0000007f02027812 */ /* 0x002fc800078ec0ff */
[----:B------:R-:W-:-:S05]  /*ea40*/  SHF.R.U32.HI R2, RZ, 0x3, R2 ;  /* 0x00000003ff027819 */ /* 0x000fca0000011602 */
[----:B------:R-:W-:Y:S01]  /*ea50*/  IMAD.IADD R6, R6, 0x1, -R2 ;  /* 0x0000000106067824 */ /* 0x000fe200078e0a02 */
[----:B------:R-:W-:Y:S06]  /*ea60*/  BRA.DIV UR4, `(.L_x_306) ;  /* 0x00000042049c7947 */ /* 0x000fec000b800000 */
[----:B--2---:R-:W1:Y:S01]  /*ea70*/  SHFL.IDX PT, R14, R18, RZ, 0x181f ;  /* 0x00181fff120e7589 */ /* 0x004e6200000e0000 */
[----:B------:R-:W-:Y:S01]  /*ea80*/  ULDC UR4, c[0x0][0x2f4] ;  /* 0x0000bd0000047ab9 */ /* 0x000fe20000000800 */
[C---:B------:R-:W-:Y:S01]  /*ea90*/  IMAD.SHL.U32 R5, R30.reuse, 0x2, RZ ;  /* 0x000000021e057824 */ /* 0x040fe200078e00ff */
[----:B------:R-:W-:Y:S01]  /*eaa0*/  ISETP.GE.AND P1, PT, R30, UR4, PT ;  /* 0x000000041e007c0c */ /* 0x000fe2000bf26270 */
[----:B0-----:R-:W0:Y:S01]  /*eab0*/  SHFL.IDX PT, R3, R23, RZ, 0x181f ;  /* 0x00181fff17037589 */ /* 0x001e2200000e0000 */
[----:B------:R-:W-:Y:S01]  /*eac0*/  ISETP.GE.AND P0, PT, R29, UR4, PT ;  /* 0x000000041d007c0c */ /* 0x000fe2000bf06270 */
[----:B------:R-:W-:Y:S01]  /*ead0*/  IMAD R4, R9, 0x2, R22 ;  /* 0x0000000209047824 */ /* 0x000fe200078e0216 */
[C---:B------:R-:W-:Y:S01]  /*eae0*/  ISETP.LT.OR P2, PT, R6.reuse, 0x1, P1 ;  /* 0x000000010600780c */ /* 0x040fe20000f41670 */
[----:B------:R-:W2:Y:S01]  /*eaf0*/  SHFL.IDX PT, R10, R18, 0x1, 0x181f ;  /* 0x00381f00120a7f89 */ /* 0x000ea200000e0000 */
[----:B------:R-:W-:-:S03]  /*eb00*/  ISETP.LT.OR P3, PT, R6, 0x1, P0 ;  /* 0x000000010600780c */ /* 0x000fc60000761670 */
[----:B------:R-:W3:Y:S04]  /*eb10*/  SHFL.IDX PT, R7, R23, 0x1, 0x181f ;  /* 0x00381f0017077f89 */ /* 0x000ee800000e0000 */
[----:B------:R-:W-:Y:S01]  /*eb20*/  SHFL.IDX PT, R8, R23, 0x2, 0x181f ;  /* 0x00581f0017087f89 */ /* 0x000fe200000e0000 */
[----:B-1----:R-:W-:-:S03]  /*eb30*/  IADD3 R2, P4, R14, R5, RZ ;  /* 0x000000050e027210 */ /* 0x002fc60007f9e0ff */
[----:B------:R-:W1:Y:S02]  /*eb40*/  SHFL.IDX PT, R14, R18, 0x2, 0x181f ;  /* 0x00581f00120e7f89 */ /* 0x000e6400000e0000 */
[----:B0-----:R-:W-:-:S05]  /*eb50*/  IMAD.X R3, RZ, RZ, R3, P4 ;  /* 0x000000ffff037224 */ /* 0x001fca00020e0603 */
[----:B------:R-:W-:Y:S01]  /*eb60*/  LDGSTS.E.BYPASS.LTC128B.128 [R4+0x400], desc[UR36][R2.64], !P2 ;  /* 0x0040000002047fae */ /* 0x000fe2000d101d64 */
[----:B------:R-:W-:-:S03]  /*eb70*/  ISETP.LT.OR P2, PT, R6, 0x11, P1 ;  /* 0x000000110600780c */ /* 0x000fc60000f41670 */
[----:B------:R2:W-:Y:S01]  /*eb80*/  LDGSTS.E.BYPASS.LTC128B.128 [R4+0x4400], desc[UR36][R2.64+0x80], !P3 ;  /* 0x0440008002047fae */ /* 0x0005e2000d901d64 */
[----:B------:R-:W-:Y:S02]  /*eb90*/  ISETP.LT.OR P3, PT, R6, 0x11, P0 ;  /* 0x000000110600780c */ /* 0x000fe40000761670 */
[----:B--2---:R-:W-:Y:S02]  /*eba0*/  IADD3 R2, P4, R10, R5, RZ ;  /* 0x000000050a027210 */ /* 0x004fe40007f9e0ff */
[----:B------:R-:W-:Y:S02]  /*ebb0*/  SHFL.IDX PT, R10, R18, 0x4, 0x181f ;  /* 0x00981f00120a7f89 */ /* 0x000fe400000e0000 */
[----:B---3--:R-:W-:Y:S02]  /*ebc0*/  IADD3.X R3, RZ, R7, RZ, P4, !PT ;  /* 0x00000007ff037210 */ /* 0x008fe400027fe4ff */
[----:B------:R-:W-:Y:S04]  /*ebd0*/  SHFL.IDX PT, R7, R23, 0x3, 0x181f ;  /* 0x00781f0017077f89 */ /* 0x000fe800000e0000 */
[----:B------:R-:W-:Y:S01]  /*ebe0*/  LDGSTS.E.BYPASS.LTC128B.128 [R4+0xc00], desc[UR36][R2.64], !P2 ;  /* 0x00c0000002047fae */ /* 0x000fe2000d101d64 */
[----:B------:R-:W-:-:S03]  /*ebf0*/  ISETP.LT.OR P2, PT, R6, 0x21, P1 ;  /* 0x000000210600780c */ /* 0x000fc60000f41670 */
[----:B------:R1:W-:Y:S01]  /*ec00*/  LDGSTS.E.BYPASS.LTC128B.128 [R4+0x4c00], desc[UR36][R2.64+0x80], !P3 ;  /* 0x04c0008002047fae */ /* 0x0003e2000d901d64 */
[----:B------:R-:W-:Y:S02]  /*ec10*/  ISETP.LT.OR P3, PT, R6, 0x21, P0 ;  /* 0x000000210600780c */ /* 0x000fe40000761670 */
[----:B-1----:R-:W-:Y:S02]  /*ec20*/  IADD3 R2, P4, R14, R5, RZ ;  /* 0x000000050e027210 */ /* 0x002fe40007f9e0ff */
[----:B------:R-:W0:Y:S03]  /*ec30*/  SHFL.IDX PT, R14, R18, 0x3, 0x181f ;  /* 0x00781f00120e7f89 */ /* 0x000e2600000e0000 */
[----:B------:R-:W-:Y:S02]  /*ec40*/  IMAD.X R3, RZ, RZ, R8, P4 ;  /* 0x000000ffff037224 */ /* 0x000fe400020e0608 */
[----:B------:R-:W1:Y:S04]  /*ec50*/  SHFL.IDX PT, R8, R23, 0x4, 0x181f ;  /* 0x00981f0017087f89 */ /* 0x000e6800000e0000 */
[----:B------:R-:W-:Y:S01]  /*ec60*/  LDGSTS.E.BYPASS.LTC128B.128 [R4+0x1400], desc[UR36][R2.64], !P2 ;  /* 0x0140000002047fae */ /* 0x000fe2000d101d64 */
[----:B------:R-:W-:-:S03]  /*ec70*/  ISETP.LT.OR P2, PT, R6, 0x31, P1 ;  /* 0x000000310600780c */ /* 0x000fc60000f41670 */
[----:B------:R0:W-:Y:S01]  /*ec80*/  LDGSTS.E.BYPASS.LTC128B.128 [R4+0x5400], desc[UR36][R2.64+0x80], !P3 ;  /* 0x0540008002047fae */ /* 0x0001e2000d901d64 */
[----:B------:R-:W-:Y:S02]  /*ec90*/  ISETP.LT.OR P3, PT, R6, 0x31, P0 ;  /* 0x000000310600780c */ /* 0x000fe40000761670 */
[----:B0-----:R-:W-:Y:S02]  /*eca0*/  IADD3 R2, P4, R14, R5, RZ ;  /* 0x000000050e027210 */ /* 0x001fe40007f9e0ff */
[----:B------:R-:W0:Y:S03]  /*ecb0*/  SHFL.IDX PT, R14, R18, 0x5, 0x181f ;  /* 0x00b81f00120e7f89 */ /* 0x000e2600000e0000 */
[----:B------:R-:W-:Y:S02]  /*ecc0*/  IMAD.X R3, RZ, RZ, R7, P4 ;  /* 0x000000ffff037224 */ /* 0x000fe400020e0607 */
[----:B------:R-:W2:Y:S04]  /*ecd0*/  SHFL.IDX PT, R7, R23, 0x5, 0x181f ;  /* 0x00b81f0017077f89 */ /* 0x000ea800000e0000 */
[----:B------:R-:W-:Y:S01]  /*ece0*/  LDGSTS.E.BYPASS.LTC128B.128 [R4+0x1c00], desc[UR36][R2.64], !P2 ;  /* 0x01c0000002047fae */ /* 0x000fe2000d101d64 */
[----:B------:R-:W-:-:S03]  /*ecf0*/  ISETP.LT.OR P2, PT, R6, 0x41, P1 ;  /* 0x000000410600780c */ /* 0x000fc60000f41670 */
[----:B------:R3:W-:Y:S01]  /*ed00*/  LDGSTS.E.BYPASS.LTC128B.128 [R4+0x5c00], desc[UR36][R2.64+0x80], !P3 ;  /* 0x05c0008002047fae */ /* 0x0007e2000d901d64 */
[----:B------:R-:W-:Y:S02]  /*ed10*/  ISETP.LT.OR P3, PT, R6, 0x41, P0 ;  /* 0x000000410600780c */ /* 0x000fe40000761670 */
[----:B---3--:R-:W-:Y:S02]  /*ed20*/  IADD3 R2, P4, R10, R5, RZ ;  /* 0x000000050a027210 */ /* 0x008fe40007f9e0ff */
[----:B------:R-:W3:Y:S03]  /*ed30*/  SHFL.IDX PT, R10, R18, 0x6, 0x181f ;  /* 0x00d81f00120a7f89 */ /* 0x000ee600000e0000 */
[----:B-1----:R-:W-:Y:S02]  /*ed40*/  IMAD.X R3, RZ, RZ, R8, P4 ;  /* 0x000000ffff037224 */ /* 0x002fe400020e0608 */
[----:B------:R-:W1:Y:S04]  /*ed50*/  SHFL.IDX PT, R8, R23, 0x6, 0x181f ;  /* 0x00d81f0017087f89 */ /* 0x000e6800000e0000 */
[----:B------:R-:W-:Y:S01]  /*ed60*/  LDGSTS.E.BYPASS.LTC128B.128 [R4+0x2400], desc[UR36][R2.64], !P2 ;  /* 0x0240000002047fae */ /* 0x000fe2000d101d64 */
[----:B------:R-:W-:-:S03]  /*ed70*/  ISETP.LT.OR P2, PT, R6, 0x51, P1 ;  /* 0x000000510600780c */ /* 0x000fc60000f41670 */
[----:B------:R0:W-:Y:S01]  /*ed80*/  LDGSTS.E.BYPASS.LTC128B.128 [R4+0x6400], desc[UR36][R2.64+0x80], !P3 ;  /* 0x0640008002047fae */ /* 0x0001e2000d901d64 */
[----:B------:R-:W-:-:S03]  /*ed90*/  ISETP.LT.OR P3, PT, R6, 0x51, P0 ;  /* 0x000000510600780c */ /* 0x000fc60000761670 */
[----:B------:R-:W4:Y:S01]  /*eda0*/  SHFL.IDX PT, R23, R23, 0x7, 0x181f ;  /* 0x00f81f0017177f89 */ /* 0x000f2200000e0000 */
[----:B0-----:R-:W-:-:S03]  /*edb0*/  IADD3 R2, P4, R14, R5, RZ ;  /* 0x000000050e027210 */ /* 0x001fc60007f9e0ff */
[----:B------:R0:W0:Y:S02]  /*edc0*/  SHFL.IDX PT, R14, R18, 0x7, 0x181f ;  /* 0x00f81f00120e7f89 */ /* 0x00002400000e0000 */
[----:B--2---:R-:W-:-:S05]  /*edd0*/  IMAD.X R3, RZ, RZ, R7, P4 ;  /* 0x000000ffff037224 */ /* 0x004fca00020e0607 */
[----:B------:R-:W-:Y:S01]  /*ede0*/  LDGSTS.E.BYPASS.LTC128B.128 [R4+0x2c00], desc[UR36][R2.64], !P2 ;  /* 0x02c0000002047fae */ /* 0x000fe2000d101d64 */
[----:B------:R-:W-:-:S03]  /*edf0*/  ISETP.LT.OR P2, PT, R6, 0x61, P1 ;  /* 0x000000610600780c */ /* 0x000fc60000f41670 */
[----:B------:R3:W-:Y:S01]  /*ee00*/  LDGSTS.E.BYPASS.LTC128B.128 [R4+0x6c00], desc[UR36][R2.64+0x80], !P3 ;  /* 0x06c0008002047fae */ /* 0x0007e2000d901d64 */
[----:B------:R-:W-:Y:S02]  /*ee10*/  ISETP.LT.OR P3, PT, R6, 0x61, P0 ;  /* 0x000000610600780c */ /* 0x000fe40000761670 */
[----:B---3--:R-:W-:-:S05]  /*ee20*/  IADD3 R2, P4, R10, R5, RZ ;  /* 0x000000050a027210 */ /* 0x008fca0007f9e0ff */
[----:B-1----:R-:W-:-:S05]  /*ee30*/  IMAD.X R3, RZ, RZ, R8, P4 ;  /* 0x000000ffff037224 */ /* 0x002fca00020e0608 */
[----:B------:R1:W-:Y:S04]  /*ee40*/  LDGSTS.E.BYPASS.LTC128B.128 [R4+0x3400], desc[UR36][R2.64], !P2 ;  /* 0x0340000002047fae */ /* 0x0003e8000d101d64 */
[----:B0---4-:R1:W-:Y:S02]  /*ee50*/  LDGSTS.E.BYPASS.LTC128B.128 [R4+0x7400], desc[UR36][R2.64+0x80], !P3 ;  /* 0x0740008002047fae */ /* 0x0113e4000d901d64 */
.L_x_431:
[C---:B------:R-:W-:Y:S02]  /*ee60*/  ISETP.LT.OR P1, PT, R6.reuse, 0x71, P1 ;  /* 0x000000710600780c */ /* 0x040fe40000f21670 */
[----:B------:R-:W-:Y:S02]  /*ee70*/  ISETP.LT.OR P0, PT, R6, 0x71, P0 ;  /* 0x000000710600780c */ /* 0x000fe40000701670 */
[----:B-1----:R-:W-:-:S05]  /*ee80*/  IADD3 R2, P2, R14, R5, RZ ;  /* 0x000000050e027210 */ /* 0x002fca0007f5e0ff */
[----:B------:R-:W-:-:S05]  /*ee90*/  IMAD.X R3, RZ, RZ, R23, P2 ;  /* 0x000000ffff037224 */ /* 0x000fca00010e0617 */
[----:B------:R-:W-:Y:S01]  /*eea0*/  @!PT LDS RZ, [RZ] ;  /* 0x00000000fffff984 */ /* 0x000fe20000000800 */
[----:B------:R-:W-:Y:S01]  /*eeb0*/  @!PT LDS RZ, [RZ] ;  /* 0x00000000fffff984 */ /* 0x000fe20000000800 */
[----:B------:R-:W-:Y:S01]  /*eec0*/  @!PT LDS RZ, [RZ] ;  /* 0x00000000fffff984 */ /* 0x000fe20000000800 */
[----:B------:R0:W-:Y:S04]  /*eed0*/  LDGSTS.E.BYPASS.LTC128B.128 [R4+0x3c00], desc[UR36][R2.64], !P1 ;  /* 0x03c0000002047fae */ /* 0x0001e8000c901d64 */
[----:B------:R0:W-:Y:S01]  /*eee0*/  LDGSTS.E.BYPASS.LTC128B.128 [R4+0x7c00], desc[UR36][R2.64+0x80], !P0 ;  /* 0x07c0008002047fae */ /* 0x0001e2000c101d64 */
[----:B------:R-:W-:Y:S01]  /*eef0*/  PLOP3.LUT P0, PT, PT, PT, PT, 0x80, 0x0 ;  /* 0x000000000000781c */ /* 0x000fe20003f0f070 */
[----:B------:R-:W-:-:S12]  /*ef00*/  NOP ;  /* 0x0000000000007918 */ /* 0x000fd80000000000 */
.L_x_307:
[----:B------:R-:W-:Y:S02]  /*ef10*/  PLOP3.LUT P1, PT, P1, P0, PT, 0xa2, 0x0 ;  /* 0x000000000000781c */ /* 0x000fe40000f21472 */
[----:B------:R-:W-:-:S08]  /*ef20*/  @P0 R2UR P1, UR4, R0 ;  /* 0x00000000000402ca */ /* 0x000fd00000020000 */
[----:B------:R-:W-:-:S05]  /*ef30*/  @P0 PLOP3.LUT P0, PT, P1, PT, PT, 0x80, 0x0 ;  /* 0x000000000000081c */ /* 0x000fca0000f0f070 */
[----:B------:R-:W-:Y:S01]  /*ef40*/  @!P1 SYNCS.ARRIVE.TRANS64.RED.A0T1 RZ, [UR4+0x28850], RZ ;  /* 0x028850ffffff99a7 */ /* 0x000fe20008200404 */
[----:B------:R-:W-:Y:S07]  /*ef50*/  @!P1 ARRIVES.LDGSTSBAR.64.TRANSCNT [UR4+0x28850] ;  /* 0x02885000ff0099b0 */ /* 0x000fee0008000a84 */
[----:B------:R-:W-:Y:S05]  /*ef60*/  @P0 BRA.U.ANY `(.L_x_307) ;  /* 0xfffffffd00e80947 */ /* 0x000fea000393ffff */
[----:B------:R-:W-:Y:S01]  /*ef70*/  NOP ;  /* 0x0000000000007918 */ /* 0x000fe20000000000 */
[----:B0-----:R-:W2:Y:S02]  /*ef80*/  LDL R2, [R1+0x24] ;  /* 0x0000240001027983 */ /* 0x001ea40000100800 */
[----:B--2---:R-:W-:-:S13]  /*ef90*/  ISETP.NE.AND P2, PT, R2, 0x3, PT ;  /* 0x000000030200780c */ /* 0x004fda0003f45270 */
[----:B------:R-:W-:Y:S05]  /*efa0*/  @!P2 BRA `(.L_x_308) ;  /* 0x000000000004a947 */ /* 0x000fea0003800000 */
[----:B------:R-:W-:Y:S01]  /*efb0*/  BPT.TRAP 0x1 ;  /* 0x000000040000795c */ /* 0x000fe20000300000 */
.L_x_308:
[----:B------:R0:W-:Y:S01]  /*efc0*/  SYNCS.ARRIVE.TRANS64.A1T0 RZ, [R0+URZ+0x28850], RZ ;  /* 0x028850ff00ff79a7 */ /* 0x0001e2000810003f */
[----:B------:R-:W-:-:S04]  /*efd0*/  IADD3 R25, R25, 0x1, RZ ;  /* 0x0000000119197810 */ /* 0x000fc80007ffe0ff */
[----:B------:R-:W-:-:S04]  /*efe0*/  ISETP.NE.AND P0, PT, R25, 0x2, PT ;  /* 0x000000021900780c */ /* 0x000fc80003f05270 */
[----:B------:R-:W-:Y:S02]  /*eff0*/  SEL R3, RZ, 0x1, P0 ;  /* 0x00000001ff037807 */ /* 0x000fe40000000000 */
[----:B------:R-:W-:Y:S02]  /*f000*/  SEL R25, R25, RZ, P0 ;  /* 0x000000ff19197207 */ /* 0x000fe40000000000 */
[----:B0-----:R-:W-:-:S07]  /*f010*/  LOP3.LUT R28, R28, R3, RZ, 0x3c, !PT ;  /* 0x000000031c1c7212 */ /* 0x001fce00078e3cff */
.L_x_265:
[----:B------:R-:W-:Y:S05]  /*f020*/  BSYNC B7 ;  /* 0x0000000000077941 */ /* 0x000fea0003800000 */
.L_x_263:
[----:B------:R-:W-:-:S13]  /*f030*/  LOP3.LUT P0, RZ, R27, 0x20, RZ, 0xc0, !PT ;  /* 0x000000201bff7812 */ /* 0x000fda000780c0ff */
[----:B------:R-:W-:Y:S05]  /*f040*/  @!P0 BRA `(.L_x_309) ;  /* 0x0000000000248947 */ /* 0x000fea0003800000 */
[----:B------:R-:W-:Y:S05]  /*f050*/  WARPSYNC.ALL ;  /* 0x0000000000007948 */ /* 0x000fea0003800000 */
[----:B------:R-:W0:Y:S08]  /*f060*/  S2UR UR5, SR_CgaCtaId ;  /* 0x00000000000579c3 */ /* 0x000e300000008800 */
[----:B------:R-:W-:Y:S06]  /*f070*/  BAR.SYNC.DEFER_BLOCKING 0x5, 0x180 ;  /* 0x0146000000007b1d */ /* 0x000fec0000010000 */
[----:B------:R-:W-:-:S02]  /*f080*/  UMOV UR4, 0x400 ;  /* 0x0000040000047882 */ /* 0x000fc40000000000 */
[----:B0-----:R-:W-:-:S06]  /*f090*/  ULEA UR4, UR5, UR4, 0x18 ;  /* 0x0000000405047291 */ /* 0x001fcc000f8ec03f */
[----:B------:R-:W-:-:S05]  /*f0a0*/  IMAD.U32 R22, RZ, RZ, UR4 ;  /* 0x00000004ff167e24 */ /* 0x000fca000f8e00ff */
[----:B------:R2:W3:Y:S01]  /*f0b0*/  LDS.128 R16, [R22+0x288d0] ;  /* 0x0288d00016107984 */ /* 0x0004e20000000c00 */
[----:B------:R-:W-:Y:S06]  /*f0c0*/  BAR.ARV 0x4, 0x180 ;  /* 0x0106000000007b1d */ /* 0x000fec0000002000 */
[----:B------:R-:W-:Y:S05]  /*f0d0*/  BRA `(.L_x_310) ;  /* 0x0000000800d07947 */ /* 0x000fea0003800000 */
.L_x_309:
[----:B------:R-:W0:Y:S01]  /*f0e0*/  S2R R0, SR_TID.X ;  /* 0x0000000000007919 */ /* 0x000e220000002100 */
[----:B------:R-:W-:Y:S01]  /*f0f0*/  UMOV UR4, 0xffffffff ;  /* 0xffffffff00047882 */ /* 0x000fe20000000000 */
[----:B0-----:R-:W-:-:S04]  /*f100*/  LOP3.LUT R9, R0, 0x1f, RZ, 0xc0, !PT ;  /* 0x0000001f00097812 */ /* 0x001fc800078ec0ff */
[----:B------:R-:W-:Y:S01]  /*f110*/  ISETP.NE.AND P0, PT, R9, 0x1f, PT ;  /* 0x0000001f0900780c */ /* 0x000fe20003f05270 */
[----:B------:R-:W-:-:S12]  /*f120*/  BRA.DIV UR4, `(.L_x_311) ;  /* 0x0000004604687947 */ /* 0x000fd8000b800000 */
[----:B------:R-:W-:Y:S01]  /*f130*/  IMAD.IADD R7, R19, 0x1, R9 ;  /* 0x0000000113077824 */ /* 0x000fe200078e0209 */
[----:B------:R-:W-:-:S04]  /*f140*/  ULDC UR4, c[0x0][0xc3c] ;  /* 0x00030f0000047ab9 */ /* 0x000fc80000000800 */
[----:B------:R-:W-:-:S13]  /*f150*/  ISETP.GE.OR P1, PT, R7, UR4, !P0 ;  /* 0x0000000407007c0c */ /* 0x000fda000c726670 */
[----:B------:R-:W0:Y:S08]  /*f160*/  @!P1 LDC.64 R2, c[0x0][0xc80] ;  /* 0x00032000ff029b82 */ /* 0x000e300000000a00 */
[----:B------:R-:W1:Y:S01]  /*f170*/  @!P1 LDC.64 R4, c[0x0][0xc78] ;  /* 0x00031e00ff049b82 */ /* 0x000e620000000a00 */
[----:B0-----:R-:W-:-:S05]  /*f180*/  @!P1 IMAD.WIDE R2, R7, 0x4, R2 ;  /* 0x0000000407029825 */ /* 0x001fca00078e0202 */
[----:B------:R1:W2:Y:S02]  /*f190*/  @!P1 LDG.E R6, desc[UR36][R2.64] ;  /* 0x0000002402069981 */ /* 0x0002a4000c1e1900 */
[----:B-1----:R-:W-:-:S05]  /*f1a0*/  @!P1 IMAD.WIDE R2, R7, 0x4, R4 ;  /* 0x0000000407029825 */ /* 0x002fca00078e0204 */
[----:B------:R-:W3:Y:S01]  /*f1b0*/  @!P1 LDG.E R5, desc[UR36][R2.64] ;  /* 0x0000002402059981 */ /* 0x000ee2000c1e1900 */
[----:B------:R-:W-:Y:S01]  /*f1c0*/  IMAD.MOV.U32 R7, RZ, RZ, RZ ;  /* 0x000000ffff077224 */ /* 0x000fe200078e00ff */
[C---:B------:R-:W-:Y:S01]  /*f1d0*/  ISETP.GE.U32.AND P2, PT, R9.reuse, 0x2, PT ;  /* 0x000000020900780c */ /* 0x040fe20003f46070 */
[----:B------:R-:W-:Y:S01]  /*f1e0*/  IMAD.MOV.U32 R4, RZ, RZ, RZ ;  /* 0x000000ffff047224 */ /* 0x000fe200078e00ff */
[C---:B------:R-:W-:Y:S01]  /*f1f0*/  ISETP.GE.U32.AND P3, PT, R9.reuse, 0x4, PT ;  /* 0x000000040900780c */ /* 0x040fe20003f66070 */
[----:B------:R-:W-:Y:S01]  /*f200*/  SHFL.IDX PT, R0, R16, RZ, 0x1f ;  /* 0x00001fff10007589 */ /* 0x000fe200000e0000 */
[C---:B------:R-:W-:Y:S02]  /*f210*/  ISETP.GE.U32.AND P4, PT, R9.reuse, 0x8, PT ;  /* 0x000000080900780c */ /* 0x040fe40003f86070 */
[----:B------:R-:W-:Y:S01]  /*f220*/  ISETP.GE.U32.AND P5, PT, R9, 0x10, PT ;  /* 0x000000100900780c */ /* 0x000fe20003fa6070 */
[----:B------:R-:W-:Y:S01]  /*f230*/  SHFL.IDX PT, R8, R16, 0x1, 0x1f ;  /* 0x00201f0010087f89 */ /* 0x000fe200000e0000 */
[----:B--2---:R-:W-:-:S02]  /*f240*/  @!P1 IMAD.MOV.U32 R7, RZ, RZ, R6 ;  /* 0x000000ffff079224 */ /* 0x004fc400078e0006 */
[----:B------:R-:W-:Y:S02]  /*f250*/  IMAD.MOV.U32 R6, RZ, RZ, RZ ;  /* 0x000000ffff067224 */ /* 0x000fe400078e00ff */
[----:B---3--:R-:W-:Y:S01]  /*f260*/  @!P1 IMAD.MOV.U32 R4, RZ, RZ, R5 ;  /* 0x000000ffff049224 */ /* 0x008fe200078e0005 */
[----:B------:R-:W-:-:S03]  /*f270*/  ISETP.NE.AND P1, PT, R9, RZ, PT ;  /* 0x000000ff0900720c */ /* 0x000fc60003f25270 */
[----:B------:R-:W-:-:S05]  /*f280*/  IMAD R13, R4, R7, RZ ;  /* 0x00000007040d7224 */ /* 0x000fca00078e02ff */
        /* <DEDUP_REMOVED lines=15> */
[----:B------:R0:W1:Y:S02]  /*f380*/  SHFL.IDX PT, R14, R2, 0x1f, 0x1f ;  /* 0x03e01f00020e7f89 */ /* 0x00006400000e0000 */
.L_x_441:
[----:B------:R-:W-:Y:S02]  /*f390*/  ULDC UR4, c[0x0][0xc38] ;  /* 0x00030e0000047ab9 */ /* 0x000fe40000000800 */
[----:B------:R-:W-:-:S04]  /*f3a0*/  IMAD.U32 R5, RZ, RZ, UR4 ;  /* 0x00000004ff057e24 */ /* 0x000fc8000f8e00ff */
[----:B-1----:R-:W-:-:S05]  /*f3b0*/  IMAD R14, R14, R5, RZ ;  /* 0x000000050e0e7224 */ /* 0x002fca00078e02ff */
[----:B------:R-:W-:-:S04]  /*f3c0*/  IADD3 R9, R8, R14, RZ ;  /* 0x0000000e08097210 */ /* 0x000fc80007ffe0ff */
[----:B------:R-:W-:-:S13]  /*f3d0*/  ISETP.GT.AND P6, PT, R9, R0, PT ;  /* 0x000000000900720c */ /* 0x000fda0003fc4270 */
[----:B------:R-:W-:Y:S05]  /*f3e0*/  @P6 BRA `(.L_x_312) ;  /* 0x0000000000a46947 */ /* 0x000fea0003800000 */
.L_x_315:
[----:B0-----:R-:W0:Y:S01]  /*f3f0*/  LDC R2, c[0x0][0xc3c] ;  /* 0x00030f00ff027b82 */ /* 0x001e220000000800 */
[----:B------:R-:W-:-:S05]  /*f400*/  VIADD R19, R19, 0x1f ;  /* 0x0000001f13137836 */ /* 0x000fca0000000000 */
[----:B0-----:R-:W-:-:S13]  /*f410*/  ISETP.GE.AND P6, PT, R19, R2, PT ;  /* 0x000000021300720c */ /* 0x001fda0003fc6270 */
[----:B------:R-:W-:Y:S05]  /*f420*/  @P6 BRA `(.L_x_313) ;  /* 0x0000000400b86947 */ /* 0x000fea0003800000 */
[----:B------:R-:W0:Y:S01]  /*f430*/  S2R R3, SR_TID.X ;  /* 0x0000000000037919 */ /* 0x000e220000002100 */
[----:B------:R-:W-:Y:S01]  /*f440*/  IMAD.MOV.U32 R7, RZ, RZ, RZ ;  /* 0x000000ffff077224 */ /* 0x000fe200078e00ff */
[----:B0-----:R-:W-:-:S05]  /*f450*/  LOP3.LUT R3, R3, 0x1f, RZ, 0xc0, !PT ;  /* 0x0000001f03037812 */ /* 0x001fca00078ec0ff */
[----:B------:R-:W-:-:S05]  /*f460*/  IMAD.IADD R11, R19, 0x1, R3 ;  /* 0x00000001130b7824 */ /* 0x000fca00078e0203 */
[----:B------:R-:W-:-:S13]  /*f470*/  ISETP.GE.OR P6, PT, R11, R2, !P0 ;  /* 0x000000020b00720c */ /* 0x000fda00047c6670 */
[----:B------:R-:W0:Y:S08]  /*f480*/  @!P6 LDC.64 R2, c[0x0][0xc80] ;  /* 0x00032000ff02eb82 */ /* 0x000e300000000a00 */
[----:B------:R-:W1:Y:S01]  /*f490*/  @!P6 LDC.64 R4, c[0x0][0xc78] ;  /* 0x00031e00ff04eb82 */ /* 0x000e620000000a00 */
[----:B0-----:R-:W-:-:S05]  /*f4a0*/  @!P6 IMAD.WIDE R2, R11, 0x4, R2 ;  /* 0x000000040b02e825 */ /* 0x001fca00078e0202 */
[----:B------:R1:W2:Y:S02]  /*f4b0*/  @!P6 LDG.E R7, desc[UR36][R2.64] ;  /* 0x000000240207e981 */ /* 0x0002a4000c1e1900 */
[----:B-1----:R-:W-:-:S04]  /*f4c0*/  @!P6 IMAD.WIDE R2, R11, 0x4, R4 ;  /* 0x000000040b02e825 */ /* 0x002fc800078e0204 */
[----:B------:R-:W-:-:S06]  /*f4d0*/  IMAD.MOV.U32 R4, RZ, RZ, RZ ;  /* 0x000000ffff047224 */ /* 0x000fcc00078e00ff */
[----:B------:R-:W2:Y:S01]  /*f4e0*/  @!P6 LDG.E R4, desc[UR36][R2.64] ;  /* 0x000000240204e981 */ /* 0x000ea2000c1e1900 */
[----:B------:R-:W-:Y:S01]  /*f4f0*/  UMOV UR4, 0xffffffff ;  /* 0xffffffff00047882 */ /* 0x000fe20000000000 */
[----:B--2---:R-:W-:Y:S02]  /*f500*/  IMAD R13, R4, R7, RZ ;  /* 0x00000007040d7224 */ /* 0x004fe400078e02ff */
[----:B------:R-:W-:Y:S05]  /*f510*/  BRA.DIV UR4, `(.L_x_314) ;  /* 0x0000004604a87947 */ /* 0x000fea000b800000 */
        /* <DEDUP_REMOVED lines=15> */
[----:B------:R0:W1:Y:S02]  /*f610*/  SHFL.IDX PT, R14, R2, 0x1f, 0x1f ;  /* 0x03e01f00020e7f89 */ /* 0x00006400000e0000 */
.L_x_449:
[----:B------:R-:W-:Y:S02]  /*f620*/  ULDC UR4, c[0x0][0xc38] ;  /* 0x00030e0000047ab9 */ /* 0x000fe40000000800 */
[----:B------:R-:W-:-:S04]  /*f630*/  IMAD.U32 R5, RZ, RZ, UR4 ;  /* 0x00000004ff057e24 */ /* 0x000fc8000f8e00ff */
[----:B-1----:R-:W-:-:S04]  /*f640*/  IMAD R14, R14, R5, RZ ;  /* 0x000000050e0e7224 */ /* 0x002fc800078e02ff */
[----:B------:R-:W-:-:S05]  /*f650*/  IMAD.IADD R9, R14, 0x1, R9 ;  /* 0x000000010e097824 */ /* 0x000fca00078e0209 */
[----:B------:R-:W-:-:S13]  /*f660*/  ISETP.GT.AND P6, PT, R9, R0, PT ;  /* 0x000000000900720c */ /* 0x000fda0003fc4270 */
[----:B------:R-:W-:Y:S05]  /*f670*/  @!P6 BRA `(.L_x_315) ;  /* 0xfffffffc005ce947 */ /* 0x000fea000383ffff */
.L_x_312:
[----:B------:R-:W-:Y:S01]  /*f680*/  IMAD.IADD R9, R9, 0x1, -R14 ;  /* 0x0000000109097824 */ /* 0x000fe200078e0a0e */
[----:B------:R-:W-:-:S03]  /*f690*/  UMOV UR4, 0xffffffff ;  /* 0xffffffff00047882 */ /* 0x000fc60000000000 */
[----:B------:R-:W-:-:S05]  /*f6a0*/  IMAD R3, R2, R5, R9 ;  /* 0x0000000502037224 */ /* 0x000fca00078e0209 */
[----:B------:R-:W-:Y:S01]  /*f6b0*/  ISETP.GT.AND P6, PT, R3, R0, PT ;  /* 0x000000000300720c */ /* 0x000fe20003fc4270 */
[----:B------:R-:W-:-:S12]  /*f6c0*/  BRA.DIV UR4, `(.L_x_316) ;  /* 0x0000004604f47947 */ /* 0x000fd8000b800000 */
[----:B------:R-:W-:-:S04]  /*f6d0*/  VOTE.ANY R3, PT, !P6 ;  /* 0x0000000000037806 */ /* 0x000fc800070e0100 */
[----:B------:R-:W1:Y:S02]  /*f6e0*/  POPC R8, R3 ;  /* 0x0000000300087309 */ /* 0x000e640000000000 */
[----:B-1----:R1:W2:Y:S04]  /*f6f0*/  SHFL.IDX PT, R7, R7, R8, 0x1f ;  /* 0x00001f0807077589 */ /* 0x0022a800000e0000 */
[----:B------:R1:W3:Y:S02]  /*f700*/  SHFL.IDX PT, R4, R4, R8, 0x1f ;  /* 0x00001f0804047589 */ /* 0x0002e400000e0000 */
.L_x_454:
[----:B------:R-:W-:-:S13]  /*f710*/  ISETP.NE.AND P0, PT, R3, RZ, PT ;  /* 0x000000ff0300720c */ /* 0x000fda0003f05270 */
[----:B------:R-:W-:Y:S05]  /*f720*/  @!P0 BRA `(.L_x_317) ;  /* 0x0000000000108947 */ /* 0x000fea0003800000 */
[----:B------:R-:W-:Y:S01]  /*f730*/  UMOV UR4, 0xffffffff ;  /* 0xffffffff00047882 */ /* 0x000fe20000000000 */
[----:B------:R-:W-:Y:S02]  /*f740*/  VIADD R12, R8, 0xffffffff ;  /* 0xffffffff080c7836 */ /* 0x000fe40000000000 */
[----:B------:R-:W-:Y:S05]  /*f750*/  BRA.DIV UR4, `(.L_x_318) ;  /* 0x0000004a042c7947 */ /* 0x000fea000b800000 */
[----:B------:R4:W0:Y:S02]  /*f760*/  SHFL.IDX PT, R6, R2, R12, 0x1f ;  /* 0x00001f0c02067589 */ /* 0x00082400000e0000 */
.L_x_317:
[----:B--2---:R-:W-:Y:S01]  /*f770*/  IABS R10, R7 ;  /* 0x00000007000a7213 */ /* 0x004fe20000000000 */
[----:B0-----:R-:W-:Y:S01]  /*f780*/  IMAD R16, R6, R5, R9 ;  /* 0x0000000506107224 */ /* 0x001fe200078e0209 */
[----:B---3--:R-:W-:Y:S01]  /*f790*/  IABS R5, R4 ;  /* 0x0000000400057213 */ /* 0x008fe20000000000 */
[----:B------:R-:W-:Y:S01]  /*f7a0*/  IMAD.IADD R19, R8, 0x1, R19 ;  /* 0x0000000108137824 */ /* 0x000fe200078e0213 */
[----:B------:R-:W0:Y:S01]  /*f7b0*/  I2F.RP R11, R10 ;  /* 0x0000000a000b7306 */ /* 0x000e220000209400 */
[----:B------:R-:W-:-:S07]  /*f7c0*/  IMAD.IADD R0, R0, 0x1, -R16 ;  /* 0x0000000100007824 */ /* 0x000fce00078e0a10 */
[----:B----4-:R-:W2:Y:S08]  /*f7d0*/  I2F.RP R12, R5 ;  /* 0x00000005000c7306 */ /* 0x010eb00000209400 */
[----:B0-----:R-:W0:Y:S08]  /*f7e0*/  MUFU.RCP R11, R11 ;  /* 0x0000000b000b7308 */ /* 0x001e300000001000 */
[----:B--2---:R-:W-:Y:S01]  /*f7f0*/  MUFU.RCP R12, R12 ;  /* 0x0000000c000c7308 */ /* 0x004fe20000001000 */
[----:B0-----:R-:W-:-:S07]  /*f800*/  IADD3 R2, R11, 0xffffffe, RZ ;  /* 0x0ffffffe0b027810 */ /* 0x001fce0007ffe0ff */
[----:B------:R0:W2:Y:S02]  /*f810*/  F2I.FTZ.U32.TRUNC.NTZ R3, R2 ;  /* 0x0000000200037305 */ /* 0x0000a4000021f000 */
[----:B0-----:R-:W-:Y:S02]  /*f820*/  IMAD.MOV.U32 R2, RZ, RZ, RZ ;  /* 0x000000ffff027224 */ /* 0x001fe400078e00ff */
[----:B--2---:R-:W-:-:S04]  /*f830*/  IMAD.MOV R9, RZ, RZ, -R3 ;  /* 0x000000ffff097224 */ /* 0x004fc800078e0a03 */
[----:B------:R-:W-:-:S04]  /*f840*/  IMAD R9, R9, R10, RZ ;  /* 0x0000000a09097224 */ /* 0x000fc800078e02ff */
[----:B------:R-:W-:Y:S01]  /*f850*/  IMAD.HI.U32 R3, R3, R9, R2 ;  /* 0x0000000903037227 */ /* 0x000fe200078e0002 */
[----:B------:R-:W-:Y:S02]  /*f860*/  IABS R2, R7 ;  /* 0x0000000700027213 */ /* 0x000fe40000000000 */
[----:B------:R-:W-:-:S03]  /*f870*/  IABS R9, R0 ;  /* 0x0000000000097213 */ /* 0x000fc60000000000 */
[----:B------:R-:W-:Y:S02]  /*f880*/  IMAD.MOV R2, RZ, RZ, -R2 ;  /* 0x000000ffff027224 */ /* 0x000fe400078e0a02 */
[----:B------:R-:W-:-:S04]  /*f890*/  IMAD.HI.U32 R6, R3, R9, RZ ;  /* 0x0000000903067227 */ /* 0x000fc800078e00ff */
[----:B------:R-:W-:Y:S02]  /*f8a0*/  VIADD R3, R12, 0xffffffe ;  /* 0x0ffffffe0c037836 */ /* 0x000fe40000000000 */
[----:B------:R-:W-:-:S04]  /*f8b0*/  IMAD R9, R6, R2, R9 ;  /* 0x0000000206097224 */ /* 0x000fc800078e0209 */
[----:B------:R-:W0:Y:S01]  /*f8c0*/  F2I.FTZ.U32.TRUNC.NTZ R3, R3 ;  /* 0x0000000300037305 */ /* 0x000e22000021f000 */
[----:B------:R-:W-:-:S13]  /*f8d0*/  ISETP.GT.U32.AND P1, PT, R10, R9, PT ;  /* 0x000000090a00720c */ /* 0x000fda0003f24070 */
[----:B------:R-:W-:Y:S01]  /*f8e0*/  @!P1 IMAD.IADD R9, R9, 0x1, -R10 ;  /* 0x0000000109099824 */ /* 0x000fe200078e0a0a */
[----:B0-----:R-:W-:Y:S01]  /*f8f0*/  IADD3 R2, RZ, -R3, RZ ;  /* 0x80000003ff027210 */ /* 0x001fe20007ffe0ff */
[----:B------:R-:W-:Y:S01]  /*f900*/  @!P1 VIADD R6, R6, 0x1 ;  /* 0x0000000106069836 */ /* 0x000fe20000000000 */
[----:B------:R-:W-:Y:S02]  /*f910*/  ISETP.NE.AND P1, PT, R7, RZ, PT ;  /* 0x000000ff0700720c */ /* 0x000fe40003f25270 */
[----:B------:R-:W-:Y:S01]  /*f920*/  ISETP.GE.U32.AND P0, PT, R9, R10, PT ;  /* 0x0000000a0900720c */ /* 0x000fe20003f06070 */
[----:B------:R-:W-:Y:S02]  /*f930*/  IMAD R9, R2, R5, RZ ;  /* 0x0000000502097224 */ /* 0x000fe400078e02ff */
[----:B------:R-:W-:-:S04]  /*f940*/  IMAD.MOV.U32 R2, RZ, RZ, RZ ;  /* 0x000000ffff027224 */ /* 0x000fc800078e00ff */
[----:B------:R-:W-:Y:S01]  /*f950*/  IMAD.HI.U32 R9, R3, R9, R2 ;  /* 0x0000000903097227 */ /* 0x000fe200078e0002 */
[----:B------:R-:W-:Y:S02]  /*f960*/  LOP3.LUT R2, R0, R7, RZ, 0x3c, !PT ;  /* 0x0000000700027212 */ /* 0x000fe400078e3cff */
[----:B------:R-:W-:Y:S02]  /*f970*/  IABS R3, R4 ;  /* 0x0000000400037213 */ /* 0x000fe40000000000 */
[----:B------:R-:W-:Y:S01]  /*f980*/  ISETP.GE.AND P2, PT, R2, RZ, PT ;  /* 0x000000ff0200720c */ /* 0x000fe20003f46270 */
[----:B------:R-:W-:Y:S02]  /*f990*/  @P0 VIADD R6, R6, 0x1 ;  /* 0x0000000106060836 */ /* 0x000fe40000000000 */
[----:B------:R-:W-:-:S10]  /*f9a0*/  IMAD.MOV R3, RZ, RZ, -R3 ;  /* 0x000000ffff037224 */ /* 0x000fd400078e0a03 */
[----:B------:R-:W-:Y:S01]  /*f9b0*/  @!P2 IMAD.MOV R6, RZ, RZ, -R6 ;  /* 0x000000ffff06a224 */ /* 0x000fe200078e0a06 */
[----:B------:R-:W-:-:S04]  /*f9c0*/  @!P1 LOP3.LUT R6, RZ, R7, RZ, 0x33, !PT ;  /* 0x00000007ff069212 */ /* 0x000fc800078e33ff */
[-C--:B------:R-:W-:Y:S01]  /*f9d0*/  IABS R2, R6.reuse ;  /* 0x0000000600027213 */ /* 0x080fe20000000000 */
[----:B------:R-:W-:-:S04]  /*f9e0*/  IMAD R7, R7, R6, RZ ;  /* 0x0000000607077224 */ /* 0x000fc800078e02ff */
[----:B------:R-:W-:-:S04]  /*f9f0*/  IMAD.HI.U32 R9, R9, R2, RZ ;  /* 0x0000000209097227 */ /* 0x000fc800078e00ff */
[----:B------:R-:W-:Y:S02]  /*fa00*/  IMAD R2, R9, R3, R2 ;  /* 0x0000000309027224 */ /* 0x000fe400078e0202 */
[----:B------:R-:W-:-:S03]  /*fa10*/  IMAD.IADD R17, R0, 0x1, -R7 ;  /* 0x0000000100117824 */ /* 0x000fc600078e0a07 */
[----:B------:R-:W-:-:S13]  /*fa20*/  ISETP.GT.U32.AND P1, PT, R5, R2, PT ;  /* 0x000000020500720c */ /* 0x000fda0003f24070 */
[----:B------:R-:W-:Y:S01]  /*fa30*/  @!P1 IMAD.IADD R2, R2, 0x1, -R5 ;  /* 0x0000000102029824 */ /* 0x000fe200078e0a05 */
[----:B------:R-:W-:Y:S02]  /*fa40*/  @!P1 IADD3 R9, R9, 0x1, RZ ;  /* 0x0000000109099810 */ /* 0x000fe40007ffe0ff */
[----:B------:R-:W-:Y:S02]  /*fa50*/  ISETP.NE.AND P1, PT, R4, RZ, PT ;  /* 0x000000ff0400720c */ /* 0x000fe40003f25270 */
[----:B------:R-:W-:Y:S02]  /*fa60*/  ISETP.GE.U32.AND P0, PT, R2, R5, PT ;  /* 0x000000050200720c */ /* 0x000fe40003f06070 */
[----:B------:R-:W-:-:S04]  /*fa70*/  LOP3.LUT R2, R6, R4, RZ, 0x3c, !PT ;  /* 0x0000000406027212 */ /* 0x000fc800078e3cff */
[----:B------:R-:W-:-:S07]  /*fa80*/  ISETP.GE.AND P2, PT, R2, RZ, PT ;  /* 0x000000ff0200720c */ /* 0x000fce0003f46270 */
[----:B------:R-:W-:-:S06]  /*fa90*/  @P0 VIADD R9, R9, 0x1 ;  /* 0x0000000109090836 */ /* 0x000fcc0000000000 */
[----:B------:R-:W-:Y:S01]  /*faa0*/  @!P2 IMAD.MOV R9, RZ, RZ, -R9 ;  /* 0x000000ffff09a224 */ /* 0x000fe200078e0a09 */
[----:B------:R-:W-:-:S05]  /*fab0*/  @!P1 LOP3.LUT R9, RZ, R4, RZ, 0x33, !PT ;  /* 0x00000004ff099212 */ /* 0x000fca00078e33ff */
[--C-:B------:R-:W-:Y:S02]  /*fac0*/  IMAD.MOV R3, RZ, RZ, -R9.reuse ;  /* 0x000000ffff037224 */ /* 0x100fe400078e0a09 */
[C---:B------:R-:W-:Y:S02]  /*fad0*/  IMAD R9, R4.reuse, 0x1000000, R9 ;  /* 0x0100000004097824 */ /* 0x040fe400078e0209 */
[----:B------:R-:W-:-:S05]  /*fae0*/  IMAD R18, R4, R3, R6 ;  /* 0x0000000304127224 */ /* 0x000fca00078e0206 */
[----:B------:R-:W-:Y:S01]  /*faf0*/  LEA R18, R18, R9, 0x10 ;  /* 0x0000000912127211 */ /* 0x000fe200078e80ff */
[----:B------:R-:W-:Y:S06]  /*fb00*/  BRA `(.L_x_319) ;  /* 0x00000000001c7947 */ /* 0x000fec0003800000 */
.L_x_313:
[----:B------:R-:W-:Y:S01]  /*fb10*/  UMOV UR4, URZ ;  /* 0x0000003f00047c82 */ /* 0x000fe20008000000 */
[----:B------:R-:W-:Y:S01]  /*fb20*/  UMOV UR5, URZ ;  /* 0x0000003f00057c82 */ /* 0x000fe20008000000 */
[----:B------:R-:W-:Y:S01]  /*fb30*/  ULDC UR6, c[0x0][0xc3c] ;  /* 0x00030f0000067ab9 */ /* 0x000fe20000000800 */
[----:B------:R-:W-:Y:S02]  /*fb40*/  IMAD.MOV.U32 R16, RZ, RZ, R0 ;  /* 0x000000ffff107224 */ /* 0x000fe400078e0000 */
[----:B------:R-:W-:Y:S02]  /*fb50*/  IMAD.U32 R17, RZ, RZ, UR4 ;  /* 0x00000004ff117e24 */ /* 0x000fe4000f8e00ff */
[----:B------:R-:W-:Y:S02]  /*fb60*/  IMAD.U32 R18, RZ, RZ, UR5 ;  /* 0x00000005ff127e24 */ /* 0x000fe4000f8e00ff */
[----:B------:R-:W-:-:S07]  /*fb70*/  IMAD.U32 R19, RZ, RZ, UR6 ;  /* 0x00000006ff137e24 */ /* 0x000fce000f8e00ff */
.L_x_319:
[----:B------:R-:W0:Y:S01]  /*fb80*/  S2R R0, SR_TID.X ;  /* 0x0000000000007919 */ /* 0x000e220000002100 */
[----:B------:R-:W-:Y:S05]  /*fb90*/  WARPSYNC.ALL ;  /* 0x0000000000007948 */ /* 0x000fea0003800000 */
[----:B------:R-:W-:Y:S01]  /*fba0*/  BAR.SYNC.DEFER_BLOCKING 0x4, 0x180 ;  /* 0x0106000000007b1d */ /* 0x000fe20000010000 */
[----:B0-----:R-:W-:-:S04]  /*fbb0*/  LOP3.LUT R0, R0, 0x1f, RZ, 0xc0, !PT ;  /* 0x0000001f00007812 */ /* 0x001fc800078ec0ff */
[----:B------:R-:W-:-:S13]  /*fbc0*/  ISETP.NE.AND P0, PT, R0, RZ, PT ;  /* 0x000000ff0000720c */ /* 0x000fda0003f05270 */
[----:B------:R-:W0:Y:S01]  /*fbd0*/  @!P0 S2R R3, SR_CgaCtaId ;  /* 0x0000000000038919 */ /* 0x000e220000008800 */
[----:B------:R-:W-:-:S04]  /*fbe0*/  @!P0 MOV R0, 0x400 ;  /* 0x0000040000008802 */ /* 0x000fc80000000f00 */
[----:B0-----:R-:W-:-:S05]  /*fbf0*/  @!P0 LEA R22, R3, R0, 0x18 ;  /* 0x0000000003168211 */ /* 0x001fca00078ec0ff */
[----:B------:R0:W-:Y:S01]  /*fc00*/  @!P0 STS.128 [R22+0x288d0], R16 ;  /* 0x0288d01016008388 */ /* 0x0001e20000000c00 */
[----:B------:R-:W-:Y:S06]  /*fc10*/  BAR.ARV 0x5, 0x180 ;  /* 0x0146000000007b1d */ /* 0x000fec0000002000 */
.L_x_310:
[----:B------:R-:W-:Y:S02]  /*fc20*/  ULDC UR4, c[0x0][0xc3c] ;  /* 0x00030f0000047ab9 */ /* 0x000fe40000000800 */
[----:B---3--:R-:W-:-:S13]  /*fc30*/  ISETP.GE.AND P0, PT, R19, UR4, PT ;  /* 0x0000000413007c0c */ /* 0x008fda000bf06270 */
[----:B------:R-:W-:Y:S05]  /*fc40*/  @!P0 BRA `(.L_x_320) ;  /* 0xffffffb400888947 */ /* 0x000fea000383ffff */
[----:B------:R-:W-:Y:S05]  /*fc50*/  BSYNC B8 ;  /* 0x0000000000087941 */ /* 0x000fea0003800000 */
.L_x_257:
[----:B0-----:R-:W3:Y:S01]  /*fc60*/  LDL.LU R0, [R1+0x20] ;  /* 0x0000200001007983 */ /* 0x001ee20000300800 */
[----:B------:R-:W-:Y:S01]  /*fc70*/  BSSY B0, `(.L_x_321) ;  /* 0x000000b000007945 */ /* 0x000fe20003800000 */
[----:B------:R-:W0:Y:S01]  /*fc80*/  S2R R5, SR_CgaCtaId ;  /* 0x0000000000057919 */ /* 0x000e220000008800 */
[----:B---3--:R-:W-:-:S05]  /*fc90*/  VIADD R0, R0, 0x1 ;  /* 0x0000000100007836 */ /* 0x008fca0000000000 */
[----:B------:R-:W-:-:S04]  /*fca0*/  LEA.HI R2, R0, R0, RZ, 0x1 ;  /* 0x0000000000027211 */ /* 0x000fc800078f08ff */
[----:B------:R-:W-:Y:S02]  /*fcb0*/  LOP3.LUT R3, R2, 0xfffffffe, RZ, 0xc0, !PT ;  /* 0xfffffffe02037812 */ /* 0x000fe400078ec0ff */
[----:B------:R-:W-:-:S03]  /*fcc0*/  MOV R2, 0x400 ;  /* 0x0000040000027802 */ /* 0x000fc60000000f00 */
[----:B------:R-:W-:Y:S01]  /*fcd0*/  IMAD.IADD R0, R0, 0x1, -R3 ;  /* 0x0000000100007824 */ /* 0x000fe200078e0a03 */
[----:B0-----:R-:W-:-:S04]  /*fce0*/  LEA R4, R5, R2, 0x18 ;  /* 0x0000000205047211 */ /* 0x001fc800078ec0ff */
[----:B------:R-:W-:-:S04]  /*fcf0*/  SHF.L.U32 R0, R0, 0x1f, RZ ;  /* 0x0000001f00007819 */ /* 0x000fc800000006ff */
[----:B------:R-:W0:Y:S02]  /*fd00*/  SYNCS.PHASECHK.TRANS64.TRYWAIT P0, [R4+URZ+0x28820], R0 ;  /* 0x02882000040075a7 */ /* 0x000e24000800017f */
[----:B0-----:R-:W-:Y:S05]  /*fd10*/  @!P0 BRA `(.L_x_322) ;  /* 0x0000004000e48947 */ /* 0x001fea0003800000 */
.L_x_457:
[----:B------:R-:W-:Y:S05]  /*fd20*/  BSYNC B0 ;  /* 0x0000000000007941 */ /* 0x000fea0003800000 */
.L_x_321:
[----:B------:R-:W-:-:S03]  /*fd30*/  UMOV UR4, 0xffffffff ;  /* 0xffffffff00047882 */ /* 0x000fc60000000000 */
[----:B------:R-:W-:Y:S05]  /*fd40*/  BRA.DIV UR4, `(.L_x_323) ;  /* 0x0000004204ec7947 */ /* 0x000fea000b800000 */
[----:B0-----:R-:W0:Y:S02]  /*fd50*/  S2R R0, SR_TID.X ;  /* 0x0000000000007919 */ /* 0x001e240000002100 */
[----:B0-----:R-:W-:-:S04]  /*fd60*/  SHF.R.U32.HI R0, RZ, 0x5, R0 ;  /* 0x00000005ff007819 */ /* 0x001fc80000011600 */
[----:B------:R-:W-:-:S05]  /*fd70*/  LOP3.LUT R0, R0, 0x3, RZ, 0xc0, !PT ;  /* 0x0000000300007812 */ /* 0x000fca00078ec0ff */
[----:B------:R0:W3:Y:S02]  /*fd80*/  SHFL.IDX PT, R14, R0, RZ, 0x1f ;  /* 0x00001fff000e7589 */ /* 0x0000e400000e0000 */
.L_x_460:
[----:B---3--:R-:W-:Y:S01]  /*fd90*/  ISETP.NE.AND P0, PT, R14, RZ, PT ;  /* 0x000000ff0e00720c */ /* 0x008fe20003f05270 */
[----:B------:R-:W-:-:S12]  /*fda0*/  BSSY B0, `(.L_x_324) ;  /* 0x0000024000007945 */ /* 0x000fd80003800000 */
[----:B------:R-:W-:Y:S05]  /*fdb0*/  @P0 BRA `(.L_x_325) ;  /* 0x0000000000880947 */ /* 0x000fea0003800000 */
[----:B------:R-:W-:-:S03]  /*fdc0*/  UMOV UR4, 0xffffffff ;  /* 0xffffffff00047882 */ /* 0x000fc60000000000 */
[----:B------:R-:W-:Y:S05]  /*fdd0*/  BRA.DIV UR4, `(.L_x_326) ;  /* 0x0000004204fc7947 */ /* 0x000fea000b800000 */
[----:B------:R-:W-:-:S13]  /*fde0*/  ELECT P6, URZ, PT ;  /* 0x00000000003f782f */ /* 0x000fda00038c0000 */
.L_x_463:
[----:B------:R-:W-:Y:S05]  /*fdf0*/  @!P6 BRA `(.L_x_325) ;  /* 0x000000000078e947 */ /* 0x000fea0003800000 */
[----:B0-----:R-:W3:Y:S02]  /*fe00*/  LDL.LU R0, [R1+0x4] ;  /* 0x0000040001007983 */ /* 0x001ee40000300800 */
[----:B---3--:R-:W-:-:S04]  /*fe10*/  LOP3.LUT R0, R0, 0x2, RZ, 0xfc, !PT ;  /* 0x0000000200007812 */ /* 0x008fc800078efcff */
[----:B------:R-:W-:-:S13]  /*fe20*/  ISETP.NE.AND P0, PT, R0, 0x3, PT ;  /* 0x000000030000780c */ /* 0x000fda0003f05270 */
[----:B------:R-:W-:Y:S05]  /*fe30*/  @!P0 BRA `(.L_x_327) ;  /* 0x0000000000048947 */ /* 0x000fea0003800000 */
[----:B------:R-:W-:Y:S01]  /*fe40*/  BPT.TRAP 0x1 ;  /* 0x000000040000795c */ /* 0x000fe20000300000 */
.L_x_327:
[C---:B------:R-:W-:Y:S01]  /*fe50*/  LEA R5, R25.reuse, R4, 0x3 ;  /* 0x0000000419057211 */ /* 0x040fe200078e18ff */
[----:B------:R-:W-:Y:S01]  /*fe60*/  VIADD R25, R25, 0x1 ;  /* 0x0000000119197836 */ /* 0x000fe20000000000 */
[----:B------:R-:W-:-:S04]  /*fe70*/  SHF.L.U32 R0, R28, 0x1f, RZ ;  /* 0x0000001f1c007819 */ /* 0x000fc800000006ff */
[----:B------:R-:W0:Y:S01]  /*fe80*/  SYNCS.PHASECHK.TRANS64.TRYWAIT P1, [R5+URZ+0x28840], R0 ;  /* 0x02884000050075a7 */ /* 0x000e22000802017f */
[----:B------:R-:W-:-:S04]  /*fe90*/  ISETP.NE.AND P2, PT, R25, 0x2, PT ;  /* 0x000000021900780c */ /* 0x000fc80003f45270 */
[----:B------:R-:W-:Y:S01]  /*fea0*/  SEL R3, RZ, 0x1, P2 ;  /* 0x00000001ff037807 */ /* 0x000fe20001000000 */
[----:B0-----:R-:W-:Y:S08]  /*feb0*/  @!P1 BRA `(.L_x_328) ;  /* 0x0000004000e49947 */ /* 0x001ff00003800000 */
.L_x_464:
[----:B------:R-:W-:Y:S02]  /*fec0*/  SEL R25, R25, RZ, P2 ;  /* 0x000000ff19197207 */ /* 0x000fe40001000000 */
[----:B------:R-:W-:Y:S01]  /*fed0*/  LOP3.LUT R2, R28, R3, RZ, 0x3c, !PT ;  /* 0x000000031c027212 */ /* 0x000fe200078e3cff */
[----:B------:R-:W-:Y:S06]  /*fee0*/  @!P0 BRA `(.L_x_329) ;  /* 0x0000000000048947 */ /* 0x000fec0003800000 */
[----:B------:R-:W-:Y:S01]  /*fef0*/  BPT.TRAP 0x1 ;  /* 0x000000040000795c */ /* 0x000fe20000300000 */
.L_x_329:
[----:B------:R-:W-:Y:S01]  /*ff00*/  IMAD R25, R25, 0x8, R4 ;  /* 0x0000000819197824 */ /* 0x000fe200078e0204 */
[----:B------:R-:W-:-:S04]  /*ff10*/  SHF.L.U32 R2, R2, 0x1f, RZ ;  /* 0x0000001f02027819 */ /* 0x000fc800000006ff */
[----:B------:R-:W3:Y:S02]  /*ff20*/  SYNCS.PHASECHK.TRANS64.TRYWAIT P1, [R25+URZ+0x28840], R2 ;  /* 0x02884002190075a7 */ /* 0x000ee4000802017f */
[----:B---3--:R-:W-:Y:S05]  /*ff30*/  @!P1 BRA `(.L_x_330) ;  /* 0x0000004000d89947 */ /* 0x008fea0003800000 */
.L_x_465:
[----:B------:R-:W-:Y:S05]  /*ff40*/  @!P0 BRA `(.L_x_331) ;  /* 0x0000000000048947 */ /* 0x000fea0003800000 */
[----:B------:R-:W-:Y:S01]  /*ff50*/  BPT.TRAP 0x1 ;  /* 0x000000040000795c */ /* 0x000fe20000300000 */
.L_x_331:
[----:B------:R-:W4:Y:S02]  /*ff60*/  SYNCS.PHASECHK.TRANS64.TRYWAIT P1, [R5+URZ+0x28860], R0 ;  /* 0x02886000050075a7 */ /* 0x000f24000802017f */
[----:B----4-:R-:W-:Y:S05]  /*ff70*/  @!P1 BRA `(.L_x_332) ;  /* 0x0000004000dc9947 */ /* 0x010fea0003800000 */
.L_x_466:
[----:B------:R-:W-:Y:S05]  /*ff80*/  @!P0 BRA `(.L_x_333) ;  /* 0x0000000000048947 */ /* 0x000fea0003800000 */
[----:B------:R-:W-:Y:S01]  /*ff90*/  BPT.TRAP 0x1 ;  /* 0x000000040000795c */ /* 0x000fe20000300000 */
.L_x_333:
[----:B------:R0:W0:Y:S02]  /*ffa0*/  SYNCS.PHASECHK.TRANS64.TRYWAIT P0, [R25+URZ+0x28860], R2 ;  /* 0x02886002190075a7 */ /* 0x000024000800017f */
[----:B0-----:R-:W-:Y:S05]  /*ffb0*/  @!P0 NANOSLEEP.SYNCS 0x989680 ;  /* 0x009896800000895d */ /* 0x001fea0003900000 */
[----:B------:R-:W0:Y:S02]  /*ffc0*/  @!P0 SYNCS.PHASECHK.TRANS64 P0, [R25+URZ+0x28860], R2 ;  /* 0x02886002190085a7 */ /* 0x000e24000800007f */
[----:B0-----:R-:W-:Y:S05]  /*ffd0*/  @!P0 BRA `(.L_x_333) ;  /* 0xfffffffc00f08947 */ /* 0x001fea000383ffff */
.L_x_325:
[----:B------:R-:W-:Y:S05]  /*ffe0*/  BSYNC B0 ;  /* 0x0000000000007941 */ /* 0x000fea0003800000 */
.L_x_324:
[----:B------:R-:W-:Y:S05]  /*fff0*/  EXIT ;  /* 0x000000000000794d */ /* 0x000fea0003800000 */
.L_x_204:
[----:B0-----:R-:W-:-:S04]  /*10000*/  IMAD.U32 R3, RZ, RZ, UR42 ;  /* 0x0000002aff037e24 */ /* 0x001fc8000f8e00ff */
[----:B------:R0:W1:Y:S03]  /*10010*/  SYNCS.PHASECHK.TRANS64.TRYWAIT P1, [R3+URZ+0x28800], R0 ;  /* 0x02880000030075a7 */ /* 0x000066000802017f */
[----:B-1----:R-:W-:Y:S05]  /*10020*/  @!P1 NANOSLEEP.SYNCS 0x989680 ;  /* 0x009896800000995d */ /* 0x002fea0003900000 */
[----:B------:R-:W1:Y:S02]  /*10030*/  @!P1 SYNCS.PHASECHK.TRANS64 P1, [R3+URZ+0x28800], R0 ;  /* 0x02880000030095a7 */ /* 0x000e64000802007f */
[----:B-1----:R-:W-:Y:S05]  /*10040*/  @!P1 BRA `(.L_x_204) ;  /* 0xfffffffc00ec9947 */ /* 0x002fea000383ffff */
[----:B------:R-:W-:Y:S05]  /*10050*/  BRA `(.L_x_334) ;  /* 0xffffff1800287947 */ /* 0x000fea000383ffff */
.L_x_208:
[----:B-1----:R1:W2:Y:S02]  /*10060*/  SYNCS.PHASECHK.TRANS64.TRYWAIT P1, [R0+URZ+0x28830], R3 ;  /* 0x02883003000075a7 */ /* 0x0022a4000802017f */
[----:B--2---:R-:W-:Y:S05]  /*10070*/  @!P1 NANOSLEEP.SYNCS 0x989680 ;  /* 0x009896800000995d */ /* 0x004fea0003900000 */
[----:B------:R-:W2:Y:S02]  /*10080*/  @!P1 SYNCS.PHASECHK.TRANS64 P1, [R0+URZ+0x28830], R3 ;  /* 0x02883003000095a7 */ /* 0x000ea4000802007f */
[----:B--2---:R-:W-:Y:S05]  /*10090*/  @!P1 BRA `(.L_x_208) ;  /* 0xfffffffc00f09947 */ /* 0x004fea000383ffff */
[----:B------:R-:W-:Y:S05]  /*100a0*/  BRA `(.L_x_207) ;  /* 0xffffff1800487947 */ /* 0x000fea000383ffff */
.L_x_214:
[----:B-1----:R-:W-:-:S04]  /*100b0*/  IMAD.U32 R8, RZ, RZ, UR6 ;  /* 0x00000006ff087e24 */ /* 0x002fc8000f8e00ff */
[----:B------:R1:W2:Y:S03]  /*100c0*/  SYNCS.PHASECHK.TRANS64.TRYWAIT P1, [R8+URZ+0x28830], R7 ;  /* 0x02883007080075a7 */ /* 0x0002a6000802017f */
[----:B--2---:R-:W-:Y:S05]  /*100d0*/  @!P1 NANOSLEEP.SYNCS 0x989680 ;  /* 0x009896800000995d */ /* 0x004fea0003900000 */
[----:B------:R-:W2:Y:S02]  /*100e0*/  @!P1 SYNCS.PHASECHK.TRANS64 P1, [R8+URZ+0x28830], R7 ;  /* 0x02883007080095a7 */ /* 0x000ea4000802007f */
[----:B--2---:R-:W-:Y:S05]  /*100f0*/  @!P1 BRA `(.L_x_214) ;  /* 0xfffffffc00ec9947 */ /* 0x004fea000383ffff */
[----:B------:R-:W-:Y:S05]  /*10100*/  BRA `(.L_x_211) ;  /* 0xffffff4400747947 */ /* 0x000fea000383ffff */
.L_x_218:
[----:B-1----:R-:W-:-:S04]  /*10110*/  IMAD.U32 R8, RZ, RZ, UR6 ;  /* 0x00000006ff087e24 */ /* 0x002fc8000f8e00ff */
[----:B------:R1:W2:Y:S03]  /*10120*/  SYNCS.PHASECHK.TRANS64.TRYWAIT P1, [R8+URZ+0x28850], R7 ;  /* 0x02885007080075a7 */ /* 0x0002a6000802017f */
[----:B--2---:R-:W-:Y:S05]  /*10130*/  @!P1 NANOSLEEP.SYNCS 0x989680 ;  /* 0x009896800000995d */ /* 0x004fea0003900000 */
[----:B------:R-:W2:Y:S02]  /*10140*/  @!P1 SYNCS.PHASECHK.TRANS64 P1, [R8+URZ+0x28850], R7 ;  /* 0x02885007080095a7 */ /* 0x000ea4000802007f */
[----:B--2---:R-:W-:Y:S05]  /*10150*/  @!P1 BRA `(.L_x_218) ;  /* 0xfffffffc00ec9947 */ /* 0x004fea000383ffff */
[----:B------:R-:W-:Y:S05]  /*10160*/  BRA `(.L_x_215) ;  /* 0xffffff4800547947 */ /* 0x000fea000383ffff */
.L_x_225:
[----:B-1----:R-:W-:-:S04]  /*10170*/  IMAD.U32 R5, RZ, RZ, UR5 ;  /* 0x00000005ff057e24 */ /* 0x002fc8000f8e00ff */
[----:B------:R1:W2:Y:S03]  /*10180*/  SYNCS.PHASECHK.TRANS64.TRYWAIT P1, [R5+URZ+0x28850], R4 ;  /* 0x02885004050075a7 */ /* 0x0002a6000802017f */
[----:B--2---:R-:W-:Y:S05]  /*10190*/  @!P1 NANOSLEEP.SYNCS 0x989680 ;  /* 0x009896800000995d */ /* 0x004fea0003900000 */
[----:B------:R-:W2:Y:S02]  /*101a0*/  @!P1 SYNCS.PHASECHK.TRANS64 P1, [R5+URZ+0x28850], R4 ;  /* 0x02885004050095a7 */ /* 0x000ea4000802007f */
[----:B--2---:R-:W-:Y:S05]  /*101b0*/  @!P1 BRA `(.L_x_225) ;  /* 0xfffffffc00ec9947 */ /* 0x004fea000383ffff */
[----:B------:R-:W-:Y:S05]  /*101c0*/  BRA `(.L_x_224) ;  /* 0xffffff6c005c7947 */ /* 0x000fea000383ffff */
.L_x_271:
[----:B------:R-:W0:Y:S01]  /*101d0*/  S2R R20, SR_TID.X ;  /* 0x0000000000147919 */ /* 0x000e220000002100 */
[----:B------:R-:W-:Y:S01]  /*101e0*/  BSSY B0, `(.L_x_335) ;  /* 0x000000a000007945 */ /* 0x000fe20003800000 */
[----:B------:R-:W-:Y:S02]  /*101f0*/  IMAD.MOV.U32 R12, RZ, RZ, RZ ;  /* 0x000000ffff0c7224 */ /* 0x000fe400078e00ff */
[----:B------:R-:W-:Y:S02]  /*10200*/  IMAD.MOV.U32 R11, RZ, RZ, 0x1f ;  /* 0x0000001fff0b7424 */ /* 0x000fe400078e00ff */
[----:B------:R-:W-:Y:S01]  /*10210*/  IMAD.MOV.U32 R15, RZ, RZ, -0x1 ;  /* 0xffffffffff0f7424 */ /* 0x000fe200078e00ff */
[----:B0-----:R-:W-:-:S04]  /*10220*/  SHF.R.U32.HI R10, RZ, 0x5, R20 ;  /* 0x00000005ff0a7819 */ /* 0x001fc80000011614 */
[----:B------:R-:W-:-:S04]  /*10230*/  LOP3.LUT R10, R10, 0x3, RZ, 0xc0, !PT ;  /* 0x000000030a0a7812 */ /* 0x000fc800078ec0ff */
[----:B------:R-:W-:-:S07]  /*10240*/  MOV R13, R10 ;  /* 0x0000000a000d7202 */ /* 0x000fce0000000f00 */
[----:B-----5:R-:W-:Y:S05]  /*10250*/  WARPSYNC.COLLECTIVE R15, `(.L_x_336) ;  /* 0x000000000f087348 */ /* 0x020fea0003c00000 */
[----:B------:R0:W1:Y:S02]  /*10260*/  SHFL.IDX P6, R14, R13, R12, R11 ;  /* 0x0000000c0d0e7389 */ /* 0x00006400000c000b */
[----:B01---5:R-:W-:Y:S01]  /*10270*/  ENDCOLLECTIVE ;  /* 0x000000000000791b */ /* 0x023fe20003800000 */
.L_x_336:
[----:B------:R-:W-:Y:S05]  /*10280*/  BSYNC B0 ;  /* 0x0000000000007941 */ /* 0x000fea0003800000 */
.L_x_335:
[----:B------:R-:W-:Y:S05]  /*10290*/  BRA `(.L_x_337) ;  /* 0xffffffbc00c47947 */ /* 0x000fea000383ffff */
.L_x_274:
[----:B0-----:R0:W1:Y:S02]  /*102a0*/  SYNCS.PHASECHK.TRANS64.TRYWAIT P0, [R7+URZ+0x28840], R2 ;  /* 0x02884002070075a7 */ /* 0x001064000800017f */
[----:B-1----:R-:W-:Y:S05]  /*102b0*/  @!P0 NANOSLEEP.SYNCS 0x989680 ;  /* 0x009896800000895d */ /* 0x002fea0003900000 */
[----:B------:R-:W1:Y:S02]  /*102c0*/  @!P0 SYNCS.PHASECHK.TRANS64 P0, [R7+URZ+0x28840], R2 ;  /* 0x02884002070085a7 */ /* 0x000e64000800007f */
[----:B-1----:R-:W-:Y:S05]  /*102d0*/  @!P0 BRA `(.L_x_274) ;  /* 0xfffffffc00f08947 */ /* 0x002fea000383ffff */
[----:B------:R-:W-:Y:S05]  /*102e0*/  BRA `(.L_x_338) ;  /* 0xffffffc000187947 */ /* 0x000fea000383ffff */
.L_x_275:
[----:B------:R-:W-:Y:S01]  /*102f0*/  BSSY B0, `(.L_x_339) ;  /* 0x0000008000007945 */ /* 0x000fe20003800000 */
[----:B------:R-:W-:Y:S01]  /*10300*/  IMAD.MOV.U32 R13, RZ, RZ, R0 ;  /* 0x000000ffff0d7224 */ /* 0x000fe200078e0000 */
[----:B------:R-:W-:Y:S01]  /*10310*/  MOV R15, 0xffffffff ;  /* 0xffffffff000f7802 */ /* 0x000fe20000000f00 */
[----:B------:R-:W-:Y:S02]  /*10320*/  IMAD.MOV.U32 R12, RZ, RZ, RZ ;  /* 0x000000ffff0c7224 */ /* 0x000fe400078e00ff */
[----:B------:R-:W-:-:S07]  /*10330*/  IMAD.MOV.U32 R11, RZ, RZ, 0x181f ;  /* 0x0000181fff0b7424 */ /* 0x000fce00078e00ff */
[----:B------:R-:W-:Y:S05]  /*10340*/  WARPSYNC.COLLECTIVE R15, `(.L_x_340) ;  /* 0x000000000f087348 */ /* 0x000fea0003c00000 */
[----:B------:R0:W1:Y:S02]  /*10350*/  SHFL.IDX P6, R14, R13, R12, R11 ;  /* 0x0000000c0d0e7389 */ /* 0x00006400000c000b */
[----:B01----:R-:W-:Y:S01]  /*10360*/  ENDCOLLECTIVE ;  /* 0x000000000000791b */ /* 0x003fe20003800000 */
.L_x_340:
[----:B------:R-:W-:Y:S05]  /*10370*/  BSYNC B0 ;  /* 0x0000000000007941 */ /* 0x000fea0003800000 */
.L_x_339:
[----:B------:R-:W-:Y:S02]  /*10380*/  IMAD.MOV.U32 R13, RZ, RZ, R4 ;  /* 0x000000ffff0d7224 */ /* 0x000fe400078e0004 */
[----:B------:R-:W-:Y:S02]  /*10390*/  IMAD.MOV.U32 R12, RZ, RZ, RZ ;  /* 0x000000ffff0c7224 */ /* 0x000fe400078e00ff */
[----:B------:R-:W-:Y:S02]  /*103a0*/  IMAD.MOV.U32 R11, RZ, RZ, 0x181f ;  /* 0x0000181fff0b7424 */ /* 0x000fe400078e00ff */
[----:B------:R-:W-:Y:S02]  /*103b0*/  IMAD.MOV.U32 R15, RZ, RZ, -0x1 ;  /* 0xffffffffff0f7424 */ /* 0x000fe400078e00ff */
[----:B------:R-:W-:Y:S02]  /*103c0*/  IMAD.MOV.U32 R2, RZ, RZ, R14 ;  /* 0x000000ffff027224 */ /* 0x000fe400078e000e */
[----:B------:R-:W-:-:S07]  /*103d0*/  @P0 IMAD R8, R5, 0x2, R22 ;  /* 0x0000000205080824 */ /* 0x000fce00078e0216 */
[----:B------:R-:W-:Y:S05]  /*103e0*/  WARPSYNC.COLLECTIVE R15, `(.L_x_341) ;  /* 0x000000000f087348 */ /* 0x000fea0003c00000 */
[----:B------:R0:W1:Y:S02]  /*103f0*/  SHFL.IDX P6, R14, R13, R12, R11 ;  /* 0x0000000c0d0e7389 */ /* 0x00006400000c000b */
[----:B01----:R-:W-:Y:S01]  /*10400*/  ENDCOLLECTIVE ;  /* 0x000000000000791b */ /* 0x003fe20003800000 */
.L_x_341:
[----:B------:R-:W-:Y:S02]  /*10410*/  IMAD.MOV.U32 R13, RZ, RZ, R0 ;  /* 0x000000ffff0d7224 */ /* 0x000fe400078e0000 */
[----:B------:R-:W-:Y:S02]  /*10420*/  IMAD.MOV.U32 R12, RZ, RZ, 0x1 ;  /* 0x00000001ff0c7424 */ /* 0x000fe400078e00ff */
[----:B------:R-:W-:-:S07]  /*10430*/  IMAD.MOV.U32 R3, RZ, RZ, R14 ;  /* 0x000000ffff037224 */ /* 0x000fce00078e000e */
[----:B------:R-:W-:Y:S05]  /*10440*/  WARPSYNC.COLLECTIVE R15, `(.L_x_342) ;  /* 0x000000000f087348 */ /* 0x000fea0003c00000 */
[----:B------:R0:W1:Y:S02]  /*10450*/  SHFL.IDX P6, R14, R13, R12, R11 ;  /* 0x0000000c0d0e7389 */ /* 0x00006400000c000b */
[----:B01----:R-:W-:Y:S01]  /*10460*/  ENDCOLLECTIVE ;  /* 0x000000000000791b */ /* 0x003fe20003800000 */
.L_x_342:
[----:B------:R-:W-:-:S04]  /*10470*/  @P0 LEA R3, P1, R30, R3, 0x1 ;  /* 0x000000031e030211 */ /* 0x000fc800078208ff */
[----:B------:R-:W-:Y:S02]  /*10480*/  @P0 IADD3.X R2, RZ, R2, RZ, P1, !PT ;  /* 0x00000002ff020210 */ /* 0x000fe40000ffe4ff */
[----:B------:R-:W-:Y:S02]  /*10490*/  ISETP.GE.AND P1, PT, R6, 0x11, PT ;  /* 0x000000110600780c */ /* 0x000fe40003f26270 */
[----:B------:R-:W-:Y:S01]  /*104a0*/  @P0 LOP3.LUT R3, R3, R2, RZ, 0x3c, !PT ;  /* 0x0000000203030212 */ /* 0x000fe200078e3cff */
[----:B------:R-:W-:-:S03]  /*104b0*/  IMAD.MOV.U32 R13, RZ, RZ, R4 ;  /* 0x000000ffff0d7224 */ /* 0x000fc600078e0004 */
[----:B------:R-:W-:-:S04]  /*104c0*/  @P0 LOP3.LUT R2, R3, R2, RZ, 0x3c, !PT ;  /* 0x0000000203020212 */ /* 0x000fc800078e3cff */
[----:B------:R-:W-:-:S05]  /*104d0*/  @P0 LOP3.LUT R3, R3, R2, RZ, 0x3c, !PT ;  /* 0x0000000203030212 */ /* 0x000fca00078e3cff */
[----:B------:R-:W-:Y:S01]  /*104e0*/  @!PT LDS RZ, [RZ] ;  /* 0x00000000fffff984 */ /* 0x000fe20000000800 */
[----:B------:R-:W-:Y:S01]  /*104f0*/  @!PT LDS RZ, [RZ] ;  /* 0x00000000fffff984 */ /* 0x000fe20000000800 */
[----:B------:R-:W-:Y:S01]  /*10500*/  @!PT LDS RZ, [RZ] ;  /* 0x00000000fffff984 */ /* 0x000fe20000000800 */
[----:B------:R-:W-:Y:S04]  /*10510*/  @P0 LDGSTS.E.BYPASS.LTC128B.128 [R8+0x18400], desc[UR36][R2.64], !P3 ;  /* 0x1840000002080fae */ /* 0x000fe8000d901d64 */
[----:B------:R0:W-:Y:S02]  /*10520*/  @P0 LDGSTS.E.BYPASS.LTC128B.128 [R8+0x1c400], desc[UR36][R2.64+0x80], !P2 ;  /* 0x1c40008002080fae */ /* 0x0001e4000d101d64 */
[----:B0-----:R-:W-:-:S07]  /*10530*/  IMAD.MOV.U32 R2, RZ, RZ, R14 ;  /* 0x000000ffff027224 */ /* 0x001fce00078e000e */
[----:B------:R-:W-:Y:S05]  /*10540*/  WARPSYNC.COLLECTIVE R15, `(.L_x_343) ;  /* 0x000000000f087348 */ /* 0x000fea0003c00000 */
[----:B------:R0:W1:Y:S02]  /*10550*/  SHFL.IDX P6, R14, R13, R12, R11 ;  /* 0x0000000c0d0e7389 */ /* 0x00006400000c000b */
[----:B01----:R-:W-:Y:S01]  /*10560*/  ENDCOLLECTIVE ;  /* 0x000000000000791b */ /* 0x003fe20003800000 */
.L_x_343:
[----:B------:R-:W-:Y:S02]  /*10570*/  @P1 IMAD R8, R5, 0x2, R22 ;  /* 0x0000000205081824 */ /* 0x000fe400078e0216 */
[----:B------:R-:W-:Y:S02]  /*10580*/  IMAD.MOV.U32 R13, RZ, RZ, R0 ;  /* 0x000000ffff0d7224 */ /* 0x000fe400078e0000 */
[----:B------:R-:W-:Y:S02]  /*10590*/  IMAD.MOV.U32 R12, RZ, RZ, 0x2 ;  /* 0x00000002ff0c7424 */ /* 0x000fe400078e00ff */
[----:B------:R-:W-:-:S07]  /*105a0*/  IMAD.MOV.U32 R3, RZ, RZ, R14 ;  /* 0x000000ffff037224 */ /* 0x000fce00078e000e */
[----:B------:R-:W-:Y:S05]  /*105b0*/  WARPSYNC.COLLECTIVE R15, `(.L_x_344) ;  /* 0x000000000f087348 */ /* 0x000fea0003c00000 */
[----:B------:R0:W1:Y:S02]  /*105c0*/  SHFL.IDX P6, R14, R13, R12, R11 ;  /* 0x0000000c0d0e7389 */ /* 0x00006400000c000b */
[----:B01----:R-:W-:Y:S01]  /*105d0*/  ENDCOLLECTIVE ;  /* 0x000000000000791b */ /* 0x003fe20003800000 */
.L_x_344:
[----:B------:R-:W-:-:S04]  /*105e0*/  @P1 LEA R3, P0, R30, R3, 0x1 ;  /* 0x000000031e031211 */ /* 0x000fc800078008ff */
[----:B------:R-:W-:-:S04]  /*105f0*/  @P1 IADD3.X R2, RZ, R2, RZ, P0, !PT ;  /* 0x00000002ff021210 */ /* 0x000fc800007fe4ff */
        /* <DEDUP_REMOVED lines=8> */
[----:B------:R0:W-:Y:S01]  /*10680*/  @P1 LDGSTS.E.BYPASS.LTC128B.128 [R8+0x1cc00], desc[UR36][R2.64+0x80], !P2 ;  /* 0x1cc0008002081fae */ /* 0x0001e2000d101d64 */
[----:B------:R-:W-:Y:S01]  /*10690*/  ISETP.GE.AND P1, PT, R6, 0x21, PT ;  /* 0x000000210600780c */ /* 0x000fe20003f26270 */
[----:B0-----:R-:W-:-:S12]  /*106a0*/  IMAD.MOV.U32 R2, RZ, RZ, R14 ;  /* 0x000000ffff027224 */ /* 0x001fd800078e000e */
[----:B------:R-:W-:Y:S05]  /*106b0*/  WARPSYNC.COLLECTIVE R15, `(.L_x_345) ;  /* 0x000000000f087348 */ /* 0x000fea0003c00000 */
[----:B------:R0:W1:Y:S02]  /*106c0*/  SHFL.IDX P6, R14, R13, R12, R11 ;  /* 0x0000000c0d0e7389 */ /* 0x00006400000c000b */
[----:B01----:R-:W-:Y:S01]  /*106d0*/  ENDCOLLECTIVE ;  /* 0x000000000000791b */ /* 0x003fe20003800000 */
.L_x_345:
[----:B------:R-:W-:Y:S02]  /*106e0*/  @P1 IMAD R8, R5, 0x2, R22 ;  /* 0x0000000205081824 */ /* 0x000fe400078e0216 */
[----:B------:R-:W-:Y:S02]  /*106f0*/  IMAD.MOV.U32 R13, RZ, RZ, R0 ;  /* 0x000000ffff0d7224 */ /* 0x000fe400078e0000 */
[----:B------:R-:W-:Y:S02]  /*10700*/  IMAD.MOV.U32 R12, RZ, RZ, 0x3 ;  /* 0x00000003ff0c7424 */ /* 0x000fe400078e00ff */
[----:B------:R-:W-:-:S07]  /*10710*/  IMAD.MOV.U32 R3, RZ, RZ, R14 ;  /* 0x000000ffff037224 */ /* 0x000fce00078e000e */
[----:B------:R-:W-:Y:S05]  /*10720*/  WARPSYNC.COLLECTIVE R15, `(.L_x_346) ;  /* 0x000000000f087348 */ /* 0x000fea0003c00000 */
[----:B------:R0:W1:Y:S02]  /*10730*/  SHFL.IDX P6, R14, R13, R12, R11 ;  /* 0x0000000c0d0e7389 */ /* 0x00006400000c000b */
[----:B01----:R-:W-:Y:S01]  /*10740*/  ENDCOLLECTIVE ;  /* 0x000000000000791b */ /* 0x003fe20003800000 */
.L_x_346:
        /* <DEDUP_REMOVED lines=16> */
.L_x_347:
[----:B------:R-:W-:Y:S02]  /*10850*/  @P1 IMAD R8, R5, 0x2, R22 ;  /* 0x0000000205081824 */ /* 0x000fe400078e0216 */
[----:B------:R-:W-:Y:S02]  /*10860*/  IMAD.MOV.U32 R13, RZ, RZ, R0 ;  /* 0x000000ffff0d7224 */ /* 0x000fe400078e0000 */
[----:B------:R-:W-:Y:S02]  /*10870*/  IMAD.MOV.U32 R12, RZ, RZ, 0x4 ;  /* 0x00000004ff0c7424 */ /* 0x000fe400078e00ff */
[----:B------:R-:W-:-:S07]  /*10880*/  IMAD.MOV.U32 R3, RZ, RZ, R14 ;  /* 0x000000ffff037224 */ /* 0x000fce00078e000e */
[----:B------:R-:W-:Y:S05]  /*10890*/  WARPSYNC.COLLECTIVE R15, `(.L_x_348) ;  /* 0x000000000f087348 */ /* 0x000fea0003c00000 */
[----:B------:R0:W1:Y:S02]  /*108a0*/  SHFL.IDX P6, R14, R13, R12, R11 ;  /* 0x0000000c0d0e7389 */ /* 0x00006400000c000b */
[----:B01----:R-:W-:Y:S01]  /*108b0*/  ENDCOLLECTIVE ;  /* 0x000000000000791b */ /* 0x003fe20003800000 */
.L_x_348:
        /* <DEDUP_REMOVED lines=16> */
.L_x_349:
[----:B------:R-:W-:Y:S02]  /*109c0*/  @P1 IMAD R8, R5, 0x2, R22 ;  /* 0x0000000205081824 */ /* 0x000fe400078e0216 */
[----:B------:R-:W-:Y:S02]  /*109d0*/  IMAD.MOV.U32 R13, RZ, RZ, R0 ;  /* 0x000000ffff0d7224 */ /* 0x000fe400078e0000 */
[----:B------:R-:W-:Y:S02]  /*109e0*/  IMAD.MOV.U32 R12, RZ, RZ, 0x5 ;  /* 0x00000005ff0c7424 */ /* 0x000fe400078e00ff */
[----:B------:R-:W-:-:S07]  /*109f0*/  IMAD.MOV.U32 R3, RZ, RZ, R14 ;  /* 0x000000ffff037224 */ /* 0x000fce00078e000e */
[----:B------:R-:W-:Y:S05]  /*10a00*/  WARPSYNC.COLLECTIVE R15, `(.L_x_350) ;  /* 0x000000000f087348 */ /* 0x000fea0003c00000 */
[----:B------:R0:W1:Y:S02]  /*10a10*/  SHFL.IDX P6, R14, R13, R12, R11 ;  /* 0x0000000c0d0e7389 */ /* 0x00006400000c000b */
[----:B01----:R-:W-:Y:S01]  /*10a20*/  ENDCOLLECTIVE ;  /* 0x000000000000791b */ /* 0x003fe20003800000 */
.L_x_350:
        /* <DEDUP_REMOVED lines=16> */
.L_x_351:
[----:B------:R-:W-:Y:S02]  /*10b30*/  @P1 IMAD R8, R5, 0x2, R22 ;  /* 0x0000000205081824 */ /* 0x000fe400078e0216 */
[----:B------:R-:W-:Y:S02]  /*10b40*/  IMAD.MOV.U32 R13, RZ, RZ, R0 ;  /* 0x000000ffff0d7224 */ /* 0x000fe400078e0000 */
[----:B------:R-:W-:Y:S02]  /*10b50*/  IMAD.MOV.U32 R12, RZ, RZ, 0x6 ;  /* 0x00000006ff0c7424 */ /* 0x000fe400078e00ff */
[----:B------:R-:W-:-:S07]  /*10b60*/  IMAD.MOV.U32 R3, RZ, RZ, R14 ;  /* 0x000000ffff037224 */ /* 0x000fce00078e000e */
[----:B------:R-:W-:Y:S05]  /*10b70*/  WARPSYNC.COLLECTIVE R15, `(.L_x_352) ;  /* 0x000000000f087348 */ /* 0x000fea0003c00000 */
[----:B------:R0:W1:Y:S02]  /*10b80*/  SHFL.IDX P6, R14, R13, R12, R11 ;  /* 0x0000000c0d0e7389 */ /* 0x00006400000c000b */
[----:B01----:R-:W-:Y:S01]  /*10b90*/  ENDCOLLECTIVE ;  /* 0x000000000000791b */ /* 0x003fe20003800000 */
.L_x_352:
        /* <DEDUP_REMOVED lines=16> */
.L_x_353:
[----:B------:R-:W-:Y:S02]  /*10ca0*/  @P1 IMAD R8, R5, 0x2, R22 ;  /* 0x0000000205081824 */ /* 0x000fe400078e0216 */
[----:B------:R-:W-:Y:S02]  /*10cb0*/  IMAD.MOV.U32 R13, RZ, RZ, R0 ;  /* 0x000000ffff0d7224 */ /* 0x000fe400078e0000 */
[----:B------:R-:W-:Y:S02]  /*10cc0*/  IMAD.MOV.U32 R12, RZ, RZ, 0x7 ;  /* 0x00000007ff0c7424 */ /* 0x000fe400078e00ff */
[----:B------:R-:W-:-:S07]  /*10cd0*/  IMAD.MOV.U32 R3, RZ, RZ, R14 ;  /* 0x000000ffff037224 */ /* 0x000fce00078e000e */
[----:B------:R-:W-:Y:S05]  /*10ce0*/  WARPSYNC.COLLECTIVE R15, `(.L_x_354) ;  /* 0x000000000f087348 */ /* 0x000fea0003c00000 */
[----:B------:R0:W1:Y:S02]  /*10cf0*/  SHFL.IDX P6, R14, R13, R12, R11 ;  /* 0x0000000c0d0e7389 */ /* 0x00006400000c000b */
[----:B01----:R-:W-:Y:S01]  /*10d00*/  ENDCOLLECTIVE ;  /* 0x000000000000791b */ /* 0x003fe20003800000 */
.L_x_354:
[----:B------:R-:W-:-:S04]  /*10d10*/  @P1 LEA R3, P0, R30, R3, 0x1 ;  /* 0x000000031e031211 */ /* 0x000fc800078008ff */
[----:B------:R-:W-:-:S04]  /*10d20*/  @P1 IADD3.X R2, RZ, R2, RZ, P0, !PT ;  /* 0x00000002ff021210 */ /* 0x000fc800007fe4ff */
[----:B------:R-:W-:Y:S01]  /*10d30*/  @P1 LOP3.LUT R3, R3, R2, RZ, 0x3c, !PT ;  /* 0x0000000203031212 */ /* 0x000fe200078e3cff */
[----:B------:R-:W-:-:S03]  /*10d40*/  IMAD.MOV.U32 R13, RZ, RZ, R4 ;  /* 0x000000ffff0d7224 */ /* 0x000fc600078e0004 */
[----:B------:R-:W-:-:S04]  /*10d50*/  @P1 LOP3.LUT R2, R3, R2, RZ, 0x3c, !PT ;  /* 0x0000000203021212 */ /* 0x000fc800078e3cff */
[----:B------:R-:W-:Y:S01]  /*10d60*/  @P1 LOP3.LUT R3, R3, R2, RZ, 0x3c, !PT ;  /* 0x0000000203031212 */ /* 0x000fe200078e3cff */
[----:B------:R-:W-:-:S04]  /*10d70*/  IMAD.MOV.U32 R0, RZ, RZ, R14 ;  /* 0x000000ffff007224 */ /* 0x000fc800078e000e */
[----:B------:R-:W-:Y:S01]  /*10d80*/  @!PT LDS RZ, [RZ] ;  /* 0x00000000fffff984 */ /* 0x000fe20000000800 */
[----:B------:R-:W-:Y:S01]  /*10d90*/  @!PT LDS RZ, [RZ] ;  /* 0x00000000fffff984 */ /* 0x000fe20000000800 */
[----:B------:R-:W-:Y:S01]  /*10da0*/  @!PT LDS RZ, [RZ] ;  /* 0x00000000fffff984 */ /* 0x000fe20000000800 */
[----:B------:R0:W-:Y:S03]  /*10db0*/  @P1 LDGSTS.E.BYPASS.LTC128B.128 [R8+0x1b400], desc[UR36][R2.64], !P3 ;  /* 0x1b40000002081fae */ /* 0x0001e6000d901d64 */
[----:B0-----:R-:W-:Y:S05]  /*10dc0*/  WARPSYNC.COLLECTIVE R15, `(.L_x_355) ;  /* 0x000000000f087348 */ /* 0x001fea0003c00000 */
[----:B------:R1:W2:Y:S02]  /*10dd0*/  SHFL.IDX P6, R14, R13, R12, R11 ;  /* 0x0000000c0d0e7389 */ /* 0x0002a400000c000b */
[----:B012---:R-:W-:Y:S01]  /*10de0*/  ENDCOLLECTIVE ;  /* 0x000000000000791b */ /* 0x007fe20003800000 */
.L_x_355:
[----:B------:R-:W-:Y:S01]  /*10df0*/  @!PT LDS RZ, [RZ] ;  /* 0x00000000fffff984 */ /* 0x000fe20000000800 */
[----:B------:R-:W-:Y:S01]  /*10e00*/  @!PT LDS RZ, [RZ] ;  /* 0x00000000fffff984 */ /* 0x000fe20000000800 */
[----:B------:R-:W-:Y:S01]  /*10e10*/  @!PT LDS RZ, [RZ] ;  /* 0x00000000fffff984 */ /* 0x000fe20000000800 */
[----:B------:R0:W-:Y:S02]  /*10e20*/  @P1 LDGSTS.E.BYPASS.LTC128B.128 [R8+0x1f400], desc[UR36][R2.64+0x80], !P2 ;  /* 0x1f40008002081fae */ /* 0x0001e4000d101d64 */
[----:B0-----:R-:W-:Y:S01]  /*10e30*/  IMAD.MOV.U32 R2, RZ, RZ, R14 ;  /* 0x000000ffff027224 */ /* 0x001fe200078e000e */
[----:B------:R-:W-:Y:S06]  /*10e40*/  BRA `(.L_x_356) ;  /* 0xffffffb800e87947 */ /* 0x000fec000383ffff */
.L_x_280:
[----:B------:R-:W-:Y:S01]  /*10e50*/  MOV R13, R5 ;  /* 0x00000005000d7202 */ /* 0x000fe20000000f00 */
[----:B------:R-:W-:Y:S02]  /*10e60*/  IMAD.MOV.U32 R12, RZ, RZ, RZ ;  /* 0x000000ffff0c7224 */ /* 0x000fe400078e00ff */
[----:B------:R-:W-:Y:S02]  /*10e70*/  IMAD.MOV.U32 R11, RZ, RZ, 0x181f ;  /* 0x0000181fff0b7424 */ /* 0x000fe400078e00ff */
[----:B------:R-:W-:Y:S02]  /*10e80*/  IMAD.MOV.U32 R15, RZ, RZ, -0x1 ;  /* 0xffffffffff0f7424 */ /* 0x000fe400078e00ff */
[----:B-----5:R-:W-:Y:S02]  /*10e90*/  IMAD R6, R20, R6, RZ ;  /* 0x0000000614067224 */ /* 0x020fe400078e02ff */
[----:B------:R-:W-:-:S07]  /*10ea0*/  IMAD.IADD R4, R10, 0x1, R4 ;  /* 0x000000010a047824 */ /* 0x000fce00078e0204 */
[----:B------:R-:W-:Y:S05]  /*10eb0*/  WARPSYNC.COLLECTIVE R15, `(.L_x_357) ;  /* 0x000000000f087348 */ /* 0x000fea0003c00000 */
[----:B------:R0:W1:Y:S02]  /*10ec0*/  SHFL.IDX P6, R14, R13, R12, R11 ;  /* 0x0000000c0d0e7389 */ /* 0x00006400000c000b */
[----:B01----:R-:W-:Y:S01]  /*10ed0*/  ENDCOLLECTIVE ;  /* 0x000000000000791b */ /* 0x003fe20003800000 */
.L_x_357:
[C---:B------:R-:W-:Y:S01]  /*10ee0*/  VIADD R7, R4.reuse, 0x10 ;  /* 0x0000001004077836 */ /* 0x040fe20000000000 */
[----:B------:R-:W-:Y:S01]  /*10ef0*/  ISETP.GE.AND P2, PT, R4, R6, PT ;  /* 0x000000060400720c */ /* 0x000fe20003f46270 */
[----:B------:R-:W-:Y:S02]  /*10f00*/  IMAD.MOV.U32 R13, RZ, RZ, R0 ;  /* 0x000000ffff0d7224 */ /* 0x000fe400078e0000 */
[----:B------:R-:W-:-:S10]  /*10f10*/  IMAD.MOV.U32 R2, RZ, RZ, R14 ;  /* 0x000000ffff027224 */ /* 0x000fd400078e000e */
[----:B------:R-:W-:Y:S05]  /*10f20*/  WARPSYNC.COLLECTIVE R15, `(.L_x_358) ;  /* 0x000000000f087348 */ /* 0x000fea0003c00000 */
[----:B------:R0:W1:Y:S02]  /*10f30*/  SHFL.IDX P6, R14, R13, R12, R11 ;  /* 0x0000000c0d0e7389 */ /* 0x00006400000c000b */
[----:B01----:R-:W-:Y:S01]  /*10f40*/  ENDCOLLECTIVE ;  /* 0x000000000000791b */ /* 0x003fe20003800000 */
.L_x_358:
[----:B------:R-:W-:Y:S02]  /*10f50*/  IMAD.MOV.U32 R13, RZ, RZ, R5 ;  /* 0x000000ffff0d7224 */ /* 0x000fe400078e0005 */
[----:B------:R-:W-:Y:S01]  /*10f60*/  IMAD.MOV.U32 R12, RZ, RZ, 0x1 ;  /* 0x00000001ff0c7424 */ /* 0x000fe200078e00ff */
[----:B------:R-:W-:-:S04]  /*10f70*/  @!P2 LEA R14, P3, R30, R14, 0x1 ;  /* 0x0000000e1e0ea211 */ /* 0x000fc800078608ff */
[----:B------:R-:W-:Y:S01]  /*10f80*/  @!P2 IADD3.X R3, RZ, R2, RZ, P3, !PT ;  /* 0x00000002ff03a210 */ /* 0x000fe20001ffe4ff */
[----:B------:R-:W-:-:S08]  /*10f90*/  @!P2 IMAD.MOV.U32 R2, RZ, RZ, R14 ;  /* 0x000000ffff02a224 */ /* 0x000fd000078e000e */
[----:B------:R-:W-:Y:S05]  /*10fa0*/  WARPSYNC.COLLECTIVE R15, `(.L_x_359) ;  /* 0x000000000f087348 */ /* 0x000fea0003c00000 */
[----:B------:R0:W1:Y:S02]  /*10fb0*/  SHFL.IDX P6, R14, R13, R12, R11 ;  /* 0x0000000c0d0e7389 */ /* 0x00006400000c000b */
[----:B01----:R-:W-:Y:S01]  /*10fc0*/  ENDCOLLECTIVE ;  /* 0x000000000000791b */ /* 0x003fe20003800000 */
.L_x_359:
[----:B------:R-:W-:Y:S01]  /*10fd0*/  @!PT LDS RZ, [RZ] ;  /* 0x00000000fffff984 */ /* 0x000fe20000000800 */
[----:B------:R-:W-:Y:S01]  /*10fe0*/  @!PT LDS RZ, [RZ] ;  /* 0x00000000fffff984 */ /* 0x000fe20000000800 */
[----:B------:R-:W-:Y:S01]  /*10ff0*/  @!PT LDS RZ, [RZ] ;  /* 0x00000000fffff984 */ /* 0x000fe20000000800 */
[----:B------:R-:W-:Y:S04]  /*11000*/  @!P2 LDGSTS.E.BYPASS.LTC128B.128 [R9+0x10400], desc[UR36][R2.64], !P0 ;  /* 0x104000000209afae */ /* 0x000fe8000c101d64 */
[----:B------:R0:W-:Y:S01]  /*11010*/  @!P2 LDGSTS.E.BYPASS.LTC128B.128 [R9+0x14400], desc[UR36][R2.64+0x80], !P1 ;  /* 0x144000800209afae */ /* 0x0001e2000c901d64 */
[----:B------:R-:W-:Y:S01]  /*11020*/  ISETP.GE.AND P2, PT, R7, R6, PT ;  /* 0x000000060700720c */ /* 0x000fe20003f46270 */
[----:B------:R-:W-:Y:S02]  /*11030*/  IMAD.MOV.U32 R13, RZ, RZ, R0 ;  /* 0x000000ffff0d7224 */ /* 0x000fe400078e0000 */
[----:B0-----:R-:W-:-:S10]  /*11040*/  IMAD.MOV.U32 R2, RZ, RZ, R14 ;  /* 0x000000ffff027224 */ /* 0x001fd400078e000e */
[----:B------:R-:W-:Y:S05]  /*11050*/  WARPSYNC.COLLECTIVE R15, `(.L_x_360) ;  /* 0x000000000f087348 */ /* 0x000fea0003c00000 */
[----:B------:R0:W1:Y:S02]  /*11060*/  SHFL.IDX P6, R14, R13, R12, R11 ;  /* 0x0000000c0d0e7389 */ /* 0x00006400000c000b */
[----:B01----:R-:W-:Y:S01]  /*11070*/  ENDCOLLECTIVE ;  /* 0x000000000000791b */ /* 0x003fe20003800000 */
.L_x_360:
        /* <DEDUP_REMOVED lines=8> */
.L_x_361:
[----:B------:R-:W-:Y:S02]  /*11100*/  @!P2 IMAD.MOV.U32 R3, RZ, RZ, R7 ;  /* 0x000000ffff03a224 */ /* 0x000fe400078e0007 */
[----:B------:R-:W-:-:S03]  /*11110*/  VIADD R7, R4, 0x20 ;  /* 0x0000002004077836 */ /* 0x000fc60000000000 */
[----:B------:R-:W-:Y:S01]  /*11120*/  @!PT LDS RZ, [RZ] ;  /* 0x00000000fffff984 */ /* 0x000fe20000000800 */
[----:B------:R-:W-:Y:S01]  /*11130*/  @!PT LDS RZ, [RZ] ;  /* 0x00000000fffff984 */ /* 0x000fe20000000800 */
[----:B------:R-:W-:Y:S01]  /*11140*/  @!PT LDS RZ, [RZ] ;  /* 0x00000000fffff984 */ /* 0x000fe20000000800 */
[----:B------:R-:W-:Y:S04]  /*11150*/  @!P2 LDGSTS.E.BYPASS.LTC128B.128 [R9+0x10c00], desc[UR36][R2.64], !P0 ;  /* 0x10c000000209afae */ /* 0x000fe8000c101d64 */
[----:B------:R0:W-:Y:S01]  /*11160*/  @!P2 LDGSTS.E.BYPASS.LTC128B.128 [R9+0x14c00], desc[UR36][R2.64+0x80], !P1 ;  /* 0x14c000800209afae */ /* 0x0001e2000c901d64 */
[----:B------:R-:W-:Y:S02]  /*11170*/  ISETP.GE.AND P2, PT, R7, R6, PT ;  /* 0x000000060700720c */ /* 0x000fe40003f46270 */
[----:B------:R-:W-:Y:S01]  /*11180*/  MOV R13, R0 ;  /* 0x00000000000d7202 */ /* 0x000fe20000000f00 */
[----:B0-----:R-:W-:-:S10]  /*11190*/  IMAD.MOV.U32 R2, RZ, RZ, R14 ;  /* 0x000000ffff027224 */ /* 0x001fd400078e000e */
[----:B------:R-:W-:Y:S05]  /*111a0*/  WARPSYNC.COLLECTIVE R15, `(.L_x_362) ;  /* 0x000000000f087348 */ /* 0x000fea0003c00000 */
[----:B------:R0:W1:Y:S02]  /*111b0*/  SHFL.IDX P6, R14, R13, R12, R11 ;  /* 0x0000000c0d0e7389 */ /* 0x00006400000c000b */
[----:B01----:R-:W-:Y:S01]  /*111c0*/  ENDCOLLECTIVE ;  /* 0x000000000000791b */ /* 0x003fe20003800000 */
.L_x_362:
[----:B------:R-:W-:Y:S02]  /*111d0*/  IMAD.MOV.U32 R13, RZ, RZ, R5 ;  /* 0x000000ffff0d7224 */ /* 0x000fe400078e0005 */
[----:B------:R-:W-:Y:S01]  /*111e0*/  IMAD.MOV.U32 R12, RZ, RZ, 0x3 ;  /* 0x00000003ff0c7424 */ /* 0x000fe200078e00ff */
[----:B------:R-:W-:-:S05]  /*111f0*/  @!P2 LEA R14, P3, R30, R14, 0x1 ;  /* 0x0000000e1e0ea211 */ /* 0x000fca00078608ff */
[----:B------:R-:W-:Y:S02]  /*11200*/  @!P2 IMAD.X R7, RZ, RZ, R2, P3 ;  /* 0x000000ffff07a224 */ /* 0x000fe400018e0602 */
[----:B------:R-:W-:-:S07]  /*11210*/  @!P2 IMAD.MOV.U32 R2, RZ, RZ, R14 ;  /* 0x000000ffff02a224 */ /* 0x000fce00078e000e */
[----:B------:R-:W-:Y:S05]  /*11220*/  WARPSYNC.COLLECTIVE R15, `(.L_x_363) ;  /* 0x000000000f087348 */ /* 0x000fea0003c00000 */
[----:B------:R0:W1:Y:S02]  /*11230*/  SHFL.IDX P6, R14, R13, R12, R11 ;  /* 0x0000000c0d0e7389 */ /* 0x00006400000c000b */
[----:B01----:R-:W-:Y:S01]  /*11240*/  ENDCOLLECTIVE ;  /* 0x000000000000791b */ /* 0x003fe20003800000 */
.L_x_363:
[----:B------:R-:W-:Y:S02]  /*11250*/  @!P2 IMAD.MOV.U32 R3, RZ, RZ, R7 ;  /* 0x000000ffff03a224 */ /* 0x000fe400078e0007 */
[----:B------:R-:W-:-:S03]  /*11260*/  VIADD R7, R4, 0x30 ;  /* 0x0000003004077836 */ /* 0x000fc60000000000 */
[----:B------:R-:W-:Y:S01]  /*11270*/  @!PT LDS RZ, [RZ] ;  /* 0x00000000fffff984 */ /* 0x000fe20000000800 */
[----:B------:R-:W-:Y:S01]  /*11280*/  @!PT LDS RZ, [RZ] ;  /* 0x00000000fffff984 */ /* 0x000fe20000000800 */
[----:B------:R-:W-:Y:S01]  /*11290*/  @!PT LDS RZ, [RZ] ;  /* 0x00000000fffff984 */ /* 0x000fe20000000800 */
[----:B------:R-:W-:Y:S04]  /*112a0*/  @!P2 LDGSTS.E.BYPASS.LTC128B.128 [R9+0x11400], desc[UR36][R2.64], !P0 ;  /* 0x114000000209afae */ /* 0x000fe8000c101d64 */
[----:B------:R0:W-:Y:S01]  /*112b0*/  @!P2 LDGSTS.E.BYPASS.LTC128B.128 [R9+0x15400], desc[UR36][R2.64+0x80], !P1 ;  /* 0x154000800209afae */ /* 0x0001e2000c901d64 */
[----:B------:R-:W-:Y:S01]  /*112c0*/  ISETP.GE.AND P2, PT, R7, R6, PT ;  /* 0x000000060700720c */ /* 0x000fe20003f46270 */
[----:B------:R-:W-:Y:S01]  /*112d0*/  IMAD.MOV.U32 R13, RZ, RZ, R0 ;  /* 0x000000ffff0d7224 */ /* 0x000fe200078e0000 */
[----:B0-----:R-:W-:-:S11]  /*112e0*/  MOV R2, R14 ;  /* 0x0000000e00027202 */ /* 0x001fd60000000f00 */
[----:B------:R-:W-:Y:S05]  /*112f0*/  WARPSYNC.COLLECTIVE R15, `(.L_x_364) ;  /* 0x000000000f087348 */ /* 0x000fea0003c00000 */
[----:B------:R0:W1:Y:S02]  /*11300*/  SHFL.IDX P6, R14, R13, R12, R11 ;  /* 0x0000000c0d0e7389 */ /* 0x00006400000c000b */
[----:B01----:R-:W-:Y:S01]  /*11310*/  ENDCOLLECTIVE ;  /* 0x000000000000791b */ /* 0x003fe20003800000 */
.L_x_364:
[----:B------:R-:W-:Y:S01]  /*11320*/  IMAD.MOV.U32 R13, RZ, RZ, R5 ;  /* 0x000000ffff0d7224 */ /* 0x000fe200078e0005 */
[----:B------:R-:W-:Y:S02]  /*11330*/  MOV R12, 0x4 ;  /* 0x00000004000c7802 */ /* 0x000fe40000000f00 */
[----:B------:R-:W-:-:S05]  /*11340*/  @!P2 LEA R14, P3, R30, R14, 0x1 ;  /* 0x0000000e1e0ea211 */ /* 0x000fca00078608ff */
[----:B------:R-:W-:Y:S02]  /*11350*/  @!P2 IMAD.X R7, RZ, RZ, R2, P3 ;  /* 0x000000ffff07a224 */ /* 0x000fe400018e0602 */
[----:B------:R-:W-:-:S07]  /*11360*/  @!P2 IMAD.MOV.U32 R2, RZ, RZ, R14 ;  /* 0x000000ffff02a224 */ /* 0x000fce00078e000e */
[----:B------:R-:W-:Y:S05]  /*11370*/  WARPSYNC.COLLECTIVE R15, `(.L_x_365) ;  /* 0x000000000f087348 */ /* 0x000fea0003c00000 */
[----:B------:R0:W1:Y:S02]  /*11380*/  SHFL.IDX P6, R14, R13, R12, R11 ;  /* 0x0000000c0d0e7389 */ /* 0x00006400000c000b */
[----:B01----:R-:W-:Y:S01]  /*11390*/  ENDCOLLECTIVE ;  /* 0x000000000000791b */ /* 0x003fe20003800000 */
.L_x_365:
        /* <DEDUP_REMOVED lines=13> */
.L_x_366:
[----:B------:R-:W-:Y:S01]  /*11470*/  MOV R13, R5 ;  /* 0x00000005000d7202 */ /* 0x000fe20000000f00 */
[----:B------:R-:W-:Y:S01]  /*11480*/  IMAD.MOV.U32 R12, RZ, RZ, 0x5 ;  /* 0x00000005ff0c7424 */ /* 0x000fe200078e00ff */
[----:B------:R-:W-:-:S05]  /*11490*/  @!P2 LEA R14, P3, R30, R14, 0x1 ;  /* 0x0000000e1e0ea211 */ /* 0x000fca00078608ff */
[----:B------:R-:W-:Y:S02]  /*114a0*/  @!P2 IMAD.X R7, RZ, RZ, R2, P3 ;  /* 0x000000ffff07a224 */ /* 0x000fe400018e0602 */
[----:B------:R-:W-:-:S07]  /*114b0*/  @!P2 IMAD.MOV.U32 R2, RZ, RZ, R14 ;  /* 0x000000ffff02a224 */ /* 0x000fce00078e000e */
[----:B------:R-:W-:Y:S05]  /*114c0*/  WARPSYNC.COLLECTIVE R15, `(.L_x_367) ;  /* 0x000000000f087348 */ /* 0x000fea0003c00000 */
[----:B------:R0:W1:Y:S02]  /*114d0*/  SHFL.IDX P6, R14, R13, R12, R11 ;  /* 0x0000000c0d0e7389 */ /* 0x00006400000c000b */
[----:B01----:R-:W-:Y:S01]  /*114e0*/  ENDCOLLECTIVE ;  /* 0x000000000000791b */ /* 0x003fe20003800000 */
.L_x_367:
        /* <DEDUP_REMOVED lines=13> */
.L_x_368:
        /* <DEDUP_REMOVED lines=8> */
.L_x_369:
[----:B------:R-:W-:Y:S01]  /*11640*/  @!P2 IMAD.MOV.U32 R3, RZ, RZ, R7 ;  /* 0x000000ffff03a224 */ /* 0x000fe200078e0007 */
[----:B------:R-:W-:-:S04]  /*11650*/  IADD3 R7, R4, 0x60, RZ ;  /* 0x0000006004077810 */ /* 0x000fc80007ffe0ff */
        /* <DEDUP_REMOVED lines=11> */
.L_x_370:
        /* <DEDUP_REMOVED lines=8> */
.L_x_371:
[----:B------:R-:W-:-:S05]  /*11790*/  @!P2 MOV R3, R7 ;  /* 0x000000070003a202 */ /* 0x000fca0000000f00 */
[----:B------:R-:W-:Y:S01]  /*117a0*/  @!PT LDS RZ, [RZ] ;  /* 0x00000000fffff984 */ /* 0x000fe20000000800 */
[----:B------:R-:W-:Y:S01]  /*117b0*/  @!PT LDS RZ, [RZ] ;  /* 0x00000000fffff984 */ /* 0x000fe20000000800 */
[----:B------:R-:W-:Y:S01]  /*117c0*/  @!PT LDS RZ, [RZ] ;  /* 0x00000000fffff984 */ /* 0x000fe20000000800 */
[----:B------:R0:W-:Y:S04]  /*117d0*/  @!P2 LDGSTS.E.BYPASS.LTC128B.128 [R9+0x13400], desc[UR36][R2.64], !P0 ;  /* 0x134000000209afae */ /* 0x0001e8000c101d64 */
[----:B------:R0:W-:Y:S01]  /*117e0*/  @!P2 LDGSTS.E.BYPASS.LTC128B.128 [R9+0x17400], desc[UR36][R2.64+0x80], !P1 ;  /* 0x174000800209afae */ /* 0x0001e2000c901d64 */
[----:B------:R-:W-:Y:S02]  /*117f0*/  IMAD.MOV.U32 R13, RZ, RZ, R0 ;  /* 0x000000ffff0d7224 */ /* 0x000fe400078e0000 */
[----:B------:R-:W-:-:S07]  /*11800*/  IMAD.MOV.U32 R5, RZ, RZ, R14 ;  /* 0x000000ffff057224 */ /* 0x000fce00078e000e */
[----:B0-----:R-:W-:Y:S05]  /*11810*/  WARPSYNC.COLLECTIVE R15, `(.L_x_372) ;  /* 0x000000000f087348 */ /* 0x001fea0003c00000 */
[----:B------:R1:W2:Y:S02]  /*11820*/  SHFL.IDX P6, R14, R13, R12, R11 ;  /* 0x0000000c0d0e7389 */ /* 0x0002a400000c000b */
[----:B012---:R-:W-:Y:S01]  /*11830*/  ENDCOLLECTIVE ;  /* 0x000000000000791b */ /* 0x007fe20003800000 */
.L_x_372:
[----:B------:R-:W-:Y:S05]  /*11840*/  BRA `(.L_x_373) ;  /* 0xffffffbc00447947 */ /* 0x000fea000383ffff */
.L_x_285:
[----:B0-----:R0:W1:Y:S02]  /*11850*/  SYNCS.PHASECHK.TRANS64.TRYWAIT P1, [R22+URZ+0x28820], R3 ;  /* 0x02882003160075a7 */ /* 0x001064000802017f */
[----:B-1----:R-:W-:Y:S05]  /*11860*/  @!P1 NANOSLEEP.SYNCS 0x989680 ;  /* 0x009896800000995d */ /* 0x002fea0003900000 */
[----:B------:R-:W1:Y:S02]  /*11870*/  @!P1 SYNCS.PHASECHK.TRANS64 P1, [R22+URZ+0x28820], R3 ;  /* 0x02882003160095a7 */ /* 0x000e64000802007f */
[----:B-1----:R-:W-:Y:S05]  /*11880*/  @!P1 BRA `(.L_x_285) ;  /* 0xfffffffc00f09947 */ /* 0x002fea000383ffff */
[----:B------:R-:W-:Y:S05]  /*11890*/  BRA `(.L_x_374) ;  /* 0xffffffbc00bc7947 */ /* 0x000fea000383ffff */
.L_x_290:
[----:B0-----:R0:W1:Y:S02]  /*118a0*/  SYNCS.PHASECHK.TRANS64.TRYWAIT P0, [R6+URZ+0x28840], R3 ;  /* 0x02884003060075a7 */ /* 0x001064000800017f */
[----:B-1----:R-:W-:Y:S05]  /*118b0*/  @!P0 NANOSLEEP.SYNCS 0x989680 ;  /* 0x009896800000895d */ /* 0x002fea0003900000 */
[----:B------:R-:W1:Y:S02]  /*118c0*/  @!P0 SYNCS.PHASECHK.TRANS64 P0, [R6+URZ+0x28840], R3 ;  /* 0x02884003060085a7 */ /* 0x000e64000800007f */
[----:B-1----:R-:W-:Y:S05]  /*118d0*/  @!P0 BRA `(.L_x_290) ;  /* 0xfffffffc00f08947 */ /* 0x002fea000383ffff */
[----:B------:R-:W-:Y:S05]  /*118e0*/  BRA `(.L_x_375) ;  /* 0xffffffc000807947 */ /* 0x000fea000383ffff */
.L_x_291:
[----:B------:R-:W-:Y:S01]  /*118f0*/  BSSY B1, `(.L_x_376) ;  /* 0x0000008000017945 */ /* 0x000fe20003800000 */
[----:B------:R-:W-:Y:S01]  /*11900*/  IMAD.MOV.U32 R13, RZ, RZ, R9 ;  /* 0x000000ffff0d7224 */ /* 0x000fe200078e0009 */
[----:B------:R-:W-:Y:S01]  /*11910*/  MOV R11, 0x181f ;  /* 0x0000181f000b7802 */ /* 0x000fe20000000f00 */
[----:B------:R-:W-:Y:S02]  /*11920*/  IMAD.MOV.U32 R12, RZ, RZ, RZ ;  /* 0x000000ffff0c7224 */ /* 0x000fe400078e00ff */
[----:B------:R-:W-:-:S07]  /*11930*/  IMAD.MOV.U32 R15, RZ, RZ, -0x1 ;  /* 0xffffffffff0f7424 */ /* 0x000fce00078e00ff */
[----:B--2---:R-:W-:Y:S05]  /*11940*/  WARPSYNC.COLLECTIVE R15, `(.L_x_377) ;  /* 0x000000000f087348 */ /* 0x004fea0003c00000 */
[----:B--2---:R0:W1:Y:S02]  /*11950*/  SHFL.IDX P6, R14, R13, R12, R11 ;  /* 0x0000000c0d0e7389 */ /* 0x00406400000c000b */
[----:B01----:R-:W-:Y:S01]  /*11960*/  ENDCOLLECTIVE ;  /* 0x000000000000791b */ /* 0x003fe20003800000 */
.L_x_377:
[----:B------:R-:W-:Y:S05]  /*11970*/  BSYNC B1 ;  /* 0x0000000000017941 */ /* 0x000fea0003800000 */
.L_x_376:
[----:B------:R-:W-:Y:S02]  /*11980*/  IMAD.MOV.U32 R13, RZ, RZ, R8 ;  /* 0x000000ffff0d7224 */ /* 0x000fe400078e0008 */
[----:B------:R-:W-:Y:S02]  /*11990*/  IMAD.MOV.U32 R12, RZ, RZ, RZ ;  /* 0x000000ffff0c7224 */ /* 0x000fe400078e00ff */
[----:B------:R-:W-:Y:S02]  /*119a0*/  IMAD.MOV.U32 R11, RZ, RZ, 0x181f ;  /* 0x0000181fff0b7424 */ /* 0x000fe400078e00ff */
[----:B------:R-:W-:Y:S02]  /*119b0*/  IMAD.MOV.U32 R15, RZ, RZ, -0x1 ;  /* 0xffffffffff0f7424 */ /* 0x000fe400078e00ff */
[----:B------:R-:W-:Y:S02]  /*119c0*/  IMAD.MOV.U32 R3, RZ, RZ, R14 ;  /* 0x000000ffff037224 */ /* 0x000fe400078e000e */
[----:B------:R-:W-:-:S07]  /*119d0*/  IMAD.SHL.U32 R5, R30, 0x2, RZ ;  /* 0x000000021e057824 */ /* 0x000fce00078e00ff */
[----:B------:R-:W-:Y:S05]  /*119e0*/  WARPSYNC.COLLECTIVE R15, `(.L_x_378) ;  /* 0x000000000f087348 */ /* 0x000fea0003c00000 */
[----:B------:R0:W1:Y:S02]  /*119f0*/  SHFL.IDX P6, R14, R13, R12, R11 ;  /* 0x0000000c0d0e7389 */ /* 0x00006400000c000b */
[----:B01----:R-:W-:Y:S01]  /*11a00*/  ENDCOLLECTIVE ;  /* 0x000000000000791b */ /* 0x003fe20003800000 */
.L_x_378:
[----:B------:R-:W-:Y:S02]  /*11a10*/  IMAD R7, R7, 0x2, R22 ;  /* 0x0000000207077824 */ /* 0x000fe400078e0216 */
[----:B------:R-:W-:Y:S02]  /*11a20*/  IMAD.MOV.U32 R13, RZ, RZ, R9 ;  /* 0x000000ffff0d7224 */ /* 0x000fe400078e0009 */
[----:B------:R-:W-:Y:S01]  /*11a30*/  IMAD.MOV.U32 R12, RZ, RZ, 0x1 ;  /* 0x00000001ff0c7424 */ /* 0x000fe200078e00ff */
[----:B------:R-:W-:-:S07]  /*11a40*/  MOV R2, R14 ;  /* 0x0000000e00027202 */ /* 0x000fce0000000f00 */
[----:B------:R-:W-:Y:S05]  /*11a50*/  WARPSYNC.COLLECTIVE R15, `(.L_x_379) ;  /* 0x000000000f087348 */ /* 0x000fea0003c00000 */
[----:B------:R0:W1:Y:S02]  /*11a60*/  SHFL.IDX P6, R14, R13, R12, R11 ;  /* 0x0000000c0d0e7389 */ /* 0x00006400000c000b */
[----:B01----:R-:W-:Y:S01]  /*11a70*/  ENDCOLLECTIVE ;  /* 0x000000000000791b */ /* 0x003fe20003800000 */
.L_x_379:
[----:B------:R-:W-:-:S05]  /*11a80*/  IADD3 R2, P0, R2, R5, RZ ;  /* 0x0000000502027210 */ /* 0x000fca0007f1e0ff */
[----:B------:R-:W-:-:S05]  /*11a90*/  IMAD.X R3, RZ, RZ, R3, P0 ;  /* 0x000000ffff037224 */ /* 0x000fca00000e0603 */
[----:B------:R-:W-:Y:S01]  /*11aa0*/  @!PT LDS RZ, [RZ] ;  /* 0x00000000fffff984 */ /* 0x000fe20000000800 */
[----:B------:R-:W-:Y:S01]  /*11ab0*/  @!PT LDS RZ, [RZ] ;  /* 0x00000000fffff984 */ /* 0x000fe20000000800 */
[----:B------:R-:W-:Y:S01]  /*11ac0*/  @!PT LDS RZ, [RZ] ;  /* 0x00000000fffff984 */ /* 0x000fe20000000800 */
[----:B------:R-:W-:Y:S01]  /*11ad0*/  LDGSTS.E.BYPASS.LTC128B.128 [R7+0x18400], desc[UR36][R2.64], !P4 ;  /* 0x1840000002077fae */ /* 0x000fe2000e101d64 */
[----:B------:R-:W-:-:S03]  /*11ae0*/  MOV R13, R8 ;  /* 0x00000008000d7202 */ /* 0x000fc60000000f00 */
[----:B------:R0:W-:Y:S02]  /*11af0*/  LDGSTS.E.BYPASS.LTC128B.128 [R7+0x1c400], desc[UR36][R2.64+0x80], !P3 ;  /* 0x1c40008002077fae */ /* 0x0001e4000d901d64 */
[----:B0-----:R-:W-:-:S07]  /*11b00*/  IMAD.MOV.U32 R3, RZ, RZ, R14 ;  /* 0x000000ffff037224 */ /* 0x001fce00078e000e */
[----:B------:R-:W-:Y:S05]  /*11b10*/  WARPSYNC.COLLECTIVE R15, `(.L_x_380) ;  /* 0x000000000f087348 */ /* 0x000fea0003c00000 */
[----:B------:R0:W1:Y:S02]  /*11b20*/  SHFL.IDX P6, R14, R13, R12, R11 ;  /* 0x0000000c0d0e7389 */ /* 0x00006400000c000b */
[----:B01----:R-:W-:Y:S01]  /*11b30*/  ENDCOLLECTIVE ;  /* 0x000000000000791b */ /* 0x003fe20003800000 */
.L_x_380:
[----:B------:R-:W-:Y:S02]  /*11b40*/  IMAD.MOV.U32 R13, RZ, RZ, R9 ;  /* 0x000000ffff0d7224 */ /* 0x000fe400078e0009 */
[----:B------:R-:W-:Y:S02]  /*11b50*/  IMAD.MOV.U32 R12, RZ, RZ, 0x2 ;  /* 0x00000002ff0c7424 */ /* 0x000fe400078e00ff */
[----:B------:R-:W-:-:S07]  /*11b60*/  IMAD.MOV.U32 R2, RZ, RZ, R14 ;  /* 0x000000ffff027224 */ /* 0x000fce00078e000e */
[----:B------:R-:W-:Y:S05]  /*11b70*/  WARPSYNC.COLLECTIVE R15, `(.L_x_381) ;  /* 0x000000000f087348 */ /* 0x000fea0003c00000 */
[----:B------:R0:W1:Y:S02]  /*11b80*/  SHFL.IDX P6, R14, R13, R12, R11 ;  /* 0x0000000c0d0e7389 */ /* 0x00006400000c000b */
[----:B01----:R-:W-:Y:S01]  /*11b90*/  ENDCOLLECTIVE ;  /* 0x000000000000791b */ /* 0x003fe20003800000 */
.L_x_381:
[----:B------:R-:W-:-:S05]  /*11ba0*/  IADD3 R2, P0, R2, R5, RZ ;  /* 0x0000000502027210 */ /* 0x000fca0007f1e0ff */
[----:B------:R-:W-:-:S05]  /*11bb0*/  IMAD.X R3, RZ, RZ, R3, P0 ;  /* 0x000000ffff037224 */ /* 0x000fca00000e0603 */
[----:B------:R-:W-:Y:S01]  /*11bc0*/  @!PT LDS RZ, [RZ] ;  /* 0x00000000fffff984 */ /* 0x000fe20000000800 */
[----:B------:R-:W-:Y:S01]  /*11bd0*/  @!PT LDS RZ, [RZ] ;  /* 0x00000000fffff984 */ /* 0x000fe20000000800 */
[----:B------:R-:W-:Y:S01]  /*11be0*/  @!PT LDS RZ, [RZ] ;  /* 0x00000000fffff984 */ /* 0x000fe20000000800 */
[----:B------:R-:W-:Y:S01]  /*11bf0*/  LDGSTS.E.BYPASS.LTC128B.128 [R7+0x18c00], desc[UR36][R2.64], !P4 ;  /* 0x18c0000002077fae */ /* 0x000fe2000e101d64 */
[----:B------:R-:W-:-:S03]  /*11c00*/  IMAD.MOV.U32 R13, RZ, RZ, R8 ;  /* 0x000000ffff0d7224 */ /* 0x000fc600078e0008 */
[----:B------:R0:W-:Y:S02]  /*11c10*/  LDGSTS.E.BYPASS.LTC128B.128 [R7+0x1cc00], desc[UR36][R2.64+0x80], !P3 ;  /* 0x1cc0008002077fae */ /* 0x0001e4000d901d64 */
[----:B0-----:R-:W-:-:S07]  /*11c20*/  IMAD.MOV.U32 R3, RZ, RZ, R14 ;  /* 0x000000ffff037224 */ /* 0x001fce00078e000e */
[----:B------:R-:W-:Y:S05]  /*11c30*/  WARPSYNC.COLLECTIVE R15, `(.L_x_382) ;  /* 0x000000000f087348 */ /* 0x000fea0003c00000 */
[----:B------:R0:W1:Y:S02]  /*11c40*/  SHFL.IDX P6, R14, R13, R12, R11 ;  /* 0x0000000c0d0e7389 */ /* 0x00006400000c000b */
[----:B01----:R-:W-:Y:S01]  /*11c50*/  ENDCOLLECTIVE ;  /* 0x000000000000791b */ /* 0x003fe20003800000 */
.L_x_382:
[----:B------:R-:W-:Y:S02]  /*11c60*/  IMAD.MOV.U32 R13, RZ, RZ, R9 ;  /* 0x000000ffff0d7224 */ /* 0x000fe400078e0009 */
[----:B------:R-:W-:Y:S01]  /*11c70*/  IMAD.MOV.U32 R12, RZ, RZ, 0x3 ;  /* 0x00000003ff0c7424 */ /* 0x000fe200078e00ff */
[----:B------:R-:W-:-:S07]  /*11c80*/  MOV R2, R14 ;  /* 0x0000000e00027202 */ /* 0x000fce0000000f00 */
[----:B------:R-:W-:Y:S05]  /*11c90*/  WARPSYNC.COLLECTIVE R15, `(.L_x_383) ;  /* 0x000000000f087348 */ /* 0x000fea0003c00000 */
[----:B------:R0:W1:Y:S02]  /*11ca0*/  SHFL.IDX P6, R14, R13, R12, R11 ;  /* 0x0000000c0d0e7389 */ /* 0x00006400000c000b */
[----:B01----:R-:W-:Y:S01]  /*11cb0*/  ENDCOLLECTIVE ;  /* 0x000000000000791b */ /* 0x003fe20003800000 */
.L_x_383:
        /* <DEDUP_REMOVED lines=12> */
.L_x_384:
[----:B------:R-:W-:Y:S02]  /*11d80*/  IMAD.MOV.U32 R13, RZ, RZ, R9 ;  /* 0x000000ffff0d7224 */ /* 0x000fe400078e0009 */
[----:B------:R-:W-:Y:S02]  /*11d90*/  IMAD.MOV.U32 R12, RZ, RZ, 0x4 ;  /* 0x00000004ff0c7424 */ /* 0x000fe400078e00ff */
[----:B------:R-:W-:-:S07]  /*11da0*/  IMAD.MOV.U32 R2, RZ, RZ, R14 ;  /* 0x000000ffff027224 */ /* 0x000fce00078e000e */
[----:B------:R-:W-:Y:S05]  /*11db0*/  WARPSYNC.COLLECTIVE R15, `(.L_x_385) ;  /* 0x000000000f087348 */ /* 0x000fea0003c00000 */
[----:B------:R0:W1:Y:S02]  /*11dc0*/  SHFL.IDX P6, R14, R13, R12, R11 ;  /* 0x0000000c0d0e7389 */ /* 0x00006400000c000b */
[----:B01----:R-:W-:Y:S01]  /*11dd0*/  ENDCOLLECTIVE ;  /* 0x000000000000791b */ /* 0x003fe20003800000 */
.L_x_385:
[----:B------:R-:W-:-:S04]  /*11de0*/  IADD3 R2, P0, R2, R5, RZ ;  /* 0x0000000502027210 */ /* 0x000fc80007f1e0ff */
[----:B------:R-:W-:-:S05]  /*11df0*/  IADD3.X R3, RZ, R3, RZ, P0, !PT ;  /* 0x00000003ff037210 */ /* 0x000fca00007fe4ff */
        /* <DEDUP_REMOVED lines=10> */
.L_x_386:
[----:B------:R-:W-:Y:S01]  /*11ea0*/  MOV R13, R9 ;  /* 0x00000009000d7202 */ /* 0x000fe20000000f00 */
[----:B------:R-:W-:Y:S02]  /*11eb0*/  IMAD.MOV.U32 R12, RZ, RZ, 0x5 ;  /* 0x00000005ff0c7424 */ /* 0x000fe400078e00ff */
[----:B------:R-:W-:-:S07]  /*11ec0*/  IMAD.MOV.U32 R2, RZ, RZ, R14 ;  /* 0x000000ffff027224 */ /* 0x000fce00078e000e */
[----:B------:R-:W-:Y:S05]  /*11ed0*/  WARPSYNC.COLLECTIVE R15, `(.L_x_387) ;  /* 0x000000000f087348 */ /* 0x000fea0003c00000 */
[----:B------:R0:W1:Y:S02]  /*11ee0*/  SHFL.IDX P6, R14, R13, R12, R11 ;  /* 0x0000000c0d0e7389 */ /* 0x00006400000c000b */
[----:B01----:R-:W-:Y:S01]  /*11ef0*/  ENDCOLLECTIVE ;  /* 0x000000000000791b */ /* 0x003fe20003800000 */
.L_x_387:
        /* <DEDUP_REMOVED lines=12> */
.L_x_388:
[----:B------:R-:W-:Y:S01]  /*11fc0*/  IMAD.MOV.U32 R13, RZ, RZ, R9 ;  /* 0x000000ffff0d7224 */ /* 0x000fe200078e0009 */
[----:B------:R-:W-:Y:S01]  /*11fd0*/  MOV R12, 0x6 ;  /* 0x00000006000c7802 */ /* 0x000fe20000000f00 */
[----:B------:R-:W-:-:S07]  /*11fe0*/  IMAD.MOV.U32 R2, RZ, RZ, R14 ;  /* 0x000000ffff027224 */ /* 0x000fce00078e000e */
[----:B------:R-:W-:Y:S05]  /*11ff0*/  WARPSYNC.COLLECTIVE R15, `(.L_x_389) ;  /* 0x000000000f087348 */ /* 0x000fea0003c00000 */
[----:B------:R0:W1:Y:S02]  /*12000*/  SHFL.IDX P6, R14, R13, R12, R11 ;  /* 0x0000000c0d0e7389 */ /* 0x00006400000c000b */
[----:B01----:R-:W-:Y:S01]  /*12010*/  ENDCOLLECTIVE ;  /* 0x000000000000791b */ /* 0x003fe20003800000 */
.L_x_389:
        /* <DEDUP_REMOVED lines=12> */
.L_x_390:
[----:B------:R-:W-:Y:S02]  /*120e0*/  IMAD.MOV.U32 R13, RZ, RZ, R9 ;  /* 0x000000ffff0d7224 */ /* 0x000fe400078e0009 */
[----:B------:R-:W-:Y:S02]  /*120f0*/  IMAD.MOV.U32 R12, RZ, RZ, 0x7 ;  /* 0x00000007ff0c7424 */ /* 0x000fe400078e00ff */
[----:B------:R-:W-:-:S07]  /*12100*/  IMAD.MOV.U32 R2, RZ, RZ, R14 ;  /* 0x000000ffff027224 */ /* 0x000fce00078e000e */
[----:B------:R-:W-:Y:S05]  /*12110*/  WARPSYNC.COLLECTIVE R15, `(.L_x_391) ;  /* 0x000000000f087348 */ /* 0x000fea0003c00000 */
[----:B------:R0:W1:Y:S02]  /*12120*/  SHFL.IDX P6, R14, R13, R12, R11 ;  /* 0x0000000c0d0e7389 */ /* 0x00006400000c000b */
[----:B01----:R-:W-:Y:S01]  /*12130*/  ENDCOLLECTIVE ;  /* 0x000000000000791b */ /* 0x003fe20003800000 */
.L_x_391:
[----:B------:R-:W-:-:S05]  /*12140*/  IADD3 R2, P0, R2, R5, RZ ;  /* 0x0000000502027210 */ /* 0x000fca0007f1e0ff */
[----:B------:R-:W-:-:S05]  /*12150*/  IMAD.X R3, RZ, RZ, R3, P0 ;  /* 0x000000ffff037224 */ /* 0x000fca00000e0603 */
[----:B------:R-:W-:Y:S01]  /*12160*/  @!PT LDS RZ, [RZ] ;  /* 0x00000000fffff984 */ /* 0x000fe20000000800 */
[----:B------:R-:W-:Y:S01]  /*12170*/  @!PT LDS RZ, [RZ] ;  /* 0x00000000fffff984 */ /* 0x000fe20000000800 */
[----:B------:R-:W-:Y:S01]  /*12180*/  @!PT LDS RZ, [RZ] ;  /* 0x00000000fffff984 */ /* 0x000fe20000000800 */
[----:B------:R0:W-:Y:S01]  /*12190*/  LDGSTS.E.BYPASS.LTC128B.128 [R7+0x1b400], desc[UR36][R2.64], !P4 ;  /* 0x1b40000002077fae */ /* 0x0001e2000e101d64 */
[----:B------:R-:W-:-:S03]  /*121a0*/  IMAD.MOV.U32 R13, RZ, RZ, R8 ;  /* 0x000000ffff0d7224 */ /* 0x000fc600078e0008 */
[----:B------:R0:W-:Y:S01]  /*121b0*/  LDGSTS.E.BYPASS.LTC128B.128 [R7+0x1f400], desc[UR36][R2.64+0x80], !P3 ;  /* 0x1f40008002077fae */ /* 0x0001e2000d901d64 */
[----:B------:R-:W-:-:S07]  /*121c0*/  MOV R9, R14 ;  /* 0x0000000e00097202 */ /* 0x000fce0000000f00 */
[----:B0-----:R-:W-:Y:S05]  /*121d0*/  WARPSYNC.COLLECTIVE R15, `(.L_x_392) ;  /* 0x000000000f087348 */ /* 0x001fea0003c00000 */
[----:B------:R1:W2:Y:S02]  /*121e0*/  SHFL.IDX P6, R14, R13, R12, R11 ;  /* 0x0000000c0d0e7389 */ /* 0x0002a400000c000b */
[----:B012---:R-:W-:Y:S01]  /*121f0*/  ENDCOLLECTIVE ;  /* 0x000000000000791b */ /* 0x007fe20003800000 */
.L_x_392:
[----:B------:R-:W-:Y:S01]  /*12200*/  IMAD.MOV.U32 R2, RZ, RZ, R14 ;  /* 0x000000ffff027224 */ /* 0x000fe200078e000e */
[----:B------:R-:W-:Y:S06]  /*12210*/  BRA `(.L_x_393) ;  /* 0xffffffbc004c7947 */ /* 0x000fec000383ffff */
.L_x_296:
[----:B-1----:R1:W3:Y:S02]  /*12220*/  SYNCS.PHASECHK.TRANS64.TRYWAIT P0, [R6+URZ+0x28860], R3 ;  /* 0x02886003060075a7 */ /* 0x0022e4000800017f */
[----:B---3--:R-:W-:Y:S05]  /*12230*/  @!P0 NANOSLEEP.SYNCS 0x989680 ;  /* 0x009896800000895d */ /* 0x008fea0003900000 */
[----:B------:R-:W3:Y:S02]  /*12240*/  @!P0 SYNCS.PHASECHK.TRANS64 P0, [R6+URZ+0x28860], R3 ;  /* 0x02886003060085a7 */ /* 0x000ee4000800007f */
[----:B---3--:R-:W-:Y:S05]  /*12250*/  @!P0 BRA `(.L_x_296) ;  /* 0xfffffffc00f08947 */ /* 0x008fea000383ffff */
[----:B------:R-:W-:Y:S05]  /*12260*/  BRA `(.L_x_394) ;  /* 0xffffffbc00a87947 */ /* 0x000fea000383ffff */
.L_x_297:
[----:B------:R-:W-:Y:S01]  /*12270*/  BSSY B1, `(.L_x_395) ;  /* 0x0000008000017945 */ /* 0x000fe20003800000 */
[----:B------:R-:W-:Y:S02]  /*12280*/  IMAD.MOV.U32 R13, RZ, RZ, R23 ;  /* 0x000000ffff0d7224 */ /* 0x000fe400078e0017 */
[----:B------:R-:W-:Y:S02]  /*12290*/  IMAD.MOV.U32 R12, RZ, RZ, RZ ;  /* 0x000000ffff0c7224 */ /* 0x000fe400078e00ff */
[----:B------:R-:W-:Y:S02]  /*122a0*/  IMAD.MOV.U32 R11, RZ, RZ, 0x181f ;  /* 0x0000181fff0b7424 */ /* 0x000fe400078e00ff */
[----:B------:R-:W-:-:S07]  /*122b0*/  IMAD.MOV.U32 R15, RZ, RZ, -0x1 ;  /* 0xffffffffff0f7424 */ /* 0x000fce00078e00ff */
[----:B-12---:R-:W-:Y:S05]  /*122c0*/  WARPSYNC.COLLECTIVE R15, `(.L_x_396) ;  /* 0x000000000f087348 */ /* 0x006fea0003c00000 */
[----:B--2---:R0:W2:Y:S02]  /*122d0*/  SHFL.IDX P6, R14, R13, R12, R11 ;  /* 0x0000000c0d0e7389 */ /* 0x0040a400000c000b */
[----:B012---:R-:W-:Y:S01]  /*122e0*/  ENDCOLLECTIVE ;  /* 0x000000000000791b */ /* 0x007fe20003800000 */
.L_x_396:
[----:B------:R-:W-:Y:S05]  /*122f0*/  BSYNC B1 ;  /* 0x0000000000017941 */ /* 0x000fea0003800000 */
.L_x_395:
[----:B------:R-:W-:Y:S01]  /*12300*/  IMAD.MOV.U32 R13, RZ, RZ, R18 ;  /* 0x000000ffff0d7224 */ /* 0x000fe200078e0012 */
[----:B------:R-:W-:Y:S01]  /*12310*/  MOV R3, R14 ;  /* 0x0000000e00037202 */ /* 0x000fe20000000f00 */
[----:B------:R-:W-:Y:S01]  /*12320*/  IMAD.MOV.U32 R12, RZ, RZ, RZ ;  /* 0x000000ffff0c7224 */ /* 0x000fe200078e00ff */
[----:B------:R-:W-:Y:S01]  /*12330*/  LEA R7, R7, R22, 0x1 ;  /* 0x0000001607077211 */ /* 0x000fe200078e08ff */
[----:B------:R-:W-:Y:S02]  /*12340*/  IMAD.MOV.U32 R11, RZ, RZ, 0x181f ;  /* 0x0000181fff0b7424 */ /* 0x000fe400078e00ff */
[----:B------:R-:W-:-:S07]  /*12350*/  IMAD.MOV.U32 R15, RZ, RZ, -0x1 ;  /* 0xffffffffff0f7424 */ /* 0x000fce00078e00ff */
[----:B------:R-:W-:Y:S05]  /*12360*/  WARPSYNC.COLLECTIVE R15, `(.L_x_397) ;  /* 0x000000000f087348 */ /* 0x000fea0003c00000 */
[----:B------:R0:W1:Y:S02]  /*12370*/  SHFL.IDX P6, R14, R13, R12, R11 ;  /* 0x0000000c0d0e7389 */ /* 0x00006400000c000b */
[----:B01----:R-:W-:Y:S01]  /*12380*/  ENDCOLLECTIVE ;  /* 0x000000000000791b */ /* 0x003fe20003800000 */
.L_x_397:
[----:B------:R-:W-:Y:S02]  /*12390*/  IMAD.MOV.U32 R13, RZ, RZ, R23 ;  /* 0x000000ffff0d7224 */ /* 0x000fe400078e0017 */
[----:B------:R-:W-:Y:S02]  /*123a0*/  IMAD.MOV.U32 R12, RZ, RZ, 0x1 ;  /* 0x00000001ff0c7424 */ /* 0x000fe400078e00ff */
[----:B------:R-:W-:-:S07]  /*123b0*/  IMAD.MOV.U32 R2, RZ, RZ, R14 ;  /* 0x000000ffff027224 */ /* 0x000fce00078e000e */
[----:B------:R-:W-:Y:S05]  /*123c0*/  WARPSYNC.COLLECTIVE R15, `(.L_x_398) ;  /* 0x000000000f087348 */ /* 0x000fea0003c00000 */
[----:B------:R0:W1:Y:S02]  /*123d0*/  SHFL.IDX P6, R14, R13, R12, R11 ;  /* 0x0000000c0d0e7389 */ /* 0x00006400000c000b */
[----:B01----:R-:W-:Y:S01]  /*123e0*/  ENDCOLLECTIVE ;  /* 0x000000000000791b */ /* 0x003fe20003800000 */
.L_x_398:
[----:B------:R-:W-:-:S05]  /*123f0*/  IADD3 R2, P0, R2, R5, RZ ;  /* 0x0000000502027210 */ /* 0x000fca0007f1e0ff */
[----:B------:R-:W-:Y:S01]  /*12400*/  IMAD.X R3, RZ, RZ, R3, P0 ;  /* 0x000000ffff037224 */ /* 0x000fe200000e0603 */
[----:B------:R-:W-:Y:S01]  /*12410*/  ISETP.LT.OR P0, PT, R8, 0x1, P2 ;  /* 0x000000010800780c */ /* 0x000fe20001701670 */
[----:B------:R-:W-:-:S12]  /*12420*/  IMAD.MOV.U32 R13, RZ, RZ, R18 ;  /* 0x000000ffff0d7224 */ /* 0x000fd800078e0012 */
[----:B------:R-:W-:Y:S01]  /*12430*/  @!PT LDS RZ, [RZ] ;  /* 0x00000000fffff984 */ /* 0x000fe20000000800 */
[----:B------:R-:W-:Y:S01]  /*12440*/  @!PT LDS RZ, [RZ] ;  /* 0x00000000fffff984 */ /* 0x000fe20000000800 */
[----:B------:R-:W-:Y:S01]  /*12450*/  @!PT LDS RZ, [RZ] ;  /* 0x00000000fffff984 */ /* 0x000fe20000000800 */
[----:B------:R-:W-:Y:S01]  /*12460*/  LDGSTS.E.BYPASS.LTC128B.128 [R7+0x400], desc[UR36][R2.64], !P0 ;  /* 0x0040000002077fae */ /* 0x000fe2000c101d64 */
[----:B------:R-:W-:-:S13]  /*12470*/  ISETP.LT.OR P0, PT, R8, 0x1, P1 ;  /* 0x000000010800780c */ /* 0x000fda0000f01670 */
[----:B------:R0:W-:Y:S02]  /*12480*/  LDGSTS.E.BYPASS.LTC128B.128 [R7+0x4400], desc[UR36][R2.64+0x80], !P0 ;  /* 0x0440008002077fae */ /* 0x0001e4000c101d64 */
[----:B0-----:R-:W-:-:S07]  /*12490*/  IMAD.MOV.U32 R3, RZ, RZ, R14 ;  /* 0x000000ffff037224 */ /* 0x001fce00078e000e */
[----:B------:R-:W-:Y:S05]  /*124a0*/  WARPSYNC.COLLECTIVE R15, `(.L_x_399) ;  /* 0x000000000f087348 */ /* 0x000fea0003c00000 */
[----:B------:R0:W1:Y:S02]  /*124b0*/  SHFL.IDX P6, R14, R13, R12, R11 ;  /* 0x0000000c0d0e7389 */ /* 0x00006400000c000b */
[----:B01----:R-:W-:Y:S01]  /*124c0*/  ENDCOLLECTIVE ;  /* 0x000000000000791b */ /* 0x003fe20003800000 */
.L_x_399:
[----:B------:R-:W-:Y:S01]  /*124d0*/  MOV R13, R23 ;  /* 0x00000017000d7202 */ /* 0x000fe20000000f00 */
[----:B------:R-:W-:Y:S02]  /*124e0*/  IMAD.MOV.U32 R12, RZ, RZ, 0x2 ;  /* 0x00000002ff0c7424 */ /* 0x000fe400078e00ff */
[----:B------:R-:W-:-:S07]  /*124f0*/  IMAD.MOV.U32 R2, RZ, RZ, R14 ;  /* 0x000000ffff027224 */ /* 0x000fce00078e000e */
[----:B------:R-:W-:Y:S05]  /*12500*/  WARPSYNC.COLLECTIVE R15, `(.L_x_400) ;  /* 0x000000000f087348 */ /* 0x000fea0003c00000 */
[----:B------:R0:W1:Y:S02]  /*12510*/  SHFL.IDX P6, R14, R13, R12, R11 ;  /* 0x0000000c0d0e7389 */ /* 0x00006400000c000b */
[----:B01----:R-:W-:Y:S01]  /*12520*/  ENDCOLLECTIVE ;  /* 0x000000000000791b */ /* 0x003fe20003800000 */
.L_x_400:
        /* <DEDUP_REMOVED lines=14> */
.L_x_401:
[----:B------:R-:W-:Y:S01]  /*12610*/  IMAD.MOV.U32 R13, RZ, RZ, R23 ;  /* 0x000000ffff0d7224 */ /* 0x000fe200078e0017 */
[----:B------:R-:W-:Y:S01]  /*12620*/  MOV R12, 0x3 ;  /* 0x00000003000c7802 */ /* 0x000fe20000000f00 */
[----:B------:R-:W-:-:S07]  /*12630*/  IMAD.MOV.U32 R2, RZ, RZ, R14 ;  /* 0x000000ffff027224 */ /* 0x000fce00078e000e */
[----:B------:R-:W-:Y:S05]  /*12640*/  WARPSYNC.COLLECTIVE R15, `(.L_x_402) ;  /* 0x000000000f087348 */ /* 0x000fea0003c00000 */
[----:B------:R0:W1:Y:S02]  /*12650*/  SHFL.IDX P6, R14, R13, R12, R11 ;  /* 0x0000000c0d0e7389 */ /* 0x00006400000c000b */
[----:B01----:R-:W-:Y:S01]  /*12660*/  ENDCOLLECTIVE ;  /* 0x000000000000791b */ /* 0x003fe20003800000 */
.L_x_402:
        /* <DEDUP_REMOVED lines=14> */
.L_x_403:
[----:B------:R-:W-:Y:S02]  /*12750*/  IMAD.MOV.U32 R13, RZ, RZ, R23 ;  /* 0x000000ffff0d7224 */ /* 0x000fe400078e0017 */
[----:B------:R-:W-:Y:S02]  /*12760*/  IMAD.MOV.U32 R12, RZ, RZ, 0x4 ;  /* 0x00000004ff0c7424 */ /* 0x000fe400078e00ff */
[----:B------:R-:W-:-:S07]  /*12770*/  IMAD.MOV.U32 R2, RZ, RZ, R14 ;  /* 0x000000ffff027224 */ /* 0x000fce00078e000e */
[----:B------:R-:W-:Y:S05]  /*12780*/  WARPSYNC.COLLECTIVE R15, `(.L_x_404) ;  /* 0x000000000f087348 */ /* 0x000fea0003c00000 */
[----:B------:R0:W1:Y:S02]  /*12790*/  SHFL.IDX P6, R14, R13, R12, R11 ;  /* 0x0000000c0d0e7389 */ /* 0x00006400000c000b */
[----:B01----:R-:W-:Y:S01]  /*127a0*/  ENDCOLLECTIVE ;  /* 0x000000000000791b */ /* 0x003fe20003800000 */
.L_x_404:
        /* <DEDUP_REMOVED lines=10> */
[----:B0-----:R-:W-:-:S07]  /*12850*/  MOV R3, R14 ;  /* 0x0000000e00037202 */ /* 0x001fce0000000f00 */
[----:B------:R-:W-:Y:S05]  /*12860*/  WARPSYNC.COLLECTIVE R15, `(.L_x_405) ;  /* 0x000000000f087348 */ /* 0x000fea0003c00000 */
[----:B------:R0:W1:Y:S02]  /*12870*/  SHFL.IDX P6, R14, R13, R12, R11 ;  /* 0x0000000c0d0e7389 */ /* 0x00006400000c000b */
[----:B01----:R-:W-:Y:S01]  /*12880*/  ENDCOLLECTIVE ;  /* 0x000000000000791b */ /* 0x003fe20003800000 */
.L_x_405:
[----:B------:R-:W-:Y:S02]  /*12890*/  IMAD.MOV.U32 R13, RZ, RZ, R23 ;  /* 0x000000ffff0d7224 */ /* 0x000fe400078e0017 */
[----:B------:R-:W-:Y:S02]  /*128a0*/  IMAD.MOV.U32 R12, RZ, RZ, 0x5 ;  /* 0x00000005ff0c7424 */ /* 0x000fe400078e00ff */
[----:B------:R-:W-:-:S07]  /*128b0*/  IMAD.MOV.U32 R2, RZ, RZ, R14 ;  /* 0x000000ffff027224 */ /* 0x000fce00078e000e */
[----:B------:R-:W-:Y:S05]  /*128c0*/  WARPSYNC.COLLECTIVE R15, `(.L_x_406) ;  /* 0x000000000f087348 */ /* 0x000fea0003c00000 */
[----:B------:R0:W1:Y:S02]  /*128d0*/  SHFL.IDX P6, R14, R13, R12, R11 ;  /* 0x0000000c0d0e7389 */ /* 0x00006400000c000b */
[----:B01----:R-:W-:Y:S01]  /*128e0*/  ENDCOLLECTIVE ;  /* 0x000000000000791b */ /* 0x003fe20003800000 */
.L_x_406:
[----:B------:R-:W-:-:S05]  /*128f0*/  IADD3 R2, P0, R2, R5, RZ ;  /* 0x0000000502027210 */ /* 0x000fca0007f1e0ff */
[----:B------:R-:W-:Y:S01]  /*12900*/  IMAD.X R3, RZ, RZ, R3, P0 ;  /* 0x000000ffff037224 */ /* 0x000fe200000e0603 */
[----:B------:R-:W-:Y:S02]  /*12910*/  ISETP.LT.OR P0, PT, R8, 0x41, P2 ;  /* 0x000000410800780c */ /* 0x000fe40001701670 */
[----:B------:R-:W-:-:S11]  /*12920*/  MOV R13, R18 ;  /* 0x00000012000d7202 */ /* 0x000fd60000000f00 */
        /* <DEDUP_REMOVED lines=10> */
.L_x_407:
[----:B------:R-:W-:Y:S02]  /*129d0*/  IMAD.MOV.U32 R13, RZ, RZ, R23 ;  /* 0x000000ffff0d7224 */ /* 0x000fe400078e0017 */
[----:B------:R-:W-:Y:S02]  /*129e0*/  IMAD.MOV.U32 R12, RZ, RZ, 0x6 ;  /* 0x00000006ff0c7424 */ /* 0x000fe400078e00ff */
[----:B------:R-:W-:-:S07]  /*129f0*/  IMAD.MOV.U32 R2, RZ, RZ, R14 ;  /* 0x000000ffff027224 */ /* 0x000fce00078e000e */
[----:B------:R-:W-:Y:S05]  /*12a00*/  WARPSYNC.COLLECTIVE R15, `(.L_x_408) ;  /* 0x000000000f087348 */ /* 0x000fea0003c00000 */
[----:B------:R0:W1:Y:S02]  /*12a10*/  SHFL.IDX P6, R14, R13, R12, R11 ;  /* 0x0000000c0d0e7389 */ /* 0x00006400000c000b */
[----:B01----:R-:W-:Y:S01]  /*12a20*/  ENDCOLLECTIVE ;  /* 0x000000000000791b */ /* 0x003fe20003800000 */
.L_x_408:
        /* <DEDUP_REMOVED lines=14> */
.L_x_409:
[----:B------:R-:W-:Y:S02]  /*12b10*/  IMAD.MOV.U32 R13, RZ, RZ, R23 ;  /* 0x000000ffff0d7224 */ /* 0x000fe400078e0017 */
[----:B------:R-:W-:Y:S01]  /*12b20*/  IMAD.MOV.U32 R12, RZ, RZ, 0x7 ;  /* 0x00000007ff0c7424 */ /* 0x000fe200078e00ff */
[----:B------:R-:W-:-:S07]  /*12b30*/  MOV R2, R14 ;  /* 0x0000000e00027202 */ /* 0x000fce0000000f00 */
[----:B------:R-:W-:Y:S05]  /*12b40*/  WARPSYNC.COLLECTIVE R15, `(.L_x_410) ;  /* 0x000000000f087348 */ /* 0x000fea0003c00000 */
[----:B------:R0:W1:Y:S02]  /*12b50*/  SHFL.IDX P6, R14, R13, R12, R11 ;  /* 0x0000000c0d0e7389 */ /* 0x00006400000c000b */
[----:B01----:R-:W-:Y:S01]  /*12b60*/  ENDCOLLECTIVE ;  /* 0x000000000000791b */ /* 0x003fe20003800000 */
.L_x_410:
[----:B------:R-:W-:-:S05]  /*12b70*/  IADD3 R2, P0, R2, R5, RZ ;  /* 0x0000000502027210 */ /* 0x000fca0007f1e0ff */
[----:B------:R-:W-:Y:S01]  /*12b80*/  IMAD.X R3, RZ, RZ, R3, P0 ;  /* 0x000000ffff037224 */ /* 0x000fe200000e0603 */
[----:B------:R-:W-:Y:S01]  /*12b90*/  ISETP.LT.OR P0, PT, R8, 0x61, P2 ;  /* 0x000000610800780c */ /* 0x000fe20001701670 */
[----:B------:R-:W-:-:S12]  /*12ba0*/  IMAD.MOV.U32 R13, RZ, RZ, R18 ;  /* 0x000000ffff0d7224 */ /* 0x000fd800078e0012 */
        /* <DEDUP_REMOVED lines=9> */
.L_x_411:
[----:B------:R-:W-:Y:S01]  /*12c40*/  @!PT LDS RZ, [RZ] ;  /* 0x00000000fffff984 */ /* 0x000fe20000000800 */
[----:B------:R-:W-:Y:S01]  /*12c50*/  @!PT LDS RZ, [RZ] ;  /* 0x00000000fffff984 */ /* 0x000fe20000000800 */
[----:B------:R-:W-:Y:S01]  /*12c60*/  @!PT LDS RZ, [RZ] ;  /* 0x00000000fffff984 */ /* 0x000fe20000000800 */
[----:B------:R0:W-:Y:S01]  /*12c70*/  LDGSTS.E.BYPASS.LTC128B.128 [R7+0x7400], desc[UR36][R2.64+0x80], !P0 ;  /* 0x0740008002077fae */ /* 0x0001e2000c101d64 */
[----:B------:R-:W-:Y:S05]  /*12c80*/  BRA `(.L_x_412) ;  /* 0xffffffb800307947 */ /* 0x000fea000383ffff */
.L_x_305:
[----:B0-----:R0:W1:Y:S02]  /*12c90*/  SYNCS.PHASECHK.TRANS64.TRYWAIT P0, [R0+URZ+0x28860], R3 ;  /* 0x02886003000075a7 */ /* 0x001064000800017f */
[----:B-1----:R-:W-:Y:S05]  /*12ca0*/  @!P0 NANOSLEEP.SYNCS 0x989680 ;  /* 0x009896800000895d */ /* 0x002fea0003900000 */
[----:B------:R-:W1:Y:S02]  /*12cb0*/  @!P0 SYNCS.PHASECHK.TRANS64 P0, [R0+URZ+0x28860], R3 ;  /* 0x02886003000085a7 */ /* 0x000e64000800007f */
[----:B-1----:R-:W-:Y:S05]  /*12cc0*/  @!P0 BRA `(.L_x_305) ;  /* 0xfffffffc00f08947 */ /* 0x002fea000383ffff */
[----:B------:R-:W-:Y:S05]  /*12cd0*/  BRA `(.L_x_413) ;  /* 0xffffffbc00447947 */ /* 0x000fea000383ffff */
.L_x_306:
[----:B------:R-:W-:Y:S01]  /*12ce0*/  BSSY B0, `(.L_x_414) ;  /* 0x0000008000007945 */ /* 0x000fe20003800000 */
[----:B------:R-:W-:Y:S01]  /*12cf0*/  IMAD.MOV.U32 R13, RZ, RZ, R23 ;  /* 0x000000ffff0d7224 */ /* 0x000fe200078e0017 */
[----:B------:R-:W-:Y:S01]  /*12d00*/  MOV R12, RZ ;  /* 0x000000ff000c7202 */ /* 0x000fe20000000f00 */
[----:B------:R-:W-:Y:S02]  /*12d10*/  IMAD.MOV.U32 R11, RZ, RZ, 0x181f ;  /* 0x0000181fff0b7424 */ /* 0x000fe400078e00ff */
[----:B------:R-:W-:-:S07]  /*12d20*/  IMAD.MOV.U32 R15, RZ, RZ, -0x1 ;  /* 0xffffffffff0f7424 */ /* 0x000fce00078e00ff */
[----:B0-2---:R-:W-:Y:S05]  /*12d30*/  WARPSYNC.COLLECTIVE R15, `(.L_x_415) ;  /* 0x000000000f087348 */ /* 0x005fea0003c00000 */
[----:B--2---:R1:W2:Y:S02]  /*12d40*/  SHFL.IDX P6, R14, R13, R12, R11 ;  /* 0x0000000c0d0e7389 */ /* 0x0042a400000c000b */
[----:B012---:R-:W-:Y:S01]  /*12d50*/  ENDCOLLECTIVE ;  /* 0x000000000000791b */ /* 0x007fe20003800000 */
.L_x_415:
[----:B------:R-:W-:Y:S05]  /*12d60*/  BSYNC B0 ;  /* 0x0000000000007941 */ /* 0x000fea0003800000 */
.L_x_414:
[----:B------:R-:W-:Y:S01]  /*12d70*/  IMAD.MOV.U32 R13, RZ, RZ, R18 ;  /* 0x000000ffff0d7224 */ /* 0x000fe200078e0012 */
[----:B------:R-:W-:Y:S01]  /*12d80*/  MOV R15, 0xffffffff ;  /* 0xffffffff000f7802 */ /* 0x000fe20000000f00 */
[----:B------:R-:W-:Y:S02]  /*12d90*/  IMAD.MOV.U32 R12, RZ, RZ, RZ ;  /* 0x000000ffff0c7224 */ /* 0x000fe400078e00ff */
[----:B------:R-:W-:Y:S02]  /*12da0*/  IMAD.MOV.U32 R11, RZ, RZ, 0x181f ;  /* 0x0000181fff0b7424 */ /* 0x000fe400078e00ff */
[----:B------:R-:W-:Y:S02]  /*12db0*/  IMAD.MOV.U32 R3, RZ, RZ, R14 ;  /* 0x000000ffff037224 */ /* 0x000fe400078e000e */
[----:B------:R-:W-:-:S07]  /*12dc0*/  IMAD.SHL.U32 R5, R30, 0x2, RZ ;  /* 0x000000021e057824 */ /* 0x000fce00078e00ff */
[----:B------:R-:W-:Y:S05]  /*12dd0*/  WARPSYNC.COLLECTIVE R15, `(.L_x_416) ;  /* 0x000000000f087348 */ /* 0x000fea0003c00000 */
[----:B------:R0:W1:Y:S02]  /*12de0*/  SHFL.IDX P6, R14, R13, R12, R11 ;  /* 0x0000000c0d0e7389 */ /* 0x00006400000c000b */
[----:B01----:R-:W-:Y:S01]  /*12df0*/  ENDCOLLECTIVE ;  /* 0x000000000000791b */ /* 0x003fe20003800000 */
.L_x_416:
[----:B------:R-:W-:Y:S01]  /*12e00*/  ULDC UR4, c[0x0][0x2f4] ;  /* 0x0000bd0000047ab9 */ /* 0x000fe20000000800 */
[----:B------:R-:W-:Y:S01]  /*12e10*/  IMAD R4, R9, 0x2, R22 ;  /* 0x0000000209047824 */ /* 0x000fe200078e0216 */
[----:B------:R-:W-:Y:S02]  /*12e20*/  ISETP.GE.AND P1, PT, R30, UR4, PT ;  /* 0x000000041e007c0c */ /* 0x000fe4000bf26270 */
[----:B------:R-:W-:Y:S02]  /*12e30*/  ISETP.GE.AND P0, PT, R29, UR4, PT ;  /* 0x000000041d007c0c */ /* 0x000fe4000bf06270 */
[C---:B------:R-:W-:Y:S02]  /*12e40*/  ISETP.LT.OR P3, PT, R6.reuse, 0x1, P1 ;  /* 0x000000010600780c */ /* 0x040fe40000f61670 */
[----:B------:R-:W-:Y:S01]  /*12e50*/  ISETP.LT.OR P4, PT, R6, 0x1, P0 ;  /* 0x000000010600780c */ /* 0x000fe20000781670 */
[----:B------:R-:W-:Y:S02]  /*12e60*/  IMAD.MOV.U32 R13, RZ, RZ, R23 ;  /* 0x000000ffff0d7224 */ /* 0x000fe400078e0017 */
[----:B------:R-:W-:Y:S01]  /*12e70*/  IMAD.MOV.U32 R12, RZ, RZ, 0x1 ;  /* 0x00000001ff0c7424 */ /* 0x000fe200078e00ff */
[----:B------:R-:W-:-:S13]  /*12e80*/  IADD3 R2, P2, R14, R5, RZ ;  /* 0x000000050e027210 */ /* 0x000fda0007f5e0ff */
[----:B------:R-:W-:Y:S05]  /*12e90*/  WARPSYNC.COLLECTIVE R15, `(.L_x_417) ;  /* 0x000000000f087348 */ /* 0x000fea0003c00000 */
[----:B------:R0:W1:Y:S02]  /*12ea0*/  SHFL.IDX P6, R14, R13, R12, R11 ;  /* 0x0000000c0d0e7389 */ /* 0x00006400000c000b */
[----:B01----:R-:W-:Y:S01]  /*12eb0*/  ENDCOLLECTIVE ;  /* 0x000000000000791b */ /* 0x003fe20003800000 */
.L_x_417:
[----:B------:R-:W-:-:S05]  /*12ec0*/  IMAD.X R3, RZ, RZ, R3, P2 ;  /* 0x000000ffff037224 */ /* 0x000fca00010e0603 */
        /* <DEDUP_REMOVED lines=12> */
.L_x_418:
[----:B------:R-:W-:Y:S02]  /*12f90*/  IMAD.MOV.U32 R13, RZ, RZ, R23 ;  /* 0x000000ffff0d7224 */ /* 0x000fe400078e0017 */
[----:B------:R-:W-:Y:S02]  /*12fa0*/  IMAD.MOV.U32 R12, RZ, RZ, 0x2 ;  /* 0x00000002ff0c7424 */ /* 0x000fe400078e00ff */
[----:B------:R-:W-:-:S07]  /*12fb0*/  IMAD.MOV.U32 R10, RZ, RZ, R14 ;  /* 0x000000ffff0a7224 */ /* 0x000fce00078e000e */
[----:B------:R-:W-:Y:S05]  /*12fc0*/  WARPSYNC.COLLECTIVE R15, `(.L_x_419) ;  /* 0x000000000f087348 */ /* 0x000fea0003c00000 */
[----:B------:R0:W1:Y:S02]  /*12fd0*/  SHFL.IDX P6, R14, R13, R12, R11 ;  /* 0x0000000c0d0e7389 */ /* 0x00006400000c000b */
[----:B01----:R-:W-:Y:S01]  /*12fe0*/  ENDCOLLECTIVE ;  /* 0x000000000000791b */ /* 0x003fe20003800000 */
.L_x_419:
[----:B------:R-:W-:-:S05]  /*12ff0*/  IADD3 R2, P2, R10, R5, RZ ;  /* 0x000000050a027210 */ /* 0x000fca0007f5e0ff */
[----:B------:R-:W-:-:S05]  /*13000*/  IMAD.X R3, RZ, RZ, R7, P2 ;  /* 0x000000ffff037224 */ /* 0x000fca00010e0607 */
[----:B------:R-:W-:Y:S01]  /*13010*/  @!PT LDS RZ, [RZ] ;  /* 0x00000000fffff984 */ /* 0x000fe20000000800 */
[----:B------:R-:W-:Y:S01]  /*13020*/  @!PT LDS RZ, [RZ] ;  /* 0x00000000fffff984 */ /* 0x000fe20000000800 */
[----:B------:R-:W-:Y:S01]  /*13030*/  @!PT LDS RZ, [RZ] ;  /* 0x00000000fffff984 */ /* 0x000fe20000000800 */
[----:B------:R0:W-:Y:S01]  /*13040*/  LDGSTS.E.BYPASS.LTC128B.128 [R4+0xc00], desc[UR36][R2.64], !P3 ;  /* 0x00c0000002047fae */ /* 0x0001e2000d901d64 */
[----:B------:R-:W-:Y:S01]  /*13050*/  IMAD.MOV.U32 R13, RZ, RZ, R18 ;  /* 0x000000ffff0d7224 */ /* 0x000fe200078e0012 */
[C---:B------:R-:W-:Y:S02]  /*13060*/  ISETP.LT.OR P3, PT, R6.reuse, 0x21, P1 ;  /* 0x000000210600780c */ /* 0x040fe40000f61670 */
[----:B------:R0:W-:Y:S01]  /*13070*/  LDGSTS.E.BYPASS.LTC128B.128 [R4+0x4c00], desc[UR36][R2.64+0x80], !P4 ;  /* 0x04c0008002047fae */ /* 0x0001e2000e101d64 */
[----:B------:R-:W-:Y:S01]  /*13080*/  ISETP.LT.OR P4, PT, R6, 0x21, P0 ;  /* 0x000000210600780c */ /* 0x000fe20000781670 */
[----:B------:R-:W-:-:S12]  /*13090*/  IMAD.MOV.U32 R8, RZ, RZ, R14 ;  /* 0x000000ffff087224 */ /* 0x000fd800078e000e */
[----:B0-----:R-:W-:Y:S05]  /*130a0*/  WARPSYNC.COLLECTIVE R15, `(.L_x_420) ;  /* 0x000000000f087348 */ /* 0x001fea0003c00000 */
[----:B------:R1:W2:Y:S02]  /*130b0*/  SHFL.IDX P6, R14, R13, R12, R11 ;  /* 0x0000000c0d0e7389 */ /* 0x0002a400000c000b */
[----:B012---:R-:W-:Y:S01]  /*130c0*/  ENDCOLLECTIVE ;  /* 0x000000000000791b */ /* 0x007fe20003800000 */
.L_x_420:
[----:B------:R-:W-:Y:S02]  /*130d0*/  IMAD.MOV.U32 R13, RZ, RZ, R23 ;  /* 0x000000ffff0d7224 */ /* 0x000fe400078e0017 */
[----:B------:R-:W-:Y:S01]  /*130e0*/  IMAD.MOV.U32 R12, RZ, RZ, 0x3 ;  /* 0x00000003ff0c7424 */ /* 0x000fe200078e00ff */
[----:B------:R-:W-:-:S13]  /*130f0*/  IADD3 R2, P2, R14, R5, RZ ;  /* 0x000000050e027210 */ /* 0x000fda0007f5e0ff */
[----:B------:R-:W-:Y:S05]  /*13100*/  WARPSYNC.COLLECTIVE R15, `(.L_x_421) ;  /* 0x000000000f087348 */ /* 0x000fea0003c00000 */
[----:B------:R0:W1:Y:S02]  /*13110*/  SHFL.IDX P6, R14, R13, R12, R11 ;  /* 0x0000000c0d0e7389 */ /* 0x00006400000c000b */
[----:B01----:R-:W-:Y:S01]  /*13120*/  ENDCOLLECTIVE ;  /* 0x000000000000791b */ /* 0x003fe20003800000 */
.L_x_421:
[----:B------:R-:W-:-:S05]  /*13130*/  IADD3.X R3, RZ, R8, RZ, P2, !PT ;  /* 0x00000008ff037210 */ /* 0x000fca00017fe4ff */
[----:B------:R-:W-:Y:S01]  /*13140*/  @!PT LDS RZ, [RZ] ;  /* 0x00000000fffff984 */ /* 0x000fe20000000800 */
[----:B------:R-:W-:Y:S01]  /*13150*/  @!PT LDS RZ, [RZ] ;  /* 0x00000000fffff984 */ /* 0x000fe20000000800 */
[----:B------:R-:W-:Y:S01]  /*13160*/  @!PT LDS RZ, [RZ] ;  /* 0x00000000fffff984 */ /* 0x000fe20000000800 */
[----:B------:R0:W-:Y:S01]  /*13170*/  LDGSTS.E.BYPASS.LTC128B.128 [R4+0x1400], desc[UR36][R2.64], !P3 ;  /* 0x0140000002047fae */ /* 0x0001e2000d901d64 */
[----:B------:R-:W-:-:S03]  /*13180*/  ISETP.LT.OR P3, PT, R6, 0x31, P1 ;  /* 0x000000310600780c */ /* 0x000fc60000f61670 */
[----:B------:R0:W-:Y:S01]  /*13190*/  LDGSTS.E.BYPASS.LTC128B.128 [R4+0x5400], desc[UR36][R2.64+0x80], !P4 ;  /* 0x0540008002047fae */ /* 0x0001e2000e101d64 */
[----:B------:R-:W-:Y:S01]  /*131a0*/  ISETP.LT.OR P4, PT, R6, 0x31, P0 ;  /* 0x000000310600780c */ /* 0x000fe20000781670 */
[----:B------:R-:W-:Y:S02]  /*131b0*/  IMAD.MOV.U32 R13, RZ, RZ, R18 ;  /* 0x000000ffff0d7224 */ /* 0x000fe400078e0012 */
[----:B------:R-:W-:-:S10]  /*131c0*/  IMAD.MOV.U32 R7, RZ, RZ, R14 ;  /* 0x000000ffff077224 */ /* 0x000fd400078e000e */
[----:B0-----:R-:W-:Y:S05]  /*131d0*/  WARPSYNC.COLLECTIVE R15, `(.L_x_422) ;  /* 0x000000000f087348 */ /* 0x001fea0003c00000 */
[----:B------:R1:W2:Y:S02]  /*131e0*/  SHFL.IDX P6, R14, R13, R12, R11 ;  /* 0x0000000c0d0e7389 */ /* 0x0002a400000c000b */
[----:B012---:R-:W-:Y:S01]  /*131f0*/  ENDCOLLECTIVE ;  /* 0x000000000000791b */ /* 0x007fe20003800000 */
.L_x_422:
[----:B------:R-:W-:Y:S01]  /*13200*/  IMAD.MOV.U32 R13, RZ, RZ, R23 ;  /* 0x000000ffff0d7224 */ /* 0x000fe200078e0017 */
[----:B------:R-:W-:Y:S02]  /*13210*/  MOV R12, 0x4 ;  /* 0x00000004000c7802 */ /* 0x000fe40000000f00 */
[----:B------:R-:W-:-:S13]  /*13220*/  IADD3 R2, P2, R14, R5, RZ ;  /* 0x000000050e027210 */ /* 0x000fda0007f5e0ff */
[----:B------:R-:W-:Y:S05]  /*13230*/  WARPSYNC.COLLECTIVE R15, `(.L_x_423) ;  /* 0x000000000f087348 */ /* 0x000fea0003c00000 */
[----:B------:R0:W1:Y:S02]  /*13240*/  SHFL.IDX P6, R14, R13, R12, R11 ;  /* 0x0000000c0d0e7389 */ /* 0x00006400000c000b */
[----:B01----:R-:W-:Y:S01]  /*13250*/  ENDCOLLECTIVE ;  /* 0x000000000000791b */ /* 0x003fe20003800000 */
.L_x_423:
[----:B------:R-:W-:-:S05]  /*13260*/  IMAD.X R3, RZ, RZ, R7, P2 ;  /* 0x000000ffff037224 */ /* 0x000fca00010e0607 */
        /* <DEDUP_REMOVED lines=12> */
.L_x_424:
[----:B------:R-:W-:Y:S02]  /*13330*/  IMAD.MOV.U32 R13, RZ, RZ, R23 ;  /* 0x000000ffff0d7224 */ /* 0x000fe400078e0017 */
[----:B------:R-:W-:Y:S02]  /*13340*/  IMAD.MOV.U32 R12, RZ, RZ, 0x5 ;  /* 0x00000005ff0c7424 */ /* 0x000fe400078e00ff */
[----:B------:R-:W-:-:S07]  /*13350*/  IMAD.MOV.U32 R10, RZ, RZ, R14 ;  /* 0x000000ffff0a7224 */ /* 0x000fce00078e000e */
[----:B------:R-:W-:Y:S05]  /*13360*/  WARPSYNC.COLLECTIVE R15, `(.L_x_425) ;  /* 0x000000000f087348 */ /* 0x000fea0003c00000 */
[----:B------:R0:W1:Y:S02]  /*13370*/  SHFL.IDX P6, R14, R13, R12, R11 ;  /* 0x0000000c0d0e7389 */ /* 0x00006400000c000b */
[----:B01----:R-:W-:Y:S01]  /*13380*/  ENDCOLLECTIVE ;  /* 0x000000000000791b */ /* 0x003fe20003800000 */
.L_x_425:
        /* <DEDUP_REMOVED lines=14> */
.L_x_426:
[----:B------:R-:W-:Y:S02]  /*13470*/  IMAD.MOV.U32 R13, RZ, RZ, R23 ;  /* 0x000000ffff0d7224 */ /* 0x000fe400078e0017 */
[----:B------:R-:W-:Y:S01]  /*13480*/  IMAD.MOV.U32 R12, RZ, RZ, 0x6 ;  /* 0x00000006ff0c7424 */ /* 0x000fe200078e00ff */
[----:B------:R-:W-:-:S13]  /*13490*/  IADD3 R2, P2, R14, R5, RZ ;  /* 0x000000050e027210 */ /* 0x000fda0007f5e0ff */
[----:B------:R-:W-:Y:S05]  /*134a0*/  WARPSYNC.COLLECTIVE R15, `(.L_x_427) ;  /* 0x000000000f087348 */ /* 0x000fea0003c00000 */
[----:B------:R0:W1:Y:S02]  /*134b0*/  SHFL.IDX P6, R14, R13, R12, R11 ;  /* 0x0000000c0d0e7389 */ /* 0x00006400000c000b */
[----:B01----:R-:W-:Y:S01]  /*134c0*/  ENDCOLLECTIVE ;  /* 0x000000000000791b */ /* 0x003fe20003800000 */
.L_x_427:
        /* <DEDUP_REMOVED lines=13> */
.L_x_428:
[----:B------:R-:W-:Y:S02]  /*135a0*/  IMAD.MOV.U32 R13, RZ, RZ, R23 ;  /* 0x000000ffff0d7224 */ /* 0x000fe400078e0017 */
[----:B------:R-:W-:Y:S01]  /*135b0*/  IMAD.MOV.U32 R12, RZ, RZ, 0x7 ;  /* 0x00000007ff0c7424 */ /* 0x000fe200078e00ff */
[----:B------:R-:W-:-:S07]  /*135c0*/  MOV R10, R14 ;  /* 0x0000000e000a7202 */ /* 0x000fce0000000f00 */
[----:B------:R-:W-:Y:S05]  /*135d0*/  WARPSYNC.COLLECTIVE R15, `(.L_x_429) ;  /* 0x000000000f087348 */ /* 0x000fea0003c00000 */
[----:B------:R0:W1:Y:S02]  /*135e0*/  SHFL.IDX P6, R14, R13, R12, R11 ;  /* 0x0000000c0d0e7389 */ /* 0x00006400000c000b */
[----:B01----:R-:W-:Y:S01]  /*135f0*/  ENDCOLLECTIVE ;  /* 0x000000000000791b */ /* 0x003fe20003800000 */
.L_x_429:
        /* <DEDUP_REMOVED lines=8> */
[----:B------:R-:W-:-:S07]  /*13680*/  IMAD.MOV.U32 R23, RZ, RZ, R14 ;  /* 0x000000ffff177224 */ /* 0x000fce00078e000e */
[----:B0-----:R-:W-:Y:S05]  /*13690*/  WARPSYNC.COLLECTIVE R15, `(.L_x_430) ;  /* 0x000000000f087348 */ /* 0x001fea0003c00000 */
[----:B------:R1:W2:Y:S02]  /*136a0*/  SHFL.IDX P6, R14, R13, R12, R11 ;  /* 0x0000000c0d0e7389 */ /* 0x0002a400000c000b */
[----:B012---:R-:W-:Y:S01]  /*136b0*/  ENDCOLLECTIVE ;  /* 0x000000000000791b */ /* 0x007fe20003800000 */
.L_x_430:
[----:B------:R-:W-:Y:S05]  /*136c0*/  BRA `(.L_x_431) ;  /* 0xffffffb400e47947 */ /* 0x000fea000383ffff */
.L_x_311:
[----:B------:R-:W-:Y:S01]  /*136d0*/  BSSY B0, `(.L_x_432) ;  /* 0x0000008000007945 */ /* 0x000fe20003800000 */
[----:B------:R-:W-:Y:S01]  /*136e0*/  IMAD.MOV.U32 R13, RZ, RZ, R16 ;  /* 0x000000ffff0d7224 */ /* 0x000fe200078e0010 */
[----:B------:R-:W-:Y:S01]  /*136f0*/  MOV R12, RZ ;  /* 0x000000ff000c7202 */ /* 0x000fe20000000f00 */
[----:B------:R-:W-:Y:S02]  /*13700*/  IMAD.MOV.U32 R11, RZ, RZ, 0x1f ;  /* 0x0000001fff0b7424 */ /* 0x000fe400078e00ff */
[----:B------:R-:W-:-:S07]  /*13710*/  IMAD.MOV.U32 R15, RZ, RZ, -0x1 ;  /* 0xffffffffff0f7424 */ /* 0x000fce00078e00ff */
[----:B------:R-:W-:Y:S05]  /*13720*/  WARPSYNC.COLLECTIVE R15, `(.L_x_433) ;  /* 0x000000000f087348 */ /* 0x000fea0003c00000 */
[----:B------:R0:W1:Y:S02]  /*13730*/  SHFL.IDX P6, R14, R13, R12, R11 ;  /* 0x0000000c0d0e7389 */ /* 0x00006400000c000b */
[----:B01----:R-:W-:Y:S01]  /*13740*/  ENDCOLLECTIVE ;  /* 0x000000000000791b */ /* 0x003fe20003800000 */
.L_x_433:
[----:B------:R-:W-:Y:S05]  /*13750*/  BSYNC B0 ;  /* 0x0000000000007941 */ /* 0x000fea0003800000 */
.L_x_432:
[----:B------:R-:W-:Y:S01]  /*13760*/  IMAD.MOV.U32 R13, RZ, RZ, R16 ;  /* 0x000000ffff0d7224 */ /* 0x000fe200078e0010 */
[----:B------:R-:W-:Y:S01]  /*13770*/  MOV R15, 0xffffffff ;  /* 0xffffffff000f7802 */ /* 0x000fe20000000f00 */
[----:B------:R-:W-:Y:S02]  /*13780*/  IMAD.MOV.U32 R12, RZ, RZ, 0x1 ;  /* 0x00000001ff0c7424 */ /* 0x000fe400078e00ff */
[----:B------:R-:W-:Y:S02]  /*13790*/  IMAD.MOV.U32 R11, RZ, RZ, 0x1f ;  /* 0x0000001fff0b7424 */ /* 0x000fe400078e00ff */
[----:B------:R-:W-:Y:S02]  /*137a0*/  IMAD.IADD R7, R19, 0x1, R9 ;  /* 0x0000000113077824 */ /* 0x000fe400078e0209 */
[----:B------:R-:W-:-:S07]  /*137b0*/  IMAD.MOV.U32 R0, RZ, RZ, R14 ;  /* 0x000000ffff007224 */ /* 0x000fce00078e000e */
[----:B------:R-:W-:Y:S05]  /*137c0*/  WARPSYNC.COLLECTIVE R15, `(.L_x_434) ;  /* 0x000000000f087348 */ /* 0x000fea0003c00000 */
[----:B------:R0:W1:Y:S02]  /*137d0*/  SHFL.IDX P6, R14, R13, R12, R11 ;  /* 0x0000000c0d0e7389 */ /* 0x00006400000c000b */
[----:B01----:R-:W-:Y:S01]  /*137e0*/  ENDCOLLECTIVE ;  /* 0x000000000000791b */ /* 0x003fe20003800000 */
.L_x_434:
[----:B------:R-:W-:Y:S02]  /*137f0*/  ULDC UR4, c[0x0][0xc3c] ;  /* 0x00030f0000047ab9 */ /* 0x000fe40000000800 */
[----:B------:R-:W-:-:S13]  /*13800*/  ISETP.GE.OR P1, PT, R7, UR4, !P0 ;  /* 0x0000000407007c0c */ /* 0x000fda000c726670 */
[----:B------:R-:W0:Y:S08]  /*13810*/  @!P1 LDC.64 R2, c[0x0][0xc80] ;  /* 0x00032000ff029b82 */ /* 0x000e300000000a00 */
[----:B------:R-:W1:Y:S01]  /*13820*/  @!P1 LDC.64 R4, c[0x0][0xc78] ;  /* 0x00031e00ff049b82 */ /* 0x000e620000000a00 */
[----:B------:R-:W-:Y:S01]  /*13830*/  MOV R11, RZ ;  /* 0x000000ff000b7202 */ /* 0x000fe20000000f00 */
[----:B------:R-:W-:-:S02]  /*13840*/  IMAD.MOV.U32 R8, RZ, RZ, R14 ;  /* 0x000000ffff087224 */ /* 0x000fc400078e000e */
[----:B0-----:R-:W-:-:S05]  /*13850*/  @!P1 IMAD.WIDE R2, R7, 0x4, R2 ;  /* 0x0000000407029825 */ /* 0x001fca00078e0202 */
[----:B------:R1:W2:Y:S02]  /*13860*/  @!P1 LDG.E R6, desc[UR36][R2.64] ;  /* 0x0000002402069981 */ /* 0x0002a4000c1e1900 */
[----:B-1----:R-:W-:-:S05]  /*13870*/  @!P1 IMAD.WIDE R2, R7, 0x4, R4 ;  /* 0x0000000407029825 */ /* 0x002fca00078e0204 */
[----:B------:R-:W3:Y:S01]  /*13880*/  @!P1 LDG.E R5, desc[UR36][R2.64] ;  /* 0x0000002402059981 */ /* 0x000ee2000c1e1900 */
[----:B------:R-:W-:Y:S01]  /*13890*/  IMAD.MOV.U32 R7, RZ, RZ, RZ ;  /* 0x000000ffff077224 */ /* 0x000fe200078e00ff */
[C---:B------:R-:W-:Y:S01]  /*138a0*/  ISETP.GE.U32.AND P2, PT, R9.reuse, 0x2, PT ;  /* 0x000000020900780c */ /* 0x040fe20003f46070 */
[----:B------:R-:W-:Y:S01]  /*138b0*/  IMAD.MOV.U32 R4, RZ, RZ, RZ ;  /* 0x000000ffff047224 */ /* 0x000fe200078e00ff */
[C---:B------:R-:W-:Y:S02]  /*138c0*/  ISETP.GE.U32.AND P3, PT, R9.reuse, 0x4, PT ;  /* 0x000000040900780c */ /* 0x040fe40003f66070 */
[C---:B------:R-:W-:Y:S02]  /*138d0*/  ISETP.GE.U32.AND P4, PT, R9.reuse, 0x8, PT ;  /* 0x000000080900780c */ /* 0x040fe40003f86070 */
[----:B------:R-:W-:Y:S01]  /*138e0*/  ISETP.GE.U32.AND P5, PT, R9, 0x10, PT ;  /* 0x000000100900780c */ /* 0x000fe20003fa6070 */
[----:B--2---:R-:W-:Y:S02]  /*138f0*/  @!P1 IMAD.MOV.U32 R7, RZ, RZ, R6 ;  /* 0x000000ffff079224 */ /* 0x004fe400078e0006 */
[----:B------:R-:W-:-:S02]  /*13900*/  IMAD.MOV.U32 R6, RZ, RZ, RZ ;  /* 0x000000ffff067224 */ /* 0x000fc400078e00ff */
[----:B---3--:R-:W-:Y:S01]  /*13910*/  @!P1 IMAD.MOV.U32 R4, RZ, RZ, R5 ;  /* 0x000000ffff049224 */ /* 0x008fe200078e0005 */
[----:B------:R-:W-:-:S03]  /*13920*/  ISETP.NE.AND P1, PT, R9, RZ, PT ;  /* 0x000000ff0900720c */ /* 0x000fc60003f25270 */
[----:B------:R-:W-:-:S10]  /*13930*/  IMAD R13, R4, R7, RZ ;  /* 0x00000007040d7224 */ /* 0x000fd400078e02ff */
[----:B------:R-:W-:Y:S05]  /*13940*/  WARPSYNC.COLLECTIVE R15, `(.L_x_435) ;  /* 0x000000000f087348 */ /* 0x000fea0003c00000 */
[----:B------:R0:W1:Y:S02]  /*13950*/  SHFL.UP P6, R14, R13, R12, R11 ;  /* 0x0400000c0d0e7389 */ /* 0x00006400000c000b */
[----:B01----:R-:W-:Y:S01]  /*13960*/  ENDCOLLECTIVE ;  /* 0x000000000000791b */ /* 0x003fe20003800000 */
.L_x_435:
[----:B------:R-:W-:Y:S01]  /*13970*/  IMAD.MOV.U32 R12, RZ, RZ, 0x2 ;  /* 0x00000002ff0c7424 */ /* 0x000fe200078e00ff */
[----:B------:R-:W-:-:S05]  /*13980*/  SEL R14, R14, RZ, P1 ;  /* 0x000000ff0e0e7207 */ /* 0x000fca0000800000 */
[----:B------:R-:W-:-:S04]  /*13990*/  IMAD.IADD R5, R13, 0x1, R14 ;  /* 0x000000010d057824 */ /* 0x000fc800078e020e */
[----:B------:R-:W-:-:S07]  /*139a0*/  IMAD.MOV.U32 R13, RZ, RZ, R5 ;  /* 0x000000ffff0d7224 */ /* 0x000fce00078e0005 */
[----:B------:R-:W-:Y:S05]  /*139b0*/  WARPSYNC.COLLECTIVE R15, `(.L_x_436) ;  /* 0x000000000f087348 */ /* 0x000fea0003c00000 */
[----:B------:R0:W1:Y:S02]  /*139c0*/  SHFL.UP P6, R14, R13, R12, R11 ;  /* 0x0400000c0d0e7389 */ /* 0x00006400000c000b */
[----:B01----:R-:W-:Y:S01]  /*139d0*/  ENDCOLLECTIVE ;  /* 0x000000000000791b */ /* 0x003fe20003800000 */
.L_x_436:
[----:B------:R-:W-:Y:S01]  /*139e0*/  IMAD.MOV.U32 R12, RZ, RZ, 0x4 ;  /* 0x00000004ff0c7424 */ /* 0x000fe200078e00ff */
[----:B------:R-:W-:-:S05]  /*139f0*/  SEL R2, R14, RZ, P2 ;  /* 0x000000ff0e027207 */ /* 0x000fca0001000000 */
[----:B------:R-:W-:-:S04]  /*13a00*/  IMAD.IADD R2, R5, 0x1, R2 ;  /* 0x0000000105027824 */ /* 0x000fc800078e0202 */
[----:B------:R-:W-:-:S07]  /*13a10*/  IMAD.MOV.U32 R13, RZ, RZ, R2 ;  /* 0x000000ffff0d7224 */ /* 0x000fce00078e0002 */
[----:B------:R-:W-:Y:S05]  /*13a20*/  WARPSYNC.COLLECTIVE R15, `(.L_x_437) ;  /* 0x000000000f087348 */ /* 0x000fea0003c00000 */
[----:B------:R0:W1:Y:S02]  /*13a30*/  SHFL.UP P6, R14, R13, R12, R11 ;  /* 0x0400000c0d0e7389 */ /* 0x00006400000c000b */
[----:B01----:R-:W-:Y:S01]  /*13a40*/  ENDCOLLECTIVE ;  /* 0x000000000000791b */ /* 0x003fe20003800000 */
.L_x_437:
[----:B------:R-:W-:Y:S01]  /*13a50*/  IMAD.MOV.U32 R12, RZ, RZ, 0x8 ;  /* 0x00000008ff0c7424 */ /* 0x000fe200078e00ff */
[----:B------:R-:W-:-:S04]  /*13a60*/  SEL R3, R14, RZ, P3 ;  /* 0x000000ff0e037207 */ /* 0x000fc80001800000 */
[----:B------:R-:W-:-:S05]  /*13a70*/  IADD3 R3, R2, R3, RZ ;  /* 0x0000000302037210 */ /* 0x000fca0007ffe0ff */
[----:B------:R-:W-:-:S07]  /*13a80*/  IMAD.MOV.U32 R13, RZ, RZ, R3 ;  /* 0x000000ffff0d7224 */ /* 0x000fce00078e0003 */
[----:B------:R-:W-:Y:S05]  /*13a90*/  WARPSYNC.COLLECTIVE R15, `(.L_x_438) ;  /* 0x000000000f087348 */ /* 0x000fea0003c00000 */
[----:B------:R0:W1:Y:S02]  /*13aa0*/  SHFL.UP P6, R14, R13, R12, R11 ;  /* 0x0400000c0d0e7389 */ /* 0x00006400000c000b */
[----:B01----:R-:W-:Y:S01]  /*13ab0*/  ENDCOLLECTIVE ;  /* 0x000000000000791b */ /* 0x003fe20003800000 */
.L_x_438:
[----:B------:R-:W-:Y:S01]  /*13ac0*/  IMAD.MOV.U32 R12, RZ, RZ, 0x10 ;  /* 0x00000010ff0c7424 */ /* 0x000fe200078e00ff */
[----:B------:R-:W-:-:S05]  /*13ad0*/  SEL R14, R14, RZ, P4 ;  /* 0x000000ff0e0e7207 */ /* 0x000fca0002000000 */
[----:B------:R-:W-:-:S04]  /*13ae0*/  IMAD.IADD R5, R3, 0x1, R14 ;  /* 0x0000000103057824 */ /* 0x000fc800078e020e */
[----:B------:R-:W-:-:S07]  /*13af0*/  IMAD.MOV.U32 R13, RZ, RZ, R5 ;  /* 0x000000ffff0d7224 */ /* 0x000fce00078e0005 */
[----:B------:R-:W-:Y:S05]  /*13b00*/  WARPSYNC.COLLECTIVE R15, `(.L_x_439) ;  /* 0x000000000f087348 */ /* 0x000fea0003c00000 */
[----:B------:R0:W1:Y:S02]  /*13b10*/  SHFL.UP P6, R14, R13, R12, R11 ;  /* 0x0400000c0d0e7389 */ /* 0x00006400000c000b */
[----:B01----:R-:W-:Y:S01]  /*13b20*/  ENDCOLLECTIVE ;  /* 0x000000000000791b */ /* 0x003fe20003800000 */
.L_x_439:
[----:B------:R-:W-:Y:S02]  /*13b30*/  IMAD.MOV.U32 R12, RZ, RZ, 0x1f ;  /* 0x0000001fff0c7424 */ /* 0x000fe400078e00ff */
[----:B------:R-:W-:Y:S01]  /*13b40*/  IMAD.MOV.U32 R11, RZ, RZ, 0x1f ;  /* 0x0000001fff0b7424 */ /* 0x000fe200078e00ff */
[----:B------:R-:W-:-:S05]  /*13b50*/  SEL R2, R14, RZ, P5 ;  /* 0x000000ff0e027207 */ /* 0x000fca0002800000 */
[----:B------:R-:W-:-:S05]  /*13b60*/  IMAD.IADD R2, R5, 0x1, R2 ;  /* 0x0000000105027824 */ /* 0x000fca00078e0202 */
[----:B------:R-:W-:-:S07]  /*13b70*/  MOV R13, R2 ;  /* 0x00000002000d7202 */ /* 0x000fce0000000f00 */
[----:B------:R-:W-:Y:S05]  /*13b80*/  WARPSYNC.COLLECTIVE R15, `(.L_x_440) ;  /* 0x000000000f087348 */ /* 0x000fea0003c00000 */
[----:B------:R0:W1:Y:S02]  /*13b90*/  SHFL.IDX P6, R14, R13, R12, R11 ;  /* 0x0000000c0d0e7389 */ /* 0x00006400000c000b */
[----:B01----:R-:W-:Y:S01]  /*13ba0*/  ENDCOLLECTIVE ;  /* 0x000000000000791b */ /* 0x003fe20003800000 */
.L_x_440:
[----:B------:R-:W-:Y:S05]  /*13bb0*/  BRA `(.L_x_441) ;  /* 0xffffffb400f47947 */ /* 0x000fea000383ffff */
.L_x_314:
[----:B------:R-:W-:Y:S01]  /*13bc0*/  BSSY B0, `(.L_x_442) ;  /* 0x0000007000007945 */ /* 0x000fe20003800000 */
[----:B------:R-:W-:Y:S02]  /*13bd0*/  IMAD.MOV.U32 R12, RZ, RZ, 0x1 ;  /* 0x00000001ff0c7424 */ /* 0x000fe400078e00ff */
[----:B------:R-:W-:Y:S02]  /*13be0*/  IMAD.MOV.U32 R11, RZ, RZ, RZ ;  /* 0x000000ffff0b7224 */ /* 0x000fe400078e00ff */
[----:B------:R-:W-:-:S07]  /*13bf0*/  IMAD.MOV.U32 R15, RZ, RZ, -0x1 ;  /* 0xffffffffff0f7424 */ /* 0x000fce00078e00ff */
[----:B------:R-:W-:Y:S05]  /*13c00*/  WARPSYNC.COLLECTIVE R15, `(.L_x_443) ;  /* 0x000000000f087348 */ /* 0x000fea0003c00000 */
[----:B------:R0:W1:Y:S02]  /*13c10*/  SHFL.UP P6, R14, R13, R12, R11 ;  /* 0x0400000c0d0e7389 */ /* 0x00006400000c000b */
[----:B01----:R-:W-:Y:S01]  /*13c20*/  ENDCOLLECTIVE ;  /* 0x000000000000791b */ /* 0x003fe20003800000 */
.L_x_443:
[----:B------:R-:W-:Y:S05]  /*13c30*/  BSYNC B0 ;  /* 0x0000000000007941 */ /* 0x000fea0003800000 */
.L_x_442:
[----:B------:R-:W-:Y:S01]  /*13c40*/  SEL R14, R14, RZ, P1 ;  /* 0x000000ff0e0e7207 */ /* 0x000fe20000800000 */
[----:B------:R-:W-:Y:S02]  /*13c50*/  IMAD.MOV.U32 R12, RZ, RZ, 0x2 ;  /* 0x00000002ff0c7424 */ /* 0x000fe400078e00ff */
[----:B------:R-:W-:Y:S01]  /*13c60*/  IMAD.MOV.U32 R11, RZ, RZ, RZ ;  /* 0x000000ffff0b7224 */ /* 0x000fe200078e00ff */
[----:B------:R-:W-:Y:S01]  /*13c70*/  IADD3 R13, R13, R14, RZ ;  /* 0x0000000e0d0d7210 */ /* 0x000fe20007ffe0ff */
[----:B------:R-:W-:-:S07]  /*13c80*/  IMAD.MOV.U32 R15, RZ, RZ, -0x1 ;  /* 0xffffffffff0f7424 */ /* 0x000fce00078e00ff */
[----:B------:R-:W-:Y:S05]  /*13c90*/  WARPSYNC.COLLECTIVE R15, `(.L_x_444) ;  /* 0x000000000f087348 */ /* 0x000fea0003c00000 */
[----:B------:R0:W1:Y:S02]  /*13ca0*/  SHFL.UP P6, R14, R13, R12, R11 ;  /* 0x0400000c0d0e7389 */ /* 0x00006400000c000b */
[----:B01----:R-:W-:Y:S01]  /*13cb0*/  ENDCOLLECTIVE ;  /* 0x000000000000791b */ /* 0x003fe20003800000 */
.L_x_444:
[----:B------:R-:W-:Y:S02]  /*13cc0*/  MOV R12, 0x4 ;  /* 0x00000004000c7802 */ /* 0x000fe40000000f00 */
[----:B------:R-:W-:-:S05]  /*13cd0*/  SEL R2, R14, RZ, P2 ;  /* 0x000000ff0e027207 */ /* 0x000fca0001000000 */
[----:B------:R-:W-:-:S04]  /*13ce0*/  IMAD.IADD R2, R13, 0x1, R2 ;  /* 0x000000010d027824 */ /* 0x000fc800078e0202 */
[----:B------:R-:W-:-:S07]  /*13cf0*/  IMAD.MOV.U32 R13, RZ, RZ, R2 ;  /* 0x000000ffff0d7224 */ /* 0x000fce00078e0002 */
[----:B------:R-:W-:Y:S05]  /*13d00*/  WARPSYNC.COLLECTIVE R15, `(.L_x_445) ;  /* 0x000000000f087348 */ /* 0x000fea0003c00000 */
[----:B------:R0:W1:Y:S02]  /*13d10*/  SHFL.UP P6, R14, R13, R12, R11 ;  /* 0x0400000c0d0e7389 */ /* 0x00006400000c000b */
[----:B01----:R-:W-:Y:S01]  /*13d20*/  ENDCOLLECTIVE ;  /* 0x000000000000791b */ /* 0x003fe20003800000 */
.L_x_445:
[----:B------:R-:W-:Y:S01]  /*13d30*/  IMAD.MOV.U32 R12, RZ, RZ, 0x8 ;  /* 0x00000008ff0c7424 */ /* 0x000fe200078e00ff */
[----:B------:R-:W-:-:S05]  /*13d40*/  SEL R3, R14, RZ, P3 ;  /* 0x000000ff0e037207 */ /* 0x000fca0001800000 */
[----:B------:R-:W-:-:S04]  /*13d50*/  IMAD.IADD R3, R2, 0x1, R3 ;  /* 0x0000000102037824 */ /* 0x000fc800078e0203 */
[----:B------:R-:W-:-:S07]  /*13d60*/  IMAD.MOV.U32 R13, RZ, RZ, R3 ;  /* 0x000000ffff0d7224 */ /* 0x000fce00078e0003 */
[----:B------:R-:W-:Y:S05]  /*13d70*/  WARPSYNC.COLLECTIVE R15, `(.L_x_446) ;  /* 0x000000000f087348 */ /* 0x000fea0003c00000 */
[----:B------:R0:W1:Y:S02]  /*13d80*/  SHFL.UP P6, R14, R13, R12, R11 ;  /* 0x0400000c0d0e7389 */ /* 0x00006400000c000b */
[----:B01----:R-:W-:Y:S01]  /*13d90*/  ENDCOLLECTIVE ;  /* 0x000000000000791b */ /* 0x003fe20003800000 */
.L_x_446:
[----:B------:R-:W-:Y:S02]  /*13da0*/  MOV R12, 0x10 ;  /* 0x00000010000c7802 */ /* 0x000fe40000000f00 */
[----:B------:R-:W-:-:S05]  /*13db0*/  SEL R14, R14, RZ, P4 ;  /* 0x000000ff0e0e7207 */ /* 0x000fca0002000000 */
[----:B------:R-:W-:-:S04]  /*13dc0*/  IMAD.IADD R5, R3, 0x1, R14 ;  /* 0x0000000103057824 */ /* 0x000fc800078e020e */
[----:B------:R-:W-:-:S07]  /*13dd0*/  IMAD.MOV.U32 R13, RZ, RZ, R5 ;  /* 0x000000ffff0d7224 */ /* 0x000fce00078e0005 */
[----:B------:R-:W-:Y:S05]  /*13de0*/  WARPSYNC.COLLECTIVE R15, `(.L_x_447) ;  /* 0x000000000f087348 */ /* 0x000fea0003c00000 */
[----:B------:R0:W1:Y:S02]  /*13df0*/  SHFL.UP P6, R14, R13, R12, R11 ;  /* 0x0400000c0d0e7389 */ /* 0x00006400000c000b */
[----:B01----:R-:W-:Y:S01]  /*13e00*/  ENDCOLLECTIVE ;  /* 0x000000000000791b */ /* 0x003fe20003800000 */
.L_x_447:
[----:B------:R-:W-:Y:S02]  /*13e10*/  IMAD.MOV.U32 R12, RZ, RZ, 0x1f ;  /* 0x0000001fff0c7424 */ /* 0x000fe400078e00ff */
[----:B------:R-:W-:Y:S01]  /*13e20*/  IMAD.MOV.U32 R11, RZ, RZ, 0x1f ;  /* 0x0000001fff0b7424 */ /* 0x000fe200078e00ff */
[----:B------:R-:W-:-:S05]  /*13e30*/  SEL R2, R14, RZ, P5 ;  /* 0x000000ff0e027207 */ /* 0x000fca0002800000 */
[----:B------:R-:W-:-:S04]  /*13e40*/  IMAD.IADD R2, R5, 0x1, R2 ;  /* 0x0000000105027824 */ /* 0x000fc800078e0202 */
[----:B------:R-:W-:-:S07]  /*13e50*/  IMAD.MOV.U32 R13, RZ, RZ, R2 ;  /* 0x000000ffff0d7224 */ /* 0x000fce00078e0002 */
[----:B------:R-:W-:Y:S05]  /*13e60*/  WARPSYNC.COLLECTIVE R15, `(.L_x_448) ;  /* 0x000000000f087348 */ /* 0x000fea0003c00000 */
[----:B------:R0:W1:Y:S02]  /*13e70*/  SHFL.IDX P6, R14, R13, R12, R11 ;  /* 0x0000000c0d0e7389 */ /* 0x00006400000c000b */
[----:B01----:R-:W-:Y:S01]  /*13e80*/  ENDCOLLECTIVE ;  /* 0x000000000000791b */ /* 0x003fe20003800000 */
.L_x_448:
[----:B------:R-:W-:Y:S05]  /*13e90*/  BRA `(.L_x_449) ;  /* 0xffffffb400e07947 */ /* 0x000fea000383ffff */
.L_x_316:
[----:B------:R-:W-:Y:S01]  /*13ea0*/  BSSY B0, `(.L_x_450) ;  /* 0x0000006000007945 */ /* 0x000fe20003800000 */
[----:B------:R-:W-:Y:S01]  /*13eb0*/  PLOP3.LUT P6, PT, P6, PT, PT, 0x8, 0x0 ;  /* 0x000000000000781c */ /* 0x000fe200037ce170 */
[----:B------:R-:W-:-:S12]  /*13ec0*/  IMAD.MOV.U32 R15, RZ, RZ, -0x1 ;  /* 0xffffffffff0f7424 */ /* 0x000fd800078e00ff */
[----:B0-----:R-:W-:Y:S05]  /*13ed0*/  WARPSYNC.COLLECTIVE R15, `(.L_x_451) ;  /* 0x000000000f087348 */ /* 0x001fea0003c00000 */
[----:B------:R-:W-:Y:S01]  /*13ee0*/  VOTE.ANY R14, PT, P6 ;  /* 0x00000000000e7806 */ /* 0x000fe200030e0100 */
[----:B0-----:R-:W-:Y:S06]  /*13ef0*/  ENDCOLLECTIVE ;  /* 0x000000000000791b */ /* 0x001fec0003800000 */
.L_x_451:
[----:B------:R-:W-:Y:S05]  /*13f00*/  BSYNC B0 ;  /* 0x0000000000007941 */ /* 0x000fea0003800000 */
.L_x_450:
[----:B------:R-:W-:Y:S01]  /*13f10*/  MOV R3, R14 ;  /* 0x0000000e00037202 */ /* 0x000fe20000000f00 */
[----:B------:R-:W-:Y:S02]  /*13f20*/  IMAD.MOV.U32 R13, RZ, RZ, R7 ;  /* 0x000000ffff0d7224 */ /* 0x000fe400078e0007 */
[----:B------:R-:W-:Y:S01]  /*13f30*/  IMAD.MOV.U32 R11, RZ, RZ, 0x1f ;  /* 0x0000001fff0b7424 */ /* 0x000fe200078e00ff */
[----:B------:R-:W0:Y:S01]  /*13f40*/  POPC R8, R3 ;  /* 0x0000000300087309 */ /* 0x000e220000000000 */
[----:B------:R-:W-:Y:S02]  /*13f50*/  IMAD.MOV.U32 R15, RZ, RZ, -0x1 ;  /* 0xffffffffff0f7424 */ /* 0x000fe400078e00ff */
[----:B0-----:R-:W-:-:S07]  /*13f60*/  IMAD.MOV.U32 R12, RZ, RZ, R8 ;  /* 0x000000ffff0c7224 */ /* 0x001fce00078e0008 */
[----:B------:R-:W-:Y:S05]  /*13f70*/  WARPSYNC.COLLECTIVE R15, `(.L_x_452) ;  /* 0x000000000f087348 */ /* 0x000fea0003c00000 */
[----:B------:R0:W1:Y:S02]  /*13f80*/  SHFL.IDX P6, R14, R13, R12, R11 ;  /* 0x0000000c0d0e7389 */ /* 0x00006400000c000b */
[----:B01----:R-:W-:Y:S01]  /*13f90*/  ENDCOLLECTIVE ;  /* 0x000000000000791b */ /* 0x003fe20003800000 */
.L_x_452:
[----:B------:R-:W-:Y:S01]  /*13fa0*/  MOV R13, R4 ;  /* 0x00000004000d7202 */ /* 0x000fe20000000f00 */
[----:B------:R-:W-:-:S07]  /*13fb0*/  IMAD.MOV.U32 R7, RZ, RZ, R14 ;  /* 0x000000ffff077224 */ /* 0x000fce00078e000e */
[----:B------:R-:W-:Y:S05]  /*13fc0*/  WARPSYNC.COLLECTIVE R15, `(.L_x_453) ;  /* 0x000000000f087348 */ /* 0x000fea0003c00000 */
[----:B------:R0:W1:Y:S02]  /*13fd0*/  SHFL.IDX P6, R14, R13, R12, R11 ;  /* 0x0000000c0d0e7389 */ /* 0x00006400000c000b */
[----:B01----:R-:W-:Y:S01]  /*13fe0*/  ENDCOLLECTIVE ;  /* 0x000000000000791b */ /* 0x003fe20003800000 */
.L_x_453:
[----:B------:R-:W-:Y:S01]  /*13ff0*/  IMAD.MOV.U32 R4, RZ, RZ, R14 ;  /* 0x000000ffff047224 */ /* 0x000fe200078e000e */
[----:B------:R-:W-:Y:S06]  /*14000*/  BRA `(.L_x_454) ;  /* 0xffffffb400c07947 */ /* 0x000fec000383ffff */
.L_x_318:
[----:B------:R-:W-:Y:S01]  /*14010*/  BSSY B0, `(.L_x_455) ;  /* 0x0000007000007945 */ /* 0x000fe20003800000 */
[----:B------:R-:W-:Y:S02]  /*14020*/  IMAD.MOV.U32 R13, RZ, RZ, R2 ;  /* 0x000000ffff0d7224 */ /* 0x000fe400078e0002 */
[----:B------:R-:W-:Y:S02]  /*14030*/  IMAD.MOV.U32 R11, RZ, RZ, 0x1f ;  /* 0x0000001fff0b7424 */ /* 0x000fe400078e00ff */
[----:B------:R-:W-:-:S07]  /*14040*/  IMAD.MOV.U32 R15, RZ, RZ, -0x1 ;  /* 0xffffffffff0f7424 */ /* 0x000fce00078e00ff */
[----:B0123--:R-:W-:Y:S05]  /*14050*/  WARPSYNC.COLLECTIVE R15, `(.L_x_456) ;  /* 0x000000000f087348 */ /* 0x00ffea0003c00000 */
[----:B------:R4:W0:Y:S02]  /*14060*/  SHFL.IDX P6, R14, R13, R12, R11 ;  /* 0x0000000c0d0e7389 */ /* 0x00082400000c000b */
[----:B01234-:R-:W-:Y:S01]  /*14070*/  ENDCOLLECTIVE ;  /* 0x000000000000791b */ /* 0x01ffe20003800000 */
.L_x_456:
[----:B------:R-:W-:Y:S05]  /*14080*/  BSYNC B0 ;  /* 0x0000000000007941 */ /* 0x000fea0003800000 */
.L_x_455:
[----:B------:R-:W-:Y:S01]  /*14090*/  IMAD.MOV.U32 R6, RZ, RZ, R14 ;  /* 0x000000ffff067224 */ /* 0x000fe200078e000e */
[----:B------:R-:W-:Y:S06]  /*140a0*/  BRA `(.L_x_317) ;  /* 0xffffffb400b07947 */ /* 0x000fec000383ffff */
.L_x_322:
[----:B0-----:R0:W3:Y:S02]  /*140b0*/  SYNCS.PHASECHK.TRANS64.TRYWAIT P0, [R4+URZ+0x28820], R0 ;  /* 0x02882000040075a7 */ /* 0x0010e4000800017f */
[----:B---3--:R-:W-:Y:S05]  /*140c0*/  @!P0 NANOSLEEP.SYNCS 0x989680 ;  /* 0x009896800000895d */ /* 0x008fea0003900000 */
[----:B------:R-:W3:Y:S02]  /*140d0*/  @!P0 SYNCS.PHASECHK.TRANS64 P0, [R4+URZ+0x28820], R0 ;  /* 0x02882000040085a7 */ /* 0x000ee4000800007f */
[----:B---3--:R-:W-:Y:S05]  /*140e0*/  @!P0 BRA `(.L_x_322) ;  /* 0xfffffffc00f08947 */ /* 0x008fea000383ffff */
[----:B------:R-:W-:Y:S05]  /*140f0*/  BRA `(.L_x_457) ;  /* 0xffffffbc00087947 */ /* 0x000fea000383ffff */
.L_x_323:
[----:B------:R-:W3:Y:S01]  /*14100*/  S2R R2, SR_TID.X ;  /* 0x0000000000027919 */ /* 0x000ee20000002100 */
[----:B------:R-:W-:Y:S01]  /*14110*/  BSSY B0, `(.L_x_458) ;  /* 0x000000a000007945 */ /* 0x000fe20003800000 */
[----:B------:R-:W-:Y:S02]  /*14120*/  IMAD.MOV.U32 R12, RZ, RZ, RZ ;  /* 0x000000ffff0c7224 */ /* 0x000fe400078e00ff */
[----:B------:R-:W-:Y:S02]  /*14130*/  IMAD.MOV.U32 R11, RZ, RZ, 0x1f ;  /* 0x0000001fff0b7424 */ /* 0x000fe400078e00ff */
[----:B------:R-:W-:Y:S01]  /*14140*/  IMAD.MOV.U32 R15, RZ, RZ, -0x1 ;  /* 0xffffffffff0f7424 */ /* 0x000fe200078e00ff */
[----:B---3--:R-:W-:-:S04]  /*14150*/  SHF.R.U32.HI R2, RZ, 0x5, R2 ;  /* 0x00000005ff027819 */ /* 0x008fc80000011602 */
[----:B------:R-:W-:-:S04]  /*14160*/  LOP3.LUT R2, R2, 0x3, RZ, 0xc0, !PT ;  /* 0x0000000302027812 */ /* 0x000fc800078ec0ff */
[----:B------:R-:W-:-:S07]  /*14170*/  MOV R13, R2 ;  /* 0x00000002000d7202 */ /* 0x000fce0000000f00 */
[----:B012---:R-:W-:Y:S05]  /*14180*/  WARPSYNC.COLLECTIVE R15, `(.L_x_459) ;  /* 0x000000000f087348 */ /* 0x007fea0003c00000 */
[----:B------:R3:W4:Y:S02]  /*14190*/  SHFL.IDX P6, R14, R13, R12, R11 ;  /* 0x0000000c0d0e7389 */ /* 0x00072400000c000b */
[----:B01234-:R-:W-:Y:S01]  /*141a0*/  ENDCOLLECTIVE ;  /* 0x000000000000791b */ /* 0x01ffe20003800000 */
.L_x_459:
[----:B------:R-:W-:Y:S05]  /*141b0*/  BSYNC B0 ;  /* 0x0000000000007941 */ /* 0x000fea0003800000 */
.L_x_458:
[----:B------:R-:W-:Y:S05]  /*141c0*/  BRA `(.L_x_460) ;  /* 0xffffffb800f07947 */ /* 0x000fea000383ffff */
.L_x_326:
[----:B------:R-:W-:Y:S01]  /*141d0*/  BSSY B1, `(.L_x_461) ;  /* 0x0000006000017945 */ /* 0x000fe20003800000 */
[----:B------:R-:W-:-:S07]  /*141e0*/  IMAD.MOV.U32 R15, RZ, RZ, -0x1 ;  /* 0xffffffffff0f7424 */ /* 0x000fce00078e00ff */
[----:B012---:R-:W-:Y:S05]  /*141f0*/  WARPSYNC.COLLECTIVE R15, `(.L_x_462) ;  /* 0x000000000f0c7348 */ /* 0x007fea0003c00000 */
[----:B------:R-:W-:Y:S02]  /*14200*/  ELECT P6, UR62, PT ;  /* 0x00000000003e782f */ /* 0x000fe400038c0000 */
[----:B------:R-:W-:Y:S01]  /*14210*/  MOV R14, UR62 ;  /* 0x0000003e000e7c02 */ /* 0x000fe20008000f00 */
[----:B012---:R-:W-:Y:S10]  /*14220*/  ENDCOLLECTIVE ;  /* 0x000000000000791b */ /* 0x007ff40003800000 */
.L_x_462:
[----:B------:R-:W-:Y:S05]  /*14230*/  BSYNC B1 ;  /* 0x0000000000017941 */ /* 0x000fea0003800000 */
.L_x_461:
[----:B------:R-:W-:Y:S05]  /*14240*/  BRA `(.L_x_463) ;  /* 0xffffffb800e87947 */ /* 0x000fea000383ffff */
.L_x_328:
[----:B0-----:R0:W3:Y:S02]  /*14250*/  SYNCS.PHASECHK.TRANS64.TRYWAIT P1, [R5+URZ+0x28840], R0 ;  /* 0x02884000050075a7 */ /* 0x0010e4000802017f */
[----:B---3--:R-:W-:Y:S05]  /*14260*/  @!P1 NANOSLEEP.SYNCS 0x989680 ;  /* 0x009896800000995d */ /* 0x008fea0003900000 */
[----:B------:R-:W3:Y:S02]  /*14270*/  @!P1 SYNCS.PHASECHK.TRANS64 P1, [R5+URZ+0x28840], R0 ;  /* 0x02884000050095a7 */ /* 0x000ee4000802007f */
[----:B---3--:R-:W-:Y:S05]  /*14280*/  @!P1 BRA `(.L_x_328) ;  /* 0xfffffffc00f09947 */ /* 0x008fea000383ffff */
[----:B------:R-:W-:Y:S05]  /*14290*/  BRA `(.L_x_464) ;  /* 0xffffffbc00087947 */ /* 0x000fea000383ffff */
.L_x_330:
[----:B---3--:R3:W4:Y:S02]  /*142a0*/  SYNCS.PHASECHK.TRANS64.TRYWAIT P1, [R25+URZ+0x28840], R2 ;  /* 0x02884002190075a7 */ /* 0x008724000802017f */
[----:B----4-:R-:W-:Y:S05]  /*142b0*/  @!P1 NANOSLEEP.SYNCS 0x989680 ;  /* 0x009896800000995d */ /* 0x010fea0003900000 */
[----:B------:R-:W4:Y:S02]  /*142c0*/  @!P1 SYNCS.PHASECHK.TRANS64 P1, [R25+URZ+0x28840], R2 ;  /* 0x02884002190095a7 */ /* 0x000f24000802007f */
[----:B----4-:R-:W-:Y:S05]  /*142d0*/  @!P1 BRA `(.L_x_330) ;  /* 0xfffffffc00f09947 */ /* 0x010fea000383ffff */
[----:B------:R-:W-:Y:S05]  /*142e0*/  BRA `(.L_x_465) ;  /* 0xffffffbc00147947 */ /* 0x000fea000383ffff */
.L_x_332:
[----:B----4-:R4:W0:Y:S02]  /*142f0*/  SYNCS.PHASECHK.TRANS64.TRYWAIT P1, [R5+URZ+0x28860], R0 ;  /* 0x02886000050075a7 */ /* 0x010824000802017f */
[----:B0-----:R-:W-:Y:S05]  /*14300*/  @!P1 NANOSLEEP.SYNCS 0x989680 ;  /* 0x009896800000995d */ /* 0x001fea0003900000 */
[----:B------:R-:W0:Y:S02]  /*14310*/  @!P1 SYNCS.PHASECHK.TRANS64 P1, [R5+URZ+0x28860], R0 ;  /* 0x02886000050095a7 */ /* 0x000e24000802007f */
[----:B0-----:R-:W-:Y:S05]  /*14320*/  @!P1 BRA `(.L_x_332) ;  /* 0xfffffffc00f09947 */ /* 0x001fea000383ffff */
[----:B------:R-:W-:Y:S05]  /*14330*/  BRA `(.L_x_466) ;  /* 0xffffffbc00107947 */ /* 0x000fea000383ffff */
.L_x_467:
        /* <DEDUP_REMOVED lines=12> */
.L_x_3543:


//--------------------- .text._ZN7cutlass13device_kernelIN5flash11enable_sm90INS1_16FlashAttnFwdSm90INS1_25CollectiveMainloopFwdSm90ILi2EN4cute5tupleIJNS5_1CILi1EEES8_S8_EEENS6_IJNS7_ILi128EEESA_SA_EEELi128ENS_10bfloat16_tEfNS_4arch4Sm90ELb0ELb0ELb1ELb1ELb1ELb1ELb0ELb1ELb1ELb1ELb1ELb0EEENS1_21CollectiveEpilogueFwdISB_S9_SC_SE_Li256ELb1ELb1ELb1ELb0EEENS1_36VarlenDynamicPersistentTileSchedulerILi128ELi128ELi256ELi128ELb1ELb1ELb1ELb0ELb1ELb1EEEEEEEEEvNT_6ParamsE --------------------------
	.section	.text._ZN7cutlass13device_kernelIN5flash11enable_sm90INS1_16FlashAttnFwdSm90INS1_25CollectiveMainloopFwdSm90ILi2EN4cute5tupleIJNS5_1CILi1EEES8_S8_EEENS6_IJNS7_ILi128EEESA_SA_EEELi128ENS_10bfloat16_tEfNS_4arch4Sm90ELb0ELb0ELb1ELb1ELb1ELb1ELb0ELb1ELb1ELb1ELb1ELb0EEENS1_21CollectiveEpilogueFwdISB_S9_SC_SE_Li256ELb1ELb1ELb1ELb0EEENS1_36VarlenDynamicPersistentTileSchedulerILi128ELi128ELi256ELi128ELb1ELb1ELb1ELb0ELb1ELb1EEEEEEEEEvNT_6ParamsE,"ax",@progbits
	.align	128
.text._ZN7cutlass13device_kernelIN5flash11enable_sm90INS1_16FlashAttnFwdSm90INS1_25CollectiveMainloopFwdSm90ILi2EN4cute5tupleIJNS5_1CILi1EEES8_S8_EEENS6_IJNS7_ILi128EEESA_SA_EEELi128ENS_10bfloat16_tEfNS_4arch4Sm90ELb0ELb0ELb1ELb1ELb1ELb1ELb0ELb1ELb1ELb1ELb1ELb0EEENS1_21CollectiveEpilogueFwdISB_S9_SC_SE_Li256ELb1ELb1ELb1ELb0EEENS1_36VarlenDynamicPersistentTileSchedulerILi128ELi128ELi256ELi128ELb1ELb1ELb1ELb0ELb1ELb1EEEEEEEEEvNT_6ParamsE:
        .type           _ZN7cutlass13device_kernelIN5flash11enable_sm90INS1_16FlashAttnFwdSm90INS1_25CollectiveMainloopFwdSm90ILi2EN4cute5tupleIJNS5_1CILi1EEES8_S8_EEENS6_IJNS7_ILi128EEESA_SA_EEELi128ENS_10bfloat16_tEfNS_4arch4Sm90ELb0ELb0ELb1ELb1ELb1ELb1ELb0ELb1ELb1ELb1ELb1ELb0EEENS1_21CollectiveEpilogueFwdISB_S9_SC_SE_Li256ELb1ELb1ELb1ELb0EEENS1_36VarlenDynamicPersistentTileSchedulerILi128ELi128ELi256ELi128ELb1ELb1ELb1ELb0ELb1ELb1EEEEEEEEEvNT_6ParamsE,@function
        .size           _ZN7cutlass13device_kernelIN5flash11enable_sm90INS1_16FlashAttnFwdSm90INS1_25CollectiveMainloopFwdSm90ILi2EN4cute5tupleIJNS5_1CILi1EEES8_S8_EEENS6_IJNS7_ILi128EEESA_SA_EEELi128ENS_10bfloat16_tEfNS_4arch4Sm90ELb0ELb0ELb1ELb1ELb1ELb1ELb0ELb1ELb1ELb1ELb1ELb0EEENS1_21CollectiveEpilogueFwdISB_S9_SC_SE_Li256ELb1ELb1ELb1ELb0EEENS1_36VarlenDynamicPersistentTileSchedulerILi128ELi128ELi256ELi128ELb1ELb1ELb1ELb0ELb1ELb1EEEEEEEEEvNT_6ParamsE,(.L_x_3544 - _ZN7cutlass13device_kernelIN5flash11enable_sm90INS1_16FlashAttnFwdSm90INS1_25CollectiveMainloopFwdSm90ILi2EN4cute5tupleIJNS5_1CILi1EEES8_S8_EEENS6_IJNS7_ILi128EEESA_SA_EEELi128ENS_10bfloat16_tEfNS_4arch4Sm90ELb0ELb0ELb1ELb1ELb1ELb1ELb0ELb1ELb1ELb1ELb1ELb0EEENS1_21CollectiveEpilogueFwdISB_S9_SC_SE_Li256ELb1ELb1ELb1ELb0EEENS1_36VarlenDynamicPersistentTileSchedulerILi128ELi128ELi256ELi128ELb1ELb1ELb1ELb0ELb1ELb1EEEEEEEEEvNT_6ParamsE)
        .other          _ZN7cutlass13device_kernelIN5flash11enable_sm90INS1_16FlashAttnFwdSm90INS1_25CollectiveMainloopFwdSm90ILi2EN4cute5tupleIJNS5_1CILi1EEES8_S8_EEENS6_IJNS7_ILi128EEESA_SA_EEELi128ENS_10bfloat16_tEfNS_4arch4Sm90ELb0ELb0ELb1ELb1ELb1ELb1ELb0ELb1ELb1ELb1ELb1ELb0EEENS1_21CollectiveEpilogueFwdISB_S9_SC_SE_Li256ELb1ELb1ELb1ELb0EEENS1_36VarlenDynamicPersistentTileSchedulerILi128ELi128ELi256ELi128ELb1ELb1ELb1ELb0ELb1ELb1EEEEEEEEEvNT_6ParamsE,@"STO_CUDA_ENTRY STV_DEFAULT"
_ZN7cutlass13device_kernelIN5flash11enable_sm90INS1_16FlashAttnFwdSm90INS1_25CollectiveMainloopFwdSm90ILi2EN4cute5tupleIJNS5_1CILi1EEES8_S8_EEENS6_IJNS7_ILi128EEESA_SA_EEELi128ENS_10bfloat16_tEfNS_4arch4Sm90ELb0ELb0ELb1ELb1ELb1ELb1ELb0ELb1ELb1ELb1ELb1ELb0EEENS1_21CollectiveEpilogueFwdISB_S9_SC_SE_Li256ELb1ELb1ELb1ELb0EEENS1_36VarlenDynamicPersistentTileSchedulerILi128ELi128ELi256ELi128ELb1ELb1ELb1ELb0ELb1ELb1EEEEEEEEEvNT_6ParamsE:
[----:B------:R-:W0:Y:S02]  /*0000*/  LDC R1, c[0x0][0x28] ;  /* 0x00000a00ff017b82 */ /* 0x000e240000000800 */
[----:B0-----:R-:W-:Y:S01]  /*0010*/  VIADD R1, R1, 0xffffffd8 ;  /* 0xffffffd801017836 */ /* 0x001fe20000000000 */
[----:B------:R-:W0:Y:S01]  /*0020*/  S2R R0, SR_TID.X ;  /* 0x0000000000007919 */ /* 0x000e220000002100 */
[----:B------:R-:W-:Y:S01]  /*0030*/  ELECT P0, URZ, PT ;  /* 0x00000000003f782f */ /* 0x000fe20003800000 */
[----:B------:R-:W-:Y:S01]  /*0040*/  BSSY B0, `(.L_x_468) ;  /* 0x000000e000007945 */ /* 0x000fe20003800000 */
[--C-:B0-----:R-:W-:Y:S02]  /*0050*/  SHF.R.U32.HI R2, RZ, 0x5, R0.reuse ;  /* 0x00000005ff027819 */ /* 0x101fe40000011600 */
[----:B------:R-:W-:-:S03]  /*0060*/  SHF.R.U32.HI R4, RZ, 0x7, R0 ;  /* 0x00000007ff047819 */ /* 0x000fc60000011600 */
[----:B------:R-:W0:Y:S02]  /*0070*/  SHFL.IDX PT, R3, R2, RZ, 0x1f ;  /* 0x00001fff02037589 */ /* 0x000e2400000e0000 */
[----:B0-----:R-:W-:-:S13]  /*0080*/  ISETP.EQ.AND P0, PT, R3, RZ, P0 ;  /* 0x000000ff0300720c */ /* 0x001fda0000702270 */
[----:B------:R-:W-:Y:S05]  /*0090*/  @!P0 BRA `(.L_x_469) ;  /* 0x0000000000208947 */ /* 0x000fea0003800000 */
[----:B------:R-:W-:Y:S02]  /*00a0*/  ULDC.64 UR4, c[0x0][0x198] ;  /* 0x0000660000047ab9 */ /* 0x000fe40000000a00 */
[----:B------:R-:W-:Y:S02]  /*00b0*/  UIADD3 UR6, UP0, UR4, 0x570, URZ ;  /* 0x0000057004067890 */ /* 0x000fe4000ff1e03f */
[----:B------:R-:W-:Y:S02]  /*00c0*/  UIADD3 UR4, UP1, UR4, 0x670, URZ ;  /* 0x0000067004047890 */ /* 0x000fe4000ff3e03f */
[----:B------:R-:W-:Y:S02]  /*00d0*/  UIADD3.X UR7, URZ, UR5, URZ, UP0, !UPT ;  /* 0x000000053f077290 */ /* 0x000fe400087fe43f */
[----:B------:R-:W-:-:S07]  /*00e0*/  UIADD3.X UR5, URZ, UR5, URZ, UP1, !UPT ;  /* 0x000000053f057290 */ /* 0x000fce0008ffe43f */
[----:B------:R0:W-:Y:S02]  /*00f0*/  UTMACCTL.PF [UR6] ;  /* 0x00000000060079b9 */ /* 0x0001e40008040000 */
[----:B------:R0:W-:Y:S02]  /*0100*/  UTMACCTL.PF [UR4] ;  /* 0x00000000040079b9 */ /* 0x0001e40008040000 */
[----:B0-----:R-:W-:Y:S01]  /*0110*/  NOP ;  /* 0x0000000000007918 */ /* 0x001fe20000000000 */
.L_x_469:
[----:B------:R-:W-:Y:S05]  /*0120*/  BSYNC B0 ;  /* 0x0000000000007941 */ /* 0x000fea0003800000 */
.L_x_468:
[----:B------:R-:W-:Y:S01]  /*0130*/  VOTEU.ANY UP0, P0 ;  /* 0x00000000003f7886 */ /* 0x000fe20000000100 */
[----:B------:R-:W0:Y:S01]  /*0140*/  SHFL.IDX PT, R4, R4, RZ, 0x1f ;  /* 0x00001fff04047589 */ /* 0x000e2200000e0000 */
[----:B------:R-:W-:Y:S01]  /*0150*/  UMOV UR4, 0x80 ;  /* 0x0000008000047882 */ /* 0x000fe20000000000 */
[----:B------:R-:W-:Y:S01]  /*0160*/  UMOV UR7, 0x100 ;  /* 0x0000010000077882 */ /* 0x000fe20000000000 */
[----:B------:R-:W-:Y:S01]  /*0170*/  VOTEU.ANY UP1, P0 ;  /* 0x00000000003f7886 */ /* 0x000fe20000020100 */
[----:B------:R-:W1:Y:S01]  /*0180*/  @UP0 S2UR UR8, SR_CgaCtaId ;  /* 0x00000000000809c3 */ /* 0x000e620000008800 */
[----:B------:R-:W2:Y:S01]  /*0190*/  SHFL.IDX PT, R3, R2, RZ, 0x1f ;  /* 0x00001fff02037589 */ /* 0x000ea200000e0000 */
[----:B------:R-:W-:Y:S01]  /*01a0*/  @UP0 UMOV UR6, 0x400 ;  /* 0x0000040000060882 */ /* 0x000fe20000000000 */
[----:B------:R-:W-:-:S04]  /*01b0*/  @UP0 UIADD3 UR4, -UR4, 0x100000, URZ ;  /* 0x0010000004040890 */ /* 0x000fc8000fffe13f */
[----:B------:R-:W-:Y:S02]  /*01c0*/  @UP0 USHF.L.U32 UR5, UR4, 0xb, URZ ;  /* 0x0000000b04050899 */ /* 0x000fe4000800063f */
[----:B------:R-:W-:Y:S01]  /*01d0*/  @UP0 USHF.L.U32 UR4, UR4, 0x1, URZ ;  /* 0x0000000104040899 */ /* 0x000fe2000800063f */
[----:B------:R-:W-:Y:S01]  /*01e0*/  VOTEU.ANY UP2, P0 ;  /* 0x00000000003f7886 */ /* 0x000fe20000040100 */
[----:B0-----:R-:W-:Y:S01]  /*01f0*/  R2UR UR9, R4 ;  /* 0x00000000040972ca */ /* 0x001fe200000e0000 */
[----:B-1----:R-:W-:Y:S01]  /*0200*/  @UP0 ULEA UR8, UR8, UR6, 0x18 ;  /* 0x0000000608080291 */ /* 0x002fe2000f8ec03f */
[----:B--2---:R-:W-:Y:S01]  /*0210*/  ISETP.NE.AND P1, PT, R3, RZ, PT ;  /* 0x000000ff0300720c */ /* 0x004fe20003f25270 */
[----:B------:R-:W-:-:S04]  /*0220*/  @UP0 UIADD3 UR6, -UR7, 0x100000, URZ ;  /* 0x0010000007060890 */ /* 0x000fc8000fffe13f */
[----:B------:R-:W-:Y:S02]  /*0230*/  @UP0 USHF.L.U32 UR7, UR6, 0xb, URZ ;  /* 0x0000000b06070899 */ /* 0x000fe4000800063f */
[----:B------:R-:W-:-:S04]  /*0240*/  @UP0 USHF.L.U32 UR6, UR6, 0x1, URZ ;  /* 0x0000000106060899 */ /* 0x000fc8000800063f */
[----:B------:R-:W-:Y:S01]  /*0250*/  UISETP.NE.AND UP0, UPT, UR9, URZ, UPT ;  /* 0x0000003f0900728c */ /* 0x000fe2000bf05270 */
[----:B------:R-:W0:Y:S02]  /*0260*/  FENCE.VIEW.ASYNC.S ;  /* 0x00000000000073c6 */ /* 0x000e240000000000 */
[----:B0-----:R0:W1:Y:S05]  /*0270*/  @UP1 SYNCS.EXCH.64 URZ, [UR8+0x28800], UR4 ;  /* 0x02880004083f15b2 */ /* 0x00106a0008000100 */
[----:B------:R0:W2:Y:S01]  /*0280*/  @UP2 SYNCS.EXCH.64 URZ, [UR8+0x28820], UR6 ;  /* 0x02882006083f25b2 */ /* 0x0000a20008000100 */
        /* <DEDUP_REMOVED lines=14> */
[----:B0-----:R3:W4:Y:S08]  /*0370*/  SYNCS.EXCH.64 URZ, [UR8+0x28830], UR4 ;  /* 0x02883004083f75b2 */ /* 0x0017300008000100 */
[----:B------:R3:W0:Y:S01]  /*0380*/  SYNCS.EXCH.64 URZ, [UR8+0x28840], UR6 ;  /* 0x02884006083f75b2 */ /* 0x0006220008000100 */
[----:B------:R3:W0:Y:S01]  /*0390*/  SYNCS.EXCH.64 URZ, [UR8+0x28838], UR4 ;  /* 0x02883804083f75b2 */ /* 0x0006220008000100 */
[----:B------:R3:W0:Y:S02]  /*03a0*/  SYNCS.EXCH.64 URZ, [UR8+0x28848], UR6 ;  /* 0x02884806083f75b2 */ /* 0x0006240008000100 */
[----:B---3--:R-:W-:Y:S01]  /*03b0*/  NOP ;  /* 0x0000000000007918 */ /* 0x008fe20000000000 */
.L_x_470:
[----:B------:R-:W3:Y:S01]  /*03c0*/  SHFL.IDX PT, R3, R2, RZ, 0x1f ;  /* 0x00001fff02037589 */ /* 0x000ee200000e0000 */
[----:B------:R-:W-:Y:S01]  /*03d0*/  NOP ;  /* 0x0000000000007918 */ /* 0x000fe20000000000 */
[----:B---3--:R-:W-:-:S13]  /*03e0*/  ISETP.NE.AND P0, PT, R3, RZ, PT ;  /* 0x000000ff0300720c */ /* 0x008fda0003f05270 */
        /* <DEDUP_REMOVED lines=17> */
[----:B------:R3:W0:Y:S02]  /*0500*/  SYNCS.EXCH.64 URZ, [UR8+0x28868], UR6 ;  /* 0x02886806083f75b2 */ /* 0x0006240008000100 */
[----:B---3--:R-:W-:Y:S01]  /*0510*/  NOP ;  /* 0x0000000000007918 */ /* 0x008fe20000000000 */
.L_x_471:
[----:B------:R-:W3:Y:S01]  /*0520*/  SHFL.IDX PT, R3, R2, RZ, 0x1f ;  /* 0x00001fff02037589 */ /* 0x000ee200000e0000 */
[----:B------:R-:W-:Y:S01]  /*0530*/  NOP ;  /* 0x0000000000007918 */ /* 0x000fe20000000000 */
[----:B---3--:R-:W-:-:S13]  /*0540*/  ISETP.NE.AND P0, PT, R3, RZ, PT ;  /* 0x000000ff0300720c */ /* 0x008fda0003f05270 */
        /* <DEDUP_REMOVED lines=13> */
[----:B------:R3:W0:Y:S02]  /*0620*/  SYNCS.EXCH.64 URZ, [UR6+0x28888], UR4 ;  /* 0x02888804063f75b2 */ /* 0x0006240008000100 */
[----:B---3--:R-:W-:Y:S01]  /*0630*/  NOP ;  /* 0x0000000000007918 */ /* 0x008fe20000000000 */
.L_x_472:
        /* <DEDUP_REMOVED lines=22> */
.L_x_473:
        /* <DEDUP_REMOVED lines=22> */
.L_x_474:
[----:B------:R-:W-:Y:S01]  /*0900*/  PLOP3.LUT P0, PT, PT, PT, UP0, 0x80, 0x0 ;  /* 0x000000000000781c */ /* 0x000fe20003f0f008 */
[----:B------:R-:W-:Y:S01]  /*0910*/  UMOV UR36, 0x1 ;  /* 0x0000000100247882 */ /* 0x000fe20000000000 */
[----:B------:R-:W-:Y:S01]  /*0920*/  NOP ;  /* 0x0000000000007918 */ /* 0x000fe20000000000 */
[----:B------:R-:W-:Y:S01]  /*0930*/  USEL UR36, UR36, 0x2, !UP0 ;  /* 0x0000000224247887 */ /* 0x000fe2000c000000 */
[----:B------:R-:W-:Y:S01]  /*0940*/  BSSY B9, `(.L_x_475) ;  /* 0x0001c3d000097945 */ /* 0x000fe20003800000 */
[----:B------:R-:W-:Y:S01]  /*0950*/  ULDC.64 UR42, c[0x0][0x208] ;  /* 0x00008200002a7ab9 */ /* 0x000fe20000000a00 */
[----:B012-4-:R-:W-:Y:S07]  /*0960*/  BAR.SYNC.DEFER_BLOCKING 0x0 ;  /* 0x0000000000007b1d */ /* 0x017fee0000010000 */
[----:B------:R-:W-:Y:S05]  /*0970*/  @!P0 BRA `(.L_x_476) ;  /* 0x0000015400148947 */ /* 0x000fea0003800000 */
.L_x_477:
[----:B------:R-:W-:-:S08]  /*0980*/  NOP ;  /* 0x0000000000007918 */ /* 0x000fd00000000000 */
[----:B------:R-:W0:Y:S02]  /*0990*/  USETMAXREG.TRY_ALLOC.CTAPOOL UP0, 0xe8 ;  /* 0x000000e8000079c8 */ /* 0x000e240008000600 */
[----:B0-----:R-:W-:-:S13]  /*09a0*/  PLOP3.LUT P0, PT, PT, PT, UP0, 0x80, 0x0 ;  /* 0x000000000000781c */ /* 0x001fda0003f0f008 */
[----:B------:R-:W-:Y:S05]  /*09b0*/  @!P0 BRA `(.L_x_477) ;  /* 0xfffffffc00f08947 */ /* 0x000fea000383ffff */
[----:B------:R-:W2:Y:S01]  /*09c0*/  LDL.LU R2, [R1] ;  /* 0x0000000001027983 */ /* 0x000ea20000300800 */
[----:B------:R-:W-:Y:S01]  /*09d0*/  SHF.R.U32.HI R3, RZ, 0x7, R0 ;  /* 0x00000007ff037819 */ /* 0x000fe20000011600 */
[----:B------:R-:W0:Y:S01]  /*09e0*/  S2UR UR38, SR_CgaCtaId ;  /* 0x00000000002679c3 */ /* 0x000e220000008800 */
[----:B------:R-:W-:-:S07]  /*09f0*/  UMOV UR4, 0x400 ;  /* 0x0000040000047882 */ /* 0x000fce0000000000 */
[----:B------:R-:W-:Y:S06]  /*0a00*/  BAR.ARV 0x8, 0x180 ;  /* 0x0206000000007b1d */ /* 0x000fec0000002000 */
[----:B------:R-:W-:-:S13]  /*0a10*/  ISETP.NE.AND P0, PT, R3, 0x1, PT ;  /* 0x000000010300780c */ /* 0x000fda0003f05270 */
[----:B------:R-:W-:Y:S06]  /*0a20*/  @!P0 BAR.ARV 0x9, 0x100 ;  /* 0x0244000000008b1d */ /* 0x000fec0000002000 */
[----:B0-----:R-:W-:Y:S02]  /*0a30*/  ULEA UR4, UR38, UR4, 0x18 ;  /* 0x0000000426047291 */ /* 0x001fe4000f8ec03f */
[----:B------:R-:W-:Y:S04]  /*0a40*/  BAR.SYNC.DEFER_BLOCKING 0x5, 0x180 ;  /* 0x0146000000007b1d */ /* 0x000fe80000010000 */
[----:B------:R-:W-:-:S02]  /*0a50*/  IMAD.U32 R156, RZ, RZ, UR4 ;  /* 0x00000004ff9c7e24 */ /* 0x000fc4000f8e00ff */
[----:B------:R-:W-:-:S03]  /*0a60*/  ULDC UR4, c[0x0][0xc3c] ;  /* 0x00030f0000047ab9 */ /* 0x000fc60000000800 */
[----:B------:R-:W0:Y:S01]  /*0a70*/  LDS.128 R28, [R156+0x288d0] ;  /* 0x0288d0009c1c7984 */ /* 0x000e220000000c00 */
[----:B------:R-:W-:Y:S06]  /*0a80*/  BAR.ARV 0x4, 0x180 ;  /* 0x0106000000007b1d */ /* 0x000fec0000002000 */
[----:B--2---:R-:W-:-:S04]  /*0a90*/  LOP3.LUT R2, R2, 0xfffffff7, RZ, 0xc0, !PT ;  /* 0xfffffff702027812 */ /* 0x004fc800078ec0ff */
[----:B------:R-:W-:Y:S02]  /*0aa0*/  @P0 LOP3.LUT R2, R2, 0x8, RZ, 0xfc, !PT ;  /* 0x0000000802020812 */ /* 0x000fe400078efcff */
[----:B0-----:R-:W-:-:S03]  /*0ab0*/  ISETP.GE.AND P0, PT, R31, UR4, PT ;  /* 0x000000041f007c0c */ /* 0x001fc6000bf06270 */
[----:B------:R0:W-:Y:S10]  /*0ac0*/  STL [R1], R2 ;  /* 0x0000000201007387 */ /* 0x0001f40000100800 */
[----:B0-----:R-:W-:Y:S05]  /*0ad0*/  @P0 BRA `(.L_x_478) ;  /* 0x000001c0008c0947 */ /* 0x001fea0003800000 */
[----:B------:R-:W-:Y:S01]  /*0ae0*/  VIADD R12, R0, 0xffffff80 ;  /* 0xffffff80000c7836 */ /* 0x000fe20000000000 */
[----:B------:R-:W-:Y:S02]  /*0af0*/  R2UR UR40, R156 ;  /* 0x000000009c2872ca */ /* 0x000fe400000e0000 */
[----:B------:R-:W-:Y:S01]  /*0b00*/  CS2R R154, SRZ ;  /* 0x00000000009a7805 */ /* 0x000fe2000001ff00 */
[----:B------:R-:W-:Y:S01]  /*0b10*/  IMAD.MOV.U32 R158, RZ, RZ, RZ ;  /* 0x000000ffff9e7224 */ /* 0x000fe200078e00ff */
[----:B------:R-:W-:Y:S01]  /*0b20*/  ULOP3.LUT UR41, UR36, 0x1, URZ, 0xfc, !UPT ;  /* 0x0000000124297892 */ /* 0x000fe2000f8efc3f */
[----:B------:R-:W-:Y:S01]  /*0b30*/  SHF.R.S32.HI R0, RZ, 0x1f, R12 ;  /* 0x0000001fff007819 */ /* 0x000fe2000001140c */
[----:B------:R-:W-:Y:S01]  /*0b40*/  IMAD.MOV.U32 R157, RZ, RZ, RZ ;  /* 0x000000ffff9d7224 */ /* 0x000fe200078e00ff */
[----:B------:R-:W-:Y:S02]  /*0b50*/  UMOV UR39, URZ ;  /* 0x0000003f00277c82 */ /* 0x000fe40008000000 */
[----:B------:R-:W-:-:S02]  /*0b60*/  LEA.HI R2, R0, R12, RZ, 0x7 ;  /* 0x0000000c00027211 */ /* 0x000fc400078f38ff */
[-C--:B------:R-:W-:Y:S02]  /*0b70*/  LEA.HI R4, R0, R12.reuse, RZ, 0x5 ;  /* 0x0000000c00047211 */ /* 0x080fe400078f28ff */
[----:B------:R-:W-:Y:S01]  /*0b80*/  LOP3.LUT R218, R2, 0xffffff80, RZ, 0xc0, !PT ;  /* 0xffffff8002da7812 */ /* 0x000fe200078ec0ff */
[----:B------:R-:W-:Y:S01]  /*0b90*/  UIADD3 UR40, UR40, 0x10400, URZ ;  /* 0x0001040028287890 */ /* 0x000fe2000fffe03f */
[-C--:B------:R-:W-:Y:S01]  /*0ba0*/  LEA.HI R3, R0, R12.reuse, RZ, 0x4 ;  /* 0x0000000c00037211 */ /* 0x080fe200078f20ff */
[----:B------:R-:W-:Y:S01]  /*0bb0*/  IMAD.SHL.U32 R5, R4, 0x20, RZ ;  /* 0x0000002004057824 */ /* 0x000fe200078e00ff */
[----:B------:R-:W-:Y:S01]  /*0bc0*/  LEA.HI R153, R0, R12, RZ, 0x3 ;  /* 0x0000000c00997211 */ /* 0x000fe200078f18ff */
[----:B------:R-:W-:Y:S01]  /*0bd0*/  IMAD.IADD R218, R12, 0x1, -R218 ;  /* 0x000000010cda7824 */ /* 0x000fe200078e0ada */
[----:B------:R-:W-:Y:S02]  /*0be0*/  LOP3.LUT R4, R3, 0x3fffff0, RZ, 0xc0, !PT ;  /* 0x03fffff003047812 */ /* 0x000fe400078ec0ff */
[----:B------:R-:W-:-:S02]  /*0bf0*/  LOP3.LUT R5, R5, 0xfffffc00, RZ, 0xc0, !PT ;  /* 0xfffffc0005057812 */ /* 0x000fc400078ec0ff */
[----:B------:R-:W-:Y:S01]  /*0c00*/  SHF.R.S32.HI R7, RZ, 0x1f, R218 ;  /* 0x0000001fff077819 */ /* 0x000fe200000114da */
[C---:B------:R-:W-:Y:S01]  /*0c10*/  IMAD.IADD R4, R12.reuse, 0x1, -R4 ;  /* 0x000000010c047824 */ /* 0x040fe200078e0a04 */
[----:B------:R-:W-:Y:S02]  /*0c20*/  LOP3.LUT R203, R153, 0xfffffff8, RZ, 0xc0, !PT ;  /* 0xfffffff899cb7812 */ /* 0x000fe400078ec0ff */
[CC--:B------:R-:W-:Y:S02]  /*0c30*/  LEA.HI R8, R7.reuse, R218.reuse, RZ, 0x2 ;  /* 0x000000da07087211 */ /* 0x0c0fe400078f10ff */
[----:B------:R-:W-:Y:S01]  /*0c40*/  LEA.HI R7, R7, R218, RZ, 0x5 ;  /* 0x000000da07077211 */ /* 0x000fe200078f28ff */
[----:B------:R-:W-:Y:S01]  /*0c50*/  IMAD.IADD R203, R12, 0x1, -R203 ;  /* 0x000000010ccb7824 */ /* 0x000fe200078e0acb */
[--C-:B------:R-:W-:Y:S02]  /*0c60*/  SHF.R.S32.HI R9, RZ, 0x2, R8.reuse ;  /* 0x00000002ff097819 */ /* 0x100fe40000011408 */
[----:B------:R-:W-:Y:S01]  /*0c70*/  SHF.R.S32.HI R6, RZ, 0x1f, R8 ;  /* 0x0000001fff067819 */ /* 0x000fe20000011408 */
[C---:B------:R-:W-:Y:S01]  /*0c80*/  IMAD.SHL.U32 R16, R203.reuse, 0x8, RZ ;  /* 0x00000008cb107824 */ /* 0x040fe200078e00ff */
[----:B------:R-:W-:Y:S01]  /*0c90*/  SHF.R.S32.HI R7, RZ, 0x5, R7 ;  /* 0x00000005ff077819 */ /* 0x000fe20000011407 */
[----:B------:R-:W-:Y:S01]  /*0ca0*/  IMAD.SHL.U32 R18, R203, 0x4, RZ ;  /* 0x00000004cb127824 */ /* 0x000fe200078e00ff */
[----:B------:R-:W-:Y:S01]  /*0cb0*/  LEA.HI R6, R6, R9, RZ, 0x3 ;  /* 0x0000000906067211 */ /* 0x000fe200078f18ff */
[----:B------:R-:W-:Y:S01]  /*0cc0*/  VIADD R23, R16, 0x40 ;  /* 0x0000004010177836 */ /* 0x000fe20000000000 */
[-C--:B------:R-:W-:Y:S01]  /*0cd0*/  LEA.HI R11, R0, R12.reuse, RZ, 0x2 ;  /* 0x0000000c000b7211 */ /* 0x080fe200078f10ff */
[----:B------:R-:W-:Y:S01]  /*0ce0*/  VIADD R152, R18, 0x20 ;  /* 0x0000002012987836 */ /* 0x000fe20000000000 */
[----:B------:R-:W-:Y:S01]  /*0cf0*/  LOP3.LUT R10, R6, 0xfffffff8, RZ, 0xc0, !PT ;  /* 0xfffffff8060a7812 */ /* 0x000fe200078ec0ff */
[----:B------:R-:W-:Y:S01]  /*0d00*/  IMAD R6, R4, 0x40, R5 ;  /* 0x0000004004067824 */ /* 0x000fe200078e0205 */
[----:B------:R-:W-:Y:S01]  /*0d10*/  SHF.R.S32.HI R153, RZ, 0x3, R153 ;  /* 0x00000003ff997819 */ /* 0x000fe20000011499 */
[----:B------:R-:W-:Y:S01]  /*0d20*/  IMAD.SHL.U32 R220, R152, 0x2, RZ ;  /* 0x0000000298dc7824 */ /* 0x000fe200078e00ff */
[----:B------:R-:W-:Y:S01]  /*0d30*/  LEA.HI R0, R0, R12, RZ, 0x6 ;  /* 0x0000000c00007211 */ /* 0x000fe200078f30ff */
[----:B------:R-:W-:Y:S01]  /*0d40*/  IMAD.IADD R10, R9, 0x1, -R10 ;  /* 0x00000001090a7824 */ /* 0x000fe200078e0a0a */
[----:B------:R-:W-:-:S02]  /*0d50*/  SHF.R.S32.HI R4, RZ, 0x4, R3 ;  /* 0x00000004ff047819 */ /* 0x000fc40000011403 */
[----:B------:R-:W-:Y:S01]  /*0d60*/  SHF.R.S32.HI R13, RZ, 0x7, R2 ;  /* 0x00000007ff0d7819 */ /* 0x000fe20000011402 */
[----:B------:R-:W-:Y:S01]  /*0d70*/  IMAD R7, R7, 0x10, R10 ;  /* 0x0000001007077824 */ /* 0x000fe200078e020a */
[----:B------:R-:W-:Y:S01]  /*0d80*/  LOP3.LUT R11, R11, 0xfffffffc, RZ, 0xc0, !PT ;  /* 0xfffffffc0b0b7812 */ /* 0x000fe200078ec0ff */
[----:B------:R-:W-:Y:S01]  /*0d90*/  VIADD R10, R153, 0x20 ;  /* 0x00000020990a7836 */ /* 0x000fe20000000000 */
[----:B------:R-:W-:Y:S02]  /*0da0*/  SHF.L.U32 R0, R0, 0x3, RZ ;  /* 0x0000000300007819 */ /* 0x000fe400000006ff */
[----:B------:R-:W-:Y:S01]  /*0db0*/  LEA.HI R3, R3, R4, RZ, 0x1 ;  /* 0x0000000403037211 */ /* 0x000fe200078f08ff */
[----:B------:R-:W-:Y:S01]  /*0dc0*/  IMAD.SHL.U32 R193, R10, 0x40, RZ ;  /* 0x000000400ac17824 */ /* 0x000fe200078e00ff */
[----:B------:R-:W-:Y:S02]  /*0dd0*/  LEA.HI R2, R2, R13, RZ, 0x1 ;  /* 0x0000000d02027211 */ /* 0x000fe400078f08ff */
[----:B------:R-:W-:-:S02]  /*0de0*/  IADD3 R11, R12, -R11, RZ ;  /* 0x8000000b0c0b7210 */ /* 0x000fc40007ffe0ff */
[----:B------:R-:W-:Y:S02]  /*0df0*/  LOP3.LUT R201, R0, 0xfffffe00, RZ, 0xc0, !PT ;  /* 0xfffffe0000c97812 */ /* 0x000fe400078ec0ff */
[----:B------:R-:W-:Y:S02]  /*0e00*/  LOP3.LUT R3, R3, 0x1ffffffe, RZ, 0xc0, !PT ;  /* 0x1ffffffe03037812 */ /* 0x000fe400078ec0ff */
[----:B------:R-:W-:Y:S02]  /*0e10*/  LOP3.LUT R2, R2, 0x3fffffe, RZ, 0xc0, !PT ;  /* 0x03fffffe02027812 */ /* 0x000fe400078ec0ff */
[----:B------:R-:W-:Y:S01]  /*0e20*/  SHF.R.S32.HI R0, RZ, 0x1f, R10 ;  /* 0x0000001fff007819 */ /* 0x000fe2000001140a */
[----:B------:R-:W-:Y:S01]  /*0e30*/  IMAD.IADD R3, R4, 0x1, -R3 ;  /* 0x0000000104037824 */ /* 0x000fe200078e0a03 */
[----:B------:R-:W-:Y:S01]  /*0e40*/  LEA.HI R5, R11, R11, RZ, 0x1 ;  /* 0x0000000b0b057211 */ /* 0x000fe200078f08ff */
[----:B------:R-:W-:Y:S01]  /*0e50*/  IMAD.IADD R2, R13, 0x1, -R2 ;  /* 0x000000010d027824 */ /* 0x000fe200078e0a02 */
[----:B------:R-:W-:Y:S01]  /*0e60*/  LEA.HI R0, R0, R10, RZ, 0x3 ;  /* 0x0000000a00007211 */ /* 0x000fe200078f18ff */
[----:B------:R-:W-:Y:S01]  /*0e70*/  IMAD R3, R3, 0x8, R6 ;  /* 0x0000000803037824 */ /* 0x000fe200078e0206 */
[----:B------:R-:W-:Y:S01]  /*0e80*/  LOP3.LUT R4, R5, 0x1ffffffe, RZ, 0xc0, !PT ;  /* 0x1ffffffe05047812 */ /* 0x000fe200078ec0ff */
[----:B------:R-:W-:Y:S01]  /*0e90*/  IMAD R9, R2, 0x40, R7 ;  /* 0x0000004002097824 */ /* 0x000fe200078e0207 */
[----:B------:R-:W-:Y:S01]  /*0ea0*/  LOP3.LUT R193, R193, 0x1c0, RZ, 0xc0, !PT ;  /* 0x000001c0c1c17812 */ /* 0x000fe200078ec0ff */
[----:B------:R-:W-:Y:S01]  /*0eb0*/  IMAD.SHL.U32 R0, R0, 0x40, RZ ;  /* 0x0000004000007824 */ /* 0x000fe200078e00ff */
[----:B------:R0:W-:Y:S01]  /*0ec0*/  STL [R1+0x20], R3 ;  /* 0x0000200301007387 */ /* 0x0001e20000100800 */
[----:B------:R-:W-:Y:S01]  /*0ed0*/  IMAD.SHL.U32 R2, R153, 0x40, RZ ;  /* 0x0000004099027824 */ /* 0x000fe200078e00ff */
[----:B------:R-:W-:Y:S01]  /*0ee0*/  SHF.R.U32.HI R12, RZ, 0x3, R193 ;  /* 0x00000003ff0c7819 */ /* 0x000fe200000116c1 */
[----:B------:R-:W-:Y:S01]  /*0ef0*/  IMAD.IADD R4, R11, 0x1, -R4 ;  /* 0x000000010b047824 */ /* 0x000fe200078e0a04 */
[----:B------:R-:W-:Y:S01]  /*0f00*/  LOP3.LUT R199, R0, 0xfffffe00, RZ, 0xc0, !PT ;  /* 0xfffffe0000c77812 */ /* 0x000fe200078ec0ff */
[C---:B------:R-:W-:Y:S01]  /*0f10*/  VIADD R7, R153.reuse, 0x40 ;  /* 0x0000004099077836 */ /* 0x040fe20000000000 */
[----:B------:R1:W-:Y:S01]  /*0f20*/  STL [R1+0x18], R9 ;  /* 0x0000180901007387 */ /* 0x0003e20000100800 */
[----:B------:R-:W-:Y:S01]  /*0f30*/  VIADD R6, R153, 0x60 ;  /* 0x0000006099067836 */ /* 0x000fe20000000000 */
[----:B------:R-:W-:Y:S01]  /*0f40*/  SHF.R.S32.HI R219, RZ, 0x1f, R152 ;  /* 0x0000001fffdb7819 */ /* 0x000fe20000011498 */
[----:B------:R-:W-:Y:S01]  /*0f50*/  IMAD R0, R4, 0x8, R9 ;  /* 0x0000000804007824 */ /* 0x000fe200078e0209 */
[----:B0-----:R-:W-:Y:S01]  /*0f60*/  LOP3.LUT R3, R2, 0x1c0, RZ, 0xc0, !PT ;  /* 0x000001c002037812 */ /* 0x001fe200078ec0ff */
[----:B------:R-:W-:Y:S01]  /*0f70*/  IMAD.SHL.U32 R192, R7, 0x40, RZ ;  /* 0x0000004007c07824 */ /* 0x000fe200078e00ff */
[----:B------:R-:W-:-:S02]  /*0f80*/  SHF.R.S32.HI R2, RZ, 0x1f, R7 ;  /* 0x0000001fff027819 */ /* 0x000fc40000011407 */
[----:B------:R-:W-:Y:S01]  /*0f90*/  SHF.R.S32.HI R5, RZ, 0x1f, R6 ;  /* 0x0000001fff057819 */ /* 0x000fe20000011406 */
[----:B------:R1:W-:Y:S01]  /*0fa0*/  STL [R1+0x1c], R0 ;  /* 0x00001c0001007387 */ /* 0x0003e20000100800 */
[----:B------:R-:W-:Y:S02]  /*0fb0*/  SHF.R.U32.HI R200, RZ, 0x3, R3 ;  /* 0x00000003ffc87819 */ /* 0x000fe40000011603 */
[----:B------:R-:W-:Y:S02]  /*0fc0*/  LOP3.LUT R196, R3, 0x38, R16, 0xf8, !PT ;  /* 0x0000003803c47812 */ /* 0x000fe400078ef810 */
[----:B------:R-:W-:Y:S02]  /*0fd0*/  LOP3.LUT R3, R8, 0x7ffffffc, RZ, 0xc0, !PT ;  /* 0x7ffffffc08037812 */ /* 0x000fe400078ec0ff */
[----:B------:R-:W-:Y:S02]  /*0fe0*/  LEA.HI R2, R2, R7, RZ, 0x3 ;  /* 0x0000000702027211 */ /* 0x000fe400078f18ff */
[----:B------:R-:W-:Y:S01]  /*0ff0*/  LEA.HI R5, R5, R6, RZ, 0x3 ;  /* 0x0000000605057211 */ /* 0x000fe200078f18ff */
[----:B------:R-:W-:Y:S01]  /*1000*/  IMAD.IADD R3, R218, 0x1, -R3 ;  /* 0x00000001da037824 */ /* 0x000fe200078e0a03 */
[----:B------:R-:W-:Y:S01]  /*1010*/  SHF.L.U32 R159, R6, 0x6, RZ ;  /* 0x00000006069f7819 */ /* 0x000fe200000006ff */
[----:B------:R-:W-:Y:S01]  /*1020*/  IMAD.SHL.U32 R2, R2, 0x40, RZ ;  /* 0x0000004002027824 */ /* 0x000fe200078e00ff */
[----:B------:R-:W-:Y:S01]  /*1030*/  LOP3.LUT R192, R192, 0x1c0, RZ, 0xc0, !PT ;  /* 0x000001c0c0c07812 */ /* 0x000fe200078ec0ff */
[----:B------:R-:W-:Y:S01]  /*1040*/  IMAD.SHL.U32 R5, R5, 0x40, RZ ;  /* 0x0000004005057824 */ /* 0x000fe200078e00ff */
[----:B------:R-:W-:-:S02]  /*1050*/  LOP3.LUT R159, R159, 0x1c0, RZ, 0xc0, !PT ;  /* 0x000001c09f9f7812 */ /* 0x000fc400078ec0ff */
[----:B------:R-:W-:Y:S02]  /*1060*/  SHF.L.U32 R202, R3, 0x1, RZ ;  /* 0x0000000103ca7819 */ /* 0x000fe400000006ff */
[----:B------:R-:W-:Y:S02]  /*1070*/  LOP3.LUT R6, R193, 0x38, R16, 0xf8, !PT ;  /* 0x00000038c1067812 */ /* 0x000fe400078ef810 */
[----:B------:R-:W-:Y:S01]  /*1080*/  SHF.R.U32.HI R11, RZ, 0x3, R192 ;  /* 0x00000003ff0b7819 */ /* 0x000fe200000116c0 */
[----:B------:R-:W-:Y:S01]  /*1090*/  VIADD R216, R202, 0x50 ;  /* 0x00000050cad87836 */ /* 0x000fe20000000000 */
[--C-:B------:R-:W-:Y:S01]  /*10a0*/  LOP3.LUT R7, R192, 0x38, R16.reuse, 0xf8, !PT ;  /* 0x00000038c0077812 */ /* 0x100fe200078ef810 */
[C---:B------:R-:W-:Y:S01]  /*10b0*/  VIADD R215, R202.reuse, 0x58 ;  /* 0x00000058cad77836 */ /* 0x040fe20000000000 */
[----:B------:R-:W-:Y:S01]  /*10c0*/  SHF.R.U32.HI R10, RZ, 0x3, R159 ;  /* 0x00000003ff0a7819 */ /* 0x000fe2000001169f */
[C---:B------:R-:W-:Y:S01]  /*10d0*/  VIADD R214, R202.reuse, 0x60 ;  /* 0x00000060cad67836 */ /* 0x040fe20000000000 */
[----:B------:R-:W-:Y:S01]  /*10e0*/  LOP3.LUT R8, R159, 0x38, R16, 0xf8, !PT ;  /* 0x000000389f087812 */ /* 0x000fe200078ef810 */
[----:B------:R-:W-:Y:S01]  /*10f0*/  VIADD R213, R202, 0x68 ;  /* 0x00000068cad57836 */ /* 0x000fe20000000000 */
[----:B------:R-:W-:Y:S01]  /*1100*/  LOP3.LUT R198, R2, 0xfffffe00, RZ, 0xc0, !PT ;  /* 0xfffffe0002c67812 */ /* 0x000fe200078ec0ff */
[C---:B------:R-:W-:Y:S01]  /*1110*/  VIADD R212, R202.reuse, 0x70 ;  /* 0x00000070cad47836 */ /* 0x040fe20000000000 */
[----:B------:R-:W-:Y:S01]  /*1120*/  LOP3.LUT R197, R5, 0xfffffe00, RZ, 0xc0, !PT ;  /* 0xfffffe0005c57812 */ /* 0x000fe200078ec0ff */
[C---:B------:R-:W-:Y:S01]  /*1130*/  VIADD R211, R202.reuse, 0x78 ;  /* 0x00000078cad37836 */ /* 0x040fe20000000000 */
[----:B------:R-:W-:Y:S01]  /*1140*/  LOP3.LUT R6, R199, R6, R12, 0xf6, !PT ;  /* 0x00000006c7067212 */ /* 0x000fe200078ef60c */
[----:B------:R-:W-:Y:S01]  /*1150*/  VIADD R210, R202, 0x48 ;  /* 0x00000048cad27836 */ /* 0x000fe20000000000 */
[----:B------:R-:W-:-:S02]  /*1160*/  LOP3.LUT R7, R198, R7, R11, 0xf6, !PT ;  /* 0x00000007c6077212 */ /* 0x000fc400078ef60b */
[----:B------:R-:W-:Y:S02]  /*1170*/  LOP3.LUT R8, R197, R8, R10, 0xf6, !PT ;  /* 0x00000008c5087212 */ /* 0x000fe400078ef60a */
[----:B------:R-:W-:Y:S02]  /*1180*/  SHF.R.S32.HI R19, RZ, 0x1f, R18 ;  /* 0x0000001fff137819 */ /* 0x000fe40000011412 */
[----:B------:R-:W-:Y:S02]  /*1190*/  SHF.R.S32.HI R17, RZ, 0x1f, R16 ;  /* 0x0000001fff117819 */ /* 0x000fe40000011410 */
[----:B------:R-:W-:Y:S02]  /*11a0*/  LOP3.LUT R196, R201, R196, R200, 0xf6, !PT ;  /* 0x000000c4c9c47212 */ /* 0x000fe400078ef6c8 */
[----:B------:R-:W-:Y:S02]  /*11b0*/  SHF.R.S32.HI R22, RZ, 0x1f, R23 ;  /* 0x0000001fff167819 */ /* 0x000fe40000011417 */
[----:B------:R-:W-:-:S02]  /*11c0*/  SHF.L.U64.HI R219, R152, 0x1, R219 ;  /* 0x0000000198db7819 */ /* 0x000fc400000102db */
[----:B------:R-:W-:Y:S02]  /*11d0*/  LEA R229, R6, UR40, 0x1 ;  /* 0x0000002806e57c11 */ /* 0x000fe4000f8e08ff */
[----:B------:R-:W-:Y:S02]  /*11e0*/  LEA R228, R7, UR40, 0x1 ;  /* 0x0000002807e47c11 */ /* 0x000fe4000f8e08ff */
[----:B------:R-:W-:Y:S02]  /*11f0*/  LEA R227, R8, UR40, 0x1 ;  /* 0x0000002808e37c11 */ /* 0x000fe4000f8e08ff */
[----:B------:R-:W-:Y:S02]  /*1200*/  SHF.R.S32.HI R226, RZ, 0x1f, R216 ;  /* 0x0000001fffe27819 */ /* 0x000fe400000114d8 */
[----:B------:R-:W-:Y:S02]  /*1210*/  SHF.R.S32.HI R225, RZ, 0x1f, R215 ;  /* 0x0000001fffe17819 */ /* 0x000fe400000114d7 */
[----:B------:R-:W-:-:S02]  /*1220*/  SHF.R.S32.HI R224, RZ, 0x1f, R214 ;  /* 0x0000001fffe07819 */ /* 0x000fc400000114d6 */
[----:B------:R-:W-:Y:S02]  /*1230*/  SHF.R.S32.HI R223, RZ, 0x1f, R213 ;  /* 0x0000001fffdf7819 */ /* 0x000fe400000114d5 */
[----:B------:R-:W-:Y:S02]  /*1240*/  SHF.R.S32.HI R222, RZ, 0x1f, R212 ;  /* 0x0000001fffde7819 */ /* 0x000fe400000114d4 */
[----:B-1----:R-:W-:-:S07]  /*1250*/  SHF.R.S32.HI R221, RZ, 0x1f, R211 ;  /* 0x0000001fffdd7819 */ /* 0x002fce00000114d3 */
.L_x_687:
[----:B01--4-:R-:W0:Y:S02]  /*1260*/  LDC.64 R2, c[0x0][0xc88] ;  /* 0x00032200ff027b82 */ /* 0x013e240000000a00 */
[----:B0-----:R-:W-:-:S05]  /*1270*/  IMAD.WIDE R2, R31, 0x4, R2 ;  /* 0x000000041f027825 */ /* 0x001fca00078e0202 */
[----:B--2---:R-:W2:Y:S01]  /*1280*/  LDG.E R205, desc[UR42][R2.64] ;  /* 0x0000002a02cd7981 */ /* 0x004ea2000c1e1900 */
[----:B------:R-:W-:Y:S05]  /*1290*/  YIELD ;  /* 0x0000000000007946 */ /* 0x000fea0003800000 */
[----:B------:R-:W-:Y:S01]  /*12a0*/  ULDC.64 UR4, c[0x0][0xa28] ;  /* 0x00028a0000047ab9 */ /* 0x000fe20000000a00 */
[----:B------:R-:W-:Y:S01]  /*12b0*/  ULDC.64 UR8, c[0x0][0xa18] ;  /* 0x0002860000087ab9 */ /* 0x000fe20000000a00 */
[----:B------:R-:W-:Y:S01]  /*12c0*/  ISETP.NE.U32.AND P1, PT, RZ, UR4, PT ;  /* 0x00000004ff007c0c */ /* 0x000fe2000bf25070 */
[----:B------:R-:W-:Y:S01]  /*12d0*/  ULDC.64 UR6, c[0x0][0xa08] ;  /* 0x0002820000067ab9 */ /* 0x000fe20000000a00 */
[----:B------:R-:W-:Y:S01]  /*12e0*/  IMAD.MOV.U32 R9, RZ, RZ, RZ ;  /* 0x000000ffff097224 */ /* 0x000fe200078e00ff */
[----:B------:R-:W-:Y:S01]  /*12f0*/  ISETP.NE.U32.AND P0, PT, RZ, UR6, PT ;  /* 0x00000006ff007c0c */ /* 0x000fe2000bf05070 */
[----:B------:R-:W-:Y:S01]  /*1300*/  IMAD.MOV.U32 R31, RZ, RZ, RZ ;  /* 0x000000ffff1f7224 */ /* 0x000fe200078e00ff */
[----:B------:R-:W-:-:S02]  /*1310*/  ISETP.NE.AND.EX P1, PT, RZ, UR5, PT, P1 ;  /* 0x00000005ff007c0c */ /* 0x000fc4000bf25310 */
[----:B------:R-:W-:Y:S02]  /*1320*/  ISETP.NE.AND.EX P0, PT, RZ, UR7, PT, P0 ;  /* 0x00000007ff007c0c */ /* 0x000fe4000bf05300 */
[----:B--2---:R-:W-:-:S09]  /*1330*/  SHF.R.S32.HI R217, RZ, 0x1f, R205 ;  /* 0x0000001fffd97819 */ /* 0x004fd200000114cd */
[C---:B------:R-:W-:Y:S02]  /*1340*/  @P1 LEA R4, P2, R205.reuse, UR4, 0x2 ;  /* 0x00000004cd041c11 */ /* 0x040fe4000f8410ff */
[C---:B------:R-:W-:Y:S02]  /*1350*/  SHF.L.U32 R206, R205.reuse, 0x2, RZ ;  /* 0x00000002cdce7819 */ /* 0x040fe400000006ff */
[C-C-:B------:R-:W-:Y:S02]  /*1360*/  @P1 LEA.HI.X R5, R205.reuse, UR5, R217.reuse, 0x2, P2 ;  /* 0x00000005cd051c11 */ /* 0x140fe400090f14d9 */
[----:B------:R-:W-:Y:S01]  /*1370*/  ISETP.NE.U32.AND P2, PT, RZ, UR8, PT ;  /* 0x00000008ff007c0c */ /* 0x000fe2000bf45070 */
[----:B------:R-:W-:Y:S01]  /*1380*/  ULDC UR4, c[0x0][0x288] ;  /* 0x0000a20000047ab9 */ /* 0x000fe20000000800 */
[----:B------:R-:W-:Y:S01]  /*1390*/  SHF.L.U64.HI R207, R205, 0x2, R217 ;  /* 0x00000002cdcf7819 */ /* 0x000fe200000102d9 */
[----:B------:R0:W5:Y:S01]  /*13a0*/  @P1 LDG.E R9, desc[UR42][R4.64] ;  /* 0x0000002a04091981 */ /* 0x000162000c1e1900 */
[----:B------:R-:W-:-:S02]  /*13b0*/  ISETP.NE.AND.EX P2, PT, RZ, UR9, PT, P2 ;  /* 0x00000009ff007c0c */ /* 0x000fc4000bf45320 */
[----:B------:R-:W-:Y:S01]  /*13c0*/  IADD3 R6, P3, R206, UR6, RZ ;  /* 0x00000006ce067c10 */ /* 0x000fe2000ff7e0ff */
[----:B------:R-:W-:Y:S01]  /*13d0*/  IMAD.U32 R93, RZ, RZ, UR4 ;  /* 0x00000004ff5d7e24 */ /* 0x000fe2000f8e00ff */
[----:B------:R-:W-:Y:S02]  /*13e0*/  ULDC.64 UR4, c[0x0][0x418] ;  /* 0x0001060000047ab9 */ /* 0x000fe40000000a00 */
[----:B------:R-:W-:-:S05]  /*13f0*/  IADD3.X R7, R207, UR7, RZ, P3, !PT ;  /* 0x00000007cf077c10 */ /* 0x000fca0009ffe4ff */
[----:B------:R0:W5:Y:S02]  /*1400*/  @P0 LDG.E R31, desc[UR42][R6.64] ;  /* 0x0000002a061f0981 */ /* 0x000164000c1e1900 */
[----:B------:R-:W-:-:S04]  /*1410*/  @P2 IADD3 R2, P1, R206, UR8, RZ ;  /* 0x00000008ce022c10 */ /* 0x000fc8000ff3e0ff */
[----:B------:R-:W-:-:S05]  /*1420*/  @P2 IADD3.X R3, R207, UR9, RZ, P1, !PT ;  /* 0x00000009cf032c10 */ /* 0x000fca0008ffe4ff */
[----:B------:R0:W5:Y:S01]  /*1430*/  @P2 LDG.E R93, desc[UR42][R2.64] ;  /* 0x0000002a025d2981 */ /* 0x000162000c1e1900 */
[----:B------:R-:W-:-:S03]  /*1440*/  UISETP.NE.U32.AND UP0, UPT, UR4, URZ, UPT ;  /* 0x0000003f0400728c */ /* 0x000fc6000bf05070 */
[----:B------:R-:W-:Y:S01]  /*1450*/  ULDC UR4, c[0x0][0x424] ;  /* 0x0001090000047ab9 */ /* 0x000fe20000000800 */
[----:B------:R-:W-:-:S03]  /*1460*/  UISETP.NE.AND.EX UP0, UPT, UR5, URZ, UPT, UP0 ;  /* 0x0000003f0500728c */ /* 0x000fc6000bf05300 */
[----:B------:R-:W-:Y:S01]  /*1470*/  ULDC UR5, c[0x0][0x2f0] ;  /* 0x0000bc0000057ab9 */ /* 0x000fe20000000800 */
[----:B------:R-:W-:-:S04]  /*1480*/  USEL UR4, UR4, 0x1, UP0 ;  /* 0x0000000104047887 */ /* 0x000fc80008000000 */
[----:B------:R-:W-:-:S03]  /*1490*/  UIMAD UR4, UR4, UR5, URZ ;  /* 0x00000005040472a4 */ /* 0x000fc6000f8e023f */
[----:B------:R-:W-:Y:S02]  /*14a0*/  ULDC UR5, c[0x0][0x348] ;  /* 0x0000d20000057ab9 */ /* 0x000fe40000000800 */
[----:B------:R-:W-:Y:S02]  /*14b0*/  IMAD.U32 R25, RZ, RZ, UR5 ;  /* 0x00000005ff197e24 */ /* 0x000fe4000f8e00ff */
[----:B------:R-:W-:Y:S01]  /*14c0*/  IMAD.U32 R28, RZ, RZ, UR4 ;  /* 0x00000004ff1c7e24 */ /* 0x000fe2000f8e00ff */
[----:B0-----:R-:W-:Y:S06]  /*14d0*/  @P2 BRA `(.L_x_479) ;  /* 0x0000000000242947 */ /* 0x001fec0003800000 */
[----:B------:R-:W-:Y:S02]  /*14e0*/  ULDC.64 UR4, c[0x0][0xa00] ;  /* 0x0002800000047ab9 */ /* 0x000fe40000000a00 */
[----:B------:R-:W-:-:S04]  /*14f0*/  ISETP.NE.U32.AND P1, PT, RZ, UR4, PT ;  /* 0x00000004ff007c0c */ /* 0x000fc8000bf25070 */
[----:B------:R-:W-:-:S13]  /*1500*/  ISETP.NE.AND.EX P1, PT, RZ, UR5, PT, P1 ;  /* 0x00000005ff007c0c */ /* 0x000fda000bf25310 */
[----:B------:R-:W-:Y:S05]  /*1510*/  @!P1 BRA `(.L_x_479) ;  /* 0x0000000000149947 */ /* 0x000fea0003800000 */
[----:B------:R-:W0:Y:S02]  /*1520*/  LDC.64 R2, c[0x0][0xa00] ;  /* 0x00028000ff027b82 */ /* 0x000e240000000a00 */
[----:B0-----:R-:W-:-:S05]  /*1530*/  IMAD.WIDE R2, R205, 0x4, R2 ;  /* 0x00000004cd027825 */ /* 0x001fca00078e0202 */
[----:B-----5:R-:W2:Y:S04]  /*1540*/  LDG.E R93, desc[UR42][R2.64] ;  /* 0x0000002a025d7981 */ /* 0x020ea8000c1e1900 */
[----:B------:R-:W2:Y:S02]  /*1550*/  LDG.E R0, desc[UR42][R2.64+0x4] ;  /* 0x0000042a02007981 */ /* 0x000ea4000c1e1900 */
[----:B--2---:R-:W-:-:S07]  /*1560*/  IMAD.IADD R93, R0, 0x1, -R93 ;  /* 0x00000001005d7824 */ /* 0x004fce00078e0a5d */
.L_x_479:
[----:B------:R-:W-:Y:S01]  /*1570*/  ULDC.64 UR4, c[0x0][0xa20] ;  /* 0x0002880000047ab9 */ /* 0x000fe20000000a00 */
[C---:B------:R-:W-:Y:S01]  /*1580*/  LOP3.LUT R2, R30.reuse, 0xff000000, RZ, 0xc0, !PT ;  /* 0xff0000001e027812 */ /* 0x040fe200078ec0ff */
[----:B------:R-:W-:Y:S01]  /*1590*/  IMAD.MOV.U32 R208, RZ, RZ, R29 ;  /* 0x000000ffffd07224 */ /* 0x000fe200078e001d */
[----:B------:R-:W-:Y:S02]  /*15a0*/  ISETP.NE.U32.AND P1, PT, RZ, UR4, PT ;  /* 0x00000004ff007c0c */ /* 0x000fe4000bf25070 */
[C---:B------:R-:W-:Y:S02]  /*15b0*/  LOP3.LUT R0, R30.reuse, 0xff0000, RZ, 0xc0, !PT ;  /* 0x00ff00001e007812 */ /* 0x040fe400078ec0ff */
[----:B------:R-:W-:Y:S02]  /*15c0*/  ISETP.NE.AND.EX P1, PT, RZ, UR5, PT, P1 ;  /* 0x00000005ff007c0c */ /* 0x000fe4000bf25310 */
[----:B------:R-:W-:Y:S02]  /*15d0*/  SHF.R.U32.HI R3, RZ, 0x8, R2 ;  /* 0x00000008ff037819 */ /* 0x000fe40000011602 */
[----:B------:R-:W-:-:S02]  /*15e0*/  LOP3.LUT R2, R30, 0xffff, RZ, 0xc0, !PT ;  /* 0x0000ffff1e027812 */ /* 0x000fc400078ec0ff */
[----:B------:R-:W-:-:S07]  /*15f0*/  LEA.HI R204, R0, R3, RZ, 0x10 ;  /* 0x0000000300cc7211 */ /* 0x000fce00078f80ff */
[----:B------:R-:W-:Y:S05]  /*1600*/  @!P1 BRA `(.L_x_480) ;  /* 0x0000000000109947 */ /* 0x000fea0003800000 */
[----:B------:R-:W-:-:S04]  /*1610*/  IADD3 R4, P0, R206, UR4, RZ ;  /* 0x00000004ce047c10 */ /* 0x000fc8000ff1e0ff */
[----:B------:R-:W-:-:S05]  /*1620*/  IADD3.X R5, R207, UR5, RZ, P0, !PT ;  /* 0x00000005cf057c10 */ /* 0x000fca00087fe4ff */
[----:B------:R0:W5:Y:S01]  /*1630*/  LDG.E R28, desc[UR42][R4.64] ;  /* 0x0000002a041c7981 */ /* 0x000162000c1e1900 */
[----:B------:R-:W-:Y:S05]  /*1640*/  BRA `(.L_x_481) ;  /* 0x0000000000107947 */ /* 0x000fea0003800000 */
.L_x_480:
[----:B------:R-:W-:Y:S05]  /*1650*/  @!P0 BRA `(.L_x_481) ;  /* 0x00000000000c8947 */ /* 0x000fea0003800000 */
[----:B------:R-:W2:Y:S04]  /*1660*/  LDG.E R3, desc[UR42][R6.64] ;  /* 0x0000002a06037981 */ /* 0x000ea8000c1e1900 */
[----:B------:R-:W2:Y:S02]  /*1670*/  LDG.E R28, desc[UR42][R6.64+0x4] ;  /* 0x0000042a061c7981 */ /* 0x000ea4000c1e1900 */
[----:B--2---:R-:W-:-:S07]  /*1680*/  IMAD.IADD R28, R28, 0x1, -R3 ;  /* 0x000000011c1c7824 */ /* 0x004fce00078e0a03 */
.L_x_481:
[----:B------:R-:W-:Y:S01]  /*1690*/  ULDC.64 UR4, c[0x0][0xa10] ;  /* 0x0002840000047ab9 */ /* 0x000fe20000000a00 */
[----:B------:R-:W2:Y:S01]  /*16a0*/  LDL.LU R8, [R1] ;  /* 0x0000000001087983 */ /* 0x000ea20000300800 */
[----:B------:R-:W-:-:S04]  /*16b0*/  ISETP.NE.U32.AND P0, PT, RZ, UR4, PT ;  /* 0x00000004ff007c0c */ /* 0x000fc8000bf05070 */
[----:B------:R-:W-:Y:S01]  /*16c0*/  ISETP.NE.AND.EX P0, PT, RZ, UR5, PT, P0 ;  /* 0x00000005ff007c0c */ /* 0x000fe2000bf05300 */
[----:B------:R-:W-:Y:S02]  /*16d0*/  ULDC.64 UR4, c[0x0][0xa30] ;  /* 0x00028c0000047ab9 */ /* 0x000fe40000000a00 */
[----:B------:R-:W-:-:S10]  /*16e0*/  ISETP.NE.U32.AND P1, PT, RZ, UR4, PT ;  /* 0x00000004ff007c0c */ /* 0x000fd4000bf25070 */
[----:B0-----:R-:W0:Y:S02]  /*16f0*/  @P0 LDC.64 R4, c[0x0][0xa10] ;  /* 0x00028400ff040b82 */ /* 0x001e240000000a00 */
[----:B0-----:R-:W-:-:S05]  /*1700*/  @P0 IMAD.WIDE R4, R205, 0x4, R4 ;  /* 0x00000004cd040825 */ /* 0x001fca00078e0204 */
[----:B------:R-:W3:Y:S04]  /*1710*/  @P0 LDG.E R0, desc[UR42][R4.64] ;  /* 0x0000002a04000981 */ /* 0x000ee8000c1e1900 */
[----:B------:R-:W3:Y:S01]  /*1720*/  @P0 LDG.E R3, desc[UR42][R4.64+0x4] ;  /* 0x0000042a04030981 */ /* 0x000ee2000c1e1900 */
[----:B------:R-:W-:Y:S02]  /*1730*/  ISETP.NE.AND.EX P1, PT, RZ, UR5, PT, P1 ;  /* 0x00000005ff007c0c */ /* 0x000fe4000bf25310 */
[----:B-----5:R-:W-:-:S11]  /*1740*/  MOV R24, R28 ;  /* 0x0000001c00187202 */ /* 0x020fd60000000f00 */
[----:B------:R-:W-:-:S04]  /*1750*/  @P1 IADD3 R6, P2, R206, UR4, RZ ;  /* 0x00000004ce061c10 */ /* 0x000fc8000ff5e0ff */
[----:B------:R-:W-:-:S05]  /*1760*/  @P1 IADD3.X R7, R207, UR5, RZ, P2, !PT ;  /* 0x00000005cf071c10 */ /* 0x000fca00097fe4ff */
[----:B------:R0:W5:Y:S01]  /*1770*/  @P1 LDG.E R24, desc[UR42][R6.64] ;  /* 0x0000002a06181981 */ /* 0x000162000c1e1900 */
[----:B------:R-:W-:Y:S01]  /*1780*/  IMAD.IADD R10, R28, 0x1, -R9 ;  /* 0x000000011c0a7824 */ /* 0x000fe200078e0a09 */
[----:B------:R-:W-:Y:S01]  /*1790*/  BSSY B0, `(.L_x_482) ;  /* 0x000002c000007945 */ /* 0x000fe20003800000 */
[----:B------:R-:W-:Y:S02]  /*17a0*/  LOP3.LUT R209, R204, 0xff, RZ, 0xc0, !PT ;  /* 0x000000ffccd17812 */ /* 0x000fe400078ec0ff */
[----:B------:R-:W-:Y:S02]  /*17b0*/  SHF.R.U32.HI R204, RZ, 0x10, R204 ;  /* 0x00000010ffcc7819 */ /* 0x000fe400000116cc */
[----:B--2---:R-:W-:Y:S01]  /*17c0*/  LOP3.LUT R8, R8, 0xffffffef, RZ, 0xc0, !PT ;  /* 0xffffffef08087812 */ /* 0x004fe200078ec0ff */
[----:B---3--:R-:W-:-:S04]  /*17d0*/  @P0 IMAD.IADD R25, R3, 0x1, -R0 ;  /* 0x0000000103190824 */ /* 0x008fc800078e0a00 */
[----:B------:R-:W-:-:S04]  /*17e0*/  IMAD.IADD R95, R10, 0x1, R25 ;  /* 0x000000010a5f7824 */ /* 0x000fc800078e0219 */
[C---:B------:R-:W-:Y:S01]  /*17f0*/  VIADD R0, R95.reuse, 0x7f ;  /* 0x0000007f5f007836 */ /* 0x040fe20000000000 */
[----:B------:R-:W-:-:S04]  /*1800*/  ISETP.GE.AND P3, PT, R95, 0x1, PT ;  /* 0x000000015f00780c */ /* 0x000fc80003f66270 */
[----:B------:R-:W-:-:S04]  /*1810*/  SHF.R.S32.HI R3, RZ, 0x1f, R0 ;  /* 0x0000001fff037819 */ /* 0x000fc80000011400 */
[----:B------:R-:W-:Y:S01]  /*1820*/  LEA.HI R3, R3, R0, RZ, 0x7 ;  /* 0x0000000003037211 */ /* 0x000fe200078f38ff */
[----:B------:R-:W-:-:S03]  /*1830*/  IMAD.MOV.U32 R0, RZ, RZ, RZ ;  /* 0x000000ffff007224 */ /* 0x000fc600078e00ff */
[----:B------:R-:W-:Y:S02]  /*1840*/  SHF.R.S32.HI R92, RZ, 0x7, R3 ;  /* 0x00000007ff5c7819 */ /* 0x000fe40000011403 */
[----:B------:R-:W-:-:S05]  /*1850*/  @P3 LOP3.LUT R8, R8, 0x10, RZ, 0xfc, !PT ;  /* 0x0000001008083812 */ /* 0x000fca00078efcff */
[----:B------:R0:W-:Y:S01]  /*1860*/  STL [R1], R8 ;  /* 0x0000000801007387 */ /* 0x0001e20000100800 */
[----:B------:R-:W-:Y:S05]  /*1870*/  @!P3 BRA `(.L_x_483) ;  /* 0x000000000074b947 */ /* 0x000fea0003800000 */
[----:B------:R-:W-:Y:S01]  /*1880*/  ISETP.NE.AND P0, PT, R204, RZ, PT ;  /* 0x000000ffcc00720c */ /* 0x000fe20003f05270 */
[----:B------:R-:W-:-:S03]  /*1890*/  ULDC UR4, c[0x0][0x9f0] ;  /* 0x00027c0000047ab9 */ /* 0x000fc60000000800 */
[----:B------:R-:W-:-:S04]  /*18a0*/  SEL R9, R204, UR4, P0 ;  /* 0x00000004cc097c07 */ /* 0x000fc80008000000 */
[-C--:B0-----:R-:W-:Y:S02]  /*18b0*/  IABS R6, R9.reuse ;  /* 0x0000000900067213 */ /* 0x081fe40000000000 */
[----:B------:R-:W-:Y:S02]  /*18c0*/  IADD3 R0, R92, -0x1, R9 ;  /* 0xffffffff5c007810 */ /* 0x000fe40007ffe009 */
[----:B------:R-:W0:Y:S01]  /*18d0*/  I2F.RP R3, R6 ;  /* 0x0000000600037306 */ /* 0x000e220000209400 */
[-C--:B------:R-:W-:Y:S02]  /*18e0*/  IABS R11, R9.reuse ;  /* 0x00000009000b7213 */ /* 0x080fe40000000000 */
[----:B------:R-:W-:Y:S02]  /*18f0*/  IABS R8, R0 ;  /* 0x0000000000087213 */ /* 0x000fe40000000000 */
[----:B------:R-:W-:-:S04]  /*1900*/  LOP3.LUT R0, R0, R9, RZ, 0x3c, !PT ;  /* 0x0000000900007212 */ /* 0x000fc800078e3cff */
[----:B------:R-:W-:Y:S01]  /*1910*/  ISETP.GE.AND P2, PT, R0, RZ, PT ;  /* 0x000000ff0000720c */ /* 0x000fe20003f46270 */
[----:B0-----:R-:W0:Y:S02]  /*1920*/  MUFU.RCP R3, R3 ;  /* 0x0000000300037308 */ /* 0x001e240000001000 */
[----:B0-----:R-:W-:Y:S02]  /*1930*/  VIADD R4, R3, 0xffffffe ;  /* 0x0ffffffe03047836 */ /* 0x001fe40000000000 */
[----:B------:R-:W-:-:S04]  /*1940*/  IMAD.MOV R3, RZ, RZ, -R11 ;  /* 0x000000ffff037224 */ /* 0x000fc800078e0a0b */
[----:B------:R0:W1:Y:S02]  /*1950*/  F2I.FTZ.U32.TRUNC.NTZ R5, R4 ;  /* 0x0000000400057305 */ /* 0x000064000021f000 */
[----:B0-----:R-:W-:Y:S01]  /*1960*/  MOV R4, RZ ;  /* 0x000000ff00047202 */ /* 0x001fe20000000f00 */
[----:B-1----:R-:W-:-:S04]  /*1970*/  IMAD.MOV R7, RZ, RZ, -R5 ;  /* 0x000000ffff077224 */ /* 0x002fc800078e0a05 */
[----:B------:R-:W-:-:S04]  /*1980*/  IMAD R7, R7, R6, RZ ;  /* 0x0000000607077224 */ /* 0x000fc800078e02ff */
[----:B------:R-:W-:-:S06]  /*1990*/  IMAD.HI.U32 R5, R5, R7, R4 ;  /* 0x0000000705057227 */ /* 0x000fcc00078e0004 */
        /* <DEDUP_REMOVED lines=8> */
[----:B------:R-:W-:-:S04]  /*1a20*/  IMAD.MOV.U32 R0, RZ, RZ, R5 ;  /* 0x000000ffff007224 */ /* 0x000fc800078e0005 */
[----:B------:R-:W-:Y:S01]  /*1a30*/  @!P2 IMAD.MOV R0, RZ, RZ, -R0 ;  /* 0x000000ffff00a224 */ /* 0x000fe200078e0a00 */
[----:B------:R-:W-:-:S07]  /*1a40*/  @!P1 LOP3.LUT R0, RZ, R9, RZ, 0x33, !PT ;  /* 0x00000009ff009212 */ /* 0x000fce00078e33ff */
.L_x_483:
[----:B------:R-:W-:Y:S05]  /*1a50*/  BSYNC B0 ;  /* 0x0000000000007941 */ /* 0x000fea0003800000 */
.L_x_482:
[----:B------:R-:W-:-:S05]  /*1a60*/  IMAD R3, R209, R0, RZ ;  /* 0x00000000d1037224 */ /* 0x000fca00078e02ff */
[C---:B------:R-:W-:Y:S01]  /*1a70*/  VIADDMNMX R0, R3.reuse, R0, R92, PT ;  /* 0x0000000003007246 */ /* 0x040fe2000380015c */
[----:B------:R-:W-:-:S04]  /*1a80*/  IMAD R3, R3, 0x80, -R10 ;  /* 0x0000008003037824 */ /* 0x000fc800078e0a0a */
[----:B------:R-:W-:Y:S01]  /*1a90*/  IMAD R0, R0, 0x80, -R10 ;  /* 0x0000008000007824 */ /* 0x000fe200078e0a0a */
[----:B------:R-:W-:-:S04]  /*1aa0*/  VIMNMX R3, RZ, R3, !PT ;  /* 0x00000003ff037248 */ /* 0x000fc80007fe0100 */
[----:B------:R-:W-:Y:S02]  /*1ab0*/  VIMNMX R0, R0, R25, PT ;  /* 0x0000001900007248 */ /* 0x000fe40003fe0100 */
[----:B------:R-:W-:Y:S02]  /*1ac0*/  SHF.R.U32.HI R26, RZ, 0x7, R3 ;  /* 0x00000007ff1a7819 */ /* 0x000fe40000011603 */
[----:B------:R-:W-:Y:S02]  /*1ad0*/  ISETP.GT.AND P0, PT, R0, R3, PT ;  /* 0x000000030000720c */ /* 0x000fe40003f04270 */
[----:B------:R-:W-:-:S11]  /*1ae0*/  MOV R27, R26 ;  /* 0x0000001a001b7202 */ /* 0x000fd60000000f00 */
[----:B------:R-:W-:-:S05]  /*1af0*/  @P0 VIADD R0, R0, 0x7f ;  /* 0x0000007f00000836 */ /* 0x000fca0000000000 */
[----:B------:R-:W-:-:S04]  /*1b00*/  @P0 SHF.R.S32.HI R3, RZ, 0x1f, R0 ;  /* 0x0000001fff030819 */ /* 0x000fc80000011400 */
[----:B------:R-:W-:-:S04]  /*1b10*/  @P0 LEA.HI R3, R3, R0, RZ, 0x7 ;  /* 0x0000000003030211 */ /* 0x000fc800078f38ff */
[----:B------:R-:W-:Y:S02]  /*1b20*/  @P0 SHF.R.S32.HI R27, RZ, 0x7, R3 ;  /* 0x00000007ff1b0819 */ /* 0x000fe40000011403 */
[----:B------:R-:W-:Y:S02]  /*1b30*/  PLOP3.LUT P0, PT, PT, PT, PT, 0x80, 0x0 ;  /* 0x000000000000781c */ /* 0x000fe40003f0f070 */
[----:B------:R-:W-:-:S13]  /*1b40*/  ISETP.GT.AND P1, PT, R27, R26, PT ;  /* 0x0000001a1b00720c */ /* 0x000fda0003f24270 */
[----:B------:R-:W-:Y:S05]  /*1b50*/  @!P1 BRA `(.L_x_484) ;  /* 0x0000006c00e89947 */ /* 0x000fea0003800000 */
[----:B------:R-:W-:Y:S01]  /*1b60*/  VIADD R0, R156, 0x18400 ;  /* 0x000184009c007836 */ /* 0x000fe20000000000 */
[----:B------:R-:W-:Y:S04]  /*1b70*/  BSSY B6, `(.L_x_485) ;  /* 0x0000013000067945 */ /* 0x000fe80003800000 */
[----:B------:R-:W-:-:S13]  /*1b80*/  LOP3.LUT P0, RZ, R0, 0x3ff, RZ, 0xc0, !PT ;  /* 0x000003ff00ff7812 */ /* 0x000fda000780c0ff */
[----:B------:R-:W-:Y:S05]  /*1b90*/  @!P0 BRA `(.L_x_486) ;  /* 0x0000000000408947 */ /* 0x000fea0003800000 */
[----:B------:R-:W-:Y:S01]  /*1ba0*/  MOV R0, 0x0 ;  /* 0x0000000000007802 */ /* 0x000fe20000000f00 */
[----:B------:R-:W-:Y:S01]  /*1bb0*/  ULDC.64 UR4, c[0x4][0x80] ;  /* 0x0100200000047ab9 */ /* 0x000fe20000000a00 */
[----:B------:R-:W-:Y:S01]  /*1bc0*/  ULDC.64 UR6, c[0x4][0x18] ;  /* 0x0100060000067ab9 */ /* 0x000fe20000000a00 */
[----:B------:R-:W-:Y:S01]  /*1bd0*/  IMAD.U32 R4, RZ, RZ, UR4 ;  /* 0x00000004ff047e24 */ /* 0x000fe2000f8e00ff */
[----:B------:R1:W2:Y:S01]  /*1be0*/  LDC.64 R14, c[0x4][R0] ;  /* 0x01000000000e7b82 */ /* 0x0002a20000000a00 */
[----:B------:R-:W-:Y:S01]  /*1bf0*/  IMAD.U32 R5, RZ, RZ, UR5 ;  /* 0x00000005ff057e24 */ /* 0x000fe2000f8e00ff */
[----:B------:R-:W-:Y:S01]  /*1c00*/  ULDC.64 UR4, c[0x4][0x88] ;  /* 0x0100220000047ab9 */ /* 0x000fe20000000a00 */
[----:B------:R-:W-:Y:S01]  /*1c10*/  IMAD.U32 R10, RZ, RZ, UR6 ;  /* 0x00000006ff0a7e24 */ /* 0x000fe2000f8e00ff */
[----:B------:R-:W-:Y:S01]  /*1c20*/  MOV R12, 0x1 ;  /* 0x00000001000c7802 */ /* 0x000fe20000000f00 */
[----:B0-----:R-:W-:Y:S02]  /*1c30*/  IMAD.U32 R6, RZ, RZ, UR4 ;  /* 0x00000004ff067e24 */ /* 0x001fe4000f8e00ff */
[----:B------:R-:W-:-:S02]  /*1c40*/  IMAD.U32 R7, RZ, RZ, UR5 ;  /* 0x00000005ff077e24 */ /* 0x000fc4000f8e00ff */
[----:B------:R-:W-:Y:S02]  /*1c50*/  IMAD.U32 R11, RZ, RZ, UR7 ;  /* 0x00000007ff0b7e24 */ /* 0x000fe4000f8e00ff */
[----:B------:R-:W-:Y:S02]  /*1c60*/  IMAD.MOV.U32 R8, RZ, RZ, 0x70 ;  /* 0x00000070ff087424 */ /* 0x000fe400078e00ff */
[----:B-1----:R-:W-:-:S07]  /*1c70*/  IMAD.MOV.U32 R13, RZ, RZ, RZ ;  /* 0x000000ffff0d7224 */ /* 0x002fce00078e00ff */
[----:B------:R-:W-:-:S07]  /*1c80*/  LEPC R20, `(.L_x_486) ;  /* 0x000000001014794e */ /* 0x000fce0000000000 */
[----:B--2--5:R-:W-:Y:S05]  /*1c90*/  CALL.ABS.NOINC R14 ;  /* 0x000000000e007343 */ /* 0x024fea0003c00000 */
.L_x_486:
[----:B------:R-:W-:Y:S05]  /*1ca0*/  BSYNC B6 ;  /* 0x0000000000067941 */ /* 0x000fea0003800000 */
.L_x_485:
        /* <DEDUP_REMOVED lines=12> */
[----:B0-----:R-:W-:Y:S01]  /*1d70*/  MOV R8, 0x70 ;  /* 0x0000007000087802 */ /* 0x001fe20000000f00 */
[----:B------:R-:W-:Y:S02]  /*1d80*/  IMAD.U32 R6, RZ, RZ, UR4 ;  /* 0x00000004ff067e24 */ /* 0x000fe4000f8e00ff */
[----:B------:R-:W-:-:S02]  /*1d90*/  IMAD.U32 R7, RZ, RZ, UR5 ;  /* 0x00000005ff077e24 */ /* 0x000fc4000f8e00ff */
[----:B------:R-:W-:Y:S02]  /*1da0*/  IMAD.U32 R11, RZ, RZ, UR7 ;  /* 0x00000007ff0b7e24 */ /* 0x000fe4000f8e00ff */
[----:B------:R-:W-:Y:S02]  /*1db0*/  IMAD.MOV.U32 R12, RZ, RZ, 0x1 ;  /* 0x00000001ff0c7424 */ /* 0x000fe400078e00ff */
[----:B-1----:R-:W-:-:S07]  /*1dc0*/  IMAD.MOV.U32 R13, RZ, RZ, RZ ;  /* 0x000000ffff0d7224 */ /* 0x002fce00078e00ff */
[----:B------:R-:W-:-:S07]  /*1dd0*/  LEPC R20, `(.L_x_488) ;  /* 0x000000001014794e */ /* 0x000fce0000000000 */
[----:B--2--5:R-:W-:Y:S05]  /*1de0*/  CALL.ABS.NOINC R14 ;  /* 0x000000000e007343 */ /* 0x024fea0003c00000 */
.L_x_488:
[----:B------:R-:W-:Y:S05]  /*1df0*/  BSYNC B6 ;  /* 0x0000000000067941 */ /* 0x000fea0003800000 */
.L_x_487:
[----:B------:R-:W-:Y:S01]  /*1e00*/  ULDC.64 UR4, c[0x0][0x9f8] ;  /* 0x00027e0000047ab9 */ /* 0x000fe20000000a00 */
[----:B------:R-:W-:Y:S01]  /*1e10*/  IMAD.MOV.U32 R0, RZ, RZ, R205 ;  /* 0x000000ffff007224 */ /* 0x000fe200078e00cd */
[----:B------:R-:W-:Y:S01]  /*1e20*/  ISETP.NE.U32.AND P0, PT, RZ, UR4, PT ;  /* 0x00000004ff007c0c */ /* 0x000fe2000bf05070 */
[----:B------:R-:W1:Y:S03]  /*1e30*/  LDC R37, c[0x0][0x3f4] ;  /* 0x0000fd00ff257b82 */ /* 0x000e660000000800 */
[----:B------:R-:W-:-:S05]  /*1e40*/  ISETP.NE.AND.EX P0, PT, RZ, UR5, PT, P0 ;  /* 0x00000005ff007c0c */ /* 0x000fca000bf05300 */
[----:B------:R-:W0:Y:S08]  /*1e50*/  LDC.64 R14, c[0x0][0x3f8] ;  /* 0x0000fe00ff0e7b82 */ /* 0x000e300000000a00 */
[----:B------:R-:W-:Y:S01]  /*1e60*/  @P0 IADD3 R4, P1, R206, UR4, RZ ;  /* 0x00000004ce040c10 */ /* 0x000fe2000ff3e0ff */
[----:B------:R-:W2:Y:S03]  /*1e70*/  LDC.64 R12, c[0x0][0x408] ;  /* 0x00010200ff0c7b82 */ /* 0x000ea60000000a00 */
[----:B------:R-:W-:-:S05]  /*1e80*/  @P0 IADD3.X R5, R207, UR5, RZ, P1, !PT ;  /* 0x00000005cf050c10 */ /* 0x000fca0008ffe4ff */
[----:B------:R3:W4:Y:S01]  /*1e90*/  @P0 LDG.E R0, desc[UR42][R4.64] ;  /* 0x0000002a04000981 */ /* 0x000722000c1e1900 */
[----:B-1----:R-:W-:Y:S01]  /*1ea0*/  ISETP.GE.AND P0, PT, R16, R37, PT ;  /* 0x000000251000720c */ /* 0x002fe20003f06270 */
[----:B------:R-:W-:Y:S01]  /*1eb0*/  IMAD.SHL.U32 R33, R153, 0x40, RZ ;  /* 0x0000004099217824 */ /* 0x000fe200078e00ff */
[----:B------:R-:W-:Y:S01]  /*1ec0*/  SHF.R.S32.HI R9, RZ, 0x1f, R153 ;  /* 0x0000001fff097819 */ /* 0x000fe20000011499 */
[----:B------:R-:W1:Y:S01]  /*1ed0*/  S2R R38, SR_TID.X ;  /* 0x0000000000267919 */ /* 0x000e620000002100 */
[----:B-----5:R-:W-:Y:S01]  /*1ee0*/  SHF.R.S32.HI R11, RZ, 0x1f, R24 ;  /* 0x0000001fff0b7819 */ /* 0x020fe20000011418 */
[----:B------:R-:W-:Y:S01]  /*1ef0*/  IMAD.IADD R3, R31, 0x1, R28 ;  /* 0x000000011f037824 */ /* 0x000fe200078e021c */
[----:B------:R-:W-:Y:S01]  /*1f00*/  SHF.R.U32.HI R32, RZ, 0x3, R193 ;  /* 0x00000003ff207819 */ /* 0x000fe200000116c1 */
[-C--:B0-----:R-:W-:Y:S01]  /*1f10*/  IMAD R6, R9, R14.reuse, RZ ;  /* 0x0000000e09067224 */ /* 0x081fe200078e02ff */
[----:B------:R-:W-:Y:S01]  /*1f20*/  SHF.R.U32.HI R30, RZ, 0x3, R192 ;  /* 0x00000003ff1e7819 */ /* 0x000fe200000116c0 */
[----:B------:R-:W-:Y:S01]  /*1f30*/  IMAD.WIDE.U32 R80, R153, R14, R18 ;  /* 0x0000000e99507225 */ /* 0x000fe200078e0012 */
[----:B---3--:R-:W-:-:S02]  /*1f40*/  SEL R5, R37, RZ, P0 ;  /* 0x000000ff25057207 */ /* 0x008fc40000000000 */
[----:B------:R-:W-:Y:S01]  /*1f50*/  SHF.R.U32.HI R21, RZ, 0x3, R159 ;  /* 0x00000003ff157819 */ /* 0x000fe2000001169f */
[----:B------:R-:W-:Y:S02]  /*1f60*/  IMAD R83, R153, R15, R6 ;  /* 0x0000000f99537224 */ /* 0x000fe400078e0206 */
[----:B--2---:R-:W-:Y:S01]  /*1f70*/  IMAD R4, R9, R12, RZ ;  /* 0x0000000c09047224 */ /* 0x004fe200078e02ff */
[----:B------:R-:W-:Y:S01]  /*1f80*/  SHF.L.U64.HI R31, R12, 0x6, R13 ;  /* 0x000000060c1f7819 */ /* 0x000fe2000001020d */
[----:B------:R-:W-:Y:S01]  /*1f90*/  IMAD.IADD R5, R16, 0x1, R5 ;  /* 0x0000000110057824 */ /* 0x000fe200078e0205 */
[----:B------:R-:W-:Y:S01]  /*1fa0*/  SHF.L.U32 R35, R12, 0x7, RZ ;  /* 0x000000070c237819 */ /* 0x000fe200000006ff */
[----:B------:R-:W-:-:S04]  /*1fb0*/  IMAD.WIDE.U32 R6, R153, R14, R16 ;  /* 0x0000000e99067225 */ /* 0x000fc800078e0010 */
[C---:B------:R-:W-:Y:S01]  /*1fc0*/  IMAD R9, R153.reuse, R13, R4 ;  /* 0x0000000d99097224 */ /* 0x040fe200078e0204 */
[----:B------:R-:W-:Y:S01]  /*1fd0*/  SHF.R.S32.HI R4, RZ, 0x1f, R5 ;  /* 0x0000001fff047819 */ /* 0x000fe20000011405 */
[C---:B------:R-:W-:Y:S01]  /*1fe0*/  IMAD.WIDE.U32 R84, R153.reuse, R12, R18 ;  /* 0x0000000c99547225 */ /* 0x040fe200078e0012 */
[----:B------:R-:W-:Y:S02]  /*1ff0*/  MOV R82, R6 ;  /* 0x0000000600527202 */ /* 0x000fe40000000f00 */
[CC--:B------:R-:W-:Y:S01]  /*2000*/  LEA.HI R40, R4.reuse, R5.reuse, RZ, 0x3 ;  /* 0x0000000504287211 */ /* 0x0c0fe200078f18ff */
[----:B------:R-:W-:Y:S01]  /*2010*/  IMAD.WIDE.U32 R86, R153, R12, R16 ;  /* 0x0000000c99567225 */ /* 0x000fe200078e0010 */
[----:B------:R-:W-:Y:S02]  /*2020*/  LEA.HI R6, R4, R5, RZ, 0x6 ;  /* 0x0000000504067211 */ /* 0x000fe400078f30ff */
[----:B------:R-:W-:Y:S01]  /*2030*/  LOP3.LUT R4, R40, 0x38, RZ, 0xc0, !PT ;  /* 0x0000003828047812 */ /* 0x000fe200078ec0ff */
[----:B------:R-:W-:Y:S01]  /*2040*/  IMAD.IADD R81, R81, 0x1, R83 ;  /* 0x0000000151517824 */ /* 0x000fe200078e0253 */
[----:B------:R-:W-:Y:S01]  /*2050*/  LOP3.LUT R10, R159, 0x38, R40, 0xf8, !PT ;  /* 0x000000389f0a7812 */ /* 0x000fe200078ef828 */
[----:B------:R-:W-:Y:S01]  /*2060*/  IMAD.IADD R83, R83, 0x1, R7 ;  /* 0x0000000153537824 */ /* 0x000fe200078e0207 */
[----:B-1----:R-:W-:Y:S01]  /*2070*/  SHF.R.U32.HI R38, RZ, 0x7, R38 ;  /* 0x00000007ff267819 */ /* 0x002fe20000011626 */
[----:B------:R-:W-:Y:S01]  /*2080*/  IMAD.SHL.U32 R6, R6, 0x80, RZ ;  /* 0x0000008006067824 */ /* 0x000fe200078e00ff */
[--C-:B------:R-:W-:Y:S01]  /*2090*/  LOP3.LUT R7, R193, 0x38, R40.reuse, 0xf8, !PT ;  /* 0x00000038c1077812 */ /* 0x100fe200078ef828 */
[----:B------:R-:W-:Y:S01]  /*20a0*/  IMAD.IADD R85, R85, 0x1, R9 ;  /* 0x0000000155557824 */ /* 0x000fe200078e0209 */
[----:B------:R-:W-:Y:S01]  /*20b0*/  ISETP.NE.AND P6, PT, R38, 0x1, PT ;  /* 0x000000012600780c */ /* 0x000fe20003fc5270 */
[----:B------:R-:W-:Y:S01]  /*20c0*/  IMAD.IADD R87, R9, 0x1, R87 ;  /* 0x0000000109577824 */ /* 0x000fe200078e0257 */
[----:B------:R-:W-:Y:S01]  /*20d0*/  LOP3.LUT R9, R192, 0x38, R40, 0xf8, !PT ;  /* 0x00000038c0097812 */ /* 0x000fe200078ef828 */
[C---:B------:R-:W-:Y:S01]  /*20e0*/  IMAD R20, R11.reuse, R14, RZ ;  /* 0x0000000e0b147224 */ /* 0x040fe200078e02ff */
[----:B------:R-:W-:Y:S01]  /*20f0*/  LOP3.LUT R5, R4, 0x1c0, R33, 0xf8, !PT ;  /* 0x000001c004057812 */ /* 0x000fe200078ef821 */
[----:B------:R-:W-:Y:S01]  /*2100*/  IMAD R11, R11, R12, RZ ;  /* 0x0000000c0b0b7224 */ /* 0x000fe200078e02ff */
[----:B------:R-:W-:Y:S01]  /*2110*/  LOP3.LUT R8, R6, 0xffffe000, RZ, 0xc0, !PT ;  /* 0xffffe00006087812 */ /* 0x000fe200078ec0ff */
[C---:B------:R-:W-:Y:S01]  /*2120*/  IMAD R39, R24.reuse, R15, R20 ;  /* 0x0000000f18277224 */ /* 0x040fe200078e0214 */
[----:B------:R-:W-:Y:S01]  /*2130*/  LOP3.LUT R4, R7, R32, RZ, 0x3c, !PT ;  /* 0x0000002007047212 */ /* 0x000fe200078e3cff */
[----:B------:R-:W-:Y:S01]  /*2140*/  IMAD.WIDE.U32 R80, R24, R14, R80 ;  /* 0x0000000e18507225 */ /* 0x000fe200078e0050 */
[----:B------:R-:W-:-:S02]  /*2150*/  LOP3.LUT R9, R9, R30, RZ, 0x3c, !PT ;  /* 0x0000001e09097212 */ /* 0x000fc400078e3cff */
[----:B------:R-:W-:Y:S01]  /*2160*/  LOP3.LUT R6, R10, R21, RZ, 0x3c, !PT ;  /* 0x000000150a067212 */ /* 0x000fe200078e3cff */
[----:B------:R-:W-:Y:S05]  /*2170*/  @!P6 WARPSYNC.ALL ;  /* 0x000000000000e948 */ /* 0x000fea0003800000 */
[----:B------:R-:W-:Y:S01]  /*2180*/  LOP3.LUT R7, R5, R200, RZ, 0x3c, !PT ;  /* 0x000000c805077212 */ /* 0x000fe200078e3cff */
[----:B------:R-:W-:Y:S01]  /*2190*/  IMAD.WIDE.U32 R82, R24, R14, R82 ;  /* 0x0000000e18527225 */ /* 0x000fe200078e0052 */
[----:B------:R-:W-:Y:S01]  /*21a0*/  LOP3.LUT R77, R40, 0xfffffff8, RZ, 0xc0, !PT ;  /* 0xfffffff8284d7812 */ /* 0x000fe200078ec0ff */
[----:B------:R-:W-:Y:S01]  /*21b0*/  ULDC UR4, c[0x0][0x2f4] ;  /* 0x0000bd0000047ab9 */ /* 0x000fe20000000800 */
[-C--:B------:R-:W-:Y:S01]  /*21c0*/  IADD3 R4, R4, R8.reuse, R199 ;  /* 0x0000000804047210 */ /* 0x080fe20007ffe0c7 */
[C---:B------:R-:W-:Y:S01]  /*21d0*/  IMAD R11, R24.reuse, R13, R11 ;  /* 0x0000000d180b7224 */ /* 0x040fe200078e020b */
[----:B------:R-:W-:Y:S01]  /*21e0*/  IADD3 R5, R9, R8, R198 ;  /* 0x0000000809057210 */ /* 0x000fe20007ffe0c6 */
[----:B------:R-:W-:Y:S01]  /*21f0*/  IMAD.WIDE.U32 R84, R24, R12, R84 ;  /* 0x0000000c18547225 */ /* 0x000fe200078e0054 */
[----:B------:R-:W-:-:S02]  /*2200*/  IADD3 R6, R6, R8, R197 ;  /* 0x0000000806067210 */ /* 0x000fc40007ffe0c5 */
[----:B------:R-:W-:Y:S01]  /*2210*/  IADD3 R7, R7, R8, R201 ;  /* 0x0000000807077210 */ /* 0x000fe20007ffe0c9 */
[----:B------:R-:W-:Y:S01]  /*2220*/  IMAD.WIDE.U32 R86, R24, R12, R86 ;  /* 0x0000000c18567225 */ /* 0x000fe200078e0056 */
[C-C-:B------:R-:W-:Y:S02]  /*2230*/  SHF.L.U64.HI R8, R14.reuse, 0x5, R15.reuse ;  /* 0x000000050e087819 */ /* 0x140fe4000001020f */
[--C-:B------:R-:W-:Y:S01]  /*2240*/  SHF.L.U64.HI R9, R14, 0x6, R15.reuse ;  /* 0x000000060e097819 */ /* 0x100fe2000001020f */
[----:B------:R-:W-:Y:S01]  /*2250*/  VIADD R94, R38, 0x8 ;  /* 0x00000008265e7836 */ /* 0x000fe20000000000 */
[----:B------:R-:W-:Y:S01]  /*2260*/  SHF.L.U64.HI R10, R14, 0x7, R15 ;  /* 0x000000070e0a7819 */ /* 0x000fe2000001020f */
[----:B------:R-:W-:Y:S01]  /*2270*/  IMAD.IADD R38, R81, 0x1, R39 ;  /* 0x0000000151267824 */ /* 0x000fe200078e0227 */
[--C-:B------:R-:W-:Y:S01]  /*2280*/  SHF.L.U64.HI R30, R12, 0x5, R13.reuse ;  /* 0x000000050c1e7819 */ /* 0x100fe2000001020d */
[----:B------:R-:W-:Y:S01]  /*2290*/  IMAD.SHL.U32 R20, R14, 0x20, RZ ;  /* 0x000000200e147824 */ /* 0x000fe200078e00ff */
[----:B------:R-:W-:Y:S01]  /*22a0*/  SHF.L.U64.HI R32, R12, 0x7, R13 ;  /* 0x000000070c207819 */ /* 0x000fe2000001020d */
[----:B------:R-:W-:Y:S01]  /*22b0*/  IMAD.SHL.U32 R21, R14, 0x40, RZ ;  /* 0x000000400e157824 */ /* 0x000fe200078e00ff */
[----:B------:R-:W-:Y:S01]  /*22c0*/  ISETP.GE.AND P1, PT, R16, UR4, PT ;  /* 0x0000000410007c0c */ /* 0x000fe2000bf26270 */
[----:B------:R-:W-:Y:S01]  /*22d0*/  IMAD.SHL.U32 R28, R14, 0x80, RZ ;  /* 0x000000800e1c7824 */ /* 0x000fe200078e00ff */
[----:B------:R-:W-:Y:S01]  /*22e0*/  ISETP.GE.AND P2, PT, R23, UR4, PT ;  /* 0x0000000417007c0c */ /* 0x000fe2000bf46270 */
[C---:B------:R-:W-:Y:S01]  /*22f0*/  IMAD.SHL.U32 R33, R12.reuse, 0x20, RZ ;  /* 0x000000200c217824 */ /* 0x040fe200078e00ff */
[----:B------:R-:W-:Y:S01]  /*2300*/  SHF.R.S32.HI R79, RZ, 0x3, R40 ;  /* 0x00000003ff4f7819 */ /* 0x000fe20000011428 */
[----:B------:R-:W-:Y:S01]  /*2310*/  IMAD.SHL.U32 R34, R12, 0x40, RZ ;  /* 0x000000400c227824 */ /* 0x000fe200078e00ff */
[----:B------:R-:W-:Y:S01]  /*2320*/  SHF.R.S32.HI R89, RZ, 0x1f, R77 ;  /* 0x0000001fff597819 */ /* 0x000fe2000001144d */
[----:B------:R-:W-:-:S02]  /*2330*/  IMAD R36, R203, 0x20, R153 ;  /* 0x00000020cb247824 */ /* 0x000fc400078e0299 */
[----:B------:R-:W-:Y:S02]  /*2340*/  IMAD.SHL.U32 R37, R37, 0x2, RZ ;  /* 0x0000000225257824 */ /* 0x000fe400078e00ff */
[----:B------:R-:W-:Y:S02]  /*2350*/  IMAD.IADD R39, R39, 0x1, R83 ;  /* 0x0000000127277824 */ /* 0x000fe400078e0253 */
[----:B------:R-:W-:Y:S02]  /*2360*/  IMAD.IADD R76, R85, 0x1, R11 ;  /* 0x00000001554c7824 */ /* 0x000fe400078e020b */
[----:B------:R-:W-:Y:S01]  /*2370*/  IMAD.IADD R78, R11, 0x1, R87 ;  /* 0x000000010b4e7824 */ /* 0x000fe200078e0257 */
[----:B------:R-:W-:Y:S01]  /*2380*/  @!P6 BAR.SYNC.DEFER_BLOCKING 0x9, 0x100 ;  /* 0x024400000000eb1d */ /* 0x000fe20000010000 */
[----:B----4-:R-:W-:-:S07]  /*2390*/  SHF.R.S32.HI R88, RZ, 0x1f, R0 ;  /* 0x0000001fff587819 */ /* 0x010fce0000011400 */
.L_x_586:
[----:B--2-4-:R-:W2:Y:S01]  /*23a0*/  LDL.LU R43, [R1] ;  /* 0x00000000012b7983 */ /* 0x014ea20000300800 */
[----:B------:R-:W0:Y:S01]  /*23b0*/  LDC R99, c[0x0][0x430] ;  /* 0x00010c00ff637b82 */ /* 0x000e220000000800 */
[----:B------:R-:W-:Y:S02]  /*23c0*/  VIADD R27, R27, 0xffffffff ;  /* 0xffffffff1b1b7836 */ /* 0x000fe40000000000 */
[----:B------:R-:W-:-:S03]  /*23d0*/  IMAD.MOV.U32 R100, RZ, RZ, RZ ;  /* 0x000000ffff647224 */ /* 0x000fc600078e00ff */
[----:B------:R-:W-:Y:S02]  /*23e0*/  LEA R12, R27, R36, 0x7 ;  /* 0x000000241b0c7211 */ /* 0x000fe400078e38ff */
[----:B-1----:R-:W1:Y:S02]  /*23f0*/  LDC R102, c[0x0][0x3f4] ;  /* 0x0000fd00ff667b82 */ /* 0x002e640000000800 */
[----:B------:R-:W-:Y:S01]  /*2400*/  ISETP.GE.AND P3, PT, R12, R25, PT ;  /* 0x000000190c00720c */ /* 0x000fe20003f66270 */
[----:B------:R-:W-:-:S03]  /*2410*/  IMAD.IADD R44, R3, 0x1, R12 ;  /* 0x00000001032c7824 */ /* 0x000fc600078e020c */
[----:B------:R-:W-:Y:S01]  /*2420*/  ISETP.GT.OR P3, PT, R36, 0x7f, P3 ;  /* 0x0000007f2400780c */ /* 0x000fe20001f64670 */
[----:B------:R-:W-:Y:S01]  /*2430*/  IMAD.MOV.U32 R40, RZ, RZ, R44 ;  /* 0x000000ffff287224 */ /* 0x000fe200078e002c */
[----:B0-----:R-:W-:-:S11]  /*2440*/  ISETP.NE.AND P4, PT, R99, 0x1, PT ;  /* 0x000000016300780c */ /* 0x001fd60003f85270 */
[----:B------:R-:W0:Y:S08]  /*2450*/  @!P3 LDC.64 R14, c[0x0][0x428] ;  /* 0x00010a00ff0ebb82 */ /* 0x000e300000000a00 */
[----:B------:R-:W3:Y:S08]  /*2460*/  @!P3 LDC.64 R12, c[0x0][0x418] ;  /* 0x00010600ff0cbb82 */ /* 0x000ef00000000a00 */
[----:B------:R-:W4:Y:S08]  /*2470*/  @P4 LDC R11, c[0x0][0x434] ;  /* 0x00010d00ff0b4b82 */ /* 0x000f300000000800 */
[----:B------:R-:W1:Y:S01]  /*2480*/  @P4 LDC R42, c[0x0][0x438] ;  /* 0x00010e00ff2a4b82 */ /* 0x000e620000000800 */
[----:B----4-:R-:W-:-:S05]  /*2490*/  @P4 IMAD.HI.U32 R11, R44, R11, RZ ;  /* 0x0000000b2c0b4227 */ /* 0x010fca00078e00ff */
[----:B-1----:R-:W-:Y:S01]  /*24a0*/  @P4 SHF.R.U32.HI R40, RZ, R42, R11 ;  /* 0x0000002aff284219 */ /* 0x002fe2000001160b */
[----:B0-----:R-:W-:-:S03]  /*24b0*/  @!P3 IMAD R11, R88, R14, RZ ;  /* 0x0000000e580bb224 */ /* 0x001fc600078e02ff */
[--C-:B------:R-:W-:Y:S01]  /*24c0*/  @!P3 SHF.R.S32.HI R41, RZ, 0x1f, R40.reuse ;  /* 0x0000001fff29b819 */ /* 0x100fe20000011428 */
[C---:B------:R-:W-:Y:S02]  /*24d0*/  @!P3 IMAD R11, R0.reuse, R15, R11 ;  /* 0x0000000f000bb224 */ /* 0x040fe400078e020b */
[----:B------:R-:W-:-:S04]  /*24e0*/  @!P3 IMAD.WIDE.U32 R14, R0, R14, R40 ;  /* 0x0000000e000eb225 */ /* 0x000fc800078e0028 */
[----:B------:R-:W-:Y:S01]  /*24f0*/  @!P3 IMAD.IADD R11, R15, 0x1, R11 ;  /* 0x000000010f0bb824 */ /* 0x000fe200078e020b */
[----:B---3--:R-:W-:-:S04]  /*2500*/  @!P3 LEA R12, P4, R14, R12, 0x2 ;  /* 0x0000000c0e0cb211 */ /* 0x008fc800078810ff */
[----:B------:R-:W-:Y:S02]  /*2510*/  @!P3 LEA.HI.X R13, R14, R13, R11, 0x2, P4 ;  /* 0x0000000d0e0db211 */ /* 0x000fe400020f140b */
[----:B------:R-:W-:-:S03]  /*2520*/  ISETP.GT.AND P4, PT, R27, R26, PT ;  /* 0x0000001a1b00720c */ /* 0x000fc60003f84270 */
[----:B------:R0:W5:Y:S01]  /*2530*/  @!P3 LDG.E R100, desc[UR42][R12.64] ;  /* 0x0000002a0c64b981 */ /* 0x000162000c1e1900 */
[----:B------:R-:W-:Y:S01]  /*2540*/  ISETP.GE.AND P3, PT, R102, 0x1, PT ;  /* 0x000000016600780c */ /* 0x000fe20003f66270 */
[----:B------:R-:W-:Y:S01]  /*2550*/  IMAD.MOV R14, RZ, RZ, -R40 ;  /* 0x000000ffff0e7224 */ /* 0x000fe200078e0a28 */
[----:B------:R-:W-:Y:S05]  /*2560*/  YIELD ;  /* 0x0000000000007946 */ /* 0x000fea0003800000 */
[----:B------:R-:W-:Y:S01]  /*2570*/  IMAD R91, R155, 0x4000, R196 ;  /* 0x000040009b5b7824 */ /* 0x000fe200078e02c4 */
[----:B------:R-:W-:Y:S01]  /*2580*/  BSSY B0, `(.L_x_489) ;  /* 0x00005d8000007945 */ /* 0x000fe20003800000 */
[----:B------:R-:W-:-:S02]  /*2590*/  IMAD R99, R99, R14, R44 ;  /* 0x0000000e63637224 */ /* 0x000fc400078e022c */
[----:B------:R-:W-:Y:S01]  /*25a0*/  IMAD R91, R91, 0x2, R156 ;  /* 0x000000025b5b7824 */ /* 0x000fe200078e029c */
[----:B--2---:R-:W-:-:S04]  /*25b0*/  LOP3.LUT R43, R43, 0xfffffffb, RZ, 0xc0, !PT ;  /* 0xfffffffb2b2b7812 */ /* 0x004fc800078ec0ff */
[----:B------:R-:W-:-:S05]  /*25c0*/  @P4 LOP3.LUT R43, R43, 0x4, RZ, 0xfc, !PT ;  /* 0x000000042b2b4812 */ /* 0x000fca00078efcff */
[----:B------:R0:W-:Y:S01]  /*25d0*/  STL [R1], R43 ;  /* 0x0000002b01007387 */ /* 0x0001e20000100800 */
[----:B------:R-:W-:Y:S05]  /*25e0*/  @!P3 BRA `(.L_x_490) ;  /* 0x0000005400a0b947 */ /* 0x000fea0003800000 */
[----:B------:R-:W-:Y:S01]  /*25f0*/  SHF.R.S32.HI R98, RZ, 0x1f, R99 ;  /* 0x0000001fff627819 */ /* 0x000fe20000011463 */
[----:B------:R-:W-:Y:S01]  /*2600*/  ULDC.64 UR4, c[0x0][0x300] ;  /* 0x0000c00000047ab9 */ /* 0x000fe20000000a00 */
[----:B-----5:R-:W-:Y:S01]  /*2610*/  SHF.R.S32.HI R97, RZ, 0x1f, R100 ;  /* 0x0000001fff617819 */ /* 0x020fe20000011464 */
[----:B0-----:R-:W-:-:S04]  /*2620*/  IMAD.WIDE.U32 R12, R99, UR4, RZ ;  /* 0x00000004630c7c25 */ /* 0x001fc8000f8e00ff */
[----:B------:R-:W-:Y:S02]  /*2630*/  IMAD R14, R98, UR4, RZ ;  /* 0x00000004620e7c24 */ /* 0x000fe4000f8e02ff */
[----:B------:R-:W-:Y:S02]  /*2640*/  IMAD R96, R27, -0x80, R25 ;  /* 0xffffff801b607824 */ /* 0x000fe400078e0219 */
[----:B------:R-:W-:Y:S01]  /*2650*/  IMAD R11, R99, UR5, R14 ;  /* 0x00000005630b7c24 */ /* 0x000fe2000f8e020e */
[----:B------:R-:W-:Y:S01]  /*2660*/  ULDC.64 UR4, c[0x0][0x310] ;  /* 0x0000c40000047ab9 */ /* 0x000fe20000000a00 */
[----:B------:R-:W-:Y:S01]  /*2670*/  IMAD R14, R32, R27, RZ ;  /* 0x0000001b200e7224 */ /* 0x000fe200078e02ff */
[----:B------:R-:W-:Y:S01]  /*2680*/  VIMNMX R96, R96, 0x80, PT ;  /* 0x0000008060607848 */ /* 0x000fe20003fe0100 */
[----:B------:R-:W-:Y:S02]  /*2690*/  IMAD R15, R97, UR4, RZ ;  /* 0x00000004610f7c24 */ /* 0x000fe4000f8e02ff */
[----:B------:R-:W-:Y:S01]  /*26a0*/  IMAD.IADD R13, R13, 0x1, R11 ;  /* 0x000000010d0d7824 */ /* 0x000fe200078e020b */
[----:B------:R-:W-:Y:S01]  /*26b0*/  SHF.R.S32.HI R11, RZ, 0x1f, R27 ;  /* 0x0000001fff0b7819 */ /* 0x000fe2000001141b */
[----:B------:R-:W-:-:S02]  /*26c0*/  IMAD R15, R100, UR5, R15 ;  /* 0x00000005640f7c24 */ /* 0x000fc4000f8e020f */
[----:B------:R-:W-:Y:S01]  /*26d0*/  IMAD.WIDE.U32 R12, R100, UR4, R12 ;  /* 0x00000004640c7c25 */ /* 0x000fe2000f8e000c */
[----:B------:R-:W-:-:S04]  /*26e0*/  ULDC.64 UR4, c[0x0][0x308] ;  /* 0x0000c20000047ab9 */ /* 0x000fc80000000a00 */
[----:B------:R-:W-:-:S03]  /*26f0*/  IADD3 R13, R13, R15, RZ ;  /* 0x0000000f0d0d7210 */ /* 0x000fc60007ffe0ff */
[----:B------:R-:W-:-:S04]  /*2700*/  IMAD.WIDE.U32 R106, R2, UR4, R12 ;  /* 0x00000004026a7c25 */ /* 0x000fc8000f8e000c */
[----:B------:R-:W-:Y:S01]  /*2710*/  IMAD R13, R2, UR5, R107 ;  /* 0x00000005020d7c24 */ /* 0x000fe2000f8e026b */
[----:B------:R-:W-:Y:S01]  /*2720*/  ULDC.64 UR4, c[0x0][0x2e8] ;  /* 0x0000ba0000047ab9 */ /* 0x000fe20000000a00 */
[----:B------:R-:W-:Y:S01]  /*2730*/  IMAD R12, R10, R27, RZ ;  /* 0x0000001b0a0c7224 */ /* 0x000fe200078e02ff */
[C---:B------:R-:W-:Y:S01]  /*2740*/  LEA R107, P3, R106.reuse, UR4, 0x1 ;  /* 0x000000046a6b7c11 */ /* 0x040fe2000f8608ff */
[----:B------:R-:W-:Y:S02]  /*2750*/  ULDC.U8 UR4, c[0x0][0x410] ;  /* 0x0001040000047ab9 */ /* 0x000fe40000000000 */
[C---:B------:R-:W-:Y:S01]  /*2760*/  IMAD R41, R11.reuse, R28, R12 ;  /* 0x0000001c0b297224 */ /* 0x040fe200078e020c */
[----:B------:R-:W-:Y:S01]  /*2770*/  LEA.HI.X R106, R106, UR5, R13, 0x1, P3 ;  /* 0x000000056a6a7c11 */ /* 0x000fe200098f0c0d */
[----:B------:R-:W-:Y:S01]  /*2780*/  IMAD R11, R11, R35, R14 ;  /* 0x000000230b0b7224 */ /* 0x000fe200078e020e */
[----:B------:R-:W-:Y:S01]  /*2790*/  ISETP.NE.AND P3, PT, RZ, UR4, PT ;  /* 0x00000004ff007c0c */ /* 0x000fe2000bf65270 */
[----:B------:R-:W-:-:S04]  /*27a0*/  IMAD.WIDE.U32 R14, R28, R27, RZ ;  /* 0x0000001b1c0e7225 */ /* 0x000fc800078e00ff */
[----:B------:R-:W-:-:S04]  /*27b0*/  IMAD.WIDE.U32 R12, R35, R27, RZ ;  /* 0x0000001b230c7225 */ /* 0x000fc800078e00ff */
[----:B------:R-:W-:Y:S02]  /*27c0*/  IMAD.IADD R90, R15, 0x1, R41 ;  /* 0x000000010f5a7824 */ /* 0x000fe400078e0229 */
[----:B------:R-:W-:Y:S02]  /*27d0*/  IMAD.IADD R11, R13, 0x1, R11 ;  /* 0x000000010d0b7824 */ /* 0x000fe400078e020b */
[----:B------:R-:W-:Y:S05]  /*27e0*/  @!P3 BRA `(.L_x_491) ;  /* 0x00000028008cb947 */ /* 0x000fea0003800000 */
[----:B------:R-:W-:Y:S01]  /*27f0*/  ISETP.GE.AND P3, PT, R153, R96, PT ;  /* 0x000000609900720c */ /* 0x000fe20003f66270 */
[----:B------:R-:W-:Y:S01]  /*2800*/  BSSY B1, `(.L_x_492) ;  /* 0x000001c000017945 */ /* 0x000fe20003800000 */
[----:B------:R-:W-:Y:S02]  /*2810*/  CS2R R56, SRZ ;  /* 0x0000000000387805 */ /* 0x000fe4000001ff00 */
[----:B------:R-:W-:Y:S02]  /*2820*/  CS2R R64, SRZ ;  /* 0x0000000000407805 */ /* 0x000fe4000001ff00 */
[----:B------:R-:W-:Y:S02]  /*2830*/  CS2R R68, SRZ ;  /* 0x0000000000447805 */ /* 0x000fe4000001ff00 */
[----:B------:R-:W-:Y:S02]  /*2840*/  P2R R138, PR, RZ, 0x8 ;  /* 0x00000008ff8a7803 */ /* 0x000fe40000000000 */
[----:B------:R-:W-:-:S02]  /*2850*/  CS2R R66, SRZ ;  /* 0x0000000000427805 */ /* 0x000fc4000001ff00 */
[----:B------:R-:W-:Y:S01]  /*2860*/  CS2R R70, SRZ ;  /* 0x0000000000467805 */ /* 0x000fe2000001ff00 */
[----:B------:R-:W-:Y:S06]  /*2870*/  @P3 BRA `(.L_x_493) ;  /* 0x0000000000503947 */ /* 0x000fec0003800000 */
[----:B------:R-:W-:Y:S01]  /*2880*/  IADD3 R41, P3, R80, R14, RZ ;  /* 0x0000000e50297210 */ /* 0x000fe20007f7e0ff */
[----:B------:R-:W-:Y:S01]  /*2890*/  ULDC.64 UR4, c[0x0][0x3e8] ;  /* 0x0000fa0000047ab9 */ /* 0x000fe20000000a00 */
[----:B------:R-:W-:Y:S02]  /*28a0*/  CS2R R68, SRZ ;  /* 0x0000000000447805 */ /* 0x000fe4000001ff00 */
[----:B------:R-:W-:Y:S01]  /*28b0*/  CS2R R70, SRZ ;  /* 0x0000000000467805 */ /* 0x000fe2000001ff00 */
[----:B------:R-:W-:Y:S01]  /*28c0*/  IMAD.X R42, R90, 0x1, R38, P3 ;  /* 0x000000015a2a7824 */ /* 0x000fe200018e0626 */
[----:B------:R-:W-:-:S05]  /*28d0*/  IADD3 R43, P3, R84, R12, RZ ;  /* 0x0000000c542b7210 */ /* 0x000fca0007f7e0ff */
[----:B------:R-:W-:Y:S01]  /*28e0*/  IMAD.X R44, R11, 0x1, R76, P3 ;  /* 0x000000010b2c7824 */ /* 0x000fe200018e064c */
[----:B------:R-:W-:-:S04]  /*28f0*/  LEA R40, P3, R41, UR4, 0x1 ;  /* 0x0000000429287c11 */ /* 0x000fc8000f8608ff */
[----:B------:R-:W-:Y:S01]  /*2900*/  LEA.HI.X R41, R41, UR5, R42, 0x1, P3 ;  /* 0x0000000529297c11 */ /* 0x000fe200098f0c2a */
[----:B------:R-:W-:Y:S02]  /*2910*/  ULDC.64 UR4, c[0x0][0x400] ;  /* 0x0001000000047ab9 */ /* 0x000fe40000000a00 */
[----:B------:R-:W-:-:S04]  /*2920*/  LEA R42, P3, R43, UR4, 0x1 ;  /* 0x000000042b2a7c11 */ /* 0x000fc8000f8608ff */
[----:B------:R-:W-:Y:S02]  /*2930*/  LEA.HI.X R43, R43, UR5, R44, 0x1, P3 ;  /* 0x000000052b2b7c11 */ /* 0x000fe400098f0c2c */
[----:B------:R-:W-:Y:S02]  /*2940*/  ISETP.GE.AND P3, PT, R18, R102, PT ;  /* 0x000000661200720c */ /* 0x000fe40003f66270 */
[----:B------:R-:W-:Y:S02]  /*2950*/  CS2R R64, SRZ ;  /* 0x0000000000407805 */ /* 0x000fe4000001ff00 */
[----:B------:R-:W-:-:S09]  /*2960*/  CS2R R66, SRZ ;  /* 0x0000000000427805 */ /* 0x000fd2000001ff00 */
[----:B------:R0:W5:Y:S04]  /*2970*/  @!P3 LDG.E.64 R68, desc[UR42][R40.64] ;  /* 0x0000002a2844b981 */ /* 0x000168000c1e1b00 */
[----:B------:R0:W5:Y:S01]  /*2980*/  @!P3 LDG.E.64 R70, desc[UR42][R42.64] ;  /* 0x0000002a2a46b981 */ /* 0x000162000c1e1b00 */
[----:B------:R-:W-:-:S13]  /*2990*/  ISETP.GE.AND P3, PT, R152, R102, PT ;  /* 0x000000669800720c */ /* 0x000fda0003f66270 */
[----:B------:R0:W5:Y:S04]  /*29a0*/  @!P3 LDG.E.64 R64, desc[UR42][R40.64+0x40] ;  /* 0x0000402a2840b981 */ /* 0x000168000c1e1b00 */
[----:B------:R0:W5:Y:S02]  /*29b0*/  @!P3 LDG.E.64 R66, desc[UR42][R42.64+0x40] ;  /* 0x0000402a2a42b981 */ /* 0x000164000c1e1b00 */
.L_x_493:
[----:B------:R-:W-:Y:S05]  /*29c0*/  BSYNC B1 ;  /* 0x0000000000017941 */ /* 0x000fea0003800000 */
.L_x_492:
[----:B------:R-:W-:Y:S01]  /*29d0*/  VIADD R44, R153, 0x20 ;  /* 0x00000020992c7836 */ /* 0x000fe20000000000 */
[----:B------:R-:W-:Y:S01]  /*29e0*/  BSSY B1, `(.L_x_494) ;  /* 0x000002b000017945 */ /* 0x000fe20003800000 */
[----:B0----5:R-:W-:Y:S01]  /*29f0*/  IMAD.MOV.U32 R41, RZ, RZ, R65 ;  /* 0x000000ffff297224 */ /* 0x021fe200078e0041 */
[----:B------:R-:W-:Y:S01]  /*2a00*/  CS2R R60, SRZ ;  /* 0x00000000003c7805 */ /* 0x000fe2000001ff00 */
[----:B------:R-:W-:Y:S01]  /*2a10*/  IMAD.MOV.U32 R42, RZ, RZ, R68 ;  /* 0x000000ffff2a7224 */ /* 0x000fe200078e0044 */
[----:B------:R-:W-:Y:S01]  /*2a20*/  ISETP.GE.AND P3, PT, R44, R96, PT ;  /* 0x000000602c00720c */ /* 0x000fe20003f66270 */
[----:B------:R-:W-:Y:S01]  /*2a30*/  IMAD.MOV.U32 R43, RZ, RZ, R69 ;  /* 0x000000ffff2b7224 */ /* 0x000fe200078e0045 */
[----:B------:R-:W-:Y:S01]  /*2a40*/  PRMT R122, R41, 0x7610, R122 ;  /* 0x00007610297a7816 */ /* 0x000fe2000000007a */
[----:B------:R-:W-:Y:S01]  /*2a50*/  IMAD.MOV.U32 R40, RZ, RZ, R64 ;  /* 0x000000ffff287224 */ /* 0x000fe200078e0040 */
[----:B------:R-:W-:Y:S01]  /*2a60*/  PRMT R137, R42, 0x7610, R137 ;  /* 0x000076102a897816 */ /* 0x000fe20000000089 */
[----:B------:R-:W-:Y:S01]  /*2a70*/  IMAD.MOV.U32 R41, RZ, RZ, R67 ;  /* 0x000000ffff297224 */ /* 0x000fe200078e0043 */
[----:B------:R-:W-:Y:S01]  /*2a80*/  PRMT R136, R43, 0x7610, R136 ;  /* 0x000076102b887816 */ /* 0x000fe20000000088 */
[----:B------:R-:W-:Y:S01]  /*2a90*/  IMAD.MOV.U32 R42, RZ, RZ, R70 ;  /* 0x000000ffff2a7224 */ /* 0x000fe200078e0046 */
[----:B------:R-:W-:Y:S01]  /*2aa0*/  PRMT R121, R40, 0x7610, R121 ;  /* 0x0000761028797816 */ /* 0x000fe20000000079 */
[----:B------:R-:W-:Y:S01]  /*2ab0*/  IMAD.MOV.U32 R43, RZ, RZ, R71 ;  /* 0x000000ffff2b7224 */ /* 0x000fe200078e0047 */
[----:B------:R-:W-:-:S02]  /*2ac0*/  MOV R40, R66 ;  /* 0x0000004200287202 */ /* 0x000fc40000000f00 */
[----:B------:R-:W-:Y:S02]  /*2ad0*/  CS2R R58, SRZ ;  /* 0x00000000003a7805 */ /* 0x000fe4000001ff00 */
[----:B------:R-:W-:Y:S02]  /*2ae0*/  PRMT R124, R41, 0x7610, R124 ;  /* 0x00007610297c7816 */ /* 0x000fe4000000007c */
[----:B------:R-:W-:Y:S02]  /*2af0*/  CS2R R62, SRZ ;  /* 0x00000000003e7805 */ /* 0x000fe4000001ff00 */
[----:B------:R-:W-:Y:S02]  /*2b00*/  PRMT R123, R40, 0x7610, R123 ;  /* 0x00007610287b7816 */ /* 0x000fe4000000007b */
[----:B------:R-:W-:Y:S02]  /*2b10*/  PRMT R135, R42, 0x7610, R135 ;  /* 0x000076102a877816 */ /* 0x000fe40000000087 */
[----:B------:R-:W-:-:S02]  /*2b20*/  PRMT R134, R43, 0x7610, R134 ;  /* 0x000076102b867816 */ /* 0x000fc40000000086 */
[----:B------:R-:W-:Y:S01]  /*2b30*/  P2R R128, PR, RZ, 0x8 ;  /* 0x00000008ff807803 */ /* 0x000fe20000000000 */
[----:B------:R-:W-:Y:S06]  /*2b40*/  @P3 BRA `(.L_x_495) ;  /* 0x0000000000503947 */ /* 0x000fec0003800000 */
[----:B------:R-:W-:Y:S01]  /*2b50*/  IADD3 R41, P3, P4, R80, R14, R20 ;  /* 0x0000000e50297210 */ /* 0x000fe20007c7e014 */
[----:B------:R-:W-:Y:S01]  /*2b60*/  ULDC.64 UR4, c[0x0][0x3e8] ;  /* 0x0000fa0000047ab9 */ /* 0x000fe20000000a00 */
[----:B------:R-:W-:Y:S02]  /*2b70*/  CS2R R60, SRZ ;  /* 0x00000000003c7805 */ /* 0x000fe4000001ff00 */
[----:B------:R-:W-:Y:S02]  /*2b80*/  CS2R R62, SRZ ;  /* 0x00000000003e7805 */ /* 0x000fe4000001ff00 */
[----:B------:R-:W-:Y:S02]  /*2b90*/  IADD3.X R42, R38, R90, R8, P3, P4 ;  /* 0x0000005a262a7210 */ /* 0x000fe40001fe8408 */
[----:B------:R-:W-:-:S04]  /*2ba0*/  IADD3 R43, P3, P4, R84, R12, R33 ;  /* 0x0000000c542b7210 */ /* 0x000fc80007c7e021 */
[----:B------:R-:W-:Y:S02]  /*2bb0*/  IADD3.X R44, R76, R11, R30, P3, P4 ;  /* 0x0000000b4c2c7210 */ /* 0x000fe40001fe841e */
        /* <DEDUP_REMOVED lines=13> */
.L_x_495:
[----:B------:R-:W-:Y:S05]  /*2c90*/  BSYNC B1 ;  /* 0x0000000000017941 */ /* 0x000fea0003800000 */
.L_x_494:
        /* <DEDUP_REMOVED lines=20> */
[----:B------:R-:W-:Y:S02]  /*2de0*/  CS2R R40, SRZ ;  /* 0x0000000000287805 */ /* 0x000fe4000001ff00 */
[----:B------:R-:W-:-:S02]  /*2df0*/  PRMT R119, R42, 0x7610, R119 ;  /* 0x000076102a777816 */ /* 0x000fc40000000077 */
[----:B------:R-:W-:Y:S02]  /*2e00*/  CS2R R54, SRZ ;  /* 0x0000000000367805 */ /* 0x000fe4000001ff00 */
[----:B------:R-:W-:Y:S02]  /*2e10*/  PRMT R120, R43, 0x7610, R120 ;  /* 0x000076102b787816 */ /* 0x000fe40000000078 */
[----:B------:R-:W-:Y:S02]  /*2e20*/  CS2R R44, SRZ ;  /* 0x00000000002c7805 */ /* 0x000fe4000001ff00 */
[----:B------:R-:W-:Y:S02]  /*2e30*/  CS2R R42, SRZ ;  /* 0x00000000002a7805 */ /* 0x000fe4000001ff00 */
[----:B------:R-:W-:Y:S01]  /*2e40*/  CS2R R46, SRZ ;  /* 0x00000000002e7805 */ /* 0x000fe2000001ff00 */
        /* <DEDUP_REMOVED lines=21> */
.L_x_497:
[----:B------:R-:W-:Y:S05]  /*2fa0*/  BSYNC B1 ;  /* 0x0000000000017941 */ /* 0x000fea0003800000 */
.L_x_496:
[----:B0-----:R-:W-:Y:S01]  /*2fb0*/  VIADD R72, R153, 0x60 ;  /* 0x0000006099487836 */ /* 0x001fe20000000000 */
[----:B------:R-:W-:Y:S04]  /*2fc0*/  BSSY B1, `(.L_x_498) ;  /* 0x000001f000017945 */ /* 0x000fe80003800000 */
[----:B------:R-:W-:-:S13]  /*2fd0*/  ISETP.GE.AND P4, PT, R72, R96, PT ;  /* 0x000000604800720c */ /* 0x000fda0003f86270 */
[----:B------:R-:W-:Y:S05]  /*2fe0*/  @P4 BRA `(.L_x_499) ;  /* 0x0000000000704947 */ /* 0x000fea0003800000 */
[----:B------:R-:W0:Y:S01]  /*2ff0*/  LDC.64 R40, c[0x0][0x3f8] ;  /* 0x0000fe00ff287b82 */ /* 0x000e220000000a00 */
[----:B------:R-:W-:Y:S01]  /*3000*/  IMAD.MOV.U32 R15, RZ, RZ, R90 ;  /* 0x000000ffff0f7224 */ /* 0x000fe200078e005a */
[----:B------:R-:W-:Y:S01]  /*3010*/  ULDC.64 UR4, c[0x0][0x3e8] ;  /* 0x0000fa0000047ab9 */ /* 0x000fe20000000a00 */
[----:B------:R-:W-:Y:S02]  /*3020*/  CS2R R44, SRZ ;  /* 0x00000000002c7805 */ /* 0x000fe4000001ff00 */
[----:B------:R-:W-:Y:S01]  /*3030*/  CS2R R46, SRZ ;  /* 0x00000000002e7805 */ /* 0x000fe2000001ff00 */
[----:B0-----:R-:W-:-:S04]  /*3040*/  IMAD.WIDE.U32 R14, R40, 0x60, R14 ;  /* 0x00000060280e7825 */ /* 0x001fc800078e000e */
[----:B------:R-:W-:Y:S01]  /*3050*/  IMAD R13, R41, 0x60, RZ ;  /* 0x00000060290d7824 */ /* 0x000fe200078e02ff */
[----:B------:R-:W-:-:S04]  /*3060*/  IADD3 R41, P5, R80, R14, RZ ;  /* 0x0000000e50297210 */ /* 0x000fc80007fbe0ff */
[----:B------:R-:W-:Y:S01]  /*3070*/  IADD3.X R42, R38, R15, R13, P5, !PT ;  /* 0x0000000f262a7210 */ /* 0x000fe20002ffe40d */
[----:B------:R-:W-:Y:S01]  /*3080*/  IMAD.MOV.U32 R13, RZ, RZ, R11 ;  /* 0x000000ffff0d7224 */ /* 0x000fe200078e000b */
[----:B------:R-:W0:Y:S02]  /*3090*/  LDC.64 R14, c[0x0][0x408] ;  /* 0x00010200ff0e7b82 */ /* 0x000e240000000a00 */
[----:B0-----:R-:W-:-:S04]  /*30a0*/  IMAD.WIDE.U32 R12, R14, 0x60, R12 ;  /* 0x000000600e0c7825 */ /* 0x001fc800078e000c */
[----:B------:R-:W-:Y:S01]  /*30b0*/  IMAD R15, R15, 0x60, RZ ;  /* 0x000000600f0f7824 */ /* 0x000fe200078e02ff */
[----:B------:R-:W-:-:S04]  /*30c0*/  IADD3 R11, P5, R84, R12, RZ ;  /* 0x0000000c540b7210 */ /* 0x000fc80007fbe0ff */
[----:B------:R-:W-:Y:S02]  /*30d0*/  IADD3.X R40, R76, R13, R15, P5, !PT ;  /* 0x0000000d4c287210 */ /* 0x000fe40002ffe40f */
        /* <DEDUP_REMOVED lines=13> */
.L_x_499:
[----:B------:R-:W-:Y:S05]  /*31b0*/  BSYNC B1 ;  /* 0x0000000000017941 */ /* 0x000fea0003800000 */
.L_x_498:
[----:B-----5:R-:W-:Y:S01]  /*31c0*/  IMAD.MOV.U32 R11, RZ, RZ, R48 ;  /* 0x000000ffff0b7224 */ /* 0x020fe200078e0030 */
[----:B0-----:R-:W-:Y:S01]  /*31d0*/  MOV R12, R49 ;  /* 0x00000031000c7202 */ /* 0x001fe20000000f00 */
[----:B------:R-:W-:Y:S01]  /*31e0*/  IMAD.MOV.U32 R14, RZ, RZ, R53 ;  /* 0x000000ffff0e7224 */ /* 0x000fe200078e0035 */
[----:B------:R-:W-:Y:S01]  /*31f0*/  UISETP.NE.AND UP0, UPT, UR41, 0x3, UPT ;  /* 0x000000032900788c */ /* 0x000fe2000bf05270 */
        /* <DEDUP_REMOVED lines=9> */
[----:B------:R-:W-:-:S02]  /*3290*/  PLOP3.LUT P5, PT, PT, PT, UP0, 0x80, 0x0 ;  /* 0x000000000000781c */ /* 0x000fc40003faf008 */
[----:B------:R-:W-:Y:S01]  /*32a0*/  PRMT R127, R11, 0x7610, R127 ;  /* 0x000076100b7f7816 */ /* 0x000fe2000000007f */
[----:B------:R-:W-:Y:S01]  /*32b0*/  IMAD.MOV.U32 R11, RZ, RZ, R40 ;  /* 0x000000ffff0b7224 */ /* 0x000fe200078e0028 */
[----:B------:R-:W-:Y:S01]  /*32c0*/  PRMT R129, R12, 0x7610, R129 ;  /* 0x000076100c817816 */ /* 0x000fe20000000081 */
[----:B------:R-:W-:Y:S01]  /*32d0*/  IMAD.MOV.U32 R12, RZ, RZ, R41 ;  /* 0x000000ffff0c7224 */ /* 0x000fe200078e0029 */
[----:B------:R-:W-:Y:S01]  /*32e0*/  PRMT R133, R14, 0x7610, R133 ;  /* 0x000076100e857816 */ /* 0x000fe20000000085 */
[----:B------:R-:W-:Y:S01]  /*32f0*/  IMAD.MOV.U32 R14, RZ, RZ, R45 ;  /* 0x000000ffff0e7224 */ /* 0x000fe200078e002d */
[----:B------:R-:W-:Y:S02]  /*3300*/  PRMT R132, R13, 0x7610, R132 ;  /* 0x000076100d847816 */ /* 0x000fe40000000084 */
[----:B------:R-:W-:Y:S02]  /*3310*/  MOV R13, R44 ;  /* 0x0000002c000d7202 */ /* 0x000fe40000000f00 */
        /* <DEDUP_REMOVED lines=8> */
[----:B------:R-:W-:-:S02]  /*33a0*/  PRMT R105, R11, 0x7610, R105 ;  /* 0x000076100b697816 */ /* 0x000fc40000000069 */
[----:B------:R-:W-:Y:S02]  /*33b0*/  PRMT R108, R12, 0x7610, R108 ;  /* 0x000076100c6c7816 */ /* 0x000fe4000000006c */
[----:B------:R-:W-:Y:S02]  /*33c0*/  PRMT R115, R13, 0x7610, R115 ;  /* 0x000076100d737816 */ /* 0x000fe40000000073 */
[----:B------:R-:W-:Y:S01]  /*33d0*/  PRMT R116, R14, 0x7610, R116 ;  /* 0x000076100e747816 */ /* 0x000fe20000000074 */
[----:B------:R-:W-:Y:S06]  /*33e0*/  @!P5 BRA `(.L_x_500) ;  /* 0x000000000004d947 */ /* 0x000fec0003800000 */
[----:B------:R-:W-:Y:S01]  /*33f0*/  BPT.TRAP 0x1 ;  /* 0x000000040000795c */ /* 0x000fe20000300000 */
.L_x_500:
[----:B------:R-:W-:Y:S01]  /*3400*/  IMAD R90, R155, 0x8, R156 ;  /* 0x000000089b5a7824 */ /* 0x000fe200078e029c */
[----:B------:R-:W-:Y:S01]  /*3410*/  SHF.L.U32 R101, R154, 0x1f, RZ ;  /* 0x0000001f9a657819 */ /* 0x000fe200000006ff */
[----:B------:R-:W-:Y:S03]  /*3420*/  BSSY B1, `(.L_x_501) ;  /* 0x0000003000017945 */ /* 0x000fe60003800000 */
[----:B------:R-:W0:Y:S02]  /*3430*/  SYNCS.PHASECHK.TRANS64.TRYWAIT P6, [R90+URZ+0x28890], R101 ;  /* 0x028890655a0075a7 */ /* 0x000e2400080c017f */
[----:B0-----:R-:W-:Y:S05]  /*3440*/  @!P6 BRA `(.L_x_502) ;  /* 0x000001980038e947 */ /* 0x001fea0003800000 */
.L_x_808:
[----:B------:R-:W-:Y:S05]  /*3450*/  BSYNC B1 ;  /* 0x0000000000017941 */ /* 0x000fea0003800000 */
.L_x_501:
[----:B------:R-:W-:-:S03]  /*3460*/  UMOV UR4, 0xffffffff ;  /* 0xffffffff00047882 */ /* 0x000fc60000000000 */
[----:B------:R-:W-:Y:S05]  /*3470*/  BRA.DIV UR4, `(.L_x_503) ;  /* 0x0000019a04407947 */ /* 0x000fea000b800000 */
[----:B------:R1:W2:Y:S04]  /*3480*/  SHFL.IDX PT, R75, R106, RZ, 0x181f ;  /* 0x00181fff6a4b7589 */ /* 0x0002a800000e0000 */
[----:B------:R1:W3:Y:S02]  /*3490*/  SHFL.IDX PT, R74, R107, RZ, 0x181f ;  /* 0x00181fff6b4a7589 */ /* 0x0002e400000e0000 */
.L_x_812:
[----:B------:R-:W-:Y:S01]  /*34a0*/  ISETP.NE.AND P6, PT, R138, RZ, PT ;  /* 0x000000ff8a00720c */ /* 0x000fe20003fc5270 */
[----:B------:R-:W-:-:S12]  /*34b0*/  BSSY B1, `(.L_x_504) ;  /* 0x0000071000017945 */ /* 0x000fd80003800000 */
[----:B------:R-:W-:Y:S05]  /*34c0*/  @P6 BRA `(.L_x_505) ;  /* 0x0000000400bc6947 */ /* 0x000fea0003800000 */
[----:B------:R-:W-:Y:S04]  /*34d0*/  BSSY B2, `(.L_x_506) ;  /* 0x0000037000027945 */ /* 0x000fe80003800000 */
[----:B------:R-:W-:Y:S05]  /*34e0*/  @P1 BRA `(.L_x_507) ;  /* 0x0000000000d41947 */ /* 0x000fea0003800000 */
[----:B------:R4:W0:Y:S01]  /*34f0*/  LDS.128 R12, [R91+0x18400] ;  /* 0x018400005b0c7984 */ /* 0x0008220000000c00 */
[C---:B---3--:R-:W-:Y:S01]  /*3500*/  LEA R72, P6, R16.reuse, R74, 0x1 ;  /* 0x0000004a10487211 */ /* 0x048fe200078c08ff */
[----:B------:R-:W-:Y:S03]  /*3510*/  BSSY B3, `(.L_x_508) ;  /* 0x0000031000037945 */ /* 0x000fe60003800000 */
[----:B--2---:R-:W-:Y:S02]  /*3520*/  LEA.HI.X R73, R16, R75, R17, 0x1, P6 ;  /* 0x0000004b10497211 */ /* 0x004fe400030f0c11 */
[----:B------:R-:W-:-:S13]  /*3530*/  ISETP.GE.AND P6, PT, R18, R102, PT ;  /* 0x000000661200720c */ /* 0x000fda0003fc6270 */
[----:B----4-:R-:W-:Y:S05]  /*3540*/  @P6 BRA `(.L_x_509) ;  /* 0x0000000000b46947 */ /* 0x010fea0003800000 */
[----:B------:R-:W-:Y:S02]  /*3550*/  SHF.R.U64 R138, R70, 0x10, R71 ;  /* 0x00000010468a7819 */ /* 0x000fe40000001247 */
[----:B------:R-:W-:Y:S01]  /*3560*/  SHF.R.U64 R140, R68, 0x10, R69 ;  /* 0x00000010448c7819 */ /* 0x000fe20000001245 */
[----:B0-----:R-:W-:Y:S01]  /*3570*/  IMAD.U32 R68, R14, 0x10000, RZ ;  /* 0x000100000e447824 */ /* 0x001fe200078e00ff */
[----:B------:R-:W-:Y:S02]  /*3580*/  SHF.R.U32.HI R139, RZ, 0x10, R71 ;  /* 0x00000010ff8b7819 */ /* 0x000fe40000011647 */
[----:B------:R-:W-:Y:S02]  /*3590*/  SHF.R.U32.HI R11, RZ, 0x10, R69 ;  /* 0x00000010ff0b7819 */ /* 0x000fe40000011645 */
[----:B------:R-:W-:Y:S02]  /*35a0*/  PRMT R135, R135, 0x5410, R138 ;  /* 0x0000541087877816 */ /* 0x000fe4000000008a */
[----:B------:R-:W-:-:S02]  /*35b0*/  PRMT R137, R137, 0x5410, R140 ;  /* 0x0000541089897816 */ /* 0x000fc4000000008c */
[----:B------:R-:W-:Y:S02]  /*35c0*/  LOP3.LUT R69, R14, 0xffff0000, RZ, 0xc0, !PT ;  /* 0xffff00000e457812 */ /* 0x000fe400078ec0ff */
[----:B------:R-:W-:Y:S02]  /*35d0*/  PRMT R139, R134, 0x5410, R139 ;  /* 0x00005410868b7816 */ /* 0x000fe4000000008b */
[----:B------:R-:W-:Y:S01]  /*35e0*/  PRMT R136, R136, 0x5410, R11 ;  /* 0x0000541088887816 */ /* 0x000fe2000000000b */
[----:B------:R-:W-:Y:S01]  /*35f0*/  IMAD.U32 R11, R12, 0x10000, RZ ;  /* 0x000100000c0b7824 */ /* 0x000fe200078e00ff */
[----:B------:R-:W-:Y:S01]  /*3600*/  SHF.L.U32 R14, R13, 0x10, RZ ;  /* 0x000000100d0e7819 */ /* 0x000fe200000006ff */
[----:B------:R-:W-:Y:S01]  /*3610*/  IMAD.U32 R140, R139, 0x10000, RZ ;  /* 0x000100008b8c7824 */ /* 0x000fe200078e00ff */
[----:B------:R-:W-:Y:S01]  /*3620*/  LOP3.LUT R13, R13, 0xffff0000, RZ, 0xc0, !PT ;  /* 0xffff00000d0d7812 */ /* 0x000fe200078ec0ff */
[----:B------:R-:W-:Y:S01]  /*3630*/  IMAD.U32 R134, R136, 0x10000, RZ ;  /* 0x0001000088867824 */ /* 0x000fe200078e00ff */
[----:B------:R-:W-:Y:S01]  /*3640*/  LOP3.LUT R138, R135, 0xffff0000, RZ, 0xc0, !PT ;  /* 0xffff0000878a7812 */ /* 0x000fe200078ec0ff */
[----:B------:R-:W-:Y:S01]  /*3650*/  FMUL.FTZ R143, R69, R140 ;  /* 0x0000008c458f7220 */ /* 0x000fe20000410000 */
[----:B------:R-:W-:Y:S01]  /*3660*/  LOP3.LUT R71, R137, 0xffff0000, RZ, 0xc0, !PT ;  /* 0xffff000089477812 */ /* 0x000fe200078ec0ff */
[----:B------:R-:W-:Y:S01]  /*3670*/  IMAD.U32 R135, R135, 0x10000, RZ ;  /* 0x0001000087877824 */ /* 0x000fe200078e00ff */
[----:B------:R-:W-:Y:S01]  /*3680*/  LOP3.LUT R12, R12, 0xffff0000, RZ, 0xc0, !PT ;  /* 0xffff00000c0c7812 */ /* 0x000fe200078ec0ff */
[----:B------:R-:W-:Y:S01]  /*3690*/  FMUL.FTZ R141, R13, R138 ;  /* 0x0000008a0d8d7220 */ /* 0x000fe20000410000 */
[----:B------:R-:W-:Y:S01]  /*36a0*/  LOP3.LUT R70, R15, 0xffff0000, RZ, 0xc0, !PT ;  /* 0xffff00000f467812 */ /* 0x000fe200078ec0ff */
[----:B------:R-:W-:Y:S01]  /*36b0*/  FMUL.FTZ R13, R13, R71 ;  /* 0x000000470d0d7220 */ /* 0x000fe20000410000 */
[----:B------:R-:W-:Y:S01]  /*36c0*/  LOP3.LUT R139, R139, 0xffff0000, RZ, 0xc0, !PT ;  /* 0xffff00008b8b7812 */ /* 0x000fe200078ec0ff */
[----:B------:R-:W-:Y:S01]  /*36d0*/  FMUL.FTZ R69, R69, R134 ;  /* 0x0000008645457220 */ /* 0x000fe20000410000 */
[----:B------:R-:W-:Y:S01]  /*36e0*/  LOP3.LUT R136, R136, 0xffff0000, RZ, 0xc0, !PT ;  /* 0xffff000088887812 */ /* 0x000fe200078ec0ff */
[----:B------:R-:W-:-:S02]  /*36f0*/  IMAD.U32 R137, R137, 0x10000, RZ ;  /* 0x0001000089897824 */ /* 0x000fc400078e00ff */
[C---:B------:R-:W-:Y:S01]  /*3700*/  FFMA.FTZ R141, R14.reuse, R71, -R141 ;  /* 0x000000470e8d7223 */ /* 0x040fe2000001088d */
[----:B------:R-:W-:Y:S01]  /*3710*/  FFMA.FTZ R138, R14, R138, R13 ;  /* 0x0000008a0e8a7223 */ /* 0x000fe2000001000d */
[----:B------:R-:W-:Y:S01]  /*3720*/  FFMA.FTZ R143, R68, R134, -R143 ;  /* 0x00000086448f7223 */ /* 0x000fe2000001088f */
[----:B------:R-:W-:Y:S01]  /*3730*/  FMUL.FTZ R14, R12, R135 ;  /* 0x000000870c0e7220 */ /* 0x000fe20000410000 */
[----:B------:R-:W-:Y:S02]  /*3740*/  IMAD.U32 R15, R15, 0x10000, RZ ;  /* 0x000100000f0f7824 */ /* 0x000fe400078e00ff */
[----:B------:R-:W-:Y:S01]  /*3750*/  FFMA.FTZ R68, R68, R140, R69 ;  /* 0x0000008c44447223 */ /* 0x000fe20000010045 */
[----:B------:R-:W-:Y:S01]  /*3760*/  FMUL.FTZ R134, R70, R139 ;  /* 0x0000008b46867220 */ /* 0x000fe20000410000 */
[-C--:B------:R-:W-:Y:S01]  /*3770*/  FMUL.FTZ R12, R12, R137.reuse ;  /* 0x000000890c0c7220 */ /* 0x080fe20000410000 */
[-C--:B------:R-:W-:Y:S01]  /*3780*/  FMUL.FTZ R70, R70, R136.reuse ;  /* 0x0000008846467220 */ /* 0x080fe20000410000 */
[----:B------:R-:W-:Y:S01]  /*3790*/  FFMA.FTZ R14, R11, R137, -R14 ;  /* 0x000000890b0e7223 */ /* 0x000fe2000001080e */
[----:B------:R-:W-:Y:S01]  /*37a0*/  FFMA.FTZ R134, R15, R136, -R134 ;  /* 0x000000880f867223 */ /* 0x000fe20000010886 */
[----:B------:R-:W-:Y:S01]  /*37b0*/  FFMA.FTZ R11, R11, R135, R12 ;  /* 0x000000870b0b7223 */ /* 0x000fe2000001000c */
[----:B------:R-:W-:Y:S01]  /*37c0*/  FFMA.FTZ R15, R15, R139, R70 ;  /* 0x0000008b0f0f7223 */ /* 0x000fe20000010046 */
[----:B------:R-:W-:-:S02]  /*37d0*/  F2FP.BF16.F32.PACK_AB R68, R68, R143 ;  /* 0x0000008f4444723e */ /* 0x000fc400000010ff */
[----:B------:R-:W-:Y:S02]  /*37e0*/  F2FP.BF16.F32.PACK_AB R13, R138, R141 ;  /* 0x0000008d8a0d723e */ /* 0x000fe400000010ff */
[----:B------:R-:W-:Y:S01]  /*37f0*/  F2FP.BF16.F32.PACK_AB R12, R11, R14 ;  /* 0x0000000e0b0c723e */ /* 0x000fe200000010ff */
[----:B------:R-:W-:Y:S01]  /*3800*/  IMAD.MOV.U32 R14, RZ, RZ, R68 ;  /* 0x000000ffff0e7224 */ /* 0x000fe200078e0044 */
[----:B------:R-:W-:-:S07]  /*3810*/  F2FP.BF16.F32.PACK_AB R15, R15, R134 ;  /* 0x000000860f0f723e */ /* 0x000fce00000010ff */
.L_x_509:
[----:B------:R-:W-:Y:S05]  /*3820*/  BSYNC B3 ;  /* 0x0000000000037941 */ /* 0x000fea0003800000 */
.L_x_508:
[----:B0-----:R4:W-:Y:S02]  /*3830*/  ST.E.128 desc[UR42][R72.64], R12 ;  /* 0x0000000c48007985 */ /* 0x0019e4000c101d2a */
.L_x_507:
[----:B------:R-:W-:Y:S05]  /*3840*/  BSYNC B2 ;  /* 0x0000000000027941 */ /* 0x000fea0003800000 */
.L_x_506:
[----:B------:R-:W-:Y:S05]  /*3850*/  @P2 BRA `(.L_x_505) ;  /* 0x0000000000d82947 */ /* 0x000fea0003800000 */
[----:B----4-:R4:W0:Y:S01]  /*3860*/  LDS.128 R12, [R91+0x1c400] ;  /* 0x01c400005b0c7984 */ /* 0x0108220000000c00 */
[C---:B---3--:R-:W-:Y:S01]  /*3870*/  LEA R68, P6, R23.reuse, R74, 0x1 ;  /* 0x0000004a17447211 */ /* 0x048fe200078c08ff */
[----:B------:R-:W-:Y:S03]  /*3880*/  BSSY B2, `(.L_x_510) ;  /* 0x0000032000027945 */ /* 0x000fe60003800000 */
[----:B--2---:R-:W-:Y:S02]  /*3890*/  LEA.HI.X R69, R23, R75, R22, 0x1, P6 ;  /* 0x0000004b17457211 */ /* 0x004fe400030f0c16 */
[----:B------:R-:W-:-:S13]  /*38a0*/  ISETP.GE.AND P6, PT, R152, R102, PT ;  /* 0x000000669800720c */ /* 0x000fda0003fc6270 */
[----:B----4-:R-:W-:Y:S05]  /*38b0*/  @P6 BRA `(.L_x_511) ;  /* 0x0000000000b86947 */ /* 0x010fea0003800000 */
[----:B------:R-:W-:Y:S01]  /*38c0*/  SHF.R.U64 R72, R64, 0x10, R65 ;  /* 0x0000001040487819 */ /* 0x000fe20000001241 */
[----:B0-----:R-:W-:Y:S01]  /*38d0*/  IMAD.U32 R64, R14, 0x10000, RZ ;  /* 0x000100000e407824 */ /* 0x001fe200078e00ff */
[--C-:B------:R-:W-:Y:S02]  /*38e0*/  SHF.R.U64 R70, R66, 0x10, R67.reuse ;  /* 0x0000001042467819 */ /* 0x100fe40000001243 */
[----:B------:R-:W-:Y:S02]  /*38f0*/  SHF.R.U32.HI R67, RZ, 0x10, R67 ;  /* 0x00000010ff437819 */ /* 0x000fe40000011643 */
[----:B------:R-:W-:Y:S02]  /*3900*/  SHF.R.U32.HI R11, RZ, 0x10, R65 ;  /* 0x00000010ff0b7819 */ /* 0x000fe40000011641 */
[----:B------:R-:W-:Y:S02]  /*3910*/  PRMT R121, R121, 0x5410, R72 ;  /* 0x0000541079797816 */ /* 0x000fe40000000048 */
[----:B------:R-:W-:-:S02]  /*3920*/  PRMT R123, R123, 0x5410, R70 ;  /* 0x000054107b7b7816 */ /* 0x000fc40000000046 */
[----:B------:R-:W-:Y:S02]  /*3930*/  PRMT R124, R124, 0x5410, R67 ;  /* 0x000054107c7c7816 */ /* 0x000fe40000000043 */
[----:B------:R-:W-:Y:S02]  /*3940*/  LOP3.LUT R65, R14, 0xffff0000, RZ, 0xc0, !PT ;  /* 0xffff00000e417812 */ /* 0x000fe400078ec0ff */
[----:B------:R-:W-:Y:S01]  /*3950*/  PRMT R122, R122, 0x5410, R11 ;  /* 0x000054107a7a7816 */ /* 0x000fe2000000000b */
[----:B------:R-:W-:Y:S01]  /*3960*/  IMAD.U32 R72, R124, 0x10000, RZ ;  /* 0x000100007c487824 */ /* 0x000fe200078e00ff */
[C---:B------:R-:W-:Y:S01]  /*3970*/  SHF.L.U32 R14, R13.reuse, 0x10, RZ ;  /* 0x000000100d0e7819 */ /* 0x040fe200000006ff */
[----:B------:R-:W-:Y:S01]  /*3980*/  IMAD.U32 R11, R12, 0x10000, RZ ;  /* 0x000100000c0b7824 */ /* 0x000fe200078e00ff */
[----:B------:R-:W-:Y:S01]  /*3990*/  LOP3.LUT R13, R13, 0xffff0000, RZ, 0xc0, !PT ;  /* 0xffff00000d0d7812 */ /* 0x000fe200078ec0ff */
[----:B------:R-:W-:Y:S01]  /*39a0*/  IMAD.U32 R70, R122, 0x10000, RZ ;  /* 0x000100007a467824 */ /* 0x000fe200078e00ff */
[C---:B------:R-:W-:Y:S01]  /*39b0*/  LOP3.LUT R71, R123.reuse, 0xffff0000, RZ, 0xc0, !PT ;  /* 0xffff00007b477812 */ /* 0x040fe200078ec0ff */
[----:B------:R-:W-:Y:S01]  /*39c0*/  IMAD.U32 R123, R123, 0x10000, RZ ;  /* 0x000100007b7b7824 */ /* 0x000fe200078e00ff */
[C---:B------:R-:W-:Y:S01]  /*39d0*/  LOP3.LUT R67, R121.reuse, 0xffff0000, RZ, 0xc0, !PT ;  /* 0xffff000079437812 */ /* 0x040fe200078ec0ff */
[----:B------:R-:W-:Y:S01]  /*39e0*/  IMAD.U32 R121, R121, 0x10000, RZ ;  /* 0x0001000079797824 */ /* 0x000fe200078e00ff */
[----:B------:R-:W-:Y:S01]  /*39f0*/  LOP3.LUT R12, R12, 0xffff0000, RZ, 0xc0, !PT ;  /* 0xffff00000c0c7812 */ /* 0x000fe200078ec0ff */
[----:B------:R-:W-:Y:S01]  /*3a00*/  FMUL.FTZ R73, R13, R71 ;  /* 0x000000470d497220 */ /* 0x000fe20000410000 */
[----:B------:R-:W-:Y:S01]  /*3a10*/  LOP3.LUT R66, R15, 0xffff0000, RZ, 0xc0, !PT ;  /* 0xffff00000f427812 */ /* 0x000fe200078ec0ff */
[-C--:B------:R-:W-:Y:S01]  /*3a20*/  FMUL.FTZ R74, R13, R67.reuse ;  /* 0x000000430d4a7220 */ /* 0x080fe20000410000 */
[C---:B------:R-:W-:Y:S01]  /*3a30*/  FMUL.FTZ R13, R65.reuse, R72 ;  /* 0x00000048410d7220 */ /* 0x040fe20000410000 */
[-C--:B------:R-:W-:Y:S01]  /*3a40*/  FMUL.FTZ R65, R65, R70.reuse ;  /* 0x0000004641417220 */ /* 0x080fe20000410000 */
[----:B------:R-:W-:Y:S01]  /*3a50*/  LOP3.LUT R124, R124, 0xffff0000, RZ, 0xc0, !PT ;  /* 0xffff00007c7c7812 */ /* 0x000fe200078ec0ff */
[----:B------:R-:W-:Y:S01]  /*3a60*/  FFMA.FTZ R73, R14, R67, -R73 ;  /* 0x000000430e497223 */ /* 0x000fe20000010849 */
[----:B------:R-:W-:Y:S01]  /*3a70*/  LOP3.LUT R122, R122, 0xffff0000, RZ, 0xc0, !PT ;  /* 0xffff00007a7a7812 */ /* 0x000fe200078ec0ff */
[----:B------:R-:W-:Y:S01]  /*3a80*/  FFMA.FTZ R74, R14, R71, R74 ;  /* 0x000000470e4a7223 */ /* 0x000fe2000001004a */
[----:B------:R-:W-:Y:S01]  /*3a90*/  FFMA.FTZ R13, R64, R70, -R13 ;  /* 0x00000046400d7223 */ /* 0x000fe2000001080d */
[----:B------:R-:W-:Y:S01]  /*3aa0*/  FMUL.FTZ R14, R12, R123 ;  /* 0x0000007b0c0e7220 */ /* 0x000fe20000410000 */
[----:B------:R-:W-:Y:S01]  /*3ab0*/  FFMA.FTZ R64, R64, R72, R65 ;  /* 0x0000004840407223 */ /* 0x000fe20000010041 */
[----:B------:R-:W-:Y:S01]  /*3ac0*/  FMUL.FTZ R12, R12, R121 ;  /* 0x000000790c0c7220 */ /* 0x000fe20000410000 */
[----:B------:R-:W-:-:S02]  /*3ad0*/  IMAD.U32 R15, R15, 0x10000, RZ ;  /* 0x000100000f0f7824 */ /* 0x000fc400078e00ff */
[C---:B------:R-:W-:Y:S01]  /*3ae0*/  FMUL.FTZ R70, R66.reuse, R124 ;  /* 0x0000007c42467220 */ /* 0x040fe20000410000 */
[-C--:B------:R-:W-:Y:S01]  /*3af0*/  FMUL.FTZ R65, R66, R122.reuse ;  /* 0x0000007a42417220 */ /* 0x080fe20000410000 */
[C---:B------:R-:W-:Y:S01]  /*3b00*/  FFMA.FTZ R14, R11.reuse, R121, -R14 ;  /* 0x000000790b0e7223 */ /* 0x040fe2000001080e */
[----:B------:R-:W-:Y:S01]  /*3b10*/  FFMA.FTZ R11, R11, R123, R12 ;  /* 0x0000007b0b0b7223 */ /* 0x000fe2000001000c */
[C---:B------:R-:W-:Y:S01]  /*3b20*/  FFMA.FTZ R70, R15.reuse, R122, -R70 ;  /* 0x0000007a0f467223 */ /* 0x040fe20000010846 */
[----:B------:R-:W-:Y:S01]  /*3b30*/  FFMA.FTZ R65, R15, R124, R65 ;  /* 0x0000007c0f417223 */ /* 0x000fe20000010041 */
[----:B------:R-:W-:Y:S02]  /*3b40*/  F2FP.BF16.F32.PACK_AB R73, R74, R73 ;  /* 0x000000494a49723e */ /* 0x000fe400000010ff */
[----:B------:R-:W-:Y:S02]  /*3b50*/  F2FP.BF16.F32.PACK_AB R64, R64, R13 ;  /* 0x0000000d4040723e */ /* 0x000fe400000010ff */
[----:B------:R-:W-:Y:S01]  /*3b60*/  F2FP.BF16.F32.PACK_AB R12, R11, R14 ;  /* 0x0000000e0b0c723e */ /* 0x000fe200000010ff */
[----:B------:R-:W-:Y:S01]  /*3b70*/  IMAD.MOV.U32 R13, RZ, RZ, R73 ;  /* 0x000000ffff0d7224 */ /* 0x000fe200078e0049 */
[----:B------:R-:W-:Y:S01]  /*3b80*/  F2FP.BF16.F32.PACK_AB R15, R65, R70 ;  /* 0x00000046410f723e */ /* 0x000fe200000010ff */
[----:B------:R-:W-:-:S07]  /*3b90*/  IMAD.MOV.U32 R14, RZ, RZ, R64 ;  /* 0x000000ffff0e7224 */ /* 0x000fce00078e0040 */
.L_x_511:
[----:B------:R-:W-:Y:S05]  /*3ba0*/  BSYNC B2 ;  /* 0x0000000000027941 */ /* 0x000fea0003800000 */
.L_x_510:
[----:B0-----:R0:W-:Y:S02]  /*3bb0*/  ST.E.128 desc[UR42][R68.64], R12 ;  /* 0x0000000c44007985 */ /* 0x0011e4000c101d2a */
.L_x_505:
[----:B------:R-:W-:Y:S05]  /*3bc0*/  BSYNC B1 ;  /* 0x0000000000017941 */ /* 0x000fea0003800000 */
.L_x_504:
[----:B------:R-:W-:-:S03]  /*3bd0*/  UMOV UR4, 0xffffffff ;  /* 0xffffffff00047882 */ /* 0x000fc60000000000 */
[----:B------:R-:W-:Y:S05]  /*3be0*/  BRA.DIV UR4, `(.L_x_512) ;  /* 0x0000019204b07947 */ /* 0x000fea000b800000 */
[----:B------:R0:W0:Y:S04]  /*3bf0*/  SHFL.IDX PT, R67, R106, 0x1, 0x181f ;  /* 0x00381f006a437f89 */ /* 0x00002800000e0000 */
[----:B------:R0:W0:Y:S02]  /*3c00*/  SHFL.IDX PT, R66, R107, 0x1, 0x181f ;  /* 0x00381f006b427f89 */ /* 0x00002400000e0000 */
.L_x_816:
[----:B------:R-:W-:Y:S01]  /*3c10*/  ISETP.NE.AND P6, PT, R128, RZ, PT ;  /* 0x000000ff8000720c */ /* 0x000fe20003fc5270 */
[----:B------:R-:W-:-:S12]  /*3c20*/  BSSY B1, `(.L_x_513) ;  /* 0x0000072000017945 */ /* 0x000fd80003800000 */
[----:B------:R-:W-:Y:S05]  /*3c30*/  @P6 BRA `(.L_x_514) ;  /* 0x0000000400c06947 */ /* 0x000fea0003800000 */
[----:B------:R-:W-:Y:S04]  /*3c40*/  BSSY B2, `(.L_x_515) ;  /* 0x0000038000027945 */ /* 0x000fe80003800000 */
[----:B------:R-:W-:Y:S05]  /*3c50*/  @P1 BRA `(.L_x_516) ;  /* 0x0000000000d81947 */ /* 0x000fea0003800000 */
[----:B0---4-:R0:W4:Y:S01]  /*3c60*/  LDS.128 R12, [R91+0x19400] ;  /* 0x019400005b0c7984 */ /* 0x0111220000000c00 */
[C---:B------:R-:W-:Y:S01]  /*3c70*/  LEA R64, P6, R16.reuse, R66, 0x1 ;  /* 0x0000004210407211 */ /* 0x040fe200078c08ff */
[----:B------:R-:W-:Y:S03]  /*3c80*/  BSSY B3, `(.L_x_517) ;  /* 0x0000032000037945 */ /* 0x000fe60003800000 */
[----:B------:R-:W-:Y:S02]  /*3c90*/  LEA.HI.X R65, R16, R67, R17, 0x1, P6 ;  /* 0x0000004310417211 */ /* 0x000fe400030f0c11 */
[----:B------:R-:W-:-:S13]  /*3ca0*/  ISETP.GE.AND P6, PT, R18, R102, PT ;  /* 0x000000661200720c */ /* 0x000fda0003fc6270 */
[----:B0-----:R-:W-:Y:S05]  /*3cb0*/  @P6 BRA `(.L_x_518) ;  /* 0x0000000000b86947 */ /* 0x001fea0003800000 */
[----:B------:R-:W-:Y:S01]  /*3cc0*/  SHF.R.U64 R70, R60, 0x10, R61 ;  /* 0x000000103c467819 */ /* 0x000fe2000000123d */
[----:B----4-:R-:W-:Y:S01]  /*3cd0*/  IMAD.U32 R60, R14, 0x10000, RZ ;  /* 0x000100000e3c7824 */ /* 0x010fe200078e00ff */
[--C-:B------:R-:W-:Y:S02]  /*3ce0*/  SHF.R.U64 R68, R62, 0x10, R63.reuse ;  /* 0x000000103e447819 */ /* 0x100fe4000000123f */
[----:B------:R-:W-:Y:S02]  /*3cf0*/  SHF.R.U32.HI R63, RZ, 0x10, R63 ;  /* 0x00000010ff3f7819 */ /* 0x000fe4000001163f */
[----:B------:R-:W-:Y:S02]  /*3d00*/  SHF.R.U32.HI R11, RZ, 0x10, R61 ;  /* 0x00000010ff0b7819 */ /* 0x000fe4000001163d */
[----:B------:R-:W-:Y:S02]  /*3d10*/  PRMT R117, R117, 0x5410, R70 ;  /* 0x0000541075757816 */ /* 0x000fe40000000046 */
[----:B------:R-:W-:-:S02]  /*3d20*/  PRMT R119, R119, 0x5410, R68 ;  /* 0x0000541077777816 */ /* 0x000fc40000000044 */
[----:B------:R-:W-:Y:S02]  /*3d30*/  PRMT R120, R120, 0x5410, R63 ;  /* 0x0000541078787816 */ /* 0x000fe4000000003f */
[----:B------:R-:W-:Y:S01]  /*3d40*/  LOP3.LUT R61, R14, 0xffff0000, RZ, 0xc0, !PT ;  /* 0xffff00000e3d7812 */ /* 0x000fe200078ec0ff */
[C---:B------:R-:W-:Y:S01]  /*3d50*/  IMAD.U32 R14, R13.reuse, 0x10000, RZ ;  /* 0x000100000d0e7824 */ /* 0x040fe200078e00ff */
[----:B------:R-:W-:Y:S01]  /*3d60*/  PRMT R118, R118, 0x5410, R11 ;  /* 0x0000541076767816 */ /* 0x000fe2000000000b */
[----:B------:R-:W-:Y:S01]  /*3d70*/  IMAD.U32 R70, R120, 0x10000, RZ ;  /* 0x0001000078467824 */ /* 0x000fe200078e00ff */
[----:B------:R-:W-:Y:S01]  /*3d80*/  LOP3.LUT R13, R13, 0xffff0000, RZ, 0xc0, !PT ;  /* 0xffff00000d0d7812 */ /* 0x000fe200078ec0ff */
[----:B------:R-:W-:Y:S01]  /*3d90*/  IMAD.U32 R11, R12, 0x10000, RZ ;  /* 0x000100000c0b7824 */ /* 0x000fe200078e00ff */
[----:B------:R-:W-:Y:S01]  /*3da0*/  LOP3.LUT R69, R119, 0xffff0000, RZ, 0xc0, !PT ;  /* 0xffff000077457812 */ /* 0x000fe200078ec0ff */
[----:B------:R-:W-:Y:S01]  /*3db0*/  IMAD.U32 R68, R118, 0x10000, RZ ;  /* 0x0001000076447824 */ /* 0x000fe200078e00ff */
[----:B------:R-:W-:Y:S01]  /*3dc0*/  LOP3.LUT R63, R117, 0xffff0000, RZ, 0xc0, !PT ;  /* 0xffff0000753f7812 */ /* 0x000fe200078ec0ff */
        /* <DEDUP_REMOVED lines=8> */
[----:B------:R-:W-:Y:S01]  /*3e50*/  IMAD.U32 R117, R117, 0x10000, RZ ;  /* 0x0001000075757824 */ /* 0x000fe200078e00ff */
[----:B------:R-:W-:Y:S01]  /*3e60*/  LOP3.LUT R118, R118, 0xffff0000, RZ, 0xc0, !PT ;  /* 0xffff000076767812 */ /* 0x000fe200078ec0ff */
[C---:B------:R-:W-:Y:S01]  /*3e70*/  FFMA.FTZ R71, R14.reuse, R63, -R71 ;  /* 0x0000003f0e477223 */ /* 0x040fe20000010847 */
[----:B------:R-:W-:Y:S01]  /*3e80*/  FFMA.FTZ R72, R14, R69, R72 ;  /* 0x000000450e487223 */ /* 0x000fe20000010048 */
[----:B------:R-:W-:Y:S01]  /*3e90*/  FFMA.FTZ R13, R60, R68, -R13 ;  /* 0x000000443c0d7223 */ /* 0x000fe2000001080d */
[----:B------:R-:W-:Y:S01]  /*3ea0*/  FMUL.FTZ R14, R12, R119 ;  /* 0x000000770c0e7220 */ /* 0x000fe20000410000 */
[----:B------:R-:W-:Y:S01]  /*3eb0*/  SHF.L.U32 R15, R15, 0x10, RZ ;  /* 0x000000100f0f7819 */ /* 0x000fe200000006ff */
[----:B------:R-:W-:Y:S01]  /*3ec0*/  FFMA.FTZ R60, R60, R70, R61 ;  /* 0x000000463c3c7223 */ /* 0x000fe2000001003d */
[-C--:B------:R-:W-:Y:S01]  /*3ed0*/  FMUL.FTZ R12, R12, R117.reuse ;  /* 0x000000750c0c7220 */ /* 0x080fe20000410000 */
[C---:B------:R-:W-:Y:S01]  /*3ee0*/  FMUL.FTZ R68, R62.reuse, R120 ;  /* 0x000000783e447220 */ /* 0x040fe20000410000 */
[-C--:B------:R-:W-:Y:S01]  /*3ef0*/  FMUL.FTZ R61, R62, R118.reuse ;  /* 0x000000763e3d7220 */ /* 0x080fe20000410000 */
[C---:B------:R-:W-:Y:S01]  /*3f00*/  FFMA.FTZ R14, R11.reuse, R117, -R14 ;  /* 0x000000750b0e7223 */ /* 0x040fe2000001080e */
[----:B------:R-:W-:Y:S01]  /*3f10*/  FFMA.FTZ R11, R11, R119, R12 ;  /* 0x000000770b0b7223 */ /* 0x000fe2000001000c */
[C---:B------:R-:W-:Y:S01]  /*3f20*/  FFMA.FTZ R68, R15.reuse, R118, -R68 ;  /* 0x000000760f447223 */ /* 0x040fe20000010844 */
[----:B------:R-:W-:Y:S01]  /*3f30*/  FFMA.FTZ R61, R15, R120, R61 ;  /* 0x000000780f3d7223 */ /* 0x000fe2000001003d */
[----:B------:R-:W-:-:S02]  /*3f40*/  F2FP.BF16.F32.PACK_AB R71, R72, R71 ;  /* 0x000000474847723e */ /* 0x000fc400000010ff */
[----:B------:R-:W-:Y:S02]  /*3f50*/  F2FP.BF16.F32.PACK_AB R60, R60, R13 ;  /* 0x0000000d3c3c723e */ /* 0x000fe400000010ff */
[----:B------:R-:W-:Y:S01]  /*3f60*/  F2FP.BF16.F32.PACK_AB R12, R11, R14 ;  /* 0x0000000e0b0c723e */ /* 0x000fe200000010ff */
[----:B------:R-:W-:Y:S01]  /*3f70*/  IMAD.MOV.U32 R13, RZ, RZ, R71 ;  /* 0x000000ffff0d7224 */ /* 0x000fe200078e0047 */
[----:B------:R-:W-:Y:S01]  /*3f80*/  F2FP.BF16.F32.PACK_AB R15, R61, R68 ;  /* 0x000000443d0f723e */ /* 0x000fe200000010ff */
[----:B------:R-:W-:-:S07]  /*3f90*/  IMAD.MOV.U32 R14, RZ, RZ, R60 ;  /* 0x000000ffff0e7224 */ /* 0x000fce00078e003c */
.L_x_518:
[----:B------:R-:W-:Y:S05]  /*3fa0*/  BSYNC B3 ;  /* 0x0000000000037941 */ /* 0x000fea0003800000 */
.L_x_517:
[----:B----4-:R0:W-:Y:S02]  /*3fb0*/  ST.E.128 desc[UR42][R64.64], R12 ;  /* 0x0000000c40007985 */ /* 0x0101e4000c101d2a */
.L_x_516:
[----:B------:R-:W-:Y:S05]  /*3fc0*/  BSYNC B2 ;  /* 0x0000000000027941 */ /* 0x000fea0003800000 */
.L_x_515:
[----:B------:R-:W-:Y:S05]  /*3fd0*/  @P2 BRA `(.L_x_514) ;  /* 0x0000000000d82947 */ /* 0x000fea0003800000 */
[----:B0---4-:R0:W4:Y:S01]  /*3fe0*/  LDS.128 R12, [R91+0x1d400] ;  /* 0x01d400005b0c7984 */ /* 0x0111220000000c00 */
[C---:B------:R-:W-:Y:S01]  /*3ff0*/  LEA R60, P6, R23.reuse, R66, 0x1 ;  /* 0x00000042173c7211 */ /* 0x040fe200078c08ff */
[----:B------:R-:W-:Y:S03]  /*4000*/  BSSY B2, `(.L_x_519) ;  /* 0x0000032000027945 */ /* 0x000fe60003800000 */
[----:B------:R-:W-:Y:S02]  /*4010*/  LEA.HI.X R61, R23, R67, R22, 0x1, P6 ;  /* 0x00000043173d7211 */ /* 0x000fe400030f0c16 */
[----:B------:R-:W-:-:S13]  /*4020*/  ISETP.GE.AND P6, PT, R152, R102, PT ;  /* 0x000000669800720c */ /* 0x000fda0003fc6270 */
[----:B0-----:R-:W-:Y:S05]  /*4030*/  @P6 BRA `(.L_x_520) ;  /* 0x0000000000b86947 */ /* 0x001fea0003800000 */
[----:B------:R-:W-:Y:S02]  /*4040*/  SHF.R.U64 R64, R56, 0x10, R57 ;  /* 0x0000001038407819 */ /* 0x000fe40000001239 */
[--C-:B------:R-:W-:Y:S02]  /*4050*/  SHF.R.U64 R62, R58, 0x10, R59.reuse ;  /* 0x000000103a3e7819 */ /* 0x100fe4000000123b */
[----:B------:R-:W-:Y:S02]  /*4060*/  SHF.R.U32.HI R59, RZ, 0x10, R59 ;  /* 0x00000010ff3b7819 */ /* 0x000fe4000001163b */
[----:B------:R-:W-:Y:S02]  /*4070*/  SHF.R.U32.HI R11, RZ, 0x10, R57 ;  /* 0x00000010ff0b7819 */ /* 0x000fe40000011639 */
[----:B------:R-:W-:Y:S02]  /*4080*/  PRMT R109, R109, 0x5410, R64 ;  /* 0x000054106d6d7816 */ /* 0x000fe40000000040 */
[----:B------:R-:W-:-:S02]  /*4090*/  PRMT R111, R111, 0x5410, R62 ;  /* 0x000054106f6f7816 */ /* 0x000fc4000000003e */
[----:B------:R-:W-:Y:S02]  /*40a0*/  PRMT R112, R112, 0x5410, R59 ;  /* 0x0000541070707816 */ /* 0x000fe4000000003b */
[C---:B----4-:R-:W-:Y:S02]  /*40b0*/  SHF.L.U32 R56, R14.reuse, 0x10, RZ ;  /* 0x000000100e387819 */ /* 0x050fe400000006ff */
        /* <DEDUP_REMOVED lines=36> */
[----:B------:R-:W-:-:S02]  /*4300*/  F2FP.BF16.F32.PACK_AB R15, R57, R62 ;  /* 0x0000003e390f723e */ /* 0x000fc400000010ff */
[----:B------:R-:W-:-:S07]  /*4310*/  MOV R13, R65 ;  /* 0x00000041000d7202 */ /* 0x000fce0000000f00 */
.L_x_520:
[----:B------:R-:W-:Y:S05]  /*4320*/  BSYNC B2 ;  /* 0x0000000000027941 */ /* 0x000fea0003800000 */
.L_x_519:
[----:B----4-:R0:W-:Y:S02]  /*4330*/  ST.E.128 desc[UR42][R60.64], R12 ;  /* 0x0000000c3c007985 */ /* 0x0101e4000c101d2a */
.L_x_514:
[----:B------:R-:W-:Y:S05]  /*4340*/  BSYNC B1 ;  /* 0x0000000000017941 */ /* 0x000fea0003800000 */
.L_x_513:
[----:B------:R-:W-:-:S03]  /*4350*/  UMOV UR4, 0xffffffff ;  /* 0xffffffff00047882 */ /* 0x000fc60000000000 */
[----:B------:R-:W-:Y:S05]  /*4360*/  BRA.DIV UR4, `(.L_x_521) ;  /* 0x0000018e041c7947 */ /* 0x000fea000b800000 */
[----:B------:R0:W0:Y:S04]  /*4370*/  SHFL.IDX PT, R59, R106, 0x2, 0x181f ;  /* 0x00581f006a3b7f89 */ /* 0x00002800000e0000 */
[----:B------:R0:W0:Y:S02]  /*4380*/  SHFL.IDX PT, R58, R107, 0x2, 0x181f ;  /* 0x00581f006b3a7f89 */ /* 0x00002400000e0000 */
.L_x_820:
[----:B------:R-:W-:Y:S04]  /*4390*/  BSSY B1, `(.L_x_522) ;  /* 0x0000072000017945 */ /* 0x000fe80003800000 */
        /* <DEDUP_REMOVED lines=15> */
[----:B------:R-:W-:Y:S01]  /*4490*/  PRMT R132, R132, 0x5410, R11 ;  /* 0x0000541084847816 */ /* 0x000fe2000000000b */
[----:B------:R-:W-:Y:S01]  /*44a0*/  IMAD.U32 R11, R12, 0x10000, RZ ;  /* 0x000100000c0b7824 */ /* 0x000fe200078e00ff */
[----:B------:R-:W-:-:S02]  /*44b0*/  PRMT R133, R133, 0x5410, R60 ;  /* 0x0000541085857816 */ /* 0x000fc4000000003c */
[----:B------:R-:W-:Y:S01]  /*44c0*/  LOP3.LUT R53, R14, 0xffff0000, RZ, 0xc0, !PT ;  /* 0xffff00000e357812 */ /* 0x000fe200078ec0ff */
[----:B------:R-:W-:Y:S01]  /*44d0*/  IMAD.U32 R14, R13, 0x10000, RZ ;  /* 0x000100000d0e7824 */ /* 0x000fe200078e00ff */
[----:B------:R-:W-:Y:S01]  /*44e0*/  PRMT R131, R131, 0x5410, R62 ;  /* 0x0000541083837816 */ /* 0x000fe2000000003e */
[----:B------:R-:W-:Y:S01]  /*44f0*/  IMAD.U32 R62, R133, 0x10000, RZ ;  /* 0x00010000853e7824 */ /* 0x000fe200078e00ff */
[----:B------:R-:W-:Y:S02]  /*4500*/  LOP3.LUT R13, R13, 0xffff0000, RZ, 0xc0, !PT ;  /* 0xffff00000d0d7812 */ /* 0x000fe400078ec0ff */
[----:B------:R-:W-:Y:S01]  /*4510*/  LOP3.LUT R61, R132, 0xffff0000, RZ, 0xc0, !PT ;  /* 0xffff0000843d7812 */ /* 0x000fe200078ec0ff */
[----:B------:R-:W-:Y:S01]  /*4520*/  IMAD.U32 R60, R131, 0x10000, RZ ;  /* 0x00010000833c7824 */ /* 0x000fe200078e00ff */
[----:B------:R-:W-:Y:S01]  /*4530*/  LOP3.LUT R55, R130, 0xffff0000, RZ, 0xc0, !PT ;  /* 0xffff000082377812 */ /* 0x000fe200078ec0ff */
[----:B------:R-:W-:Y:S01]  /*4540*/  IMAD.U32 R132, R132, 0x10000, RZ ;  /* 0x0001000084847824 */ /* 0x000fe200078e00ff */
[----:B------:R-:W-:Y:S01]  /*4550*/  LOP3.LUT R54, R15, 0xffff0000, RZ, 0xc0, !PT ;  /* 0xffff00000f367812 */ /* 0x000fe200078ec0ff */
[C---:B------:R-:W-:Y:S01]  /*4560*/  FMUL.FTZ R63, R13.reuse, R61 ;  /* 0x0000003d0d3f7220 */ /* 0x040fe20000410000 */
        /* <DEDUP_REMOVED lines=9> */
[C---:B------:R-:W-:Y:S01]  /*4600*/  FFMA.FTZ R60, R52.reuse, R60, -R13 ;  /* 0x0000003c343c7223 */ /* 0x040fe2000001080d */
[----:B------:R-:W-:Y:S01]  /*4610*/  FFMA.FTZ R53, R52, R62, R53 ;  /* 0x0000003e34357223 */ /* 0x000fe20000010035 */
[----:B------:R-:W-:-:S02]  /*4620*/  IMAD.U32 R15, R15, 0x10000, RZ ;  /* 0x000100000f0f7824 */ /* 0x000fc400078e00ff */
[----:B------:R-:W-:Y:S01]  /*4630*/  FMUL.FTZ R52, R54, R133 ;  /* 0x0000008536347220 */ /* 0x000fe20000410000 */
[C---:B------:R-:W-:Y:S01]  /*4640*/  FMUL.FTZ R14, R12.reuse, R132 ;  /* 0x000000840c0e7220 */ /* 0x040fe20000410000 */
[-C--:B------:R-:W-:Y:S01]  /*4650*/  FMUL.FTZ R13, R12, R130.reuse ;  /* 0x000000820c0d7220 */ /* 0x080fe20000410000 */
[-C--:B------:R-:W-:Y:S01]  /*4660*/  FMUL.FTZ R54, R54, R131.reuse ;  /* 0x0000008336367220 */ /* 0x080fe20000410000 */
[----:B------:R-:W-:Y:S01]  /*4670*/  FFMA.FTZ R52, R15, R131, -R52 ;  /* 0x000000830f347223 */ /* 0x000fe20000010834 */
[C---:B------:R-:W-:Y:S01]  /*4680*/  FFMA.FTZ R14, R11.reuse, R130, -R14 ;  /* 0x000000820b0e7223 */ /* 0x040fe2000001080e */
[----:B------:R-:W-:Y:S01]  /*4690*/  FFMA.FTZ R13, R11, R132, R13 ;  /* 0x000000840b0d7223 */ /* 0x000fe2000001000d */
[----:B------:R-:W-:Y:S01]  /*46a0*/  FFMA.FTZ R15, R15, R133, R54 ;  /* 0x000000850f0f7223 */ /* 0x000fe20000010036 */
[----:B------:R-:W-:Y:S02]  /*46b0*/  F2FP.BF16.F32.PACK_AB R63, R64, R63 ;  /* 0x0000003f403f723e */ /* 0x000fe400000010ff */
[----:B------:R-:W-:-:S02]  /*46c0*/  F2FP.BF16.F32.PACK_AB R60, R53, R60 ;  /* 0x0000003c353c723e */ /* 0x000fc400000010ff */
[----:B------:R-:W-:Y:S01]  /*46d0*/  F2FP.BF16.F32.PACK_AB R12, R13, R14 ;  /* 0x0000000e0d0c723e */ /* 0x000fe200000010ff */
[----:B------:R-:W-:Y:S01]  /*46e0*/  IMAD.MOV.U32 R13, RZ, RZ, R63 ;  /* 0x000000ffff0d7224 */ /* 0x000fe200078e003f */
[----:B------:R-:W-:Y:S02]  /*46f0*/  F2FP.BF16.F32.PACK_AB R15, R15, R52 ;  /* 0x000000340f0f723e */ /* 0x000fe400000010ff */
[----:B------:R-:W-:-:S07]  /*4700*/  MOV R14, R60 ;  /* 0x0000003c000e7202 */ /* 0x000fce0000000f00 */
.L_x_527:
[----:B------:R-:W-:Y:S05]  /*4710*/  BSYNC B3 ;  /* 0x0000000000037941 */ /* 0x000fea0003800000 */
.L_x_526:
[----:B----4-:R0:W-:Y:S02]  /*4720*/  ST.E.128 desc[UR42][R56.64], R12 ;  /* 0x0000000c38007985 */ /* 0x0101e4000c101d2a */
.L_x_525:
[----:B------:R-:W-:Y:S05]  /*4730*/  BSYNC B2 ;  /* 0x0000000000027941 */ /* 0x000fea0003800000 */
.L_x_524:
        /* <DEDUP_REMOVED lines=16> */
[----:B------:R-:W-:Y:S01]  /*4840*/  IMAD.U32 R14, R13, 0x10000, RZ ;  /* 0x000100000d0e7824 */ /* 0x000fe200078e00ff */
        /* <DEDUP_REMOVED lines=12> */
[----:B------:R-:W-:Y:S01]  /*4910*/  FMUL.FTZ R13, R49, R56 ;  /* 0x00000038310d7220 */ /* 0x000fe20000410000 */
[----:B------:R-:W-:Y:S01]  /*4920*/  LOP3.LUT R129, R129, 0xffff0000, RZ, 0xc0, !PT ;  /* 0xffff000081817812 */ /* 0x000fe200078ec0ff */
[-C--:B------:R-:W-:Y:S01]  /*4930*/  FMUL.FTZ R49, R49, R54.reuse ;  /* 0x0000003631317220 */ /* 0x080fe20000410000 */
[----:B------:R-:W-:Y:S01]  /*4940*/  SHF.L.U32 R125, R125, 0x10, RZ ;  /* 0x000000107d7d7819 */ /* 0x000fe200000006ff */
[----:B------:R-:W-:Y:S01]  /*4950*/  FFMA.FTZ R57, R14, R51, -R57 ;  /* 0x000000330e397223 */ /* 0x000fe20000010839 */
[----:B------:R-:W-:Y:S01]  /*4960*/  LOP3.LUT R126, R126, 0xffff0000, RZ, 0xc0, !PT ;  /* 0xffff00007e7e7812 */ /* 0x000fe200078ec0ff */
[----:B------:R-:W-:Y:S01]  /*4970*/  FFMA.FTZ R58, R14, R55, R58 ;  /* 0x000000370e3a7223 */ /* 0x000fe2000001003a */
[----:B------:R-:W-:Y:S01]  /*4980*/  FFMA.FTZ R13, R48, R54, -R13 ;  /* 0x00000036300d7223 */ /* 0x000fe2000001080d */
[----:B------:R-:W-:Y:S01]  /*4990*/  FMUL.FTZ R14, R12, R127 ;  /* 0x0000007f0c0e7220 */ /* 0x000fe20000410000 */
[----:B------:R-:W-:-:S02]  /*49a0*/  IMAD.U32 R15, R15, 0x10000, RZ ;  /* 0x000100000f0f7824 */ /* 0x000fc400078e00ff */
        /* <DEDUP_REMOVED lines=8> */
[----:B------:R-:W-:Y:S02]  /*4a30*/  F2FP.BF16.F32.PACK_AB R57, R58, R57 ;  /* 0x000000393a39723e */ /* 0x000fe400000010ff */
[----:B------:R-:W-:-:S02]  /*4a40*/  F2FP.BF16.F32.PACK_AB R48, R48, R13 ;  /* 0x0000000d3030723e */ /* 0x000fc400000010ff */
[----:B------:R-:W-:Y:S01]  /*4a50*/  F2FP.BF16.F32.PACK_AB R12, R11, R14 ;  /* 0x0000000e0b0c723e */ /* 0x000fe200000010ff */
[----:B------:R-:W-:Y:S01]  /*4a60*/  IMAD.MOV.U32 R13, RZ, RZ, R57 ;  /* 0x000000ffff0d7224 */ /* 0x000fe200078e0039 */
[----:B------:R-:W-:Y:S01]  /*4a70*/  F2FP.BF16.F32.PACK_AB R15, R15, R54 ;  /* 0x000000360f0f723e */ /* 0x000fe200000010ff */
[----:B------:R-:W-:-:S07]  /*4a80*/  IMAD.MOV.U32 R14, RZ, RZ, R48 ;  /* 0x000000ffff0e7224 */ /* 0x000fce00078e0030 */
.L_x_529:
[----:B------:R-:W-:Y:S05]  /*4a90*/  BSYNC B2 ;  /* 0x0000000000027941 */ /* 0x000fea0003800000 */
.L_x_528:
[----:B----4-:R0:W-:Y:S02]  /*4aa0*/  ST.E.128 desc[UR42][R52.64], R12 ;  /* 0x0000000c34007985 */ /* 0x0101e4000c101d2a */
.L_x_523:
[----:B------:R-:W-:Y:S05]  /*4ab0*/  BSYNC B1 ;  /* 0x0000000000017941 */ /* 0x000fea0003800000 */
.L_x_522:
[----:B------:R-:W-:-:S03]  /*4ac0*/  UMOV UR4, 0xffffffff ;  /* 0xffffffff00047882 */ /* 0x000fc60000000000 */
[----:B------:R-:W-:Y:S05]  /*4ad0*/  BRA.DIV UR4, `(.L_x_530) ;  /* 0x00000186048c7947 */ /* 0x000fea000b800000 */
[----:B------:R2:W2:Y:S04]  /*4ae0*/  SHFL.IDX PT, R51, R106, 0x3, 0x181f ;  /* 0x00781f006a337f89 */ /* 0x0004a800000e0000 */
[----:B01----:R-:W0:Y:S02]  /*4af0*/  SHFL.IDX PT, R107, R107, 0x3, 0x181f ;  /* 0x00781f006b6b7f89 */ /* 0x003e2400000e0000 */
.L_x_824:
[----:B------:R-:W-:Y:S05]  /*4b00*/  @P4 BRA `(.L_x_531) ;  /* 0x0000003400fc4947 */ /* 0x000fea0003800000 */
[----:B------:R-:W-:Y:S04]  /*4b10*/  BSSY B1, `(.L_x_532) ;  /* 0x0000038000017945 */ /* 0x000fe80003800000 */
[----:B------:R-:W-:Y:S05]  /*4b20*/  @P1 BRA `(.L_x_533) ;  /* 0x0000000000d81947 */ /* 0x000fea0003800000 */
[----:B----4-:R1:W4:Y:S01]  /*4b30*/  LDS.128 R12, [R91+0x1b400] ;  /* 0x01b400005b0c7984 */ /* 0x0103220000000c00 */
[C---:B0-----:R-:W-:Y:S01]  /*4b40*/  LEA R48, P3, R16.reuse, R107, 0x1 ;  /* 0x0000006b10307211 */ /* 0x041fe200078608ff */
[----:B------:R-:W-:Y:S03]  /*4b50*/  BSSY B2, `(.L_x_534) ;  /* 0x0000032000027945 */ /* 0x000fe60003800000 */
[----:B--2---:R-:W-:Y:S02]  /*4b60*/  LEA.HI.X R49, R16, R51, R17, 0x1, P3 ;  /* 0x0000003310317211 */ /* 0x004fe400018f0c11 */
[----:B------:R-:W-:-:S13]  /*4b70*/  ISETP.GE.AND P3, PT, R18, R102, PT ;  /* 0x000000661200720c */ /* 0x000fda0003f66270 */
[----:B-1----:R-:W-:Y:S05]  /*4b80*/  @P3 BRA `(.L_x_535) ;  /* 0x0000000000b83947 */ /* 0x002fea0003800000 */
[----:B------:R-:W-:Y:S02]  /*4b90*/  SHF.R.U64 R50, R46, 0x10, R47 ;  /* 0x000000102e327819 */ /* 0x000fe4000000122f */
[----:B------:R-:W-:Y:S01]  /*4ba0*/  SHF.R.U64 R52, R44, 0x10, R45 ;  /* 0x000000102c347819 */ /* 0x000fe2000000122d */
[----:B----4-:R-:W-:Y:S01]  /*4bb0*/  IMAD.U32 R44, R14, 0x10000, RZ ;  /* 0x000100000e2c7824 */ /* 0x010fe200078e00ff */
[----:B------:R-:W-:Y:S02]  /*4bc0*/  SHF.R.U32.HI R47, RZ, 0x10, R47 ;  /* 0x00000010ff2f7819 */ /* 0x000fe4000001162f */
[----:B------:R-:W-:Y:S02]  /*4bd0*/  SHF.R.U32.HI R11, RZ, 0x10, R45 ;  /* 0x00000010ff0b7819 */ /* 0x000fe4000001162d */
[----:B------:R-:W-:Y:S02]  /*4be0*/  PRMT R115, R115, 0x5410, R50 ;  /* 0x0000541073737816 */ /* 0x000fe40000000032 */
[----:B------:R-:W-:-:S02]  /*4bf0*/  PRMT R113, R113, 0x5410, R52 ;  /* 0x0000541071717816 */ /* 0x000fc40000000034 */
[----:B------:R-:W-:Y:S01]  /*4c00*/  LOP3.LUT R45, R14, 0xffff0000, RZ, 0xc0, !PT ;  /* 0xffff00000e2d7812 */ /* 0x000fe200078ec0ff */
[C---:B------:R-:W-:Y:S01]  /*4c10*/  IMAD.U32 R14, R13.reuse, 0x10000, RZ ;  /* 0x000100000d0e7824 */ /* 0x040fe200078e00ff */
[----:B------:R-:W-:Y:S02]  /*4c20*/  PRMT R116, R116, 0x5410, R47 ;  /* 0x0000541074747816 */ /* 0x000fe4000000002f */
[----:B------:R-:W-:Y:S01]  /*4c30*/  PRMT R114, R114, 0x5410, R11 ;  /* 0x0000541072727816 */ /* 0x000fe2000000000b */
        /* <DEDUP_REMOVED lines=8> */
[----:B------:R-:W-:Y:S01]  /*4cc0*/  FMUL.FTZ R55, R13, R52 ;  /* 0x000000340d377220 */ /* 0x000fe20000410000 */
[----:B------:R-:W-:Y:S01]  /*4cd0*/  SHF.L.U32 R115, R115, 0x10, RZ ;  /* 0x0000001073737819 */ /* 0x000fe200000006ff */
[-C--:B------:R-:W-:Y:S01]  /*4ce0*/  FMUL.FTZ R13, R13, R47.reuse ;  /* 0x0000002f0d0d7220 */ /* 0x080fe20000410000 */
[----:B------:R-:W-:Y:S01]  /*4cf0*/  LOP3.LUT R46, R15, 0xffff0000, RZ, 0xc0, !PT ;  /* 0xffff00000f2e7812 */ /* 0x000fe200078ec0ff */
[----:B------:R-:W-:Y:S01]  /*4d00*/  FMUL.FTZ R45, R45, R50 ;  /* 0x000000322d2d7220 */ /* 0x000fe20000410000 */
[----:B------:R-:W-:Y:S01]  /*4d10*/  LOP3.LUT R116, R116, 0xffff0000, RZ, 0xc0, !PT ;  /* 0xffff000074747812 */ /* 0x000fe200078ec0ff */
[----:B------:R-:W-:Y:S01]  /*4d20*/  IMAD.U32 R113, R113, 0x10000, RZ ;  /* 0x0001000071717824 */ /* 0x000fe200078e00ff */
[----:B------:R-:W-:Y:S01]  /*4d30*/  LOP3.LUT R114, R114, 0xffff0000, RZ, 0xc0, !PT ;  /* 0xffff000072727812 */ /* 0x000fe200078ec0ff */
[C---:B------:R-:W-:Y:S01]  /*4d40*/  FFMA.FTZ R55, R14.reuse, R47, -R55 ;  /* 0x0000002f0e377223 */ /* 0x040fe20000010837 */
[----:B------:R-:W-:Y:S01]  /*4d50*/  FFMA.FTZ R52, R14, R52, R13 ;  /* 0x000000340e347223 */ /* 0x000fe2000001000d */
[----:B------:R-:W-:Y:S01]  /*4d60*/  FFMA.FTZ R57, R44, R50, -R57 ;  /* 0x000000322c397223 */ /* 0x000fe20000010839 */
[----:B------:R-:W-:Y:S01]  /*4d70*/  FMUL.FTZ R14, R12, R115 ;  /* 0x000000730c0e7220 */ /* 0x000fe20000410000 */
[----:B------:R-:W-:-:S02]  /*4d80*/  IMAD.U32 R15, R15, 0x10000, RZ ;  /* 0x000100000f0f7824 */ /* 0x000fc400078e00ff */
[----:B------:R-:W-:Y:S01]  /*4d90*/  FFMA.FTZ R44, R44, R53, R45 ;  /* 0x000000352c2c7223 */ /* 0x000fe2000001002d */
        /* <DEDUP_REMOVED lines=13> */
.L_x_535:
[----:B------:R-:W-:Y:S05]  /*4e70*/  BSYNC B2 ;  /* 0x0000000000027941 */ /* 0x000fea0003800000 */
.L_x_534:
[----:B----4-:R1:W-:Y:S02]  /*4e80*/  ST.E.128 desc[UR42][R48.64], R12 ;  /* 0x0000000c30007985 */ /* 0x0103e4000c101d2a */
.L_x_533:
[----:B------:R-:W-:Y:S05]  /*4e90*/  BSYNC B1 ;  /* 0x0000000000017941 */ /* 0x000fea0003800000 */
.L_x_532:
[----:B------:R-:W-:Y:S05]  /*4ea0*/  @P2 BRA `(.L_x_531) ;  /* 0x0000003400142947 */ /* 0x000fea0003800000 */
[----:B-1--4-:R1:W4:Y:S01]  /*4eb0*/  LDS.128 R12, [R91+0x1f400] ;  /* 0x01f400005b0c7984 */ /* 0x0123220000000c00 */
[C---:B0-----:R-:W-:Y:S01]  /*4ec0*/  LEA R44, P3, R23.reuse, R107, 0x1 ;  /* 0x0000006b172c7211 */ /* 0x041fe200078608ff */
[----:B------:R-:W-:Y:S03]  /*4ed0*/  BSSY B1, `(.L_x_536) ;  /* 0x0000032000017945 */ /* 0x000fe60003800000 */
[----:B--2---:R-:W-:Y:S02]  /*4ee0*/  LEA.HI.X R45, R23, R51, R22, 0x1, P3 ;  /* 0x00000033172d7211 */ /* 0x004fe400018f0c16 */
[----:B------:R-:W-:-:S13]  /*4ef0*/  ISETP.GE.AND P3, PT, R152, R102, PT ;  /* 0x000000669800720c */ /* 0x000fda0003f66270 */
[----:B-1----:R-:W-:Y:S05]  /*4f00*/  @P3 BRA `(.L_x_537) ;  /* 0x0000000000b83947 */ /* 0x002fea0003800000 */
        /* <DEDUP_REMOVED lines=14> */
[C---:B------:R-:W-:Y:S01]  /*4ff0*/  LOP3.LUT R47, R105.reuse, 0xffff0000, RZ, 0xc0, !PT ;  /* 0xffff0000692f7812 */ /* 0x040fe200078ec0ff */
[----:B------:R-:W-:Y:S01]  /*5000*/  IMAD.U32 R105, R105, 0x10000, RZ ;  /* 0x0001000069697824 */ /* 0x000fe200078e00ff */
[C---:B------:R-:W-:Y:S01]  /*5010*/  LOP3.LUT R43, R103.reuse, 0xffff0000, RZ, 0xc0, !PT ;  /* 0xffff0000672b7812 */ /* 0x040fe200078ec0ff */
[----:B------:R-:W-:Y:S01]  /*5020*/  IMAD.U32 R103, R103, 0x10000, RZ ;  /* 0x0001000067677824 */ /* 0x000fe200078e00ff */
[----:B------:R-:W-:Y:S01]  /*5030*/  SHF.L.U32 R46, R104, 0x10, RZ ;  /* 0x00000010682e7819 */ /* 0x000fe200000006ff */
[C---:B------:R-:W-:Y:S01]  /*5040*/  FMUL.FTZ R49, R13.reuse, R47 ;  /* 0x0000002f0d317220 */ /* 0x040fe20000410000 */
[----:B------:R-:W-:Y:S01]  /*5050*/  LOP3.LUT R12, R12, 0xffff0000, RZ, 0xc0, !PT ;  /* 0xffff00000c0c7812 */ /* 0x000fe200078ec0ff */
[-C--:B------:R-:W-:Y:S01]  /*5060*/  FMUL.FTZ R50, R13, R43.reuse ;  /* 0x0000002b0d327220 */ /* 0x080fe20000410000 */
[----:B------:R-:W-:Y:S01]  /*5070*/  FMUL.FTZ R13, R41, R48 ;  /* 0x00000030290d7220 */ /* 0x000fe20000410000 */
[----:B------:R-:W-:Y:S01]  /*5080*/  LOP3.LUT R42, R15, 0xffff0000, RZ, 0xc0, !PT ;  /* 0xffff00000f2a7812 */ /* 0x000fe200078ec0ff */
        /* <DEDUP_REMOVED lines=22> */
.L_x_537:
[----:B------:R-:W-:Y:S05]  /*51f0*/  BSYNC B1 ;  /* 0x0000000000017941 */ /* 0x000fea0003800000 */
.L_x_536:
[----:B----4-:R0:W-:Y:S01]  /*5200*/  ST.E.128 desc[UR42][R44.64], R12 ;  /* 0x0000000c2c007985 */ /* 0x0101e2000c101d2a */
[----:B------:R-:W-:Y:S05]  /*5210*/  BRA `(.L_x_531) ;  /* 0x0000003000387947 */ /* 0x000fea0003800000 */
.L_x_491:
[----:B------:R-:W-:-:S05]  /*5220*/  VIADD R40, R153, 0x20 ;  /* 0x0000002099287836 */ /* 0x000fca0000000000 */
[----:B------:R-:W-:Y:S01]  /*5230*/  ISETP.GE.AND P4, PT, R40, R96, PT ;  /* 0x000000602800720c */ /* 0x000fe20003f86270 */
[----:B------:R-:W-:-:S03]  /*5240*/  VIADD R40, R153, 0x40 ;  /* 0x0000004099287836 */ /* 0x000fc60000000000 */
[----:B------:R-:W-:-:S13]  /*5250*/  ISETP.GE.OR P4, PT, R16, R102, P4 ;  /* 0x000000661000720c */ /* 0x000fda0002786670 */
[----:B------:R-:W-:Y:S01]  /*5260*/  @!P4 IADD3 R46, P3, P5, R82, R14, R20 ;  /* 0x0000000e522ec210 */ /* 0x000fe20007d7e014 */
[----:B------:R-:W0:Y:S03]  /*5270*/  @!P4 LDC.64 R56, c[0x0][0x3e8] ;  /* 0x0000fa00ff38cb82 */ /* 0x000e260000000a00 */
[----:B------:R-:W-:Y:S02]  /*5280*/  @!P4 IADD3.X R47, R39, R90, R8, P3, P5 ;  /* 0x0000005a272fc210 */ /* 0x000fe40001fea408 */
[----:B------:R-:W-:-:S03]  /*5290*/  @!P4 IADD3 R44, P3, P5, R86, R12, R33 ;  /* 0x0000000c562cc210 */ /* 0x000fc60007d7e021 */
[----:B------:R-:W1:Y:S01]  /*52a0*/  @!P4 LDC.64 R58, c[0x0][0x400] ;  /* 0x00010000ff3acb82 */ /* 0x000e620000000a00 */
[----:B------:R-:W-:Y:S02]  /*52b0*/  @!P4 IADD3.X R45, R78, R11, R30, P3, P5 ;  /* 0x0000000b4e2dc210 */ /* 0x000fe40001fea41e */
[----:B------:R-:W-:-:S04]  /*52c0*/  ISETP.GE.AND P3, PT, R40, R96, PT ;  /* 0x000000602800720c */ /* 0x000fc80003f66270 */
[----:B------:R-:W-:-:S13]  /*52d0*/  ISETP.GE.OR P3, PT, R16, R102, P3 ;  /* 0x000000661000720c */ /* 0x000fda0001f66670 */
[----:B------:R-:W-:Y:S01]  /*52e0*/  @!P3 IADD3 R42, P5, P6, R82, R21, R14 ;  /* 0x00000015522ab210 */ /* 0x000fe20007ebe00e */
[----:B------:R-:W2:Y:S03]  /*52f0*/  @!P3 LDC.64 R64, c[0x0][0x3e8] ;  /* 0x0000fa00ff40bb82 */ /* 0x000ea60000000a00 */
[----:B------:R-:W-:Y:S02]  /*5300*/  @!P3 IADD3.X R43, R39, R9, R90, P5, P6 ;  /* 0x00000009272bb210 */ /* 0x000fe40002fec45a */
[----:B------:R-:W-:-:S03]  /*5310*/  @!P3 IADD3 R40, P5, P6, R86, R34, R12 ;  /* 0x000000225628b210 */ /* 0x000fc60007ebe00c */
[----:B------:R-:W3:Y:S01]  /*5320*/  @!P3 LDC.64 R66, c[0x0][0x400] ;  /* 0x00010000ff42bb82 */ /* 0x000ee20000000a00 */
[----:B------:R-:W-:Y:S02]  /*5330*/  @!P3 IADD3.X R41, R78, R31, R11, P5, P6 ;  /* 0x0000001f4e29b210 */ /* 0x000fe40002fec40b */
[----:B------:R-:W-:-:S04]  /*5340*/  ISETP.GE.AND P5, PT, R153, R96, PT ;  /* 0x000000609900720c */ /* 0x000fc80003fa6270 */
[----:B------:R-:W-:-:S13]  /*5350*/  ISETP.GE.OR P5, PT, R16, R102, P5 ;  /* 0x000000661000720c */ /* 0x000fda0002fa6670 */
[----:B------:R-:W4:Y:S01]  /*5360*/  @!P5 LDC.64 R48, c[0x0][0x3e8] ;  /* 0x0000fa00ff30db82 */ /* 0x000f220000000a00 */
[----:B------:R-:W-:-:S05]  /*5370*/  @!P5 IADD3 R50, P6, R82, R14, RZ ;  /* 0x0000000e5232d210 */ /* 0x000fca0007fde0ff */
[----:B------:R-:W-:Y:S01]  /*5380*/  @!P5 IMAD.X R51, R90, 0x1, R39, P6 ;  /* 0x000000015a33d824 */ /* 0x000fe200030e0627 */
[----:B----4-:R-:W-:-:S04]  /*5390*/  @!P5 LEA R48, P6, R50, R48, 0x1 ;  /* 0x000000303230d211 */ /* 0x010fc800078c08ff */
[----:B------:R-:W-:Y:S02]  /*53a0*/  @!P5 LEA.HI.X R49, R50, R49, R51, 0x1, P6 ;  /* 0x000000313231d211 */ /* 0x000fe400030f0c33 */
[----:B------:R-:W4:Y:S01]  /*53b0*/  @!P5 LDC.64 R50, c[0x0][0x400] ;  /* 0x00010000ff32db82 */ /* 0x000f220000000a00 */
[----:B------:R-:W-:-:S05]  /*53c0*/  @!P5 IADD3 R52, P6, R86, R12, RZ ;  /* 0x0000000c5634d210 */ /* 0x000fca0007fde0ff */
[----:B------:R-:W-:Y:S01]  /*53d0*/  @!P5 IMAD.X R53, R11, 0x1, R78, P6 ;  /* 0x000000010b35d824 */ /* 0x000fe200030e064e */
[----:B----4-:R-:W-:-:S04]  /*53e0*/  @!P5 LEA R50, P6, R52, R50, 0x1 ;  /* 0x000000323432d211 */ /* 0x010fc800078c08ff */
[----:B------:R-:W-:Y:S02]  /*53f0*/  @!P5 LEA.HI.X R51, R52, R51, R53, 0x1, P6 ;  /* 0x000000333433d211 */ /* 0x000fe400030f0c35 */
[----:B0-----:R-:W-:-:S04]  /*5400*/  @!P4 LEA R56, P6, R46, R56, 0x1 ;  /* 0x000000382e38c211 */ /* 0x001fc800078c08ff */
[----:B------:R-:W-:Y:S02]  /*5410*/  @!P4 LEA.HI.X R57, R46, R57, R47, 0x1, P6 ;  /* 0x000000392e39c211 */ /* 0x000fe400030f0c2f */
[----:B------:R-:W-:Y:S02]  /*5420*/  CS2R R46, SRZ ;  /* 0x00000000002e7805 */ /* 0x000fe4000001ff00 */
[----:B-1----:R-:W-:-:S04]  /*5430*/  @!P4 LEA R58, P6, R44, R58, 0x1 ;  /* 0x0000003a2c3ac211 */ /* 0x002fc800078c08ff */
[----:B------:R-:W-:Y:S02]  /*5440*/  @!P4 LEA.HI.X R59, R44, R59, R45, 0x1, P6 ;  /* 0x0000003b2c3bc211 */ /* 0x000fe400030f0c2d */
[----:B------:R-:W-:Y:S02]  /*5450*/  CS2R R44, SRZ ;  /* 0x00000000002c7805 */ /* 0x000fe4000001ff00 */
[----:B--2---:R-:W-:-:S04]  /*5460*/  @!P3 LEA R64, P6, R42, R64, 0x1 ;  /* 0x000000402a40b211 */ /* 0x004fc800078c08ff */
[----:B------:R-:W-:Y:S02]  /*5470*/  @!P3 LEA.HI.X R65, R42, R65, R43, 0x1, P6 ;  /* 0x000000412a41b211 */ /* 0x000fe400030f0c2b */
[----:B------:R-:W-:Y:S02]  /*5480*/  CS2R R42, SRZ ;  /* 0x00000000002a7805 */ /* 0x000fe4000001ff00 */
[C---:B---3--:R-:W-:Y:S01]  /*5490*/  @!P3 LEA R66, P6, R40.reuse, R66, 0x1 ;  /* 0x000000422842b211 */ /* 0x048fe200078c08ff */
[----:B------:R0:W5:Y:S03]  /*54a0*/  @!P5 LDG.E.128 R44, desc[UR42][R50.64] ;  /* 0x0000002a322cd981 */ /* 0x000166000c1e1d00 */
[----:B------:R-:W-:Y:S02]  /*54b0*/  @!P3 LEA.HI.X R67, R40, R67, R41, 0x1, P6 ;  /* 0x000000432843b211 */ /* 0x000fe400030f0c29 */
[----:B------:R-:W-:-:S02]  /*54c0*/  CS2R R40, SRZ ;  /* 0x0000000000287805 */ /* 0x000fc4000001ff00 */
[----:B------:R-:W-:Y:S02]  /*54d0*/  CS2R R54, SRZ ;  /* 0x0000000000367805 */ /* 0x000fe4000001ff00 */
[----:B------:R-:W-:Y:S02]  /*54e0*/  CS2R R52, SRZ ;  /* 0x0000000000347805 */ /* 0x000fe4000001ff00 */
[----:B------:R1:W5:Y:S01]  /*54f0*/  @!P5 LDG.E.128 R40, desc[UR42][R48.64] ;  /* 0x0000002a3028d981 */ /* 0x000362000c1e1d00 */
[----:B0-----:R-:W-:Y:S02]  /*5500*/  CS2R R50, SRZ ;  /* 0x0000000000327805 */ /* 0x001fe4000001ff00 */
[----:B------:R-:W-:Y:S01]  /*5510*/  IADD3 R68, R153, 0x60, RZ ;  /* 0x0000006099447810 */ /* 0x000fe20007ffe0ff */
[----:B------:R0:W5:Y:S01]  /*5520*/  @!P4 LDG.E.128 R52, desc[UR42][R58.64] ;  /* 0x0000002a3a34c981 */ /* 0x000162000c1e1d00 */
[----:B-1----:R-:W-:-:S06]  /*5530*/  CS2R R48, SRZ ;  /* 0x0000000000307805 */ /* 0x002fcc000001ff00 */
[----:B------:R1:W5:Y:S01]  /*5540*/  @!P4 LDG.E.128 R48, desc[UR42][R56.64] ;  /* 0x0000002a3830c981 */ /* 0x000362000c1e1d00 */
[----:B------:R-:W-:-:S04]  /*5550*/  ISETP.GE.AND P4, PT, R68, R96, PT ;  /* 0x000000604400720c */ /* 0x000fc80003f86270 */
[----:B------:R-:W-:Y:S02]  /*5560*/  ISETP.GE.OR P4, PT, R16, R102, P4 ;  /* 0x000000661000720c */ /* 0x000fe40002786670 */
[----:B0-----:R-:W-:Y:S02]  /*5570*/  CS2R R58, SRZ ;  /* 0x00000000003a7805 */ /* 0x001fe4000001ff00 */
[----:B------:R-:W-:Y:S02]  /*5580*/  CS2R R62, SRZ ;  /* 0x00000000003e7805 */ /* 0x000fe4000001ff00 */
[----:B------:R-:W-:Y:S02]  /*5590*/  CS2R R60, SRZ ;  /* 0x00000000003c7805 */ /* 0x000fe4000001ff00 */
[----:B-1----:R-:W-:Y:S01]  /*55a0*/  CS2R R56, SRZ ;  /* 0x0000000000387805 */ /* 0x002fe2000001ff00 */
[----:B------:R-:W-:Y:S01]  /*55b0*/  BSSY B1, `(.L_x_538) ;  /* 0x000001d000017945 */ /* 0x000fe20003800000 */
[----:B------:R-:W-:-:S02]  /*55c0*/  CS2R R70, SRZ ;  /* 0x0000000000467805 */ /* 0x000fc4000001ff00 */
[----:B------:R-:W-:Y:S01]  /*55d0*/  CS2R R68, SRZ ;  /* 0x0000000000447805 */ /* 0x000fe2000001ff00 */
[----:B------:R0:W5:Y:S04]  /*55e0*/  @!P3 LDG.E.128 R60, desc[UR42][R66.64] ;  /* 0x0000002a423cb981 */ /* 0x000168000c1e1d00 */
[----:B------:R1:W5:Y:S01]  /*55f0*/  @!P3 LDG.E.128 R56, desc[UR42][R64.64] ;  /* 0x0000002a4038b981 */ /* 0x000362000c1e1d00 */
[----:B------:R-:W-:Y:S02]  /*5600*/  ISETP.GE.AND P3, PT, R16, R102, PT ;  /* 0x000000661000720c */ /* 0x000fe40003f66270 */
[----:B0-----:R-:W-:Y:S02]  /*5610*/  CS2R R66, SRZ ;  /* 0x0000000000427805 */ /* 0x001fe4000001ff00 */
[----:B-1----:R-:W-:Y:S01]  /*5620*/  CS2R R64, SRZ ;  /* 0x0000000000407805 */ /* 0x002fe2000001ff00 */
[----:B------:R-:W-:Y:S08]  /*5630*/  @P4 BRA `(.L_x_539) ;  /* 0x0000000000504947 */ /* 0x000ff00003800000 */
[----:B------:R-:W0:Y:S01]  /*5640*/  LDC.64 R64, c[0x0][0x3f8] ;  /* 0x0000fe00ff407b82 */ /* 0x000e220000000a00 */
[----:B------:R-:W-:Y:S01]  /*5650*/  IMAD.MOV.U32 R15, RZ, RZ, R90 ;  /* 0x000000ffff0f7224 */ /* 0x000fe200078e005a */
[----:B------:R-:W-:Y:S01]  /*5660*/  ULDC.64 UR4, c[0x0][0x3e8] ;  /* 0x0000fa0000047ab9 */ /* 0x000fe20000000a00 */
[----:B------:R-:W-:Y:S02]  /*5670*/  IMAD.MOV.U32 R13, RZ, RZ, R11 ;  /* 0x000000ffff0d7224 */ /* 0x000fe400078e000b */
[----:B0-----:R-:W-:-:S04]  /*5680*/  IMAD.WIDE.U32 R14, R64, 0x60, R14 ;  /* 0x00000060400e7825 */ /* 0x001fc800078e000e */
[----:B------:R-:W-:Y:S01]  /*5690*/  IMAD R66, R65, 0x60, RZ ;  /* 0x0000006041427824 */ /* 0x000fe200078e02ff */
[----:B------:R-:W-:-:S04]  /*56a0*/  IADD3 R65, P4, R82, R14, RZ ;  /* 0x0000000e52417210 */ /* 0x000fc80007f9e0ff */
[----:B------:R-:W-:Y:S02]  /*56b0*/  IADD3.X R66, R39, R15, R66, P4, !PT ;  /* 0x0000000f27427210 */ /* 0x000fe400027fe442 */
        /* <DEDUP_REMOVED lines=8> */
[----:B------:R-:W-:-:S03]  /*5740*/  LEA R68, P4, R11, UR4, 0x1 ;  /* 0x000000040b447c11 */ /* 0x000fc6000f8808ff */
[----:B------:R-:W5:Y:S01]  /*5750*/  LDG.E.128 R64, desc[UR42][R64.64] ;  /* 0x0000002a40407981 */ /* 0x000f62000c1e1d00 */
[----:B------:R-:W-:-:S06]  /*5760*/  LEA.HI.X R69, R11, UR5, R12, 0x1, P4 ;  /* 0x000000050b457c11 */ /* 0x000fcc000a0f0c0c */
[----:B------:R-:W5:Y:S03]  /*5770*/  LDG.E.128 R68, desc[UR42][R68.64] ;  /* 0x0000002a44447981 */ /* 0x000f66000c1e1d00 */
.L_x_539:
[----:B------:R-:W-:Y:S05]  /*5780*/  BSYNC B1 ;  /* 0x0000000000017941 */ /* 0x000fea0003800000 */
.L_x_538:
[----:B-----5:R-:W-:Y:S01]  /*5790*/  IMAD.MOV.U32 R12, RZ, RZ, R67 ;  /* 0x000000ffff0c7224 */ /* 0x020fe200078e0043 */
[----:B------:R-:W-:Y:S01]  /*57a0*/  UISETP.NE.AND UP0, UPT, UR41, 0x3, UPT ;  /* 0x000000032900788c */ /* 0x000fe2000bf05270 */
[----:B------:R-:W-:Y:S02]  /*57b0*/  IMAD.MOV.U32 R11, RZ, RZ, R66 ;  /* 0x000000ffff0b7224 */ /* 0x000fe400078e0042 */
        /* <DEDUP_REMOVED lines=65> */
.L_x_540:
[----:B------:R-:W-:Y:S01]  /*5bd0*/  IMAD R90, R155, 0x8, R156 ;  /* 0x000000089b5a7824 */ /* 0x000fe200078e029c */
[----:B------:R-:W-:Y:S01]  /*5be0*/  SHF.L.U32 R101, R154, 0x1f, RZ ;  /* 0x0000001f9a657819 */ /* 0x000fe200000006ff */
[----:B------:R-:W0:Y:S01]  /*5bf0*/  LDC R108, c[0x0][0x2f4] ;  /* 0x0000bd00ff6c7b82 */ /* 0x000e220000000800 */
[----:B------:R-:W-:Y:S02]  /*5c00*/  BSSY B1, `(.L_x_541) ;  /* 0x0000003000017945 */ /* 0x000fe40003800000 */
[----:B------:R-:W1:Y:S02]  /*5c10*/  SYNCS.PHASECHK.TRANS64.TRYWAIT P4, [R90+URZ+0x28890], R101 ;  /* 0x028890655a0075a7 */ /* 0x000e64000808017f */
[----:B-1----:R-:W-:Y:S05]  /*5c20*/  @!P4 BRA `(.L_x_542) ;  /* 0x000001740084c947 */ /* 0x002fea0003800000 */
.L_x_825:
[----:B------:R-:W-:Y:S05]  /*5c30*/  BSYNC B1 ;  /* 0x0000000000017941 */ /* 0x000fea0003800000 */
.L_x_541:
[----:B------:R-:W-:Y:S01]  /*5c40*/  UMOV UR4, 0xffffffff ;  /* 0xffffffff00047882 */ /* 0x000fe20000000000 */
[----:B0-----:R-:W-:Y:S02]  /*5c50*/  IADD3 R110, -R37, R108, RZ ;  /* 0x0000006c256e7210 */ /* 0x001fe40007ffe1ff */
[----:B------:R-:W-:Y:S05]  /*5c60*/  BRA.DIV UR4, `(.L_x_543) ;  /* 0x0000017604887947 */ /* 0x000fea000b800000 */
[----:B------:R0:W2:Y:S04]  /*5c70*/  SHFL.IDX PT, R105, R106, RZ, 0x181f ;  /* 0x00181fff6a697589 */ /* 0x0000a800000e0000 */
[----:B------:R0:W3:Y:S02]  /*5c80*/  SHFL.IDX PT, R104, R107, RZ, 0x181f ;  /* 0x00181fff6b687589 */ /* 0x0000e400000e0000 */
.L_x_829:
[----:B------:R-:W-:Y:S01]  /*5c90*/  ISETP.GE.OR P4, PT, R153, R96, P1 ;  /* 0x000000609900720c */ /* 0x000fe20000f86670 */
[----:B------:R-:W-:-:S12]  /*5ca0*/  BSSY B1, `(.L_x_544) ;  /* 0x000007a000017945 */ /* 0x000fd80003800000 */
[----:B------:R-:W-:Y:S05]  /*5cb0*/  @P4 BRA `(.L_x_545) ;  /* 0x0000000400e04947 */ /* 0x000fea0003800000 */
[----:B------:R-:W-:Y:S01]  /*5cc0*/  SEL R11, R37, R110, !P0 ;  /* 0x0000006e250b7207 */ /* 0x000fe20004000000 */
[----:B------:R-:W-:Y:S01]  /*5cd0*/  IMAD.SHL.U32 R15, R153, 0x40, RZ ;  /* 0x00000040990f7824 */ /* 0x000fe200078e00ff */
[C---:B---3--:R-:W-:Y:S01]  /*5ce0*/  LEA R102, P4, R77.reuse, R104, 0x1 ;  /* 0x000000684d667211 */ /* 0x048fe200078808ff */
[----:B------:R-:W-:Y:S01]  /*5cf0*/  BSSY B2, `(.L_x_546) ;  /* 0x0000070000027945 */ /* 0x000fe20003800000 */
[----:B------:R-:W-:Y:S02]  /*5d00*/  SHF.R.S32.HI R12, RZ, 0x1f, R11 ;  /* 0x0000001fff0c7819 */ /* 0x000fe4000001140b */
[----:B--2---:R-:W-:Y:S02]  /*5d10*/  LEA.HI.X R103, R77, R105, R89, 0x1, P4 ;  /* 0x000000694d677211 */ /* 0x004fe400020f0c59 */
[----:B------:R-:W-:-:S04]  /*5d20*/  LEA.HI R12, R12, R11, RZ, 0x4 ;  /* 0x0000000b0c0c7211 */ /* 0x000fc800078f20ff */
[----:B------:R-:W-:-:S04]  /*5d30*/  LEA.HI.SX32 R12, R12, R79, 0x1c ;  /* 0x0000004f0c0c7211 */ /* 0x000fc800078fe2ff */
[----:B------:R-:W-:Y:S01]  /*5d40*/  SHF.R.S32.HI R13, RZ, 0x1f, R12 ;  /* 0x0000001fff0d7819 */ /* 0x000fe2000001140c */
[----:B------:R-:W-:-:S03]  /*5d50*/  IMAD.SHL.U32 R11, R12, 0x8, RZ ;  /* 0x000000080c0b7824 */ /* 0x000fc600078e00ff */
[----:B------:R-:W-:Y:S02]  /*5d60*/  LEA.HI R13, R13, R12, RZ, 0x3 ;  /* 0x0000000c0d0d7211 */ /* 0x000fe400078f18ff */
[----:B------:R-:W-:-:S03]  /*5d70*/  LOP3.LUT R12, R11, 0x38, RZ, 0xc0, !PT ;  /* 0x000000380b0c7812 */ /* 0x000fc600078ec0ff */
[----:B------:R-:W-:Y:S01]  /*5d80*/  IMAD.SHL.U32 R14, R13, 0x400, RZ ;  /* 0x000004000d0e7824 */ /* 0x000fe200078e00ff */
[----:B------:R-:W-:-:S04]  /*5d90*/  LOP3.LUT R13, R12, 0x1c0, R15, 0xf8, !PT ;  /* 0x000001c00c0d7812 */ /* 0x000fc800078ef80f */
[----:B------:R-:W-:Y:S02]  /*5da0*/  LOP3.LUT R14, R14, 0x7fffe000, RZ, 0xc0, !PT ;  /* 0x7fffe0000e0e7812 */ /* 0x000fe400078ec0ff */
[----:B------:R-:W-:-:S04]  /*5db0*/  LOP3.LUT R13, R13, R200, RZ, 0x3c, !PT ;  /* 0x000000c80d0d7212 */ /* 0x000fc800078e3cff */
[----:B------:R-:W-:Y:S01]  /*5dc0*/  IADD3 R14, R13, R14, R201 ;  /* 0x0000000e0d0e7210 */ /* 0x000fe20007ffe0c9 */
[----:B------:R-:W-:-:S04]  /*5dd0*/  IMAD R13, R155, 0x4000, R7 ;  /* 0x000040009b0d7824 */ /* 0x000fc800078e0207 */
[----:B------:R-:W-:Y:S02]  /*5de0*/  IMAD R15, R155, 0x4000, R14 ;  /* 0x000040009b0f7824 */ /* 0x000fe400078e020e */
[--C-:B------:R-:W-:Y:S02]  /*5df0*/  IMAD R13, R13, 0x2, R156.reuse ;  /* 0x000000020d0d7824 */ /* 0x100fe400078e029c */
[----:B------:R-:W-:-:S04]  /*5e00*/  IMAD R72, R15, 0x2, R156 ;  /* 0x000000020f487824 */ /* 0x000fc800078e029c */
[----:B------:R-:W2:Y:S04]  /*5e10*/  LDS.128 R12, [R13+0x18400] ;  /* 0x018400000d0c7984 */ /* 0x000ea80000000c00 */
[----:B------:R-:W3:Y:S01]  /*5e20*/  LDS.128 R72, [R72+0x18400] ;  /* 0x0184000048487984 */ /* 0x000ee20000000c00 */
[----:B------:R-:W-:Y:S05]  /*5e30*/  @P3 BRA `(.L_x_547) ;  /* 0x00000004006c3947 */ /* 0x000fea0003800000 */
[----:B------:R-:W-:Y:S01]  /*5e40*/  SHF.R.U32.HI R143, RZ, 0x10, R45 ;  /* 0x00000010ff8f7819 */ /* 0x000fe2000001162d */
[----:B---3--:R-:W-:Y:S01]  /*5e50*/  IMAD.U32 R141, R75, 0x10000, RZ ;  /* 0x000100004b8d7824 */ /* 0x008fe200078e00ff */
[----:B------:R-:W-:Y:S02]  /*5e60*/  SHF.R.U32.HI R148, RZ, 0x10, R41 ;  /* 0x00000010ff947819 */ /* 0x000fe40000011629 */
[----:B------:R-:W-:Y:S02]  /*5e70*/  SHF.R.U64 R144, R42, 0x10, R43 ;  /* 0x000000102a907819 */ /* 0x000fe4000000122b */
[----:B------:R-:W-:Y:S02]  /*5e80*/  PRMT R143, R138, 0x5410, R143 ;  /* 0x000054108a8f7816 */ /* 0x000fe4000000008f */
[----:B------:R-:W-:Y:S02]  /*5e90*/  SHF.R.U32.HI R142, RZ, 0x10, R43 ;  /* 0x00000010ff8e7819 */ /* 0x000fe4000001162b */
[----:B------:R-:W-:Y:S01]  /*5ea0*/  SHF.R.U64 R147, R44, 0x10, R45 ;  /* 0x000000102c937819 */ /* 0x000fe2000000122d */
[----:B------:R-:W-:Y:S01]  /*5eb0*/  IMAD.U32 R45, R73, 0x10000, RZ ;  /* 0x00010000492d7824 */ /* 0x000fe200078e00ff */
[----:B------:R-:W-:-:S02]  /*5ec0*/  PRMT R139, R139, 0x5410, R148 ;  /* 0x000054108b8b7816 */ /* 0x000fc40000000094 */
[----:B------:R-:W-:Y:S02]  /*5ed0*/  SHF.R.U32.HI R145, RZ, 0x10, R47 ;  /* 0x00000010ff917819 */ /* 0x000fe4000001162f */
[----:B------:R-:W-:Y:S01]  /*5ee0*/  PRMT R43, R109, 0x5432, R144 ;  /* 0x000054326d2b7816 */ /* 0x000fe20000000090 */
[----:B------:R-:W-:Y:S01]  /*5ef0*/  IMAD.U32 R144, R143, 0x10000, RZ ;  /* 0x000100008f907824 */ /* 0x000fe200078e00ff */
[----:B------:R-:W-:Y:S02]  /*5f00*/  PRMT R138, R137, 0x5410, R142 ;  /* 0x00005410898a7816 */ /* 0x000fe4000000008e */
[----:B------:R-:W-:Y:S01]  /*5f10*/  PRMT R142, R136, 0x5410, R147 ;  /* 0x00005410888e7816 */ /* 0x000fe20000000093 */
[----:B------:R-:W-:Y:S01]  /*5f20*/  IMAD.U32 R136, R139, 0x10000, RZ ;  /* 0x000100008b887824 */ /* 0x000fe200078e00ff */
[----:B------:R-:W-:Y:S01]  /*5f30*/  SHF.R.U64 R146, R46, 0x10, R47 ;  /* 0x000000102e927819 */ /* 0x000fe2000000122f */
[----:B--2---:R-:W-:Y:S01]  /*5f40*/  IMAD.U32 R46, R13, 0x10000, RZ ;  /* 0x000100000d2e7824 */ /* 0x004fe200078e00ff */
[----:B------:R-:W-:Y:S01]  /*5f50*/  PRMT R145, R134, 0x5410, R145 ;  /* 0x0000541086917816 */ /* 0x000fe20000000091 */
[----:B------:R-:W-:Y:S01]  /*5f60*/  FMUL.FTZ R147, R45, R144 ;  /* 0x000000902d937220 */ /* 0x000fe20000410000 */
[----:B------:R-:W-:Y:S01]  /*5f70*/  LOP3.LUT R137, R143, 0xffff0000, RZ, 0xc0, !PT ;  /* 0xffff00008f897812 */ /* 0x000fe200078ec0ff */
[-C--:B------:R-:W-:Y:S01]  /*5f80*/  FMUL.FTZ R143, R45, R136.reuse ;  /* 0x000000882d8f7220 */ /* 0x080fe20000410000 */
[----:B------:R-:W-:Y:S01]  /*5f90*/  LOP3.LUT R140, R73, 0xffff0000, RZ, 0xc0, !PT ;  /* 0xffff0000498c7812 */ /* 0x000fe200078ec0ff */
[----:B------:R-:W-:Y:S01]  /*5fa0*/  FFMA.FTZ R45, R46, R136, -R147 ;  /* 0x000000882e2d7223 */ /* 0x000fe20000010893 */
[----:B------:R-:W-:Y:S01]  /*5fb0*/  PRMT R135, R135, 0x5410, R146 ;  /* 0x0000541087877816 */ /* 0x000fe20000000092 */
[----:B------:R-:W-:Y:S01]  /*5fc0*/  IMAD.U32 R136, R138, 0x10000, RZ ;  /* 0x000100008a887824 */ /* 0x000fe200078e00ff */
[----:B------:R-:W-:Y:S01]  /*5fd0*/  LOP3.LUT R139, R139, 0xffff0000, RZ, 0xc0, !PT ;  /* 0xffff00008b8b7812 */ /* 0x000fe200078ec0ff */
[----:B------:R-:W-:Y:S01]  /*5fe0*/  FFMA.FTZ R46, R46, R144, R143 ;  /* 0x000000902e2e7223 */ /* 0x000fe2000001008f */
[----:B------:R-:W-:Y:S01]  /*5ff0*/  SHF.L.U32 R146, R145, 0x10, RZ ;  /* 0x0000001091927819 */ /* 0x000fe200000006ff */
[----:B------:R-:W-:Y:S01]  /*6000*/  FMUL.FTZ R147, R140, R137 ;  /* 0x000000898c937220 */ /* 0x000fe20000410000 */
[----:B------:R-:W-:Y:S01]  /*6010*/  SHF.R.U64 R150, R40, 0x10, R41 ;  /* 0x0000001028967819 */ /* 0x000fe20000001229 */
[-C--:B------:R-:W-:Y:S01]  /*6020*/  FMUL.FTZ R143, R140, R139.reuse ;  /* 0x0000008b8c8f7220 */ /* 0x080fe20000410000 */
[----:B------:R-:W-:Y:S01]  /*6030*/  LOP3.LUT R44, R13, 0xffff0000, RZ, 0xc0, !PT ;  /* 0xffff00000d2c7812 */ /* 0x000fe200078ec0ff */
[----:B------:R-:W-:Y:S01]  /*6040*/  FMUL.FTZ R140, R141, R146 ;  /* 0x000000928d8c7220 */ /* 0x000fe20000410000 */
[----:B------:R-:W-:Y:S01]  /*6050*/  IMAD.U32 R73, R15, 0x10000, RZ ;  /* 0x000100000f497824 */ /* 0x000fe200078e00ff */
[----:B------:R-:W-:Y:S01]  /*6060*/  LOP3.LUT R47, R75, 0xffff0000, RZ, 0xc0, !PT ;  /* 0xffff00004b2f7812 */ /* 0x000fe200078ec0ff */
[-C--:B------:R-:W-:Y:S01]  /*6070*/  FMUL.FTZ R141, R141, R136.reuse ;  /* 0x000000888d8d7220 */ /* 0x080fe20000410000 */
[----:B------:R-:W-:Y:S01]  /*6080*/  LOP3.LUT R145, R145, 0xffff0000, RZ, 0xc0, !PT ;  /* 0xffff000091917812 */ /* 0x000fe200078ec0ff */
[C---:B------:R-:W-:Y:S01]  /*6090*/  FFMA.FTZ R134, R44.reuse, R139, -R147 ;  /* 0x0000008b2c867223 */ /* 0x040fe20000010893 */
[----:B------:R-:W-:Y:S01]  /*60a0*/  PRMT R75, R111, 0x5432, R150 ;  /* 0x000054326f4b7816 */ /* 0x000fe20000000096 */
[----:B------:R-:W-:Y:S01]  /*60b0*/  FFMA.FTZ R137, R44, R137, R143 ;  /* 0x000000892c897223 */ /* 0x000fe2000001008f */
[----:B------:R-:W-:Y:S01]  /*60c0*/  LOP3.LUT R42, R15, 0xffff0000, RZ, 0xc0, !PT ;  /* 0xffff00000f2a7812 */ /* 0x000fe200078ec0ff */
[C---:B------:R-:W-:Y:S01]  /*60d0*/  FFMA.FTZ R44, R73.reuse, R136, -R140 ;  /* 0x00000088492c7223 */ /* 0x040fe2000001088c */
[----:B------:R-:W-:Y:S01]  /*60e0*/  LOP3.LUT R138, R138, 0xffff0000, RZ, 0xc0, !PT ;  /* 0xffff00008a8a7812 */ /* 0x000fe200078ec0ff */
[----:B------:R-:W-:Y:S01]  /*60f0*/  FFMA.FTZ R141, R73, R146, R141 ;  /* 0x00000092498d7223 */ /* 0x000fe2000001008d */
[----:B------:R-:W-:Y:S01]  /*6100*/  FMUL.FTZ R73, R47, R145 ;  /* 0x000000912f497220 */ /* 0x000fe20000410000 */
[----:B------:R-:W-:Y:S01]  /*6110*/  IMAD.U32 R41, R72, 0x10000, RZ ;  /* 0x0001000048297824 */ /* 0x000fe200078e00ff */
[----:B------:R-:W-:Y:S01]  /*6120*/  SHF.L.U32 R13, R12, 0x10, RZ ;  /* 0x000000100c0d7819 */ /* 0x000fe200000006ff */
[----:B------:R-:W-:-:S02]  /*6130*/  IMAD.U32 R140, R142, 0x10000, RZ ;  /* 0x000100008e8c7824 */ /* 0x000fc400078e00ff */
[-C--:B------:R-:W-:Y:S01]  /*6140*/  FMUL.FTZ R139, R47, R138.reuse ;  /* 0x0000008a2f8b7220 */ /* 0x080fe20000410000 */
[----:B------:R-:W-:Y:S02]  /*6150*/  IMAD.U32 R136, R75, 0x10000, RZ ;  /* 0x000100004b887824 */ /* 0x000fe400078e00ff */
[----:B------:R-:W-:Y:S01]  /*6160*/  FFMA.FTZ R143, R42, R138, -R73 ;  /* 0x0000008a2a8f7223 */ /* 0x000fe20000010849 */
[C---:B------:R-:W-:Y:S01]  /*6170*/  FMUL.FTZ R138, R41.reuse, R140 ;  /* 0x0000008c298a7220 */ /* 0x040fe20000410000 */
[----:B------:R-:W-:Y:S01]  /*6180*/  LOP3.LUT R72, R72, 0xffff0000, RZ, 0xc0, !PT ;  /* 0xffff000048487812 */ /* 0x000fe200078ec0ff */
[----:B------:R-:W-:Y:S01]  /*6190*/  FMUL.FTZ R41, R41, R136 ;  /* 0x0000008829297220 */ /* 0x000fe20000410000 */
[----:B------:R-:W-:Y:S01]  /*61a0*/  LOP3.LUT R47, R142, 0xffff0000, RZ, 0xc0, !PT ;  /* 0xffff00008e2f7812 */ /* 0x000fe200078ec0ff */
[C---:B------:R-:W-:Y:S01]  /*61b0*/  IMAD.U32 R15, R14.reuse, 0x10000, RZ ;  /* 0x000100000e0f7824 */ /* 0x040fe200078e00ff */
[----:B------:R-:W-:Y:S01]  /*61c0*/  LOP3.LUT R75, R75, 0xffff0000, RZ, 0xc0, !PT ;  /* 0xffff00004b4b7812 */ /* 0x000fe200078ec0ff */
[----:B------:R-:W-:Y:S01]  /*61d0*/  FFMA.FTZ R140, R13, R140, R41 ;  /* 0x0000008c0d8c7223 */ /* 0x000fe20000010029 */
[----:B------:R-:W-:Y:S01]  /*61e0*/  LOP3.LUT R40, R14, 0xffff0000, RZ, 0xc0, !PT ;  /* 0xffff00000e287812 */ /* 0x000fe200078ec0ff */
[----:B------:R-:W-:Y:S01]  /*61f0*/  IMAD.U32 R14, R74, 0x10000, RZ ;  /* 0x000100004a0e7824 */ /* 0x000fe200078e00ff */
[----:B------:R-:W-:Y:S01]  /*6200*/  LOP3.LUT R12, R12, 0xffff0000, RZ, 0xc0, !PT ;  /* 0xffff00000c0c7812 */ /* 0x000fe200078ec0ff */
[----:B------:R-:W-:Y:S01]  /*6210*/  FFMA.FTZ R42, R42, R145, R139 ;  /* 0x000000912a2a7223 */ /* 0x000fe2000001008b */
[C---:B------:R-:W-:Y:S01]  /*6220*/  IMAD.U32 R41, R135.reuse, 0x10000, RZ ;  /* 0x0001000087297824 */ /* 0x040fe200078e00ff */
[----:B------:R-:W-:Y:S01]  /*6230*/  LOP3.LUT R74, R74, 0xffff0000, RZ, 0xc0, !PT ;  /* 0xffff00004a4a7812 */ /* 0x000fe200078ec0ff */
[C---:B------:R-:W-:Y:S01]  /*6240*/  FMUL.FTZ R73, R72.reuse, R47 ;  /* 0x0000002f48497220 */ /* 0x040fe20000410000 */
[----:B------:R-:W-:Y:S01]  /*6250*/  FMUL.FTZ R139, R72, R75 ;  /* 0x0000004b488b7220 */ /* 0x000fe20000410000 */
[----:B------:R-:W-:Y:S01]  /*6260*/  LOP3.LUT R135, R135, 0xffff0000, RZ, 0xc0, !PT ;  /* 0xffff000087877812 */ /* 0x000fe200078ec0ff */
[----:B------:R-:W-:Y:S01]  /*6270*/  FFMA.FTZ R138, R13, R136, -R138 ;  /* 0x000000880d8a7223 */ /* 0x000fe2000001088a */
[----:B------:R-:W-:-:S02]  /*6280*/  IMAD.U32 R13, R43, 0x10000, RZ ;  /* 0x000100002b0d7824 */ /* 0x000fc400078e00ff */
[C---:B------:R-:W-:Y:S01]  /*6290*/  FFMA.FTZ R73, R12.reuse, R75, -R73 ;  /* 0x0000004b0c497223 */ /* 0x040fe20000010849 */
[----:B------:R-:W-:Y:S01]  /*62a0*/  LOP3.LUT R43, R43, 0xffff0000, RZ, 0xc0, !PT ;  /* 0xffff00002b2b7812 */ /* 0x000fe200078ec0ff */
[----:B------:R-:W-:Y:S01]  /*62b0*/  FFMA.FTZ R139, R12, R47, R139 ;  /* 0x0000002f0c8b7223 */ /* 0x000fe2000001008b */
[----:B------:R-:W-:Y:S01]  /*62c0*/  FMUL.FTZ R12, R14, R41 ;  /* 0x000000290e0c7220 */ /* 0x000fe20000410000 */
[----:B------:R-:W-:Y:S01]  /*62d0*/  FMUL.FTZ R47, R74, R135 ;  /* 0x000000874a2f7220 */ /* 0x000fe20000410000 */
[----:B------:R-:W-:Y:S01]  /*62e0*/  FMUL.FTZ R14, R14, R13 ;  /* 0x0000000d0e0e7220 */ /* 0x000fe20000410000 */
[----:B------:R-:W-:Y:S01]  /*62f0*/  FMUL.FTZ R74, R74, R43 ;  /* 0x0000002b4a4a7220 */ /* 0x000fe20000410000 */
[C---:B------:R-:W-:Y:S01]  /*6300*/  FFMA.FTZ R12, R15.reuse, R13, -R12 ;  /* 0x0000000d0f0c7223 */ /* 0x040fe2000001080c */
[C---:B------:R-:W-:Y:S01]  /*6310*/  FFMA.FTZ R47, R40.reuse, R43, -R47 ;  /* 0x0000002b282f7223 */ /* 0x040fe2000001082f */
[----:B------:R-:W-:Y:S01]  /*6320*/  FFMA.FTZ R14, R15, R41, R14 ;  /* 0x000000290f0e7223 */ /* 0x000fe2000001000e */
[----:B------:R-:W-:Y:S01]  /*6330*/  FFMA.FTZ R135, R40, R135, R74 ;  /* 0x0000008728877223 */ /* 0x000fe2000001004a */
[----:B------:R-:W-:-:S02]  /*6340*/  F2FP.BF16.F32.PACK_AB R46, R137, R46 ;  /* 0x0000002e892e723e */ /* 0x000fc400000010ff */
[----:B------:R-:W-:Y:S02]  /*6350*/  F2FP.BF16.F32.PACK_AB R138, R73, R138 ;  /* 0x0000008a498a723e */ /* 0x000fe400000010ff */
[----:B------:R-:W-:Y:S01]  /*6360*/  F2FP.BF16.F32.PACK_AB R40, R47, R12 ;  /* 0x0000000c2f28723e */ /* 0x000fe200000010ff */
[----:B------:R-:W-:Y:S01]  /*6370*/  IMAD.MOV.U32 R73, RZ, RZ, R46 ;  /* 0x000000ffff497224 */ /* 0x000fe200078e002e */
[----:B------:R-:W-:Y:S01]  /*6380*/  F2FP.BF16.F32.PACK_AB R74, R135, R14 ;  /* 0x0000000e874a723e */ /* 0x000fe200000010ff */
[----:B------:R-:W-:Y:S01]  /*6390*/  IMAD.MOV.U32 R12, RZ, RZ, R138 ;  /* 0x000000ffff0c7224 */ /* 0x000fe200078e008a */
[----:B------:R-:W-:Y:S01]  /*63a0*/  F2FP.BF16.F32.PACK_AB R13, R134, R45 ;  /* 0x0000002d860d723e */ /* 0x000fe200000010ff */
[----:B------:R-:W-:Y:S01]  /*63b0*/  IMAD.MOV.U32 R14, RZ, RZ, R40 ;  /* 0x000000ffff0e7224 */ /* 0x000fe200078e0028 */
[----:B------:R-:W-:Y:S02]  /*63c0*/  F2FP.BF16.F32.PACK_AB R15, R143, R44 ;  /* 0x0000002c8f0f723e */ /* 0x000fe400000010ff */
[----:B------:R-:W-:-:S02]  /*63d0*/  F2FP.BF16.F32.PACK_AB R75, R42, R141 ;  /* 0x0000008d2a4b723e */ /* 0x000fc400000010ff */
[----:B------:R-:W-:-:S07]  /*63e0*/  F2FP.BF16.F32.PACK_AB R72, R139, R140 ;  /* 0x0000008c8b48723e */ /* 0x000fce00000010ff */
.L_x_547:
[----:B------:R-:W-:Y:S05]  /*63f0*/  BSYNC B2 ;  /* 0x0000000000027941 */ /* 0x000fea0003800000 */
.L_x_546:
[----:B------:R-:W-:Y:S01]  /*6400*/  ISETP.GE.AND P4, PT, R11, R108, PT ;  /* 0x0000006c0b00720c */ /* 0x000fe20003f86270 */
[----:B--2---:R4:W-:-:S12]  /*6410*/  ST.E.128 desc[UR42][R102.64], R12 ;  /* 0x0000000c66007985 */ /* 0x0049d8000c101d2a */
[----:B------:R-:W-:-:S05]  /*6420*/  @!P4 IMAD.WIDE R104, R11, 0x2, R104 ;  /* 0x000000020b68c825 */ /* 0x000fca00078e0268 */
[----:B---3--:R4:W-:Y:S02]  /*6430*/  @!P4 ST.E.128 desc[UR42][R104.64], R72 ;  /* 0x000000486800c985 */ /* 0x0089e4000c101d2a */
.L_x_545:
[----:B------:R-:W-:Y:S05]  /*6440*/  BSYNC B1 ;  /* 0x0000000000017941 */ /* 0x000fea0003800000 */
.L_x_544:
[----:B------:R-:W-:-:S03]  /*6450*/  UMOV UR4, 0xffffffff ;  /* 0xffffffff00047882 */ /* 0x000fc60000000000 */
[----:B------:R-:W-:Y:S05]  /*6460*/  BRA.DIV UR4, `(.L_x_548) ;  /* 0x0000016e04d47947 */ /* 0x000fea000b800000 */
[----:B------:R0:W0:Y:S04]  /*6470*/  SHFL.IDX PT, R47, R106, 0x1, 0x181f ;  /* 0x00381f006a2f7f89 */ /* 0x00002800000e0000 */
[----:B------:R0:W0:Y:S02]  /*6480*/  SHFL.IDX PT, R46, R107, 0x1, 0x181f ;  /* 0x00381f006b2e7f89 */ /* 0x00002400000e0000 */
.L_x_833:
[----:B------:R-:W-:Y:S01]  /*6490*/  IADD3 R11, R153, 0x20, RZ ;  /* 0x00000020990b7810 */ /* 0x000fe20007ffe0ff */
[----:B------:R-:W-:Y:S03]  /*64a0*/  BSSY B1, `(.L_x_549) ;  /* 0x000007a000017945 */ /* 0x000fe60003800000 */
[----:B------:R-:W-:-:S13]  /*64b0*/  ISETP.GE.OR P4, PT, R11, R96, P1 ;  /* 0x000000600b00720c */ /* 0x000fda0000f86670 */
[----:B------:R-:W-:Y:S05]  /*64c0*/  @P4 BRA `(.L_x_550) ;  /* 0x0000000400dc4947 */ /* 0x000fea0003800000 */
[----:B------:R-:W-:Y:S01]  /*64d0*/  SEL R11, R37, R110, !P0 ;  /* 0x0000006e250b7207 */ /* 0x000fe20004000000 */
[----:B------:R-:W-:Y:S01]  /*64e0*/  BSSY B2, `(.L_x_551) ;  /* 0x0000071000027945 */ /* 0x000fe20003800000 */
[----:B----4-:R-:W-:Y:S02]  /*64f0*/  SHF.R.U32.HI R14, RZ, 0x3, R193 ;  /* 0x00000003ff0e7819 */ /* 0x010fe400000116c1 */
[----:B------:R-:W-:Y:S02]  /*6500*/  SHF.R.S32.HI R12, RZ, 0x1f, R11 ;  /* 0x0000001fff0c7819 */ /* 0x000fe4000001140b */
[C---:B0-----:R-:W-:Y:S02]  /*6510*/  LEA R44, P4, R77.reuse, R46, 0x1 ;  /* 0x0000002e4d2c7211 */ /* 0x041fe400078808ff */
[----:B------:R-:W-:Y:S02]  /*6520*/  LEA.HI R12, R12, R11, RZ, 0x4 ;  /* 0x0000000b0c0c7211 */ /* 0x000fe400078f20ff */
[----:B------:R-:W-:-:S02]  /*6530*/  LEA.HI.X R45, R77, R47, R89, 0x1, P4 ;  /* 0x0000002f4d2d7211 */ /* 0x000fc400020f0c59 */
[----:B------:R-:W-:-:S04]  /*6540*/  LEA.HI.SX32 R12, R12, R79, 0x1c ;  /* 0x0000004f0c0c7211 */ /* 0x000fc800078fe2ff */
[----:B------:R-:W-:Y:S01]  /*6550*/  SHF.R.S32.HI R13, RZ, 0x1f, R12 ;  /* 0x0000001fff0d7819 */ /* 0x000fe2000001140c */
[----:B------:R-:W-:-:S03]  /*6560*/  IMAD.SHL.U32 R11, R12, 0x8, RZ ;  /* 0x000000080c0b7824 */ /* 0x000fc600078e00ff */
[----:B------:R-:W-:Y:S02]  /*6570*/  LEA.HI R13, R13, R12, RZ, 0x3 ;  /* 0x0000000c0d0d7211 */ /* 0x000fe400078f18ff */
[----:B------:R-:W-:-:S03]  /*6580*/  LOP3.LUT R12, R193, 0x38, R11, 0xf8, !PT ;  /* 0x00000038c10c7812 */ /* 0x000fc600078ef80b */
[----:B------:R-:W-:Y:S01]  /*6590*/  IMAD.SHL.U32 R13, R13, 0x400, RZ ;  /* 0x000004000d0d7824 */ /* 0x000fe200078e00ff */
[----:B------:R-:W-:-:S04]  /*65a0*/  LOP3.LUT R12, R12, R14, RZ, 0x3c, !PT ;  /* 0x0000000e0c0c7212 */ /* 0x000fc800078e3cff */
[----:B------:R-:W-:-:S04]  /*65b0*/  LOP3.LUT R13, R13, 0x7fffe000, RZ, 0xc0, !PT ;  /* 0x7fffe0000d0d7812 */ /* 0x000fc800078ec0ff */
[----:B------:R-:W-:Y:S01]  /*65c0*/  IADD3 R12, R12, R13, R199 ;  /* 0x0000000d0c0c7210 */ /* 0x000fe20007ffe0c7 */
[----:B------:R-:W-:-:S04]  /*65d0*/  IMAD R13, R155, 0x4000, R4 ;  /* 0x000040009b0d7824 */ /* 0x000fc800078e0204 */
[----:B------:R-:W-:Y:S02]  /*65e0*/  IMAD R15, R155, 0x4000, R12 ;  /* 0x000040009b0f7824 */ /* 0x000fe400078e020c */
[--C-:B------:R-:W-:Y:S02]  /*65f0*/  IMAD R13, R13, 0x2, R156.reuse ;  /* 0x000000020d0d7824 */ /* 0x100fe400078e029c */
[----:B------:R-:W-:-:S04]  /*6600*/  IMAD R40, R15, 0x2, R156 ;  /* 0x000000020f287824 */ /* 0x000fc800078e029c */
[----:B------:R-:W0:Y:S04]  /*6610*/  LDS.128 R12, [R13+0x18400] ;  /* 0x018400000d0c7984 */ /* 0x000e280000000c00 */
[----:B------:R-:W4:Y:S01]  /*6620*/  LDS.128 R40, [R40+0x18400] ;  /* 0x0184000028287984 */ /* 0x000f220000000c00 */
[----:B------:R-:W-:Y:S05]  /*6630*/  @P3 BRA `(.L_x_552) ;  /* 0x00000004006c3947 */ /* 0x000fea0003800000 */
[----:B--2---:R-:W-:Y:S02]  /*6640*/  SHF.R.U32.HI R105, RZ, 0x10, R49 ;  /* 0x00000010ff697819 */ /* 0x004fe40000011631 */
[--C-:B------:R-:W-:Y:S02]  /*6650*/  SHF.R.U32.HI R73, RZ, 0x10, R53.reuse ;  /* 0x00000010ff497819 */ /* 0x100fe40000011635 */
[----:B------:R-:W-:Y:S01]  /*6660*/  SHF.R.U64 R72, R52, 0x10, R53 ;  /* 0x0000001034487819 */ /* 0x000fe20000001235 */
[----:B0-----:R-:W-:Y:S01]  /*6670*/  IMAD.U32 R52, R15, 0x10000, RZ ;  /* 0x000100000f347824 */ /* 0x001fe200078e00ff */
[----:B------:R-:W-:Y:S02]  /*6680*/  PRMT R132, R132, 0x5410, R105 ;  /* 0x0000541084847816 */ /* 0x000fe40000000069 */
[----:B------:R-:W-:Y:S02]  /*6690*/  PRMT R130, R130, 0x5410, R73 ;  /* 0x0000541082827816 */ /* 0x000fe40000000049 */
[----:B------:R-:W-:-:S02]  /*66a0*/  SHF.R.U32.HI R75, RZ, 0x10, R51 ;  /* 0x00000010ff4b7819 */ /* 0x000fc40000011633 */
[----:B------:R-:W-:Y:S01]  /*66b0*/  SHF.R.U32.HI R103, RZ, 0x10, R55 ;  /* 0x00000010ff677819 */ /* 0x000fe20000011637 */
[----:B------:R-:W-:Y:S01]  /*66c0*/  IMAD.U32 R73, R130, 0x10000, RZ ;  /* 0x0001000082497824 */ /* 0x000fe200078e00ff */
[----:B----4-:R-:W-:Y:S02]  /*66d0*/  SHF.L.U32 R53, R41, 0x10, RZ ;  /* 0x0000001029357819 */ /* 0x010fe400000006ff */
[----:B------:R-:W-:Y:S01]  /*66e0*/  PRMT R129, R129, 0x5410, R72 ;  /* 0x0000541081817816 */ /* 0x000fe20000000048 */
[----:B------:R-:W-:Y:S01]  /*66f0*/  IMAD.U32 R72, R132, 0x10000, RZ ;  /* 0x0001000084487824 */ /* 0x000fe200078e00ff */
[----:B------:R-:W-:Y:S01]  /*6700*/  SHF.R.U64 R102, R50, 0x10, R51 ;  /* 0x0000001032667819 */ /* 0x000fe20000001233 */
[----:B------:R-:W-:Y:S01]  /*6710*/  IMAD.U32 R50, R13, 0x10000, RZ ;  /* 0x000100000d327824 */ /* 0x000fe200078e00ff */
[----:B------:R-:W-:Y:S01]  /*6720*/  PRMT R126, R126, 0x5410, R75 ;  /* 0x000054107e7e7816 */ /* 0x000fe2000000004b */
[CC--:B------:R-:W-:Y:S01]  /*6730*/  FMUL.FTZ R75, R53.reuse, R73.reuse ;  /* 0x00000049354b7220 */ /* 0x0c0fe20000410000 */
[----:B------:R-:W-:Y:S01]  /*6740*/  PRMT R128, R128, 0x5410, R103 ;  /* 0x0000541080807816 */ /* 0x000fe20000000067 */
[-C--:B------:R-:W-:Y:S01]  /*6750*/  FMUL.FTZ R103, R53, R72.reuse ;  /* 0x0000004835677220 */ /* 0x080fe20000410000 */
[----:B------:R-:W-:Y:S01]  /*6760*/  SHF.R.U64 R74, R54, 0x10, R55 ;  /* 0x00000010364a7819 */ /* 0x000fe20000001237 */
[C---:B------:R-:W-:Y:S01]  /*6770*/  FFMA.FTZ R75, R50.reuse, R72, -R75 ;  /* 0x00000048324b7223 */ /* 0x040fe2000001084b */
[----:B------:R-:W-:Y:S01]  /*6780*/  LOP3.LUT R54, R41, 0xffff0000, RZ, 0xc0, !PT ;  /* 0xffff000029367812 */ /* 0x000fe200078ec0ff */
[----:B------:R-:W-:Y:S01]  /*6790*/  FFMA.FTZ R103, R50, R73, R103 ;  /* 0x0000004932677223 */ /* 0x000fe20000010067 */
[----:B------:R-:W-:Y:S01]  /*67a0*/  LOP3.LUT R130, R130, 0xffff0000, RZ, 0xc0, !PT ;  /* 0xffff000082827812 */ /* 0x000fe200078ec0ff */
[----:B------:R-:W-:Y:S01]  /*67b0*/  IMAD.U32 R55, R43, 0x10000, RZ ;  /* 0x000100002b377824 */ /* 0x000fe200078e00ff */
[----:B------:R-:W-:Y:S01]  /*67c0*/  SHF.L.U32 R50, R126, 0x10, RZ ;  /* 0x000000107e327819 */ /* 0x000fe200000006ff */
[----:B------:R-:W-:Y:S01]  /*67d0*/  IMAD.U32 R53, R128, 0x10000, RZ ;  /* 0x0001000080357824 */ /* 0x000fe200078e00ff */
[----:B------:R-:W-:Y:S01]  /*67e0*/  LOP3.LUT R132, R132, 0xffff0000, RZ, 0xc0, !PT ;  /* 0xffff000084847812 */ /* 0x000fe200078ec0ff */
[----:B------:R-:W-:Y:S01]  /*67f0*/  FMUL.FTZ R72, R54, R130 ;  /* 0x0000008236487220 */ /* 0x000fe20000410000 */
[----:B---3--:R-:W-:Y:S01]  /*6800*/  SHF.R.U64 R104, R48, 0x10, R49 ;  /* 0x0000001030687819 */ /* 0x008fe20000001231 */
[-C--:B------:R-:W-:Y:S01]  /*6810*/  FMUL.FTZ R73, R55, R53.reuse ;  /* 0x0000003537497220 */ /* 0x080fe20000410000 */
[----:B------:R-:W-:Y:S01]  /*6820*/  PRMT R127, R127, 0x5410, R74 ;  /* 0x000054107f7f7816 */ /* 0x000fe2000000004a */
[----:B------:R-:W-:Y:S01]  /*6830*/  FMUL.FTZ R74, R55, R50 ;  /* 0x00000032374a7220 */ /* 0x000fe20000410000 */
[----:B------:R-:W-:Y:S01]  /*6840*/  LOP3.LUT R51, R13, 0xffff0000, RZ, 0xc0, !PT ;  /* 0xffff00000d337812 */ /* 0x000fe200078ec0ff */
[----:B------:R-:W-:Y:S01]  /*6850*/  FMUL.FTZ R54, R54, R132 ;  /* 0x0000008436367220 */ /* 0x000fe20000410000 */
[----:B------:R-:W-:Y:S01]  /*6860*/  LOP3.LUT R43, R43, 0xffff0000, RZ, 0xc0, !PT ;  /* 0xffff00002b2b7812 */ /* 0x000fe200078ec0ff */
[----:B------:R-:W-:Y:S01]  /*6870*/  FFMA.FTZ R73, R52, R50, -R73 ;  /* 0x0000003234497223 */ /* 0x000fe20000010849 */
[----:B------:R-:W-:Y:S01]  /*6880*/  LOP3.LUT R128, R128, 0xffff0000, RZ, 0xc0, !PT ;  /* 0xffff000080807812 */ /* 0x000fe200078ec0ff */
[----:B------:R-:W-:Y:S01]  /*6890*/  FFMA.FTZ R74, R52, R53, R74 ;  /* 0x00000035344a7223 */ /* 0x000fe2000001004a */
[----:B------:R-:W-:Y:S01]  /*68a0*/  PRMT R133, R133, 0x5410, R104 ;  /* 0x0000541085857816 */ /* 0x000fe20000000068 */
[C---:B------:R-:W-:Y:S01]  /*68b0*/  FFMA.FTZ R72, R51.reuse, R132, -R72 ;  /* 0x0000008433487223 */ /* 0x040fe20000010848 */
[----:B------:R-:W-:Y:S01]  /*68c0*/  LOP3.LUT R126, R126, 0xffff0000, RZ, 0xc0, !PT ;  /* 0xffff00007e7e7812 */ /* 0x000fe200078ec0ff */
[----:B------:R-:W-:Y:S01]  /*68d0*/  FFMA.FTZ R130, R51, R130, R54 ;  /* 0x0000008233827223 */ /* 0x000fe20000010036 */
[----:B------:R-:W-:Y:S01]  /*68e0*/  LOP3.LUT R49, R15, 0xffff0000, RZ, 0xc0, !PT ;  /* 0xffff00000f317812 */ /* 0x000fe200078ec0ff */
[----:B------:R-:W-:Y:S01]  /*68f0*/  FMUL.FTZ R52, R43, R128 ;  /* 0x000000802b347220 */ /* 0x000fe20000410000 */
[----:B------:R-:W-:-:S02]  /*6900*/  IMAD.U32 R41, R40, 0x10000, RZ ;  /* 0x0001000028297824 */ /* 0x000fc400078e00ff */
[-C--:B------:R-:W-:Y:S01]  /*6910*/  FMUL.FTZ R54, R43, R126.reuse ;  /* 0x0000007e2b367220 */ /* 0x080fe20000410000 */
[----:B------:R-:W-:Y:S01]  /*6920*/  IMAD.U32 R50, R133, 0x10000, RZ ;  /* 0x0001000085327824 */ /* 0x000fe200078e00ff */
[----:B------:R-:W-:Y:S01]  /*6930*/  LOP3.LUT R40, R40, 0xffff0000, RZ, 0xc0, !PT ;  /* 0xffff000028287812 */ /* 0x000fe200078ec0ff */
[----:B------:R-:W-:Y:S02]  /*6940*/  IMAD.U32 R51, R129, 0x10000, RZ ;  /* 0x0001000081337824 */ /* 0x000fe400078e00ff */
[----:B------:R-:W-:Y:S01]  /*6950*/  FFMA.FTZ R126, R49, R126, -R52 ;  /* 0x0000007e317e7223 */ /* 0x000fe20000010834 */
[----:B------:R-:W-:Y:S01]  /*6960*/  LOP3.LUT R129, R129, 0xffff0000, RZ, 0xc0, !PT ;  /* 0xffff000081817812 */ /* 0x000fe200078ec0ff */
[C---:B------:R-:W-:Y:S01]  /*6970*/  IMAD.U32 R48, R12.reuse, 0x10000, RZ ;  /* 0x000100000c307824 */ /* 0x040fe200078e00ff */
[----:B------:R-:W-:Y:S01]  /*6980*/  LOP3.LUT R133, R133, 0xffff0000, RZ, 0xc0, !PT ;  /* 0xffff000085857812 */ /* 0x000fe200078ec0ff */
[C---:B------:R-:W-:Y:S01]  /*6990*/  FMUL.FTZ R43, R41.reuse, R51 ;  /* 0x00000033292b7220 */ /* 0x040fe20000410000 */
[----:B------:R-:W-:Y:S01]  /*69a0*/  FMUL.FTZ R52, R41, R50 ;  /* 0x0000003229347220 */ /* 0x000fe20000410000 */
[----:B------:R-:W-:Y:S01]  /*69b0*/  PRMT R131, R131, 0x5410, R102 ;  /* 0x0000541083837816 */ /* 0x000fe20000000066 */
[----:B------:R-:W-:Y:S01]  /*69c0*/  FFMA.FTZ R53, R49, R128, R54 ;  /* 0x0000008031357223 */ /* 0x000fe20000010036 */
[----:B------:R-:W-:Y:S01]  /*69d0*/  LOP3.LUT R13, R12, 0xffff0000, RZ, 0xc0, !PT ;  /* 0xffff00000c0d7812 */ /* 0x000fe200078ec0ff */
[----:B------:R-:W-:Y:S01]  /*69e0*/  FMUL.FTZ R54, R40, R129 ;  /* 0x0000008128367220 */ /* 0x000fe20000410000 */
[C---:B------:R-:W-:Y:S01]  /*69f0*/  FFMA.FTZ R43, R48.reuse, R50, -R43 ;  /* 0x00000032302b7223 */ /* 0x040fe2000001082b */
[----:B------:R-:W-:Y:S01]  /*6a00*/  FFMA.FTZ R52, R48, R51, R52 ;  /* 0x0000003330347223 */ /* 0x000fe20000010034 */
[----:B------:R-:W-:-:S02]  /*6a10*/  IMAD.U32 R15, R42, 0x10000, RZ ;  /* 0x000100002a0f7824 */ /* 0x000fc400078e00ff */
[-C--:B------:R-:W-:Y:S01]  /*6a20*/  FMUL.FTZ R48, R40, R133.reuse ;  /* 0x0000008528307220 */ /* 0x080fe20000410000 */
[----:B------:R-:W-:Y:S01]  /*6a30*/  IMAD.U32 R41, R127, 0x10000, RZ ;  /* 0x000100007f297824 */ /* 0x000fe200078e00ff */
[----:B------:R-:W-:Y:S01]  /*6a40*/  LOP3.LUT R42, R42, 0xffff0000, RZ, 0xc0, !PT ;  /* 0xffff00002a2a7812 */ /* 0x000fe200078ec0ff */
[----:B------:R-:W-:Y:S01]  /*6a50*/  IMAD.U32 R40, R131, 0x10000, RZ ;  /* 0x0001000083287824 */ /* 0x000fe200078e00ff */
[----:B------:R-:W-:Y:S01]  /*6a60*/  LOP3.LUT R127, R127, 0xffff0000, RZ, 0xc0, !PT ;  /* 0xffff00007f7f7812 */ /* 0x000fe200078ec0ff */
[----:B------:R-:W-:Y:S01]  /*6a70*/  FFMA.FTZ R54, R13, R133, -R54 ;  /* 0x000000850d367223 */ /* 0x000fe20000010836 */
[----:B------:R-:W-:Y:S01]  /*6a80*/  LOP3.LUT R131, R131, 0xffff0000, RZ, 0xc0, !PT ;  /* 0xffff000083837812 */ /* 0x000fe200078ec0ff */
[C---:B------:R-:W-:Y:S02]  /*6a90*/  IMAD.U32 R12, R14.reuse, 0x10000, RZ ;  /* 0x000100000e0c7824 */ /* 0x040fe400078e00ff */
[----:B------:R-:W-:Y:S01]  /*6aa0*/  FFMA.FTZ R13, R13, R129, R48 ;  /* 0x000000810d0d7223 */ /* 0x000fe20000010030 */
[----:B------:R-:W-:Y:S01]  /*6ab0*/  LOP3.LUT R14, R14, 0xffff0000, RZ, 0xc0, !PT ;  /* 0xffff00000e0e7812 */ /* 0x000fe200078ec0ff */
[C---:B------:R-:W-:Y:S01]  /*6ac0*/  FMUL.FTZ R49, R15.reuse, R41 ;  /* 0x000000290f317220 */ /* 0x040fe20000410000 */
[-C--:B------:R-:W-:Y:S01]  /*6ad0*/  FMUL.FTZ R48, R15, R40.reuse ;  /* 0x000000280f307220 */ /* 0x080fe20000410000 */
[C---:B------:R-:W-:Y:S01]  /*6ae0*/  FMUL.FTZ R15, R42.reuse, R127 ;  /* 0x0000007f2a0f7220 */ /* 0x040fe20000410000 */
[----:B------:R-:W-:Y:S01]  /*6af0*/  FMUL.FTZ R42, R42, R131 ;  /* 0x000000832a2a7220 */ /* 0x000fe20000410000 */
[C---:B------:R-:W-:Y:S01]  /*6b00*/  FFMA.FTZ R49, R12.reuse, R40, -R49 ;  /* 0x000000280c317223 */ /* 0x040fe20000010831 */
[----:B------:R-:W-:Y:S01]  /*6b10*/  FFMA.FTZ R48, R12, R41, R48 ;  /* 0x000000290c307223 */ /* 0x000fe20000010030 */
[----:B------:R-:W-:Y:S01]  /*6b20*/  FFMA.FTZ R12, R14, R131, -R15 ;  /* 0x000000830e0c7223 */ /* 0x000fe2000001080f */
[----:B------:R-:W-:Y:S01]  /*6b30*/  F2FP.BF16.F32.PACK_AB R43, R54, R43 ;  /* 0x0000002b362b723e */ /* 0x000fe200000010ff */
        /* <DEDUP_REMOVED lines=10> */
[----:B------:R-:W-:-:S07]  /*6be0*/  F2FP.BF16.F32.PACK_AB R42, R127, R48 ;  /* 0x000000307f2a723e */ /* 0x000fce00000010ff */
.L_x_552:
[----:B------:R-:W-:Y:S05]  /*6bf0*/  BSYNC B2 ;  /* 0x0000000000027941 */ /* 0x000fea0003800000 */
.L_x_551:
[----:B------:R-:W-:Y:S01]  /*6c00*/  ISETP.GE.AND P4, PT, R11, R108, PT ;  /* 0x0000006c0b00720c */ /* 0x000fe20003f86270 */
[----:B0-----:R0:W-:-:S12]  /*6c10*/  ST.E.128 desc[UR42][R44.64], R12 ;  /* 0x0000000c2c007985 */ /* 0x0011d8000c101d2a */
[----:B------:R-:W-:-:S05]  /*6c20*/  @!P4 IMAD.WIDE R46, R11, 0x2, R46 ;  /* 0x000000020b2ec825 */ /* 0x000fca00078e022e */
[----:B----4-:R0:W-:Y:S02]  /*6c30*/  @!P4 ST.E.128 desc[UR42][R46.64], R40 ;  /* 0x000000282e00c985 */ /* 0x0101e4000c101d2a */
.L_x_550:
[----:B------:R-:W-:Y:S05]  /*6c40*/  BSYNC B1 ;  /* 0x0000000000017941 */ /* 0x000fea0003800000 */
.L_x_549:
[----:B------:R-:W-:-:S03]  /*6c50*/  UMOV UR4, 0xffffffff ;  /* 0xffffffff00047882 */ /* 0x000fc60000000000 */
[----:B------:R-:W-:Y:S05]  /*6c60*/  BRA.DIV UR4, `(.L_x_553) ;  /* 0x0000016a04207947 */ /* 0x000fea000b800000 */
[----:B0-----:R0:W0:Y:S04]  /*6c70*/  SHFL.IDX PT, R47, R106, 0x2, 0x181f ;  /* 0x00581f006a2f7f89 */ /* 0x00102800000e0000 */
[----:B------:R0:W0:Y:S02]  /*6c80*/  SHFL.IDX PT, R46, R107, 0x2, 0x181f ;  /* 0x00581f006b2e7f89 */ /* 0x00002400000e0000 */
.L_x_837:
[----:B------:R-:W-:Y:S01]  /*6c90*/  VIADD R11, R153, 0x40 ;  /* 0x00000040990b7836 */ /* 0x000fe20000000000 */
[----:B------:R-:W-:Y:S04]  /*6ca0*/  BSSY B1, `(.L_x_554) ;  /* 0x0000079000017945 */ /* 0x000fe80003800000 */
        /* <DEDUP_REMOVED lines=10> */
[----:B------:R-:W-:Y:S02]  /*6d50*/  SHF.R.S32.HI R13, RZ, 0x1f, R12 ;  /* 0x0000001fff0d7819 */ /* 0x000fe4000001140c */
[----:B------:R-:W-:Y:S02]  /*6d60*/  SHF.L.U32 R11, R12, 0x3, RZ ;  /* 0x000000030c0b7819 */ /* 0x000fe400000006ff */
        /* <DEDUP_REMOVED lines=13> */
[----:B------:R-:W-:Y:S01]  /*6e40*/  SHF.R.U64 R73, R60, 0x10, R61 ;  /* 0x000000103c497819 */ /* 0x000fe2000000123d */
[----:B----4-:R-:W-:Y:S01]  /*6e50*/  IMAD.U32 R52, R41, 0x10000, RZ ;  /* 0x0001000029347824 */ /* 0x010fe200078e00ff */
[----:B------:R-:W-:Y:S01]  /*6e60*/  SHF.R.U64 R75, R56, 0x10, R57 ;  /* 0x00000010384b7819 */ /* 0x000fe20000001239 */
[----:B0-----:R-:W-:Y:S01]  /*6e70*/  IMAD.U32 R49, R13, 0x10000, RZ ;  /* 0x000100000d317824 */ /* 0x001fe200078e00ff */
[----:B------:R-:W-:Y:S01]  /*6e80*/  SHF.R.U32.HI R60, RZ, 0x10, R61 ;  /* 0x00000010ff3c7819 */ /* 0x000fe2000001163d */
[----:B------:R-:W-:Y:S01]  /*6e90*/  IMAD.U32 R54, R43, 0x10000, RZ ;  /* 0x000100002b367824 */ /* 0x000fe200078e00ff */
[----:B------:R-:W-:Y:S02]  /*6ea0*/  SHF.R.U32.HI R56, RZ, 0x10, R57 ;  /* 0x00000010ff387819 */ /* 0x000fe40000011639 */
[----:B------:R-:W-:Y:S02]  /*6eb0*/  SHF.R.U64 R57, R58, 0x10, R59 ;  /* 0x000000103a397819 */ /* 0x000fe4000000123b */
[----:B------:R-:W-:-:S02]  /*6ec0*/  PRMT R125, R125, 0x5410, R60 ;  /* 0x000054107d7d7816 */ /* 0x000fc4000000003c */
[----:B------:R-:W-:Y:S02]  /*6ed0*/  PRMT R121, R121, 0x5410, R56 ;  /* 0x0000541079797816 */ /* 0x000fe40000000038 */
[----:B------:R-:W-:Y:S02]  /*6ee0*/  SHF.R.U32.HI R58, RZ, 0x10, R59 ;  /* 0x00000010ff3a7819 */ /* 0x000fe4000001163b */
[----:B------:R-:W-:Y:S01]  /*6ef0*/  PRMT R118, R118, 0x5410, R57 ;  /* 0x0000541076767816 */ /* 0x000fe20000000039 */
[----:B------:R-:W-:Y:S01]  /*6f00*/  IMAD.U32 R57, R125, 0x10000, RZ ;  /* 0x000100007d397824 */ /* 0x000fe200078e00ff */
[--C-:B------:R-:W-:Y:S01]  /*6f10*/  SHF.R.U64 R59, R62, 0x10, R63.reuse ;  /* 0x000000103e3b7819 */ /* 0x100fe2000000123f */
[----:B------:R-:W-:Y:S01]  /*6f20*/  IMAD.U32 R56, R121, 0x10000, RZ ;  /* 0x0001000079387824 */ /* 0x000fe200078e00ff */
[----:B------:R-:W-:Y:S02]  /*6f30*/  SHF.R.U32.HI R62, RZ, 0x10, R63 ;  /* 0x00000010ff3e7819 */ /* 0x000fe4000001163f */
[----:B------:R-:W-:Y:S01]  /*6f40*/  PRMT R119, R119, 0x5410, R58 ;  /* 0x0000541077777816 */ /* 0x000fe2000000003a */
[CC--:B------:R-:W-:Y:S01]  /*6f50*/  FMUL.FTZ R58, R52.reuse, R57.reuse ;  /* 0x00000039343a7220 */ /* 0x0c0fe20000410000 */
[----:B------:R-:W-:Y:S01]  /*6f60*/  LOP3.LUT R53, R41, 0xffff0000, RZ, 0xc0, !PT ;  /* 0xffff000029357812 */ /* 0x000fe200078ec0ff */
[-C--:B------:R-:W-:Y:S01]  /*6f70*/  FMUL.FTZ R52, R52, R56.reuse ;  /* 0x0000003834347220 */ /* 0x080fe20000410000 */
[----:B------:R-:W-:Y:S01]  /*6f80*/  PRMT R123, R123, 0x5410, R62 ;  /* 0x000054107b7b7816 */ /* 0x000fe2000000003e */
[----:B------:R-:W-:Y:S01]  /*6f90*/  FFMA.FTZ R58, R49, R56, -R58 ;  /* 0x00000038313a7223 */ /* 0x000fe2000001083a */
[----:B------:R-:W-:Y:S01]  /*6fa0*/  LOP3.LUT R125, R125, 0xffff0000, RZ, 0xc0, !PT ;  /* 0xffff00007d7d7812 */ /* 0x000fe200078ec0ff */
[----:B------:R-:W-:Y:S01]  /*6fb0*/  FFMA.FTZ R57, R49, R57, R52 ;  /* 0x0000003931397223 */ /* 0x000fe20000010034 */
[----:B------:R-:W-:Y:S01]  /*6fc0*/  LOP3.LUT R121, R121, 0xffff0000, RZ, 0xc0, !PT ;  /* 0xffff000079797812 */ /* 0x000fe200078ec0ff */
[----:B------:R-:W-:Y:S01]  /*6fd0*/  IMAD.U32 R49, R119, 0x10000, RZ ;  /* 0x0001000077317824 */ /* 0x000fe200078e00ff */
[----:B------:R-:W-:Y:S01]  /*6fe0*/  PRMT R122, R122, 0x5410, R59 ;  /* 0x000054107a7a7816 */ /* 0x000fe2000000003b */
[----:B------:R-:W-:Y:S01]  /*6ff0*/  IMAD.U32 R59, R123, 0x10000, RZ ;  /* 0x000100007b3b7824 */ /* 0x000fe200078e00ff */
[----:B------:R-:W-:Y:S01]  /*7000*/  LOP3.LUT R50, R13, 0xffff0000, RZ, 0xc0, !PT ;  /* 0xffff00000d327812 */ /* 0x000fe200078ec0ff */
[C---:B------:R-:W-:Y:S01]  /*7010*/  FMUL.FTZ R61, R53.reuse, R125 ;  /* 0x0000007d353d7220 */ /* 0x040fe20000410000 */
[----:B------:R-:W-:Y:S01]  /*7020*/  FMUL.FTZ R53, R53, R121 ;  /* 0x0000007935357220 */ /* 0x000fe20000410000 */
[----:B------:R-:W-:Y:S01]  /*7030*/  SHF.L.U32 R41, R40, 0x10, RZ ;  /* 0x0000001028297819 */ /* 0x000fe200000006ff */
[----:B------:R-:W-:Y:S01]  /*7040*/  FMUL.FTZ R63, R54, R59 ;  /* 0x0000003b363f7220 */ /* 0x000fe20000410000 */
[----:B------:R-:W-:Y:S01]  /*7050*/  LOP3.LUT R51, R40, 0xffff0000, RZ, 0xc0, !PT ;  /* 0xffff000028337812 */ /* 0x000fe200078ec0ff */
[----:B------:R-:W-:Y:S01]  /*7060*/  FMUL.FTZ R52, R54, R49 ;  /* 0x0000003136347220 */ /* 0x000fe20000410000 */
[----:B------:R-:W-:Y:S01]  /*7070*/  LOP3.LUT R55, R43, 0xffff0000, RZ, 0xc0, !PT ;  /* 0xffff00002b377812 */ /* 0x000fe200078ec0ff */
[----:B------:R-:W-:Y:S01]  /*7080*/  IMAD.U32 R40, R15, 0x10000, RZ ;  /* 0x000100000f287824 */ /* 0x000fe200078e00ff */
[----:B------:R-:W-:Y:S01]  /*7090*/  LOP3.LUT R56, R123, 0xffff0000, RZ, 0xc0, !PT ;  /* 0xffff00007b387812 */ /* 0x000fe200078ec0ff */
[----:B------:R-:W-:Y:S01]  /*70a0*/  FFMA.FTZ R61, R50, R121, -R61 ;  /* 0x00000079323d7223 */ /* 0x000fe2000001083d */
[----:B------:R-:W-:Y:S01]  /*70b0*/  PRMT R124, R124, 0x5410, R73 ;  /* 0x000054107c7c7816 */ /* 0x000fe20000000049 */
[----:B------:R-:W-:Y:S01]  /*70c0*/  FFMA.FTZ R54, R50, R125, R53 ;  /* 0x0000007d32367223 */ /* 0x000fe20000010035 */
[----:B------:R-:W-:Y:S01]  /*70d0*/  PRMT R120, R120, 0x5410, R75 ;  /* 0x0000541078787816 */ /* 0x000fe2000000004b */
[C---:B------:R-:W-:Y:S01]  /*70e0*/  FFMA.FTZ R63, R40.reuse, R49, -R63 ;  /* 0x00000031283f7223 */ /* 0x040fe2000001083f */
[----:B------:R-:W-:Y:S01]  /*70f0*/  LOP3.LUT R50, R119, 0xffff0000, RZ, 0xc0, !PT ;  /* 0xffff000077327812 */ /* 0x000fe200078ec0ff */
[----:B------:R-:W-:Y:S01]  /*7100*/  FFMA.FTZ R59, R40, R59, R52 ;  /* 0x0000003b283b7223 */ /* 0x000fe20000010034 */
[----:B------:R-:W-:Y:S01]  /*7110*/  LOP3.LUT R15, R15, 0xffff0000, RZ, 0xc0, !PT ;  /* 0xffff00000f0f7812 */ /* 0x000fe200078ec0ff */
[----:B------:R-:W-:Y:S01]  /*7120*/  FMUL.FTZ R60, R55, R56 ;  /* 0x00000038373c7220 */ /* 0x000fe20000410000 */
[----:B------:R-:W-:Y:S01]  /*7130*/  SHF.L.U32 R40, R120, 0x10, RZ ;  /* 0x0000001078287819 */ /* 0x000fe200000006ff */
[----:B------:R-:W-:-:S02]  /*7140*/  IMAD.U32 R52, R124, 0x10000, RZ ;  /* 0x000100007c347824 */ /* 0x000fc400078e00ff */
[-C--:B------:R-:W-:Y:S01]  /*7150*/  FMUL.FTZ R62, R55, R50.reuse ;  /* 0x00000032373e7220 */ /* 0x080fe20000410000 */
[----:B------:R-:W-:Y:S01]  /*7160*/  LOP3.LUT R124, R124, 0xffff0000, RZ, 0xc0, !PT ;  /* 0xffff00007c7c7812 */ /* 0x000fe200078ec0ff */
[----:B------:R-:W-:Y:S01]  /*7170*/  FFMA.FTZ R60, R15, R50, -R60 ;  /* 0x000000320f3c7223 */ /* 0x000fe2000001083c */
[C---:B------:R-:W-:Y:S01]  /*7180*/  FMUL.FTZ R50, R41.reuse, R52 ;  /* 0x0000003429327220 */ /* 0x040fe20000410000 */
[C---:B------:R-:W-:Y:S01]  /*7190*/  IMAD.U32 R13, R12.reuse, 0x10000, RZ ;  /* 0x000100000c0d7824 */ /* 0x040fe200078e00ff */
[----:B------:R-:W-:Y:S01]  /*71a0*/  LOP3.LUT R48, R12, 0xffff0000, RZ, 0xc0, !PT ;  /* 0xffff00000c307812 */ /* 0x000fe200078ec0ff */
[----:B------:R-:W-:Y:S01]  /*71b0*/  FMUL.FTZ R41, R41, R40 ;  /* 0x0000002829297220 */ /* 0x000fe20000410000 */
[----:B------:R-:W-:Y:S01]  /*71c0*/  LOP3.LUT R120, R120, 0xffff0000, RZ, 0xc0, !PT ;  /* 0xffff000078787812 */ /* 0x000fe200078ec0ff */
[----:B------:R-:W-:Y:S01]  /*71d0*/  FFMA.FTZ R62, R15, R56, R62 ;  /* 0x000000380f3e7223 */ /* 0x000fe2000001003e */
[----:B------:R-:W-:Y:S01]  /*71e0*/  FMUL.FTZ R15, R51, R124 ;  /* 0x0000007c330f7220 */ /* 0x000fe20000410000 */
[----:B------:R-:W-:-:S02]  /*71f0*/  IMAD.U32 R43, R42, 0x10000, RZ ;  /* 0x000100002a2b7824 */ /* 0x000fc400078e00ff */
[C---:B------:R-:W-:Y:S01]  /*7200*/  FFMA.FTZ R50, R13.reuse, R40, -R50 ;  /* 0x000000280d327223 */ /* 0x040fe20000010832 */
[----:B------:R-:W-:Y:S01]  /*7210*/  FFMA.FTZ R52, R13, R52, R41 ;  /* 0x000000340d347223 */ /* 0x000fe20000010029 */
[----:B------:R-:W-:Y:S01]  /*7220*/  LOP3.LUT R42, R42, 0xffff0000, RZ, 0xc0, !PT ;  /* 0xffff00002a2a7812 */ /* 0x000fe200078ec0ff */
[----:B------:R-:W-:Y:S01]  /*7230*/  FFMA.FTZ R49, R48, R120, -R15 ;  /* 0x0000007830317223 */ /* 0x000fe2000001080f */
[C---:B------:R-:W-:Y:S01]  /*7240*/  IMAD.U32 R40, R122.reuse, 0x10000, RZ ;  /* 0x000100007a287824 */ /* 0x040fe200078e00ff */
[----:B------:R-:W-:Y:S01]  /*7250*/  LOP3.LUT R41, R122, 0xffff0000, RZ, 0xc0, !PT ;  /* 0xffff00007a297812 */ /* 0x000fe200078ec0ff */
[C---:B------:R-:W-:Y:S01]  /*7260*/  IMAD.U32 R13, R118.reuse, 0x10000, RZ ;  /* 0x00010000760d7824 */ /* 0x040fe200078e00ff */
[----:B------:R-:W-:Y:S01]  /*7270*/  LOP3.LUT R15, R118, 0xffff0000, RZ, 0xc0, !PT ;  /* 0xffff0000760f7812 */ /* 0x000fe200078ec0ff */
[C---:B------:R-:W-:Y:S02]  /*7280*/  IMAD.U32 R12, R14.reuse, 0x10000, RZ ;  /* 0x000100000e0c7824 */ /* 0x040fe400078e00ff */
[C---:B------:R-:W-:Y:S01]  /*7290*/  FMUL.FTZ R53, R43.reuse, R40 ;  /* 0x000000282b357220 */ /* 0x040fe20000410000 */
[----:B------:R-:W-:Y:S01]  /*72a0*/  LOP3.LUT R14, R14, 0xffff0000, RZ, 0xc0, !PT ;  /* 0xffff00000e0e7812 */ /* 0x000fe200078ec0ff */
[----:B------:R-:W-:Y:S01]  /*72b0*/  FMUL.FTZ R43, R43, R13 ;  /* 0x0000000d2b2b7220 */ /* 0x000fe20000410000 */
[C---:B------:R-:W-:Y:S01]  /*72c0*/  FMUL.FTZ R55, R42.reuse, R41 ;  /* 0x000000292a377220 */ /* 0x040fe20000410000 */
[----:B------:R-:W-:Y:S01]  /*72d0*/  FMUL.FTZ R42, R42, R15 ;  /* 0x0000000f2a2a7220 */ /* 0x000fe20000410000 */
[----:B------:R-:W-:Y:S01]  /*72e0*/  FMUL.FTZ R51, R51, R120 ;  /* 0x0000007833337220 */ /* 0x000fe20000410000 */
[C---:B------:R-:W-:Y:S01]  /*72f0*/  FFMA.FTZ R53, R12.reuse, R13, -R53 ;  /* 0x0000000d0c357223 */ /* 0x040fe20000010835 */
[----:B------:R-:W-:Y:S01]  /*7300*/  FFMA.FTZ R43, R12, R40, R43 ;  /* 0x000000280c2b7223 */ /* 0x000fe2000001002b */
[C---:B------:R-:W-:Y:S01]  /*7310*/  FFMA.FTZ R12, R14.reuse, R15, -R55 ;  /* 0x0000000f0e0c7223 */ /* 0x040fe20000010837 */
[----:B------:R-:W-:Y:S01]  /*7320*/  FFMA.FTZ R42, R14, R41, R42 ;  /* 0x000000290e2a7223 */ /* 0x000fe2000001002a */
[----:B------:R-:W-:Y:S01]  /*7330*/  FFMA.FTZ R51, R48, R124, R51 ;  /* 0x0000007c30337223 */ /* 0x000fe20000010033 */
[----:B------:R-:W-:-:S02]  /*7340*/  F2FP.BF16.F32.PACK_AB R59, R62, R59 ;  /* 0x0000003b3e3b723e */ /* 0x000fc400000010ff */
[----:B------:R-:W-:Y:S02]  /*7350*/  F2FP.BF16.F32.PACK_AB R50, R49, R50 ;  /* 0x000000323132723e */ /* 0x000fe400000010ff */
[----:B------:R-:W-:Y:S02]  /*7360*/  F2FP.BF16.F32.PACK_AB R14, R12, R53 ;  /* 0x000000350c0e723e */ /* 0x000fe400000010ff */
[----:B------:R-:W-:Y:S01]  /*7370*/  F2FP.BF16.F32.PACK_AB R42, R42, R43 ;  /* 0x0000002b2a2a723e */ /* 0x000fe200000010ff */
[----:B------:R-:W-:Y:S01]  /*7380*/  IMAD.MOV.U32 R12, RZ, RZ, R50 ;  /* 0x000000ffff0c7224 */ /* 0x000fe200078e0032 */
[----:B------:R-:W-:Y:S01]  /*7390*/  F2FP.BF16.F32.PACK_AB R13, R61, R58 ;  /* 0x0000003a3d0d723e */ /* 0x000fe200000010ff */
[----:B------:R-:W-:Y:S01]  /*73a0*/  IMAD.MOV.U32 R43, RZ, RZ, R59 ;  /* 0x000000ffff2b7224 */ /* 0x000fe200078e003b */
[----:B------:R-:W-:Y:S02]  /*73b0*/  F2FP.BF16.F32.PACK_AB R15, R60, R63 ;  /* 0x0000003f3c0f723e */ /* 0x000fe400000010ff */
[----:B------:R-:W-:-:S02]  /*73c0*/  F2FP.BF16.F32.PACK_AB R41, R54, R57 ;  /* 0x000000393629723e */ /* 0x000fc400000010ff */
[----:B------:R-:W-:-:S07]  /*73d0*/  F2FP.BF16.F32.PACK_AB R40, R51, R52 ;  /* 0x000000343328723e */ /* 0x000fce00000010ff */
.L_x_557:
[----:B------:R-:W-:Y:S05]  /*73e0*/  BSYNC B2 ;  /* 0x0000000000027941 */ /* 0x000fea0003800000 */
.L_x_556:
[----:B------:R-:W-:Y:S01]  /*73f0*/  ISETP.GE.AND P4, PT, R11, R108, PT ;  /* 0x0000006c0b00720c */ /* 0x000fe20003f86270 */
[----:B0-----:R0:W-:-:S12]  /*7400*/  ST.E.128 desc[UR42][R44.64], R12 ;  /* 0x0000000c2c007985 */ /* 0x0011d8000c101d2a */
[----:B------:R-:W-:-:S05]  /*7410*/  @!P4 IMAD.WIDE R46, R11, 0x2, R46 ;  /* 0x000000020b2ec825 */ /* 0x000fca00078e022e */
[----:B----4-:R0:W-:Y:S02]  /*7420*/  @!P4 ST.E.128 desc[UR42][R46.64], R40 ;  /* 0x000000282e00c985 */ /* 0x0101e4000c101d2a */
.L_x_555:
[----:B------:R-:W-:Y:S05]  /*7430*/  BSYNC B1 ;  /* 0x0000000000017941 */ /* 0x000fea0003800000 */
.L_x_554:
[----:B------:R-:W-:-:S03]  /*7440*/  UMOV UR4, 0xffffffff ;  /* 0xffffffff00047882 */ /* 0x000fc60000000000 */
[----:B------:R-:W-:Y:S05]  /*7450*/  BRA.DIV UR4, `(.L_x_558) ;  /* 0x0000016204707947 */ /* 0x000fea000b800000 */
[----:B0-----:R-:W0:Y:S04]  /*7460*/  SHFL.IDX PT, R106, R106, 0x3, 0x181f ;  /* 0x00781f006a6a7f89 */ /* 0x001e2800000e0000 */
[----:B------:R-:W0:Y:S02]  /*7470*/  SHFL.IDX PT, R107, R107, 0x3, 0x181f ;  /* 0x00781f006b6b7f89 */ /* 0x000e2400000e0000 */
.L_x_841:
[----:B------:R-:W-:-:S05]  /*7480*/  VIADD R11, R153, 0x60 ;  /* 0x00000060990b7836 */ /* 0x000fca0000000000 */
[----:B------:R-:W-:-:S13]  /*7490*/  ISETP.GE.OR P4, PT, R11, R96, P1 ;  /* 0x000000600b00720c */ /* 0x000fda0000f86670 */
[----:B------:R-:W-:Y:S05]  /*74a0*/  @P4 BRA `(.L_x_531) ;  /* 0x0000000c00944947 */ /* 0x000fea0003800000 */
[----:B------:R-:W-:Y:S01]  /*74b0*/  SEL R110, R37, R110, !P0 ;  /* 0x0000006e256e7207 */ /* 0x000fe20004000000 */
[----:B------:R-:W-:Y:S01]  /*74c0*/  BSSY B1, `(.L_x_559) ;  /* 0x0000072000017945 */ /* 0x000fe20003800000 */
[----:B----4-:R-:W-:Y:S02]  /*74d0*/  SHF.R.U32.HI R14, RZ, 0x3, R159 ;  /* 0x00000003ff0e7819 */ /* 0x010fe4000001169f */
[----:B------:R-:W-:Y:S02]  /*74e0*/  SHF.R.S32.HI R11, RZ, 0x1f, R110 ;  /* 0x0000001fff0b7819 */ /* 0x000fe4000001146e */
[----:B0-----:R-:W-:Y:S02]  /*74f0*/  LEA R44, P4, R77, R107, 0x1 ;  /* 0x0000006b4d2c7211 */ /* 0x001fe400078808ff */
        /* <DEDUP_REMOVED lines=10> */
[----:B------:R-:W-:Y:S02]  /*75a0*/  IADD3 R12, R12, R13, R197 ;  /* 0x0000000d0c0c7210 */ /* 0x000fe40007ffe0c5 */
[----:B------:R-:W-:-:S03]  /*75b0*/  LEA R13, R155, R6, 0xe ;  /* 0x000000069b0d7211 */ /* 0x000fc600078e70ff */
[----:B------:R-:W-:Y:S02]  /*75c0*/  IMAD R15, R155, 0x4000, R12 ;  /* 0x000040009b0f7824 */ /* 0x000fe400078e020c */
[--C-:B------:R-:W-:Y:S02]  /*75d0*/  IMAD R13, R13, 0x2, R156.reuse ;  /* 0x000000020d0d7824 */ /* 0x100fe400078e029c */
[----:B------:R-:W-:-:S04]  /*75e0*/  IMAD R40, R15, 0x2, R156 ;  /* 0x000000020f287824 */ /* 0x000fc800078e029c */
[----:B------:R-:W0:Y:S04]  /*75f0*/  LDS.128 R12, [R13+0x18400] ;  /* 0x018400000d0c7984 */ /* 0x000e280000000c00 */
[----:B------:R-:W4:Y:S01]  /*7600*/  LDS.128 R40, [R40+0x18400] ;  /* 0x0184000028287984 */ /* 0x000f220000000c00 */
[----:B------:R-:W-:Y:S05]  /*7610*/  @P3 BRA `(.L_x_560) ;  /* 0x0000000400703947 */ /* 0x000fea0003800000 */
[--C-:B------:R-:W-:Y:S01]  /*7620*/  SHF.R.U64 R56, R68, 0x10, R69.reuse ;  /* 0x0000001044387819 */ /* 0x100fe20000001245 */
[----:B----4-:R-:W-:Y:S01]  /*7630*/  IMAD.U32 R50, R41, 0x10000, RZ ;  /* 0x0001000029327824 */ /* 0x010fe200078e00ff */
[----:B------:R-:W-:Y:S01]  /*7640*/  SHF.R.U32.HI R68, RZ, 0x10, R69 ;  /* 0x00000010ff447819 */ /* 0x000fe20000011645 */
[----:B0-----:R-:W-:Y:S01]  /*7650*/  IMAD.U32 R46, R13, 0x10000, RZ ;  /* 0x000100000d2e7824 */ /* 0x001fe200078e00ff */
[--C-:B------:R-:W-:Y:S01]  /*7660*/  SHF.R.U64 R60, R64, 0x10, R65.reuse ;  /* 0x00000010403c7819 */ /* 0x100fe20000001241 */
[----:B------:R-:W-:Y:S01]  /*7670*/  IMAD.U32 R52, R43, 0x10000, RZ ;  /* 0x000100002b347824 */ /* 0x000fe200078e00ff */
[----:B------:R-:W-:Y:S01]  /*7680*/  SHF.R.U32.HI R65, RZ, 0x10, R65 ;  /* 0x00000010ff417819 */ /* 0x000fe20000011641 */
[----:B------:R-:W-:Y:S01]  /*7690*/  IMAD.U32 R48, R40, 0x10000, RZ ;  /* 0x0001000028307824 */ /* 0x000fe200078e00ff */
[----:B------:R-:W-:Y:S02]  /*76a0*/  PRMT R109, R109, 0x5410, R68 ;  /* 0x000054106d6d7816 */ /* 0x000fe40000000044 */
[----:B------:R-:W-:-:S02]  /*76b0*/  SHF.R.U64 R54, R70, 0x10, R71 ;  /* 0x0000001046367819 */ /* 0x000fc40000001247 */
[----:B------:R-:W-:Y:S01]  /*76c0*/  PRMT R114, R114, 0x5410, R65 ;  /* 0x0000541072727816 */ /* 0x000fe20000000041 */
[----:B------:R-:W-:Y:S01]  /*76d0*/  IMAD.U32 R57, R109, 0x10000, RZ ;  /* 0x000100006d397824 */ /* 0x000fe200078e00ff */
[----:B------:R-:W-:Y:S02]  /*76e0*/  SHF.R.U64 R58, R66, 0x10, R67 ;  /* 0x00000010423a7819 */ /* 0x000fe40000001243 */
[----:B------:R-:W-:Y:S01]  /*76f0*/  SHF.R.U32.HI R71, RZ, 0x10, R71 ;  /* 0x00000010ff477819 */ /* 0x000fe20000011647 */
[----:B------:R-:W-:Y:S01]  /*7700*/  IMAD.U32 R55, R114, 0x10000, RZ ;  /* 0x0001000072377824 */ /* 0x000fe200078e00ff */
[----:B------:R-:W-:Y:S01]  /*7710*/  SHF.R.U32.HI R67, RZ, 0x10, R67 ;  /* 0x00000010ff437819 */ /* 0x000fe20000011643 */
[----:B------:R-:W-:Y:S01]  /*7720*/  FMUL.FTZ R59, R50, R57 ;  /* 0x00000039323b7220 */ /* 0x000fe20000410000 */
[----:B------:R-:W-:Y:S01]  /*7730*/  PRMT R112, R112, 0x5410, R71 ;  /* 0x0000541070707816 */ /* 0x000fe20000000047 */
[----:B------:R-:W-:Y:S01]  /*7740*/  FMUL.FTZ R61, R50, R55 ;  /* 0x00000037323d7220 */ /* 0x000fe20000410000 */
[----:B------:R-:W-:-:S02]  /*7750*/  PRMT R116, R116, 0x5410, R67 ;  /* 0x0000541074747816 */ /* 0x000fc40000000043 */
[----:B------:R-:W-:Y:S01]  /*7760*/  PRMT R111, R111, 0x5410, R56 ;  /* 0x000054106f6f7816 */ /* 0x000fe20000000038 */
[----:B------:R-:W-:Y:S01]  /*7770*/  FFMA.FTZ R56, R46, R55, -R59 ;  /* 0x000000372e387223 */ /* 0x000fe2000001083b */
[----:B------:R-:W-:Y:S01]  /*7780*/  PRMT R113, R113, 0x5410, R54 ;  /* 0x0000541071717816 */ /* 0x000fe20000000036 */
[----:B------:R-:W-:Y:S01]  /*7790*/  IMAD.U32 R59, R112, 0x10000, RZ ;  /* 0x00010000703b7824 */ /* 0x000fe200078e00ff */
[----:B------:R-:W-:Y:S01]  /*77a0*/  LOP3.LUT R51, R41, 0xffff0000, RZ, 0xc0, !PT ;  /* 0xffff000029337812 */ /* 0x000fe200078ec0ff */
[----:B------:R-:W-:Y:S01]  /*77b0*/  IMAD.U32 R55, R116, 0x10000, RZ ;  /* 0x0001000074377824 */ /* 0x000fe200078e00ff */
[----:B------:R-:W-:Y:S01]  /*77c0*/  LOP3.LUT R54, R109, 0xffff0000, RZ, 0xc0, !PT ;  /* 0xffff00006d367812 */ /* 0x000fe200078ec0ff */
[----:B------:R-:W-:Y:S01]  /*77d0*/  FFMA.FTZ R61, R46, R57, R61 ;  /* 0x000000392e3d7223 */ /* 0x000fe2000001003d */
[----:B------:R-:W-:Y:S01]  /*77e0*/  LOP3.LUT R114, R114, 0xffff0000, RZ, 0xc0, !PT ;  /* 0xffff000072727812 */ /* 0x000fe200078ec0ff */
[----:B------:R-:W-:Y:S01]  /*77f0*/  FMUL.FTZ R57, R52, R59 ;  /* 0x0000003b34397220 */ /* 0x000fe20000410000 */
[----:B------:R-:W-:Y:S01]  /*7800*/  LOP3.LUT R47, R13, 0xffff0000, RZ, 0xc0, !PT ;  /* 0xffff00000d2f7812 */ /* 0x000fe200078ec0ff */
[----:B------:R-:W-:Y:S01]  /*7810*/  FMUL.FTZ R50, R51, R54 ;  /* 0x0000003633327220 */ /* 0x000fe20000410000 */
[----:B------:R-:W-:Y:S01]  /*7820*/  LOP3.LUT R49, R40, 0xffff0000, RZ, 0xc0, !PT ;  /* 0xffff000028317812 */ /* 0x000fe200078ec0ff */
[----:B------:R-:W-:Y:S01]  /*7830*/  IMAD.U32 R40, R15, 0x10000, RZ ;  /* 0x000100000f287824 */ /* 0x000fe200078e00ff */
[----:B------:R-:W-:Y:S01]  /*7840*/  LOP3.LUT R53, R43, 0xffff0000, RZ, 0xc0, !PT ;  /* 0xffff00002b357812 */ /* 0x000fe200078ec0ff */
[-C--:B------:R-:W-:Y:S01]  /*7850*/  FMUL.FTZ R52, R52, R55.reuse ;  /* 0x0000003734347220 */ /* 0x080fe20000410000 */
[----:B------:R-:W-:Y:S01]  /*7860*/  PRMT R115, R115, 0x5410, R60 ;  /* 0x0000541073737816 */ /* 0x000fe2000000003c */
[-C--:B------:R-:W-:Y:S01]  /*7870*/  FMUL.FTZ R46, R51, R114.reuse ;  /* 0x00000072332e7220 */ /* 0x080fe20000410000 */
[----:B------:R-:W-:Y:S01]  /*7880*/  LOP3.LUT R112, R112, 0xffff0000, RZ, 0xc0, !PT ;  /* 0xffff000070707812 */ /* 0x000fe200078ec0ff */
[----:B------:R-:W-:Y:S01]  /*7890*/  FFMA.FTZ R51, R47, R114, -R50 ;  /* 0x000000722f337223 */ /* 0x000fe20000010832 */
[----:B------:R-:W-:Y:S01]  /*78a0*/  LOP3.LUT R116, R116, 0xffff0000, RZ, 0xc0, !PT ;  /* 0xffff000074747812 */ /* 0x000fe200078ec0ff */
[C---:B------:R-:W-:Y:S01]  /*78b0*/  FFMA.FTZ R57, R40.reuse, R55, -R57 ;  /* 0x0000003728397223 */ /* 0x040fe20000010839 */
[----:B------:R-:W-:Y:S01]  /*78c0*/  LOP3.LUT R41, R15, 0xffff0000, RZ, 0xc0, !PT ;  /* 0xffff00000f297812 */ /* 0x000fe200078ec0ff */
[----:B------:R-:W-:Y:S01]  /*78d0*/  FFMA.FTZ R52, R40, R59, R52 ;  /* 0x0000003b28347223 */ /* 0x000fe20000010034 */
[----:B------:R-:W-:Y:S01]  /*78e0*/  FFMA.FTZ R54, R47, R54, R46 ;  /* 0x000000362f367223 */ /* 0x000fe2000001002e */
[----:B------:R-:W-:Y:S01]  /*78f0*/  FMUL.FTZ R50, R53, R112 ;  /* 0x0000007035327220 */ /* 0x000fe20000410000 */
[----:B------:R-:W-:Y:S01]  /*7900*/  IMAD.U32 R40, R115, 0x10000, RZ ;  /* 0x0001000073287824 */ /* 0x000fe200078e00ff */
[----:B------:R-:W-:Y:S01]  /*7910*/  PRMT R117, R117, 0x5410, R58 ;  /* 0x0000541075757816 */ /* 0x000fe2000000003a */
[----:B------:R-:W-:-:S02]  /*7920*/  IMAD.U32 R46, R111, 0x10000, RZ ;  /* 0x000100006f2e7824 */ /* 0x000fc400078e00ff */
[-C--:B------:R-:W-:Y:S01]  /*7930*/  FMUL.FTZ R58, R53, R116.reuse ;  /* 0x00000074353a7220 */ /* 0x080fe20000410000 */
[----:B------:R-:W-:Y:S02]  /*7940*/  IMAD.U32 R13, R12, 0x10000, RZ ;  /* 0x000100000c0d7824 */ /* 0x000fe400078e00ff */
[----:B------:R-:W-:Y:S01]  /*7950*/  FFMA.FTZ R116, R41, R116, -R50 ;  /* 0x0000007429747223 */ /* 0x000fe20000010832 */
[C---:B------:R-:W-:Y:S01]  /*7960*/  FMUL.FTZ R47, R48.reuse, R40 ;  /* 0x00000028302f7220 */ /* 0x040fe20000410000 */
[-C--:B------:R-:W-:Y:S01]  /*7970*/  FMUL.FTZ R50, R48, R46.reuse ;  /* 0x0000002e30327220 */ /* 0x080fe20000410000 */
[----:B------:R-:W-:Y:S01]  /*7980*/  LOP3.LUT R111, R111, 0xffff0000, RZ, 0xc0, !PT ;  /* 0xffff00006f6f7812 */ /* 0x000fe200078ec0ff */
[C---:B------:R-:W-:Y:S02]  /*7990*/  IMAD.U32 R43, R42.reuse, 0x10000, RZ ;  /* 0x000100002a2b7824 */ /* 0x040fe400078e00ff */
[C---:B------:R-:W-:Y:S01]  /*79a0*/  FFMA.FTZ R47, R13.reuse, R46, R47 ;  /* 0x0000002e0d2f7223 */ /* 0x040fe2000001002f */
[----:B------:R-:W-:Y:S01]  /*79b0*/  FFMA.FTZ R50, R13, R40, -R50 ;  /* 0x000000280d327223 */ /* 0x000fe20000010832 */
[----:B------:R-:W-:Y:S01]  /*79c0*/  SHF.L.U32 R46, R113, 0x10, RZ ;  /* 0x00000010712e7819 */ /* 0x000fe200000006ff */
        /* <DEDUP_REMOVED lines=8> */
[----:B------:R-:W-:Y:S01]  /*7a50*/  FMUL.FTZ R13, R42, R113 ;  /* 0x000000712a0d7220 */ /* 0x000fe20000410000 */
[----:B------:R-:W-:Y:S01]  /*7a60*/  LOP3.LUT R117, R117, 0xffff0000, RZ, 0xc0, !PT ;  /* 0xffff000075757812 */ /* 0x000fe200078ec0ff */
[-C--:B------:R-:W-:Y:S01]  /*7a70*/  FMUL.FTZ R43, R43, R40.reuse ;  /* 0x000000282b2b7220 */ /* 0x080fe20000410000 */
[C---:B------:R-:W-:Y:S01]  /*7a80*/  SHF.L.U32 R15, R14.reuse, 0x10, RZ ;  /* 0x000000100e0f7819 */ /* 0x040fe200000006ff */
[-C--:B------:R-:W-:Y:S01]  /*7a90*/  FMUL.FTZ R49, R49, R115.reuse ;  /* 0x0000007331317220 */ /* 0x080fe20000410000 */
[----:B------:R-:W-:Y:S01]  /*7aa0*/  LOP3.LUT R14, R14, 0xffff0000, RZ, 0xc0, !PT ;  /* 0xffff00000e0e7812 */ /* 0x000fe200078ec0ff */
[----:B------:R-:W-:Y:S01]  /*7ab0*/  FFMA.FTZ R41, R12, R115, -R41 ;  /* 0x000000730c297223 */ /* 0x000fe20000010829 */
[----:B------:R-:W-:Y:S01]  /*7ac0*/  FMUL.FTZ R42, R42, R117 ;  /* 0x000000752a2a7220 */ /* 0x000fe20000410000 */
[----:B------:R-:W-:Y:S01]  /*7ad0*/  FFMA.FTZ R12, R12, R111, R49 ;  /* 0x0000006f0c0c7223 */ /* 0x000fe20000010031 */
[C---:B------:R-:W-:Y:S01]  /*7ae0*/  FFMA.FTZ R48, R15.reuse, R40, -R48 ;  /* 0x000000280f307223 */ /* 0x040fe20000010830 */
[----:B------:R-:W-:Y:S01]  /*7af0*/  FFMA.FTZ R43, R15, R46, R43 ;  /* 0x0000002e0f2b7223 */ /* 0x000fe2000001002b */
[C---:B------:R-:W-:Y:S01]  /*7b00*/  FFMA.FTZ R13, R14.reuse, R117, -R13 ;  /* 0x000000750e0d7223 */ /* 0x040fe2000001080d */
[----:B------:R-:W-:Y:S01]  /*7b10*/  FFMA.FTZ R42, R14, R113, R42 ;  /* 0x000000710e2a7223 */ /* 0x000fe2000001002a */
[----:B------:R-:W-:-:S02]  /*7b20*/  F2FP.BF16.F32.PACK_AB R51, R51, R56 ;  /* 0x000000383333723e */ /* 0x000fc400000010ff */
[----:B------:R-:W-:Y:S02]  /*7b30*/  F2FP.BF16.F32.PACK_AB R54, R54, R61 ;  /* 0x0000003d3636723e */ /* 0x000fe400000010ff */
[----:B------:R-:W-:Y:S02]  /*7b40*/  F2FP.BF16.F32.PACK_AB R52, R53, R52 ;  /* 0x000000343534723e */ /* 0x000fe400000010ff */
[----:B------:R-:W-:Y:S01]  /*7b50*/  F2FP.BF16.F32.PACK_AB R50, R41, R50 ;  /* 0x000000322932723e */ /* 0x000fe200000010ff */
[----:B------:R-:W-:Y:S01]  /*7b60*/  IMAD.MOV.U32 R41, RZ, RZ, R54 ;  /* 0x000000ffff297224 */ /* 0x000fe200078e0036 */
[----:B------:R-:W-:Y:S02]  /*7b70*/  F2FP.BF16.F32.PACK_AB R40, R12, R47 ;  /* 0x0000002f0c28723e */ /* 0x000fe400000010ff */
[----:B------:R-:W-:Y:S01]  /*7b80*/  F2FP.BF16.F32.PACK_AB R14, R13, R48 ;  /* 0x000000300d0e723e */ /* 0x000fe200000010ff */
[----:B------:R-:W-:Y:S01]  /*7b90*/  IMAD.MOV.U32 R12, RZ, RZ, R50 ;  /* 0x000000ffff0c7224 */ /* 0x000fe200078e0032 */
[----:B------:R-:W-:Y:S01]  /*7ba0*/  F2FP.BF16.F32.PACK_AB R42, R42, R43 ;  /* 0x0000002b2a2a723e */ /* 0x000fe200000010ff */
[----:B------:R-:W-:Y:S01]  /*7bb0*/  IMAD.MOV.U32 R13, RZ, RZ, R51 ;  /* 0x000000ffff0d7224 */ /* 0x000fe200078e0033 */
[----:B------:R-:W-:Y:S01]  /*7bc0*/  F2FP.BF16.F32.PACK_AB R15, R116, R57 ;  /* 0x00000039740f723e */ /* 0x000fe200000010ff */
[----:B------:R-:W-:-:S07]  /*7bd0*/  IMAD.MOV.U32 R43, RZ, RZ, R52 ;  /* 0x000000ffff2b7224 */ /* 0x000fce00078e0034 */
.L_x_560:
[----:B------:R-:W-:Y:S05]  /*7be0*/  BSYNC B1 ;  /* 0x0000000000017941 */ /* 0x000fea0003800000 */
.L_x_559:
[----:B------:R-:W-:Y:S01]  /*7bf0*/  ISETP.GE.AND P3, PT, R11, R108, PT ;  /* 0x0000006c0b00720c */ /* 0x000fe20003f66270 */
[----:B0-----:R0:W-:Y:S02]  /*7c00*/  ST.E.128 desc[UR42][R44.64], R12 ;  /* 0x0000000c2c007985 */ /* 0x0011e4000c101d2a */
[----:B0-----:R-:W-:Y:S02]  /*7c10*/  IMAD.MOV.U32 R12, RZ, RZ, R107 ;  /* 0x000000ffff0c7224 */ /* 0x001fe400078e006b */
[----:B------:R-:W-:-:S08]  /*7c20*/  IMAD.MOV.U32 R13, RZ, RZ, R106 ;  /* 0x000000ffff0d7224 */ /* 0x000fd000078e006a */
[----:B------:R-:W-:Y:S05]  /*7c30*/  @P3 BRA `(.L_x_531) ;  /* 0x0000000400b03947 */ /* 0x000fea0003800000 */
[----:B------:R-:W-:-:S05]  /*7c40*/  IMAD.WIDE R12, R11, 0x2, R12 ;  /* 0x000000020b0c7825 */ /* 0x000fca00078e020c */
[----:B----4-:R0:W-:Y:S01]  /*7c50*/  ST.E.128 desc[UR42][R12.64], R40 ;  /* 0x000000280c007985 */ /* 0x0101e2000c101d2a */
[----:B------:R-:W-:Y:S05]  /*7c60*/  BRA `(.L_x_531) ;  /* 0x0000000400a47947 */ /* 0x000fea0003800000 */
.L_x_490:
[----:B------:R-:W-:-:S06]  /*7c70*/  UISETP.NE.AND UP0, UPT, UR41, 0x3, UPT ;  /* 0x000000032900788c */ /* 0x000fcc000bf05270 */
[----:B------:R-:W-:-:S13]  /*7c80*/  PLOP3.LUT P5, PT, PT, PT, UP0, 0x80, 0x0 ;  /* 0x000000000000781c */ /* 0x000fda0003faf008 */
[----:B------:R-:W-:Y:S05]  /*7c90*/  @!P5 BRA `(.L_x_561) ;  /* 0x000000000004d947 */ /* 0x000fea0003800000 */
[----:B------:R-:W-:Y:S01]  /*7ca0*/  BPT.TRAP 0x1 ;  /* 0x000000040000795c */ /* 0x000fe20000300000 */
.L_x_561:
[----:B------:R-:W-:Y:S01]  /*7cb0*/  IMAD R90, R155, 0x8, R156 ;  /* 0x000000089b5a7824 */ /* 0x000fe200078e029c */
[----:B------:R-:W-:Y:S01]  /*7cc0*/  SHF.L.U32 R101, R154, 0x1f, RZ ;  /* 0x0000001f9a657819 */ /* 0x000fe200000006ff */
[----:B------:R-:W-:Y:S01]  /*7cd0*/  BSSY B1, `(.L_x_562) ;  /* 0x0000004000017945 */ /* 0x000fe20003800000 */
[----:B------:R-:W-:Y:S02]  /*7ce0*/  SHF.R.S32.HI R98, RZ, 0x1f, R99 ;  /* 0x0000001fff627819 */ /* 0x000fe40000011463 */
[----:B------:R-:W1:Y:S02]  /*7cf0*/  SYNCS.PHASECHK.TRANS64.TRYWAIT P3, [R90+URZ+0x28890], R101 ;  /* 0x028890655a0075a7 */ /* 0x000e64000806017f */
[----:B-1----:R-:W-:Y:S05]  /*7d00*/  @!P3 BRA `(.L_x_563) ;  /* 0x000001580090b947 */ /* 0x002fea0003800000 */
.L_x_842:
[----:B------:R-:W-:Y:S05]  /*7d10*/  BSYNC B1 ;  /* 0x0000000000017941 */ /* 0x000fea0003800000 */
.L_x_562:
[----:B------:R-:W-:Y:S01]  /*7d20*/  ULDC.64 UR4, c[0x0][0x300] ;  /* 0x0000c00000047ab9 */ /* 0x000fe20000000a00 */
[----:B-----5:R-:W-:Y:S01]  /*7d30*/  SHF.R.S32.HI R97, RZ, 0x1f, R100 ;  /* 0x0000001fff617819 */ /* 0x020fe20000011464 */
[----:B------:R-:W-:Y:S01]  /*7d40*/  IMAD R14, R98, UR4, RZ ;  /* 0x00000004620e7c24 */ /* 0x000fe2000f8e02ff */
[----:B------:R-:W-:Y:S01]  /*7d50*/  ULDC.64 UR6, c[0x0][0x2e8] ;  /* 0x0000ba0000067ab9 */ /* 0x000fe20000000a00 */
[----:B0-----:R-:W-:-:S04]  /*7d60*/  IMAD.WIDE.U32 R12, R99, UR4, RZ ;  /* 0x00000004630c7c25 */ /* 0x001fc8000f8e00ff */
[----:B------:R-:W-:Y:S01]  /*7d70*/  IMAD R11, R99, UR5, R14 ;  /* 0x00000005630b7c24 */ /* 0x000fe2000f8e020e */
[----:B------:R-:W-:Y:S01]  /*7d80*/  ULDC.64 UR4, c[0x0][0x310] ;  /* 0x0000c40000047ab9 */ /* 0x000fe20000000a00 */
[----:B------:R-:W-:Y:S02]  /*7d90*/  IMAD R96, R27, -0x80, R25 ;  /* 0xffffff801b607824 */ /* 0x000fe400078e0219 */
[----:B------:R-:W-:Y:S01]  /*7da0*/  IMAD R15, R97, UR4, RZ ;  /* 0x00000004610f7c24 */ /* 0x000fe2000f8e02ff */
[----:B------:R-:W-:Y:S02]  /*7db0*/  IADD3 R13, R13, R11, RZ ;  /* 0x0000000b0d0d7210 */ /* 0x000fe40007ffe0ff */
[----:B------:R-:W-:Y:S01]  /*7dc0*/  VIMNMX R96, R96, 0x80, PT ;  /* 0x0000008060607848 */ /* 0x000fe20003fe0100 */
[C---:B------:R-:W-:Y:S02]  /*7dd0*/  IMAD R15, R100.reuse, UR5, R15 ;  /* 0x00000005640f7c24 */ /* 0x040fe4000f8e020f */
[----:B------:R-:W-:Y:S01]  /*7de0*/  IMAD.WIDE.U32 R12, R100, UR4, R12 ;  /* 0x00000004640c7c25 */ /* 0x000fe2000f8e000c */
[----:B------:R-:W-:-:S03]  /*7df0*/  ULDC.64 UR4, c[0x0][0x308] ;  /* 0x0000c20000047ab9 */ /* 0x000fc60000000a00 */
[----:B------:R-:W-:Y:S02]  /*7e00*/  IMAD.IADD R13, R13, 0x1, R15 ;  /* 0x000000010d0d7824 */ /* 0x000fe400078e020f */
[----:B------:R-:W-:Y:S02]  /*7e10*/  IMAD.IADD R46, R96, 0x1, -R153 ;  /* 0x00000001602e7824 */ /* 0x000fe400078e0a99 */
[----:B------:R-:W-:Y:S01]  /*7e20*/  IMAD.WIDE.U32 R12, R2, UR4, R12 ;  /* 0x00000004020c7c25 */ /* 0x000fe2000f8e000c */
[----:B------:R-:W-:-:S03]  /*7e30*/  UMOV UR4, 0xffffffff ;  /* 0xffffffff00047882 */ /* 0x000fc60000000000 */
[----:B------:R-:W-:Y:S01]  /*7e40*/  IMAD R45, R2, UR5, R13 ;  /* 0x00000005022d7c24 */ /* 0x000fe2000f8e020d */
[----:B------:R-:W-:-:S04]  /*7e50*/  LEA R44, P3, R12, UR6, 0x1 ;  /* 0x000000060c2c7c11 */ /* 0x000fc8000f8608ff */
[----:B------:R-:W-:Y:S02]  /*7e60*/  LEA.HI.X R45, R12, UR7, R45, 0x1, P3 ;  /* 0x000000070c2d7c11 */ /* 0x000fe400098f0c2d */
[----:B------:R-:W-:Y:S01]  /*7e70*/  ISETP.GE.AND P3, PT, R46, 0x1, PT ;  /* 0x000000012e00780c */ /* 0x000fe20003f66270 */
[----:B------:R-:W-:-:S12]  /*7e80*/  BRA.DIV UR4, `(.L_x_564) ;  /* 0x0000015a04447947 */ /* 0x000fd8000b800000 */
[----:B------:R0:W2:Y:S04]  /*7e90*/  SHFL.IDX PT, R41, R45, RZ, 0x181f ;  /* 0x00181fff2d297589 */ /* 0x0000a800000e0000 */
[----:B------:R0:W3:Y:S02]  /*7ea0*/  SHFL.IDX PT, R14, R44, RZ, 0x181f ;  /* 0x00181fff2c0e7589 */ /* 0x0000e400000e0000 */
.L_x_846:
[----:B------:R-:W-:Y:S04]  /*7eb0*/  BSSY B1, `(.L_x_565) ;  /* 0x000000d000017945 */ /* 0x000fe80003800000 */
[----:B------:R-:W-:Y:S05]  /*7ec0*/  @!P3 BRA `(.L_x_566) ;  /* 0x00000000002cb947 */ /* 0x000fea0003800000 */
[----:B------:R-:W-:Y:S02]  /*7ed0*/  ULDC UR4, c[0x0][0x2f4] ;  /* 0x0000bd0000047ab9 */ /* 0x000fe40000000800 */
[----:B------:R-:W-:-:S13]  /*7ee0*/  ISETP.GE.AND P3, PT, R16, UR4, PT ;  /* 0x0000000410007c0c */ /* 0x000fda000bf66270 */
[----:B---3--:R-:W-:-:S04]  /*7ef0*/  @!P3 LEA R42, P4, R16, R14, 0x1 ;  /* 0x0000000e102ab211 */ /* 0x008fc800078808ff */
[----:B--2---:R-:W-:Y:S02]  /*7f00*/  @!P3 LEA.HI.X R43, R16, R41, R17, 0x1, P4 ;  /* 0x00000029102bb211 */ /* 0x004fe400020f0c11 */
[----:B------:R-:W-:-:S13]  /*7f10*/  ISETP.GE.AND P4, PT, R23, UR4, PT ;  /* 0x0000000417007c0c */ /* 0x000fda000bf86270 */
[C---:B------:R-:W-:Y:S02]  /*7f20*/  @!P4 LEA R40, P6, R23.reuse, R14, 0x1 ;  /* 0x0000000e1728c211 */ /* 0x040fe400078c08ff */
[----:B------:R-:W2:Y:S02]  /*7f30*/  @!P3 LDS.128 R12, [R91+0x18400] ;  /* 0x018400005b0cb984 */ /* 0x000ea40000000c00 */
[----:B------:R-:W-:Y:S02]  /*7f40*/  @!P4 LEA.HI.X R41, R23, R41, R22, 0x1, P6 ;  /* 0x000000291729c211 */ /* 0x000fe400030f0c16 */
[----:B--2---:R-:W-:Y:S04]  /*7f50*/  @!P3 ST.E.128 desc[UR42][R42.64], R12 ;  /* 0x0000000c2a00b985 */ /* 0x004fe8000c101d2a */
[----:B------:R-:W2:Y:S04]  /*7f60*/  @!P4 LDS.128 R12, [R91+0x1c400] ;  /* 0x01c400005b0cc984 */ /* 0x000ea80000000c00 */
[----:B--2---:R4:W-:Y:S02]  /*7f70*/  @!P4 ST.E.128 desc[UR42][R40.64], R12 ;  /* 0x0000000c2800c985 */ /* 0x0049e4000c101d2a */
.L_x_566:
[----:B------:R-:W-:Y:S05]  /*7f80*/  BSYNC B1 ;  /* 0x0000000000017941 */ /* 0x000fea0003800000 */
.L_x_565:
[----:B------:R-:W-:-:S03]  /*7f90*/  UMOV UR4, 0xffffffff ;  /* 0xffffffff00047882 */ /* 0x000fc60000000000 */
[----:B------:R-:W-:Y:S05]  /*7fa0*/  BRA.DIV UR4, `(.L_x_567) ;  /* 0x0000015a04447947 */ /* 0x000fea000b800000 */
[----:B--2-4-:R2:W4:Y:S04]  /*7fb0*/  SHFL.IDX PT, R41, R45, 0x1, 0x181f ;  /* 0x00381f002d297f89 */ /* 0x01452800000e0000 */
[----:B---3--:R2:W3:Y:S02]  /*7fc0*/  SHFL.IDX PT, R14, R44, 0x1, 0x181f ;  /* 0x00381f002c0e7f89 */ /* 0x0084e400000e0000 */
.L_x_850:
[----:B------:R-:W-:Y:S01]  /*7fd0*/  ISETP.GE.AND P3, PT, R46, 0x21, PT ;  /* 0x000000212e00780c */ /* 0x000fe20003f66270 */
[----:B------:R-:W-:-:S12]  /*7fe0*/  BSSY B1, `(.L_x_568) ;  /* 0x000000d000017945 */ /* 0x000fd80003800000 */
[----:B------:R-:W-:Y:S05]  /*7ff0*/  @!P3 BRA `(.L_x_569) ;  /* 0x00000000002cb947 */ /* 0x000fea0003800000 */
[----:B------:R-:W-:Y:S02]  /*8000*/  ULDC UR4, c[0x0][0x2f4] ;  /* 0x0000bd0000047ab9 */ /* 0x000fe40000000800 */
[----:B------:R-:W-:-:S13]  /*8010*/  ISETP.GE.AND P3, PT, R16, UR4, PT ;  /* 0x0000000410007c0c */ /* 0x000fda000bf66270 */
[----:B---3--:R-:W-:-:S04]  /*8020*/  @!P3 LEA R42, P4, R16, R14, 0x1 ;  /* 0x0000000e102ab211 */ /* 0x008fc800078808ff */
[----:B----4-:R-:W-:Y:S02]  /*8030*/  @!P3 LEA.HI.X R43, R16, R41, R17, 0x1, P4 ;  /* 0x00000029102bb211 */ /* 0x010fe400020f0c11 */
[----:B------:R-:W-:-:S13]  /*8040*/  ISETP.GE.AND P4, PT, R23, UR4, PT ;  /* 0x0000000417007c0c */ /* 0x000fda000bf86270 */
[C---:B------:R-:W-:Y:S02]  /*8050*/  @!P4 LEA R40, P6, R23.reuse, R14, 0x1 ;  /* 0x0000000e1728c211 */ /* 0x040fe400078c08ff */
[----:B------:R-:W3:Y:S02]  /*8060*/  @!P3 LDS.128 R12, [R91+0x19400] ;  /* 0x019400005b0cb984 */ /* 0x000ee40000000c00 */
[----:B------:R-:W-:Y:S02]  /*8070*/  @!P4 LEA.HI.X R41, R23, R41, R22, 0x1, P6 ;  /* 0x000000291729c211 */ /* 0x000fe400030f0c16 */
[----:B---3--:R-:W-:Y:S04]  /*8080*/  @!P3 ST.E.128 desc[UR42][R42.64], R12 ;  /* 0x0000000c2a00b985 */ /* 0x008fe8000c101d2a */
[----:B------:R-:W3:Y:S04]  /*8090*/  @!P4 LDS.128 R12, [R91+0x1d400] ;  /* 0x01d400005b0cc984 */ /* 0x000ee80000000c00 */
[----:B---3--:R3:W-:Y:S02]  /*80a0*/  @!P4 ST.E.128 desc[UR42][R40.64], R12 ;  /* 0x0000000c2800c985 */ /* 0x0087e4000c101d2a */
.L_x_569:
[----:B------:R-:W-:Y:S05]  /*80b0*/  BSYNC B1 ;  /* 0x0000000000017941 */ /* 0x000fea0003800000 */
.L_x_568:
[----:B------:R-:W-:-:S03]  /*80c0*/  UMOV UR4, 0xffffffff ;  /* 0xffffffff00047882 */ /* 0x000fc60000000000 */
[----:B------:R-:W-:Y:S05]  /*80d0*/  BRA.DIV UR4, `(.L_x_570) ;  /* 0x0000015a04407947 */ /* 0x000fea000b800000 */
[----:B---34-:R3:W4:Y:S04]  /*80e0*/  SHFL.IDX PT, R41, R45, 0x2, 0x181f ;  /* 0x00581f002d297f89 */ /* 0x01872800000e0000 */
[----:B------:R3:W0:Y:S02]  /*80f0*/  SHFL.IDX PT, R14, R44, 0x2, 0x181f ;  /* 0x00581f002c0e7f89 */ /* 0x00062400000e0000 */
.L_x_854:
[----:B------:R-:W-:Y:S01]  /*8100*/  ISETP.GE.AND P3, PT, R46, 0x41, PT ;  /* 0x000000412e00780c */ /* 0x000fe20003f66270 */
[----:B------:R-:W-:-:S12]  /*8110*/  BSSY B1, `(.L_x_571) ;  /* 0x000000d000017945 */ /* 0x000fd80003800000 */
[----:B------:R-:W-:Y:S05]  /*8120*/  @!P3 BRA `(.L_x_572) ;  /* 0x00000000002cb947 */ /* 0x000fea0003800000 */
[----:B------:R-:W-:Y:S02]  /*8130*/  ULDC UR4, c[0x0][0x2f4] ;  /* 0x0000bd0000047ab9 */ /* 0x000fe40000000800 */
[----:B------:R-:W-:-:S13]  /*8140*/  ISETP.GE.AND P3, PT, R16, UR4, PT ;  /* 0x0000000410007c0c */ /* 0x000fda000bf66270 */
[----:B0-----:R-:W-:-:S04]  /*8150*/  @!P3 LEA R42, P4, R16, R14, 0x1 ;  /* 0x0000000e102ab211 */ /* 0x001fc800078808ff */
[----:B----4-:R-:W-:Y:S02]  /*8160*/  @!P3 LEA.HI.X R43, R16, R41, R17, 0x1, P4 ;  /* 0x00000029102bb211 */ /* 0x010fe400020f0c11 */
[----:B------:R-:W-:-:S13]  /*8170*/  ISETP.GE.AND P4, PT, R23, UR4, PT ;  /* 0x0000000417007c0c */ /* 0x000fda000bf86270 */
[C---:B------:R-:W-:Y:S02]  /*8180*/  @!P4 LEA R40, P6, R23.reuse, R14, 0x1 ;  /* 0x0000000e1728c211 */ /* 0x040fe400078c08ff */
[----:B------:R-:W0:Y:S02]  /*8190*/  @!P3 LDS.128 R12, [R91+0x1a400] ;  /* 0x01a400005b0cb984 */ /* 0x000e240000000c00 */
[----:B------:R-:W-:Y:S02]  /*81a0*/  @!P4 LEA.HI.X R41, R23, R41, R22, 0x1, P6 ;  /* 0x000000291729c211 */ /* 0x000fe400030f0c16 */
[----:B0-----:R-:W-:Y:S04]  /*81b0*/  @!P3 ST.E.128 desc[UR42][R42.64], R12 ;  /* 0x0000000c2a00b985 */ /* 0x001fe8000c101d2a */
[----:B------:R-:W0:Y:S04]  /*81c0*/  @!P4 LDS.128 R12, [R91+0x1e400] ;  /* 0x01e400005b0cc984 */ /* 0x000e280000000c00 */
[----:B0-----:R0:W-:Y:S02]  /*81d0*/  @!P4 ST.E.128 desc[UR42][R40.64], R12 ;  /* 0x0000000c2800c985 */ /* 0x0011e4000c101d2a */
.L_x_572:
[----:B------:R-:W-:Y:S05]  /*81e0*/  BSYNC B1 ;  /* 0x0000000000017941 */ /* 0x000fea0003800000 */
.L_x_571:
[----:B------:R-:W-:-:S03]  /*81f0*/  UMOV UR4, 0xffffffff ;  /* 0xffffffff00047882 */ /* 0x000fc60000000000 */
[----:B------:R-:W-:Y:S05]  /*8200*/  BRA.DIV UR4, `(.L_x_573) ;  /* 0x0000015a043c7947 */ /* 0x000fea000b800000 */
[----:B0---4-:R0:W4:Y:S04]  /*8210*/  SHFL.IDX PT, R41, R45, 0x3, 0x181f ;  /* 0x00781f002d297f89 */ /* 0x01112800000e0000 */
[----:B------:R0:W0:Y:S02]  /*8220*/  SHFL.IDX PT, R14, R44, 0x3, 0x181f ;  /* 0x00781f002c0e7f89 */ /* 0x00002400000e0000 */
.L_x_858:
[----:B------:R-:W-:-:S13]  /*8230*/  ISETP.GE.AND P3, PT, R46, 0x61, PT ;  /* 0x000000612e00780c */ /* 0x000fda0003f66270 */
        /* <DEDUP_REMOVED lines=12> */
.L_x_531:
[----:B------:R-:W-:Y:S05]  /*8300*/  BSYNC B0 ;  /* 0x0000000000007941 */ /* 0x000fea0003800000 */
.L_x_489:
[----:B------:R-:W5:Y:S01]  /*8310*/  S2R R11, SR_TID.X ;  /* 0x00000000000b7919 */ /* 0x000f620000002100 */
[----:B------:R-:W-:Y:S01]  /*8320*/  @!PT LDS RZ, [RZ] ;  /* 0x00000000fffff984 */ /* 0x000fe20000000800 */
[----:B------:R-:W-:Y:S01]  /*8330*/  @!PT LDS RZ, [RZ] ;  /* 0x00000000fffff984 */ /* 0x000fe20000000800 */
[----:B------:R-:W-:Y:S01]  /*8340*/  @!PT LDS RZ, [RZ] ;  /* 0x00000000fffff984 */ /* 0x000fe20000000800 */
[----:B------:R-:W-:Y:S01]  /*8350*/  @!PT LDS RZ, [RZ] ;  /* 0x00000000fffff984 */ /* 0x000fe20000000800 */
[----:B------:R3:W-:Y:S06]  /*8360*/  MEMBAR.ALL.CTA ;  /* 0x0000000000007992 */ /* 0x0007ec0000008000 */
[----:B---3--:R-:W3:Y:S01]  /*8370*/  FENCE.VIEW.ASYNC.S ;  /* 0x00000000000073c6 */ /* 0x008ee20000000000 */
[----:B------:R-:W-:Y:S05]  /*8380*/  WARPSYNC.ALL ;  /* 0x0000000000007948 */ /* 0x000fea0003800000 */
[----:B------:R-:W-:Y:S01]  /*8390*/  BSSY B0, `(.L_x_574) ;  /* 0x0000009000007945 */ /* 0x000fe20003800000 */
[----:B-----5:R-:W-:Y:S01]  /*83a0*/  LOP3.LUT R11, R11, 0x7f, RZ, 0xc0, !PT ;  /* 0x0000007f0b0b7812 */ /* 0x020fe200078ec0ff */
[----:B---3--:R3:W-:Y:S03]  /*83b0*/  BAR.SYNC.DEFER_BLOCKING R94, 0x80 ;  /* 0x0002005e0000751d */ /* 0x0087e60000010000 */
[----:B------:R-:W-:-:S13]  /*83c0*/  ISETP.NE.AND P3, PT, R11, RZ, PT ;  /* 0x000000ff0b00720c */ /* 0x000fda0003f65270 */
[----:B------:R-:W-:-:S05]  /*83d0*/  @!P3 VIADD R11, R90, 0x288a0 ;  /* 0x000288a05a0bb836 */ /* 0x000fca0000000000 */
[----:B------:R-:W-:-:S04]  /*83e0*/  @!P3 PRMT R11, RZ, 0x654, R11 ;  /* 0x00000654ff0bb816 */ /* 0x000fc8000000000b */
[----:B------:R3:W-:Y:S01]  /*83f0*/  @!P3 SYNCS.ARRIVE.TRANS64.RED.A1T0 RZ, [R11+URZ], RZ ;  /* 0x000000ff0bffb9a7 */ /* 0x0007e2000810043f */
[----:B------:R-:W-:Y:S05]  /*8400*/  @!P5 BRA `(.L_x_575) ;  /* 0x000000000004d947 */ /* 0x000fea0003800000 */
[----:B------:R-:W-:Y:S01]  /*8410*/  BPT.TRAP 0x1 ;  /* 0x000000040000795c */ /* 0x000fe20000300000 */
.L_x_575:
[----:B------:R-:W-:Y:S05]  /*8420*/  BSYNC B0 ;  /* 0x0000000000007941 */ /* 0x000fea0003800000 */
.L_x_574:
[----:B------:R-:W5:Y:S01]  /*8430*/  SYNCS.PHASECHK.TRANS64.TRYWAIT P4, [R90+URZ+0x288b0], R101 ;  /* 0x0288b0655a0075a7 */ /* 0x000f62000808017f */
[----:B------:R-:W-:Y:S01]  /*8440*/  ULDC UR37, c[0x0][0x2f4] ;  /* 0x0000bd0000257ab9 */ /* 0x000fe20000000800 */
[----:B------:R-:W-:Y:S04]  /*8450*/  BSSY B0, `(.L_x_576) ;  /* 0x0000002000007945 */ /* 0x000fe80003800000 */
[----:B-----5:R-:W-:Y:S05]  /*8460*/  @!P4 BRA `(.L_x_577) ;  /* 0x0000015400ecc947 */ /* 0x020fea0003800000 */
.L_x_859:
[----:B------:R-:W-:Y:S05]  /*8470*/  BSYNC B0 ;  /* 0x0000000000007941 */ /* 0x000fea0003800000 */
.L_x_576:
[----:B------:R-:W-:Y:S01]  /*8480*/  ULDC.64 UR4, c[0x0][0x328] ;  /* 0x0000ca0000047ab9 */ /* 0x000fe20000000a00 */
[----:B------:R-:W-:Y:S01]  /*8490*/  ULDC.64 UR6, c[0x0][0x318] ;  /* 0x0000c60000067ab9 */ /* 0x000fe20000000a00 */
[----:B------:R-:W-:Y:S01]  /*84a0*/  IMAD R98, R98, UR4, RZ ;  /* 0x0000000462627c24 */ /* 0x000fe2000f8e02ff */
[----:B------:R-:W-:Y:S01]  /*84b0*/  BSSY B0, `(.L_x_578) ;  /* 0x000001d000007945 */ /* 0x000fe20003800000 */
[----:B01--4-:R-:W-:-:S04]  /*84c0*/  IMAD.WIDE.U32 R12, R99, UR4, RZ ;  /* 0x00000004630c7c25 */ /* 0x013fc8000f8e00ff */
[----:B------:R-:W-:Y:S01]  /*84d0*/  IMAD R99, R99, UR5, R98 ;  /* 0x0000000563637c24 */ /* 0x000fe2000f8e0262 */
[----:B------:R-:W-:Y:S01]  /*84e0*/  ULDC.64 UR4, c[0x0][0x338] ;  /* 0x0000ce0000047ab9 */ /* 0x000fe20000000a00 */
[----:B------:R-:W-:Y:S02]  /*84f0*/  IMAD.IADD R96, R96, 0x1, -R153 ;  /* 0x0000000160607824 */ /* 0x000fe400078e0a99 */
[----:B------:R-:W-:Y:S02]  /*8500*/  IMAD R97, R97, UR4, RZ ;  /* 0x0000000461617c24 */ /* 0x000fe4000f8e02ff */
[----:B------:R-:W-:Y:S02]  /*8510*/  IMAD.IADD R13, R13, 0x1, R99 ;  /* 0x000000010d0d7824 */ /* 0x000fe400078e0263 */
[C---:B------:R-:W-:Y:S02]  /*8520*/  IMAD R97, R100.reuse, UR5, R97 ;  /* 0x0000000564617c24 */ /* 0x040fe4000f8e0261 */
[----:B------:R-:W-:Y:S01]  /*8530*/  IMAD.WIDE.U32 R100, R100, UR4, R12 ;  /* 0x0000000464647c25 */ /* 0x000fe2000f8e000c */
[----:B------:R-:W-:-:S03]  /*8540*/  ULDC.64 UR4, c[0x0][0x330] ;  /* 0x0000cc0000047ab9 */ /* 0x000fc60000000a00 */
[----:B------:R-:W-:Y:S02]  /*8550*/  IMAD.IADD R101, R101, 0x1, R97 ;  /* 0x0000000165657824 */ /* 0x000fe400078e0261 */
[----:B------:R-:W-:-:S04]  /*8560*/  IMAD.WIDE.U32 R12, R2, UR4, R100 ;  /* 0x00000004020c7c25 */ /* 0x000fc8000f8e0064 */
[----:B---3--:R-:W-:Y:S01]  /*8570*/  IMAD R11, R2, UR5, R13 ;  /* 0x00000005020b7c24 */ /* 0x008fe2000f8e020d */
[----:B--2---:R-:W-:-:S04]  /*8580*/  LEA R44, P4, R12, UR6, 0x1 ;  /* 0x000000060c2c7c11 */ /* 0x004fc8000f8808ff */
[----:B------:R-:W-:Y:S01]  /*8590*/  LEA.HI.X R11, R12, UR7, R11, 0x1, P4 ;  /* 0x000000070c0b7c11 */ /* 0x000fe2000a0f0c0b */
[----:B------:R0:W1:Y:S01]  /*85a0*/  SHFL.IDX PT, R40, R44, RZ, 0x181f ;  /* 0x00181fff2c287589 */ /* 0x00006200000e0000 */
[----:B------:R-:W-:-:S03]  /*85b0*/  ISETP.GE.AND P4, PT, R96, 0x1, PT ;  /* 0x000000016000780c */ /* 0x000fc60003f86270 */
[----:B------:R0:W2:Y:S10]  /*85c0*/  SHFL.IDX PT, R13, R11, RZ, 0x181f ;  /* 0x00181fff0b0d7589 */ /* 0x0000b400000e0000 */
[----:B0-----:R-:W-:Y:S05]  /*85d0*/  @!P4 BRA `(.L_x_579) ;  /* 0x000000000028c947 */ /* 0x001fea0003800000 */
[----:B------:R-:W-:-:S13]  /*85e0*/  ISETP.GE.AND P4, PT, R16, UR37, PT ;  /* 0x0000002510007c0c */ /* 0x000fda000bf86270 */
[----:B-1----:R-:W-:-:S04]  /*85f0*/  @!P4 LEA R42, P5, R16, R40, 0x1 ;  /* 0x00000028102ac211 */ /* 0x002fc800078a08ff */
[----:B--2---:R-:W-:Y:S02]  /*8600*/  @!P4 LEA.HI.X R43, R16, R13, R17, 0x1, P5 ;  /* 0x0000000d102bc211 */ /* 0x004fe400028f0c11 */
[----:B------:R-:W-:-:S13]  /*8610*/  ISETP.GE.AND P5, PT, R23, UR37, PT ;  /* 0x0000002517007c0c */ /* 0x000fda000bfa6270 */
[----:B------:R-:W-:-:S04]  /*8620*/  @!P5 LEA R40, P6, R23, R40, 0x1 ;  /* 0x000000281728d211 */ /* 0x000fc800078c08ff */
[----:B------:R-:W-:Y:S02]  /*8630*/  @!P5 LEA.HI.X R41, R23, R13, R22, 0x1, P6 ;  /* 0x0000000d1729d211 */ /* 0x000fe400030f0c16 */
[----:B------:R-:W0:Y:S04]  /*8640*/  @!P4 LDS.128 R12, [R91+0x400] ;  /* 0x000400005b0cc984 */ /* 0x000e280000000c00 */
[----:B0-----:R-:W-:Y:S04]  /*8650*/  @!P4 ST.E.128 desc[UR42][R42.64], R12 ;  /* 0x0000000c2a00c985 */ /* 0x001fe8000c101d2a */
[----:B------:R-:W0:Y:S04]  /*8660*/  @!P5 LDS.128 R12, [R91+0x4400] ;  /* 0x004400005b0cd984 */ /* 0x000e280000000c00 */
[----:B0-----:R0:W-:Y:S02]  /*8670*/  @!P5 ST.E.128 desc[UR42][R40.64], R12 ;  /* 0x0000000c2800d985 */ /* 0x0011e4000c101d2a */
.L_x_579:
[----:B------:R-:W-:Y:S05]  /*8680*/  BSYNC B0 ;  /* 0x0000000000007941 */ /* 0x000fea0003800000 */
.L_x_578:
[----:B------:R-:W-:Y:S01]  /*8690*/  ISETP.GE.AND P4, PT, R96, 0x21, PT ;  /* 0x000000216000780c */ /* 0x000fe20003f86270 */
[----:B0-2---:R0:W2:Y:S01]  /*86a0*/  SHFL.IDX PT, R13, R11, 0x1, 0x181f ;  /* 0x00381f000b0d7f89 */ /* 0x0050a200000e0000 */
[----:B------:R-:W-:Y:S03]  /*86b0*/  BSSY B0, `(.L_x_580) ;  /* 0x000000d000007945 */ /* 0x000fe60003800000 */
[----:B-1----:R0:W1:Y:S08]  /*86c0*/  SHFL.IDX PT, R40, R44, 0x1, 0x181f ;  /* 0x00381f002c287f89 */ /* 0x00207000000e0000 */
        /* <DEDUP_REMOVED lines=11> */
.L_x_581:
[----:B------:R-:W-:Y:S05]  /*8780*/  BSYNC B0 ;  /* 0x0000000000007941 */ /* 0x000fea0003800000 */
.L_x_580:
        /* <DEDUP_REMOVED lines=15> */
.L_x_583:
[----:B------:R-:W-:Y:S05]  /*8880*/  BSYNC B0 ;  /* 0x0000000000007941 */ /* 0x000fea0003800000 */
.L_x_582:
[----:B------:R-:W-:Y:S01]  /*8890*/  ISETP.GE.AND P4, PT, R96, 0x61, PT ;  /* 0x000000616000780c */ /* 0x000fe20003f86270 */
[----:B------:R-:W3:Y:S01]  /*88a0*/  SHFL.IDX PT, R11, R11, 0x3, 0x181f ;  /* 0x00781f000b0b7f89 */ /* 0x000ee200000e0000 */
[----:B------:R-:W-:Y:S03]  /*88b0*/  BSSY B0, `(.L_x_584) ;  /* 0x000000d000007945 */ /* 0x000fe60003800000 */
[----:B------:R4:W0:Y:S08]  /*88c0*/  SHFL.IDX PT, R42, R44, 0x3, 0x181f ;  /* 0x00781f002c2a7f89 */ /* 0x00083000000e0000 */
[----:B----4-:R-:W-:Y:S05]  /*88d0*/  @!P4 BRA `(.L_x_585) ;  /* 0x000000000028c947 */ /* 0x010fea0003800000 */
[----:B------:R-:W-:-:S13]  /*88e0*/  ISETP.GE.AND P4, PT, R16, UR37, PT ;  /* 0x0000002510007c0c */ /* 0x000fda000bf86270 */
[----:B0-2---:R-:W0:Y:S01]  /*88f0*/  @!P4 LDS.128 R12, [R91+0x3400] ;  /* 0x003400005b0cc984 */ /* 0x005e220000000c00 */
[----:B-1----:R-:W-:-:S04]  /*8900*/  @!P4 LEA R40, P5, R16, R42, 0x1 ;  /* 0x0000002a1028c211 */ /* 0x002fc800078a08ff */
[----:B---3--:R-:W-:Y:S02]  /*8910*/  @!P4 LEA.HI.X R41, R16, R11, R17, 0x1, P5 ;  /* 0x0000000b1029c211 */ /* 0x008fe400028f0c11 */
[----:B------:R-:W-:-:S13]  /*8920*/  ISETP.GE.AND P5, PT, R23, UR37, PT ;  /* 0x0000002517007c0c */ /* 0x000fda000bfa6270 */
[----:B------:R-:W-:-:S04]  /*8930*/  @!P5 LEA R42, P6, R23, R42, 0x1 ;  /* 0x0000002a172ad211 */ /* 0x000fc800078c08ff */
[----:B------:R-:W-:Y:S01]  /*8940*/  @!P5 LEA.HI.X R43, R23, R11, R22, 0x1, P6 ;  /* 0x0000000b172bd211 */ /* 0x000fe200030f0c16 */
[----:B0-----:R-:W-:Y:S04]  /*8950*/  @!P4 ST.E.128 desc[UR42][R40.64], R12 ;  /* 0x0000000c2800c985 */ /* 0x001fe8000c101d2a */
[----:B------:R-:W0:Y:S04]  /*8960*/  @!P5 LDS.128 R12, [R91+0x7400] ;  /* 0x007400005b0cd984 */ /* 0x000e280000000c00 */
[----:B0-----:R4:W-:Y:S02]  /*8970*/  @!P5 ST.E.128 desc[UR42][R42.64], R12 ;  /* 0x0000000c2a00d985 */ /* 0x0019e4000c101d2a */
.L_x_585:
[----:B------:R-:W-:Y:S05]  /*8980*/  BSYNC B0 ;  /* 0x0000000000007941 */ /* 0x000fea0003800000 */
.L_x_584:
[----:B---3--:R-:W3:Y:S01]  /*8990*/  LDL R11, [R1] ;  /* 0x00000000010b7983 */ /* 0x008ee20000100800 */
[----:B------:R-:W-:Y:S02]  /*89a0*/  @!P3 VIADD R90, R90, 0x288c0 ;  /* 0x000288c05a5ab836 */ /* 0x000fe40000000000 */
[----:B------:R-:W-:Y:S01]  /*89b0*/  VIADD R155, R155, 0x1 ;  /* 0x000000019b9b7836 */ /* 0x000fe20000000000 */
[----:B------:R-:W-:Y:S01]  /*89c0*/  @!PT LDS RZ, [RZ] ;  /* 0x00000000fffff984 */ /* 0x000fe20000000800 */
[----:B------:R-:W-:Y:S01]  /*89d0*/  @!PT LDS RZ, [RZ] ;  /* 0x00000000fffff984 */ /* 0x000fe20000000800 */
[----:B------:R-:W-:Y:S01]  /*89e0*/  @!PT LDS RZ, [RZ] ;  /* 0x00000000fffff984 */ /* 0x000fe20000000800 */
[----:B------:R-:W-:Y:S01]  /*89f0*/  @!PT LDS RZ, [RZ] ;  /* 0x00000000fffff984 */ /* 0x000fe20000000800 */
[----:B------:R5:W-:Y:S06]  /*8a00*/  MEMBAR.ALL.CTA ;  /* 0x0000000000007992 */ /* 0x000bec0000008000 */
[----:B-----5:R-:W5:Y:S01]  /*8a10*/  FENCE.VIEW.ASYNC.S ;  /* 0x00000000000073c6 */ /* 0x020f620000000000 */
[----:B------:R-:W-:Y:S01]  /*8a20*/  @!P3 PRMT R90, RZ, 0x654, R90 ;  /* 0x00000654ff5ab816 */ /* 0x000fe2000000005a */
[----:B-----5:R0:W-:Y:S06]  /*8a30*/  BAR.SYNC.DEFER_BLOCKING R94, 0x80 ;  /* 0x0002005e0000751d */ /* 0x0201ec0000010000 */
[----:B------:R0:W-:Y:S01]  /*8a40*/  @!P3 SYNCS.ARRIVE.TRANS64.RED.A1T0 RZ, [R90+URZ], RZ ;  /* 0x000000ff5affb9a7 */ /* 0x0001e2000810043f */
[----:B------:R-:W-:-:S04]  /*8a50*/  ISETP.NE.AND P3, PT, R155, 0x2, PT ;  /* 0x000000029b00780c */ /* 0x000fc80003f65270 */
[----:B------:R-:W-:Y:S02]  /*8a60*/  SEL R155, R155, RZ, P3 ;  /* 0x000000ff9b9b7207 */ /* 0x000fe40001800000 */
[----:B---3--:R-:W-:Y:S02]  /*8a70*/  LOP3.LUT P4, RZ, R11, 0x4, RZ, 0xc0, !PT ;  /* 0x000000040bff7812 */ /* 0x008fe4000788c0ff */
[----:B------:R-:W-:-:S04]  /*8a80*/  SEL R11, RZ, 0x1, P3 ;  /* 0x00000001ff0b7807 */ /* 0x000fc80001800000 */
[----:B------:R-:W-:-:S07]  /*8a90*/  LOP3.LUT R154, R154, R11, RZ, 0x3c, !PT ;  /* 0x0000000b9a9a7212 */ /* 0x000fce00078e3cff */
[----:B0-----:R-:W-:Y:S05]  /*8aa0*/  @P4 BRA `(.L_x_586) ;  /* 0xffffff98003c4947 */ /* 0x001fea000383ffff */
[----:B----4-:R-:W0:Y:S01]  /*8ab0*/  S2R R12, SR_TID.X ;  /* 0x00000000000c7919 */ /* 0x010e220000002100 */
[----:B------:R-:W-:Y:S02]  /*8ac0*/  PLOP3.LUT P0, PT, PT, PT, PT, 0x8, 0x0 ;  /* 0x000000000000781c */ /* 0x000fe40003f0e170 */
[----:B0-----:R-:W-:-:S04]  /*8ad0*/  SHF.R.U32.HI R12, RZ, 0x7, R12 ;  /* 0x00000007ff0c7819 */ /* 0x001fc8000001160c */
[----:B------:R-:W-:-:S13]  /*8ae0*/  ISETP.NE.AND P4, PT, R12, 0x1, PT ;  /* 0x000000010c00780c */ /* 0x000fda0003f85270 */
[----:B------:R-:W-:Y:S06]  /*8af0*/  @!P4 BAR.ARV 0x9, 0x100 ;  /* 0x024400000000cb1d */ /* 0x000fec0000002000 */
.L_x_484:
[----:B------:R-:W-:Y:S01]  /*8b00*/  MOV R3, RZ ;  /* 0x000000ff00037202 */ /* 0x000fe20000000f00 */
[----:B------:R-:W-:Y:S06]  /*8b10*/  @P0 BRA `(.L_x_587) ;  /* 0x00000000000c0947 */ /* 0x000fec0003800000 */
[----:B------:R-:W3:Y:S01]  /*8b20*/  FENCE.VIEW.ASYNC.G ;  /* 0x00000000000073c6 */ /* 0x000ee20000000100 */
[----:B------:R-:W-:Y:S05]  /*8b30*/  WARPSYNC.ALL ;  /* 0x0000000000007948 */ /* 0x000fea0003800000 */
[----:B---3--:R-:W-:Y:S06]  /*8b40*/  BAR.ARV 0xc, 0x180 ;  /* 0x0306000000007b1d */ /* 0x008fec0000002000 */
.L_x_587:
[----:B------:R-:W3:Y:S01]  /*8b50*/  LDL R0, [R1] ;  /* 0x0000000001007983 */ /* 0x000ee20000100800 */
[----:B------:R-:W-:Y:S01]  /*8b60*/  BSSY B0, `(.L_x_588) ;  /* 0x0000020000007945 */ /* 0x000fe20003800000 */
[----:B---3--:R-:W-:-:S13]  /*8b70*/  LOP3.LUT P0, RZ, R0, 0x10, RZ, 0xc0, !PT ;  /* 0x0000001000ff7812 */ /* 0x008fda000780c0ff */
        /* <DEDUP_REMOVED lines=14> */
[----:B------:R0:W3:Y:S02]  /*8c60*/  F2I.FTZ.U32.TRUNC.NTZ R5, R4 ;  /* 0x0000000400057305 */ /* 0x0000e4000021f000 */
[----:B0-----:R-:W-:Y:S02]  /*8c70*/  IMAD.MOV.U32 R4, RZ, RZ, RZ ;  /* 0x000000ffff047224 */ /* 0x001fe400078e00ff */
[----:B---3--:R-:W-:-:S04]  /*8c80*/  IMAD.MOV R7, RZ, RZ, -R5 ;  /* 0x000000ffff077224 */ /* 0x008fc800078e0a05 */
        /* <DEDUP_REMOVED lines=10> */
[----:B------:R-:W-:-:S05]  /*8d30*/  IMAD.MOV.U32 R3, RZ, RZ, R5 ;  /* 0x000000ffff037224 */ /* 0x000fca00078e0005 */
[----:B------:R-:W-:Y:S02]  /*8d40*/  @!P2 IADD3 R3, -R3, RZ, RZ ;  /* 0x000000ff0303a210 */ /* 0x000fe40007ffe1ff */
[----:B------:R-:W-:-:S07]  /*8d50*/  @!P1 LOP3.LUT R3, RZ, R9, RZ, 0x33, !PT ;  /* 0x00000009ff039212 */ /* 0x000fce00078e33ff */
.L_x_589:
[----:B------:R-:W-:Y:S05]  /*8d60*/  BSYNC B0 ;  /* 0x0000000000007941 */ /* 0x000fea0003800000 */
.L_x_588:
[-C--:B------:R-:W-:Y:S01]  /*8d70*/  IMAD R194, R209, R3.reuse, RZ ;  /* 0x00000003d1c27224 */ /* 0x080fe200078e02ff */
[----:B------:R-:W-:Y:S01]  /*8d80*/  PLOP3.LUT P0, PT, PT, PT, PT, 0x80, 0x0 ;  /* 0x000000000000781c */ /* 0x000fe20003f0f070 */
[----:B------:R-:W-:Y:S01]  /*8d90*/  IMAD.MOV.U32 R0, RZ, RZ, RZ ;  /* 0x000000ffff007224 */ /* 0x000fe200078e00ff */
[----:B------:R-:W-:Y:S02]  /*8da0*/  CS2R R150, SRZ ;  /* 0x0000000000967805 */ /* 0x000fe4000001ff00 */
[----:B------:R-:W-:Y:S02]  /*8db0*/  CS2R R68, SRZ ;  /* 0x0000000000447805 */ /* 0x000fe4000001ff00 */
[----:B------:R-:W-:Y:S01]  /*8dc0*/  VIADDMNMX R92, R194, R3, R92, PT ;  /* 0x00000003c25c7246 */ /* 0x000fe2000380015c */
[----:B------:R-:W-:Y:S01]  /*8dd0*/  IMAD.MOV.U32 R3, RZ, RZ, RZ ;  /* 0x000000ffff037224 */ /* 0x000fe200078e00ff */
[----:B------:R-:W-:Y:S02]  /*8de0*/  CS2R R102, SRZ ;  /* 0x0000000000667805 */ /* 0x000fe4000001ff00 */
        /* <DEDUP_REMOVED lines=27> */
[----:B-1----:R-:W-:Y:S02]  /*8fa0*/  CS2R R40, SRZ ;  /* 0x0000000000287805 */ /* 0x002fe4000001ff00 */
[----:B------:R-:W-:Y:S02]  /*8fb0*/  CS2R R70, SRZ ;  /* 0x0000000000467805 */ /* 0x000fe4000001ff00 */
[----:B------:R-:W-:Y:S01]  /*8fc0*/  CS2R R20, SRZ ;  /* 0x0000000000147805 */ /* 0x000fe2000001ff00 */
[----:B------:R-:W-:Y:S06]  /*8fd0*/  @!P1 BRA `(.L_x_590) ;  /* 0x0000009c00989947 */ /* 0x000fec0003800000 */
[----:B------:R-:W-:-:S03]  /*8fe0*/  UMOV UR4, 0xffffffff ;  /* 0xffffffff00047882 */ /* 0x000fc60000000000 */
[----:B------:R-:W-:Y:S05]  /*8ff0*/  BRA.DIV UR4, `(.L_x_591) ;  /* 0x0000014e041c7947 */ /* 0x000fea000b800000 */
[----:B------:R-:W1:Y:S02]  /*9000*/  S2R R3, SR_TID.X ;  /* 0x0000000000037919 */ /* 0x000e640000002100 */
[----:B-1----:R-:W-:-:S05]  /*9010*/  VIADD R3, R3, 0xffffff80 ;  /* 0xffffff8003037836 */ /* 0x002fca0000000000 */
[----:B------:R-:W-:-:S04]  /*9020*/  SHF.R.S32.HI R0, RZ, 0x1f, R3 ;  /* 0x0000001fff007819 */ /* 0x000fc80000011403 */
[----:B------:R-:W-:-:S04]  /*9030*/  LEA.HI R0, R0, R3, RZ, 0x7 ;  /* 0x0000000300007211 */ /* 0x000fc800078f38ff */
[----:B------:R-:W-:-:S05]  /*9040*/  SHF.R.S32.HI R0, RZ, 0x7, R0 ;  /* 0x00000007ff007819 */ /* 0x000fca0000011400 */
[----:B------:R1:W3:Y:S02]  /*9050*/  SHFL.IDX PT, R195, R0, RZ, 0x1f ;  /* 0x00001fff00c37589 */ /* 0x0002e400000e0000 */
.L_x_862:
[----:B-1-3--:R-:W-:Y:S01]  /*9060*/  LEA.HI R0, R195, R195, RZ, 0x1 ;  /* 0x000000c3c3007211 */ /* 0x00afe200078f08ff */
[----:B------:R-:W-:-:S03]  /*9070*/  IMAD.U32 R3, RZ, RZ, UR40 ;  /* 0x00000028ff037e24 */ /* 0x000fc6000f8e00ff */
[----:B------:R-:W-:Y:S02]  /*9080*/  LOP3.LUT R0, R0, 0x1e, RZ, 0xc0, !PT ;  /* 0x0000001e00007812 */ /* 0x000fe400078ec0ff */
[----:B------:R-:W-:-:S03]  /*9090*/  LOP3.LUT P0, RZ, R3, 0x3ff, RZ, 0xc0, !PT ;  /* 0x000003ff03ff7812 */ /* 0x000fc6000780c0ff */
[----:B------:R-:W-:Y:S01]  /*90a0*/  IMAD.IADD R0, R195, 0x1, -R0 ;  /* 0x00000001c3007824 */ /* 0x000fe200078e0a00 */
[----:B------:R-:W-:-:S04]  /*90b0*/  P2R R26, PR, RZ, 0x1 ;  /* 0x00000001ff1a7803 */ /* 0x000fc80000000000 */
[----:B------:R-:W-:-:S04]  /*90c0*/  LEA R0, R0, UR40, 0xd ;  /* 0x0000002800007c11 */ /* 0x000fc8000f8e68ff */
[----:B------:R-:W-:-:S04]  /*90d0*/  SHF.R.U32.HI R0, RZ, 0x4, R0 ;  /* 0x00000004ff007819 */ /* 0x000fc80000011600 */
[----:B------:R-:W-:Y:S01]  /*90e0*/  LOP3.LUT R25, R0, 0x3fff, RZ, 0xc0, !PT ;  /* 0x00003fff00197812 */ /* 0x000fe200078ec0ff */
[----:B------:R-:W-:Y:S06]  /*90f0*/  @!P0 BRA `(.L_x_592) ;  /* 0x0000000000408947 */ /* 0x000fec0003800000 */
[----:B------:R-:W-:Y:S01]  /*9100*/  MOV R0, 0x0 ;  /* 0x0000000000007802 */ /* 0x000fe20000000f00 */
[----:B------:R-:W-:Y:S01]  /*9110*/  ULDC.64 UR4, c[0x4][0x80] ;  /* 0x0100200000047ab9 */ /* 0x000fe20000000a00 */
[----:B------:R-:W-:Y:S01]  /*9120*/  ULDC.64 UR6, c[0x4][0x88] ;  /* 0x0100220000067ab9 */ /* 0x000fe20000000a00 */
[----:B------:R-:W-:Y:S01]  /*9130*/  IMAD.U32 R4, RZ, RZ, UR4 ;  /* 0x00000004ff047e24 */ /* 0x000fe2000f8e00ff */
[----:B------:R1:W3:Y:S01]  /*9140*/  LDC.64 R14, c[0x4][R0] ;  /* 0x01000000000e7b82 */ /* 0x0002e20000000a00 */
[----:B------:R-:W-:Y:S01]  /*9150*/  IMAD.U32 R5, RZ, RZ, UR5 ;  /* 0x00000005ff057e24 */ /* 0x000fe2000f8e00ff */
[----:B------:R-:W-:Y:S01]  /*9160*/  ULDC.64 UR4, c[0x4][0x20] ;  /* 0x0100080000047ab9 */ /* 0x000fe20000000a00 */
[----:B0-----:R-:W-:Y:S01]  /*9170*/  IMAD.U32 R6, RZ, RZ, UR6 ;  /* 0x00000006ff067e24 */ /* 0x001fe2000f8e00ff */
[----:B------:R-:W-:Y:S01]  /*9180*/  MOV R7, UR7 ;  /* 0x0000000700077c02 */ /* 0x000fe20008000f00 */
[----:B------:R-:W-:Y:S02]  /*9190*/  IMAD.U32 R10, RZ, RZ, UR4 ;  /* 0x00000004ff0a7e24 */ /* 0x000fe4000f8e00ff */
[----:B------:R-:W-:-:S02]  /*91a0*/  IMAD.U32 R11, RZ, RZ, UR5 ;  /* 0x00000005ff0b7e24 */ /* 0x000fc4000f8e00ff */
[----:B------:R-:W-:Y:S02]  /*91b0*/  IMAD.MOV.U32 R8, RZ, RZ, 0x70 ;  /* 0x00000070ff087424 */ /* 0x000fe400078e00ff */
[----:B------:R-:W-:Y:S02]  /*91c0*/  IMAD.MOV.U32 R12, RZ, RZ, 0x1 ;  /* 0x00000001ff0c7424 */ /* 0x000fe400078e00ff */
[----:B-12---:R-:W-:-:S07]  /*91d0*/  IMAD.MOV.U32 R13, RZ, RZ, RZ ;  /* 0x000000ffff0d7224 */ /* 0x006fce00078e00ff */
[----:B------:R-:W-:-:S07]  /*91e0*/  LEPC R20, `(.L_x_592) ;  /* 0x000000001014794e */ /* 0x000fce0000000000 */
[----:B---3-5:R-:W-:Y:S05]  /*91f0*/  CALL.ABS.NOINC R14 ;  /* 0x000000000e007343 */ /* 0x028fea0003c00000 */
.L_x_592:
[----:B------:R-:W-:Y:S02]  /*9200*/  ULDC UR4, c[0x0][0x3f4] ;  /* 0x0000fd0000047ab9 */ /* 0x000fe40000000800 */
[----:B------:R-:W-:-:S13]  /*9210*/  ISETP.LT.AND P0, PT, RZ, UR4, PT ;  /* 0x00000004ff007c0c */ /* 0x000fda000bf01270 */
[----:B------:R-:W-:Y:S05]  /*9220*/  @P0 BRA `(.L_x_593) ;  /* 0x0000000000400947 */ /* 0x000fea0003800000 */
[----:B------:R-:W-:-:S04]  /*9230*/  ULEA.HI UR4, UR39, UR39, URZ, 0x1 ;  /* 0x0000002727047291 */ /* 0x000fc8000f8f083f */
[----:B------:R-:W-:-:S04]  /*9240*/  ULOP3.LUT UR4, UR4, 0xfffffffe, URZ, 0xc0, !UPT ;  /* 0xfffffffe04047892 */ /* 0x000fc8000f8ec03f */
[----:B------:R-:W-:-:S06]  /*9250*/  UIADD3 UR4, UR39, -UR4, URZ ;  /* 0x8000000427047290 */ /* 0x000fcc000fffe03f */
[----:B------:R-:W-:-:S05]  /*9260*/  IMAD.U32 R3, RZ, RZ, UR4 ;  /* 0x00000004ff037e24 */ /* 0x000fca000f8e00ff */
[----:B------:R-:W-:-:S04]  /*9270*/  SHF.L.U32 R3, R3, 0x1f, RZ ;  /* 0x0000001f03037819 */ /* 0x000fc800000006ff */
[----:B------:R1:W3:Y:S03]  /*9280*/  SYNCS.PHASECHK.TRANS64.TRYWAIT P0, [R156+URZ+0x28800], R3 ;  /* 0x028800039c0075a7 */ /* 0x0002e6000800017f */
[----:B---3--:R-:W-:Y:S05]  /*9290*/  @!P0 NANOSLEEP.SYNCS 0x989680 ;  /* 0x009896800000895d */ /* 0x008fea0003900000 */
[----:B------:R-:W3:Y:S01]  /*92a0*/  @!P0 SYNCS.PHASECHK.TRANS64 P0, [R156+URZ+0x28800], R3 ;  /* 0x028800039c0085a7 */ /* 0x000ee2000800007f */
[----:B------:R-:W-:Y:S04]  /*92b0*/  BSSY B0, `(.L_x_594) ;  /* 0x0000006000007945 */ /* 0x000fe80003800000 */
[----:B---3--:R-:W-:Y:S05]  /*92c0*/  @P0 BRA `(.L_x_595) ;  /* 0x0000000000100947 */ /* 0x008fea0003800000 */
.L_x_596:
[----:B---3--:R3:W4:Y:S02]  /*92d0*/  SYNCS.PHASECHK.TRANS64.TRYWAIT P0, [R156+URZ+0x28800], R3 ;  /* 0x028800039c0075a7 */ /* 0x008724000800017f */
[----:B----4-:R-:W-:Y:S05]  /*92e0*/  @!P0 NANOSLEEP.SYNCS 0x989680 ;  /* 0x009896800000895d */ /* 0x010fea0003900000 */
[----:B------:R-:W4:Y:S02]  /*92f0*/  @!P0 SYNCS.PHASECHK.TRANS64 P0, [R156+URZ+0x28800], R3 ;  /* 0x028800039c0085a7 */ /* 0x000f24000800007f */
[----:B----4-:R-:W-:Y:S05]  /*9300*/  @!P0 BRA `(.L_x_596) ;  /* 0xfffffffc00f08947 */ /* 0x010fea000383ffff */
.L_x_595:
[----:B------:R-:W-:Y:S05]  /*9310*/  BSYNC B0 ;  /* 0x0000000000007941 */ /* 0x000fea0003800000 */
.L_x_594:
[----:B------:R-:W-:Y:S05]  /*9320*/  BRA `(.L_x_597) ;  /* 0x00000038001c7947 */ /* 0x000fea0003800000 */
.L_x_593:
[----:B-----5:R-:W-:Y:S01]  /*9330*/  SHF.R.S32.HI R0, RZ, 0x1f, R24 ;  /* 0x0000001fff007819 */ /* 0x020fe20000011418 */
[----:B------:R-:W-:Y:S01]  /*9340*/  ULDC.64 UR4, c[0x0][0x3f8] ;  /* 0x0000fe0000047ab9 */ /* 0x000fe20000000a00 */
[----:B------:R-:W-:Y:S01]  /*9350*/  ULDC.64 UR6, c[0x0][0x408] ;  /* 0x0001020000067ab9 */ /* 0x000fe20000000a00 */
[----:B------:R-:W-:Y:S01]  /*9360*/  ISETP.NE.AND P2, PT, R26, RZ, PT ;  /* 0x000000ff1a00720c */ /* 0x000fe20003f45270 */
[----:B------:R-:W-:-:S04]  /*9370*/  IMAD.WIDE.U32 R4, R24, UR4, RZ ;  /* 0x0000000418047c25 */ /* 0x000fc8000f8e00ff */
[C---:B------:R-:W-:Y:S02]  /*9380*/  IMAD R3, R0.reuse, UR4, RZ ;  /* 0x0000000400037c24 */ /* 0x040fe4000f8e02ff */
[----:B------:R-:W-:Y:S02]  /*9390*/  IMAD R9, R0, UR6, RZ ;  /* 0x0000000600097c24 */ /* 0x000fe4000f8e02ff */
[C---:B------:R-:W-:Y:S01]  /*93a0*/  IMAD R3, R24.reuse, UR5, R3 ;  /* 0x0000000518037c24 */ /* 0x040fe2000f8e0203 */
[----:B------:R-:W-:Y:S01]  /*93b0*/  ULDC.64 UR4, c[0x0][0x3e8] ;  /* 0x0000fa0000047ab9 */ /* 0x000fe20000000a00 */
[----:B0-----:R-:W-:-:S04]  /*93c0*/  IMAD.WIDE.U32 R6, R24, UR6, RZ ;  /* 0x0000000618067c25 */ /* 0x001fc8000f8e00ff */
[----:B------:R-:W-:Y:S01]  /*93d0*/  IMAD R9, R24, UR7, R9 ;  /* 0x0000000718097c24 */ /* 0x000fe2000f8e0209 */
[----:B------:R-:W-:Y:S01]  /*93e0*/  ULDC.64 UR6, c[0x0][0x400] ;  /* 0x0001000000067ab9 */ /* 0x000fe20000000a00 */
[----:B------:R-:W-:Y:S01]  /*93f0*/  IMAD.IADD R5, R3, 0x1, R5 ;  /* 0x0000000103057824 */ /* 0x000fe200078e0205 */
[----:B------:R-:W-:Y:S01]  /*9400*/  LEA R24, P0, R4, UR4, 0x1 ;  /* 0x0000000404187c11 */ /* 0x000fe2000f8008ff */
[----:B------:R-:W-:Y:S01]  /*9410*/  IMAD.IADD R3, R9, 0x1, R7 ;  /* 0x0000000109037824 */ /* 0x000fe200078e0207 */
[----:B------:R-:W-:Y:S02]  /*9420*/  LEA R27, P1, R6, UR6, 0x1 ;  /* 0x00000006061b7c11 */ /* 0x000fe4000f8208ff */
[----:B------:R-:W-:Y:S02]  /*9430*/  LEA.HI.X R26, R4, UR5, R5, 0x1, P0 ;  /* 0x00000005041a7c11 */ /* 0x000fe400080f0c05 */
[----:B------:R-:W-:Y:S01]  /*9440*/  LEA.HI.X R28, R6, UR7, R3, 0x1, P1 ;  /* 0x00000007061c7c11 */ /* 0x000fe200088f0c03 */
[----:B------:R-:W-:Y:S08]  /*9450*/  @!P2 BRA `(.L_x_598) ;  /* 0x000000000040a947 */ /* 0x000ff00003800000 */
[----:B------:R-:W-:Y:S01]  /*9460*/  MOV R0, 0x0 ;  /* 0x0000000000007802 */ /* 0x000fe20000000f00 */
[----:B------:R-:W-:Y:S01]  /*9470*/  ULDC.64 UR4, c[0x4][0x80] ;  /* 0x0100200000047ab9 */ /* 0x000fe20000000a00 */
[----:B------:R-:W-:Y:S01]  /*9480*/  ULDC.64 UR6, c[0x4][0x20] ;  /* 0x0100080000067ab9 */ /* 0x000fe20000000a00 */
[----:B------:R-:W-:Y:S01]  /*9490*/  MOV R4, UR4 ;  /* 0x0000000400047c02 */ /* 0x000fe20008000f00 */
[----:B------:R0:W1:Y:S01]  /*94a0*/  LDC.64 R14, c[0x4][R0] ;  /* 0x01000000000e7b82 */ /* 0x0000620000000a00 */
[----:B------:R-:W-:Y:S01]  /*94b0*/  IMAD.U32 R5, RZ, RZ, UR5 ;  /* 0x00000005ff057e24 */ /* 0x000fe2000f8e00ff */
[----:B------:R-:W-:Y:S01]  /*94c0*/  ULDC.64 UR4, c[0x4][0x88] ;  /* 0x0100220000047ab9 */ /* 0x000fe20000000a00 */
[----:B------:R-:W-:Y:S02]  /*94d0*/  IMAD.U32 R10, RZ, RZ, UR6 ;  /* 0x00000006ff0a7e24 */ /* 0x000fe4000f8e00ff */
[----:B------:R-:W-:Y:S02]  /*94e0*/  IMAD.U32 R6, RZ, RZ, UR4 ;  /* 0x00000004ff067e24 */ /* 0x000fe4000f8e00ff */
[----:B------:R-:W-:-:S02]  /*94f0*/  IMAD.U32 R7, RZ, RZ, UR5 ;  /* 0x00000005ff077e24 */ /* 0x000fc4000f8e00ff */
[----:B------:R-:W-:Y:S02]  /*9500*/  IMAD.U32 R11, RZ, RZ, UR7 ;  /* 0x00000007ff0b7e24 */ /* 0x000fe4000f8e00ff */
[----:B------:R-:W-:Y:S02]  /*9510*/  IMAD.MOV.U32 R8, RZ, RZ, 0x70 ;  /* 0x00000070ff087424 */ /* 0x000fe400078e00ff */
[----:B------:R-:W-:Y:S02]  /*9520*/  IMAD.MOV.U32 R12, RZ, RZ, 0x1 ;  /* 0x00000001ff0c7424 */ /* 0x000fe400078e00ff */
[----:B0-2---:R-:W-:-:S07]  /*9530*/  IMAD.MOV.U32 R13, RZ, RZ, RZ ;  /* 0x000000ffff0d7224 */ /* 0x005fce00078e00ff */
[----:B------:R-:W-:-:S07]  /*9540*/  LEPC R20, `(.L_x_598) ;  /* 0x000000001014794e */ /* 0x000fce0000000000 */
[----:B-1----:R-:W-:Y:S05]  /*9550*/  CALL.ABS.NOINC R14 ;  /* 0x000000000e007343 */ /* 0x002fea0003c00000 */
.L_x_598:
[----:B------:R-:W-:Y:S01]  /*9560*/  ULDC.U8 UR4, c[0x0][0x410] ;  /* 0x0001040000047ab9 */ /* 0x000fe20000000000 */
[----:B------:R-:W-:Y:S01]  /*9570*/  BSSY B0, `(.L_x_599) ;  /* 0x000035a000007945 */ /* 0x000fe20003800000 */
[----:B------:R-:W-:Y:S02]  /*9580*/  ISETP.NE.AND P0, PT, RZ, UR4, PT ;  /* 0x00000004ff007c0c */ /* 0x000fe4000bf05270 */
[----:B------:R-:W-:Y:S02]  /*9590*/  LEA R21, R196, UR40, 0x1 ;  /* 0x00000028c4157c11 */ /* 0x000fe4000f8e08ff */
[----:B------:R-:W-:-:S09]  /*95a0*/  LEA R5, R29, R153, 0x7 ;  /* 0x000000991d057211 */ /* 0x000fd200078e38ff */
[----:B------:R-:W-:Y:S05]  /*95b0*/  @!P0 BRA `(.L_x_600) ;  /* 0x0000001800988947 */ /* 0x000fea0003800000 */
[----:B------:R-:W-:-:S03]  /*95c0*/  UMOV UR4, 0xffffffff ;  /* 0xffffffff00047882 */ /* 0x000fc60000000000 */
[----:B------:R-:W-:Y:S05]  /*95d0*/  BRA.DIV UR4, `(.L_x_601) ;  /* 0x0000014604e47947 */ /* 0x000fea000b800000 */
[----:B------:R0:W1:Y:S04]  /*95e0*/  SHFL.IDX PT, R0, R26, RZ, 0x181f ;  /* 0x00181fff1a007589 */ /* 0x00006800000e0000 */
[----:B------:R0:W3:Y:S04]  /*95f0*/  SHFL.IDX PT, R3, R24, RZ, 0x181f ;  /* 0x00181fff18037589 */ /* 0x0000e800000e0000 */
[----:B------:R0:W4:Y:S04]  /*9600*/  SHFL.IDX PT, R4, R28, RZ, 0x181f ;  /* 0x00181fff1c047589 */ /* 0x00012800000e0000 */
[----:B------:R0:W0:Y:S02]  /*9610*/  SHFL.IDX PT, R14, R27, RZ, 0x181f ;  /* 0x00181fff1b0e7589 */ /* 0x00002400000e0000 */
.L_x_868:
[----:B------:R-:W-:Y:S01]  /*9620*/  ULDC UR4, c[0x0][0x448] ;  /* 0x0001120000047ab9 */ /* 0x000fe20000000800 */
[----:B------:R-:W-:Y:S01]  /*9630*/  BSSY B1, `(.L_x_602) ;  /* 0x000001d000017945 */ /* 0x000fe20003800000 */
[----:B------:R-:W-:Y:S01]  /*9640*/  IMAD R20, R93, UR4, RZ ;  /* 0x000000045d147c24 */ /* 0x000fe2000f8e02ff */
[----:B------:R-:W-:Y:S02]  /*9650*/  CS2R R6, SRZ ;  /* 0x0000000000067805 */ /* 0x000fe4000001ff00 */
[----:B------:R-:W-:Y:S02]  /*9660*/  CS2R R8, SRZ ;  /* 0x0000000000087805 */ /* 0x000fe4000001ff00 */
[----:B------:R-:W-:Y:S02]  /*9670*/  CS2R R10, SRZ ;  /* 0x00000000000a7805 */ /* 0x000fe4000001ff00 */
[----:B--2---:R-:W-:Y:S02]  /*9680*/  CS2R R12, SRZ ;  /* 0x00000000000c7805 */ /* 0x004fe4000001ff00 */
[----:B------:R-:W-:-:S13]  /*9690*/  ISETP.GE.AND P0, PT, R5, R20, PT ;  /* 0x000000140500720c */ /* 0x000fda0003f06270 */
[----:B------:R-:W-:Y:S05]  /*96a0*/  @P0 BRA `(.L_x_603) ;  /* 0x0000000000540947 */ /* 0x000fea0003800000 */
[----:B------:R-:W-:Y:S01]  /*96b0*/  ULDC UR4, c[0x0][0x3f4] ;  /* 0x0000fd0000047ab9 */ /* 0x000fe20000000800 */
[----:B------:R-:W-:Y:S02]  /*96c0*/  CS2R R12, SRZ ;  /* 0x00000000000c7805 */ /* 0x000fe4000001ff00 */
[----:B------:R-:W-:Y:S02]  /*96d0*/  ISETP.GE.AND P4, PT, R18, UR4, PT ;  /* 0x0000000412007c0c */ /* 0x000fe4000bf86270 */
[----:B------:R-:W-:Y:S02]  /*96e0*/  CS2R R8, SRZ ;  /* 0x0000000000087805 */ /* 0x000fe4000001ff00 */
[----:B------:R-:W-:-:S09]  /*96f0*/  ISETP.GE.AND P5, PT, R152, UR4, PT ;  /* 0x0000000498007c0c */ /* 0x000fd2000bfa6270 */
[C---:B------:R-:W-:Y:S01]  /*9700*/  @!P4 IMAD.SHL.U32 R30, R18.reuse, 0x2, RZ ;  /* 0x00000002121ec824 */ /* 0x040fe200078e00ff */
[----:B------:R-:W-:-:S03]  /*9710*/  @!P4 SHF.L.U64.HI R5, R18, 0x1, R19 ;  /* 0x000000011205c819 */ /* 0x000fc60000010213 */
[C---:B---3--:R-:W-:Y:S02]  /*9720*/  @!P5 IADD3 R32, P2, R3.reuse, R220, RZ ;  /* 0x000000dc0320d210 */ /* 0x048fe40007f5e0ff */
[-C--:B0-----:R-:W-:Y:S02]  /*9730*/  @!P4 IADD3 R26, P0, R3, R30.reuse, RZ ;  /* 0x0000001e031ac210 */ /* 0x081fe40007f1e0ff */
[C---:B------:R-:W-:Y:S02]  /*9740*/  @!P4 IADD3 R30, P1, R14.reuse, R30, RZ ;  /* 0x0000001e0e1ec210 */ /* 0x040fe40007f3e0ff */
[----:B------:R-:W-:Y:S02]  /*9750*/  CS2R R10, SRZ ;  /* 0x00000000000a7805 */ /* 0x000fe4000001ff00 */
[----:B------:R-:W-:Y:S02]  /*9760*/  @!P5 IADD3 R14, P3, R14, R220, RZ ;  /* 0x000000dc0e0ed210 */ /* 0x000fe40007f7e0ff */
[----:B------:R-:W-:Y:S01]  /*9770*/  CS2R R6, SRZ ;  /* 0x0000000000067805 */ /* 0x000fe2000001ff00 */
[----:B-1----:R-:W-:-:S02]  /*9780*/  @!P5 IMAD.X R33, R0, 0x1, R219, P2 ;  /* 0x000000010021d824 */ /* 0x002fc400010e06db */
[--C-:B------:R-:W-:Y:S02]  /*9790*/  @!P4 IMAD.X R27, R0, 0x1, R5.reuse, P0 ;  /* 0x00000001001bc824 */ /* 0x100fe400000e0605 */
[C---:B----4-:R-:W-:Y:S01]  /*97a0*/  @!P4 IMAD.X R31, R4.reuse, 0x1, R5, P1 ;  /* 0x00000001041fc824 */ /* 0x050fe200008e0605 */
[----:B------:R2:W5:Y:S01]  /*97b0*/  @!P5 LD.E.64 R12, desc[UR42][R32.64] ;  /* 0x0000002a200cd980 */ /* 0x000562000c101b00 */
[----:B------:R-:W-:-:S03]  /*97c0*/  @!P5 IMAD.X R15, R4, 0x1, R219, P3 ;  /* 0x00000001040fd824 */ /* 0x000fc600018e06db */
[----:B------:R2:W5:Y:S04]  /*97d0*/  @!P4 LD.E.64 R10, desc[UR42][R26.64] ;  /* 0x0000002a1a0ac980 */ /* 0x000568000c101b00 */
[----:B------:R2:W5:Y:S04]  /*97e0*/  @!P5 LD.E.64 R8, desc[UR42][R14.64] ;  /* 0x0000002a0e08d980 */ /* 0x000568000c101b00 */
[----:B------:R2:W5:Y:S02]  /*97f0*/  @!P4 LD.E.64 R6, desc[UR42][R30.64] ;  /* 0x0000002a1e06c980 */ /* 0x000564000c101b00 */
.L_x_603:
[----:B------:R-:W-:Y:S05]  /*9800*/  BSYNC B1 ;  /* 0x0000000000017941 */ /* 0x000fea0003800000 */
.L_x_602:
[----:B------:R-:W-:Y:S01]  /*9810*/  ULEA.HI UR4, UR39, UR39, URZ, 0x1 ;  /* 0x0000002727047291 */ /* 0x000fe2000f8f083f */
[----:B-1----:R-:W-:Y:S01]  /*9820*/  IMAD R0, R29, -0x80, R20 ;  /* 0xffffff801d007824 */ /* 0x002fe200078e0214 */
[--C-:B--2--5:R-:W-:Y:S01]  /*9830*/  SHF.R.U64 R30, R10, 0x10, R11.reuse ;  /* 0x000000100a1e7819 */ /* 0x124fe2000000120b */
[----:B---3--:R-:W-:Y:S01]  /*9840*/  IMAD.MOV.U32 R3, RZ, RZ, R10 ;  /* 0x000000ffff037224 */ /* 0x008fe200078e000a */
[----:B------:R-:W-:Y:S01]  /*9850*/  ULOP3.LUT UR4, UR4, 0xfffffffe, URZ, 0xc0, !UPT ;  /* 0xfffffffe04047892 */ /* 0x000fe2000f8ec03f */
[--C-:B------:R-:W-:Y:S01]  /*9860*/  IMAD.MOV.U32 R15, RZ, RZ, R11.reuse ;  /* 0x000000ffff0f7224 */ /* 0x100fe200078e000b */
[----:B0-----:R-:W-:Y:S01]  /*9870*/  SHF.R.U32.HI R28, RZ, 0x10, R11 ;  /* 0x00000010ff1c7819 */ /* 0x001fe2000001160b */
[--C-:B------:R-:W-:Y:S01]  /*9880*/  IMAD.MOV.U32 R24, RZ, RZ, R13.reuse ;  /* 0x000000ffff187224 */ /* 0x100fe200078e000d */
[----:B------:R-:W-:Y:S01]  /*9890*/  UIADD3 UR4, UR39, -UR4, URZ ;  /* 0x8000000427047290 */ /* 0x000fe2000fffe03f */
[----:B------:R-:W-:Y:S01]  /*98a0*/  MOV R20, R12 ;  /* 0x0000000c00147202 */ /* 0x000fe20000000f00 */
[----:B------:R-:W-:Y:S01]  /*98b0*/  BSSY B1, `(.L_x_604) ;  /* 0x0000015000017945 */ /* 0x000fe20003800000 */
[----:B------:R-:W-:Y:S01]  /*98c0*/  SHF.R.U64 R31, R12, 0x10, R13 ;  /* 0x000000100c1f7819 */ /* 0x000fe2000000120d */
[----:B------:R-:W-:Y:S01]  /*98d0*/  IMAD.MOV.U32 R14, RZ, RZ, R7 ;  /* 0x000000ffff0e7224 */ /* 0x000fe200078e0007 */
[----:B------:R-:W-:Y:S01]  /*98e0*/  SHF.R.U32.HI R29, RZ, 0x10, R13 ;  /* 0x00000010ff1d7819 */ /* 0x000fe2000001160d */
[----:B------:R-:W-:Y:S01]  /*98f0*/  IMAD.U32 R5, RZ, RZ, UR4 ;  /* 0x00000004ff057e24 */ /* 0x000fe2000f8e00ff */
[----:B------:R-:W-:Y:S01]  /*9900*/  VIMNMX R10, R0, 0x80, PT ;  /* 0x00000080000a7848 */ /* 0x000fe20003fe0100 */
[----:B------:R-:W-:Y:S01]  /*9910*/  IMAD.MOV.U32 R13, RZ, RZ, R6 ;  /* 0x000000ffff0d7224 */ /* 0x000fe200078e0006 */
[----:B------:R-:W-:Y:S01]  /*9920*/  SHF.R.U64 R26, R6, 0x10, R7 ;  /* 0x00000010061a7819 */ /* 0x000fe20000001207 */
[----:B------:R-:W-:Y:S01]  /*9930*/  IMAD.MOV.U32 R6, RZ, RZ, R9 ;  /* 0x000000ffff067224 */ /* 0x000fe200078e0009 */
[----:B------:R-:W-:Y:S01]  /*9940*/  SHF.L.U32 R5, R5, 0x1f, RZ ;  /* 0x0000001f05057819 */ /* 0x000fe200000006ff */
[----:B----4-:R-:W-:Y:S01]  /*9950*/  IMAD.MOV.U32 R4, RZ, RZ, R8 ;  /* 0x000000ffff047224 */ /* 0x010fe200078e0008 */
[----:B------:R-:W-:-:S02]  /*9960*/  SHF.R.U32.HI R27, RZ, 0x10, R7 ;  /* 0x00000010ff1b7819 */ /* 0x000fc40000011607 */
[----:B------:R-:W0:Y:S01]  /*9970*/  SYNCS.PHASECHK.TRANS64.TRYWAIT P0, [R156+URZ+0x28800], R5 ;  /* 0x028800059c0075a7 */ /* 0x000e22000800017f */
[--C-:B------:R-:W-:Y:S02]  /*9980*/  SHF.R.U64 R7, R8, 0x10, R9.reuse ;  /* 0x0000001008077819 */ /* 0x100fe40000001209 */
[----:B------:R-:W-:Y:S02]  /*9990*/  PRMT R11, R3, 0x5410, R30 ;  /* 0x00005410030b7816 */ /* 0x000fe4000000001e */
[----:B------:R-:W-:Y:S02]  /*99a0*/  ISETP.GE.AND P1, PT, R153, R10, PT ;  /* 0x0000000a9900720c */ /* 0x000fe40003f26270 */
[----:B------:R-:W-:Y:S02]  /*99b0*/  SHF.R.U32.HI R9, RZ, 0x10, R9 ;  /* 0x00000010ff097819 */ /* 0x000fe40000011609 */
[----:B------:R-:W-:Y:S02]  /*99c0*/  PRMT R12, R15, 0x5410, R28 ;  /* 0x000054100f0c7816 */ /* 0x000fe4000000001c */
[----:B------:R-:W-:-:S02]  /*99d0*/  PRMT R0, R20, 0x5410, R31 ;  /* 0x0000541014007816 */ /* 0x000fc4000000001f */
[----:B------:R-:W-:Y:S01]  /*99e0*/  PRMT R3, R24, 0x5410, R29 ;  /* 0x0000541018037816 */ /* 0x000fe2000000001d */
[----:B0-----:R-:W-:Y:S06]  /*99f0*/  @!P0 BRA `(.L_x_605) ;  /* 0x00000144004c8947 */ /* 0x001fec0003800000 */
.L_x_869:
[----:B------:R-:W-:Y:S05]  /*9a00*/  BSYNC B1 ;  /* 0x0000000000017941 */ /* 0x000fea0003800000 */
.L_x_604:
[----:B------:R-:W-:Y:S01]  /*9a10*/  BSSY B1, `(.L_x_606) ;  /* 0x0000059000017945 */ /* 0x000fe20003800000 */
[----:B------:R-:W-:Y:S02]  /*9a20*/  PRMT R13, R13, 0x5410, R26 ;  /* 0x000054100d0d7816 */ /* 0x000fe4000000001a */
[----:B------:R-:W-:Y:S02]  /*9a30*/  PRMT R14, R14, 0x5410, R27 ;  /* 0x000054100e0e7816 */ /* 0x000fe4000000001b */
[----:B------:R-:W-:Y:S02]  /*9a40*/  PRMT R8, R4, 0x5410, R7 ;  /* 0x0000541004087816 */ /* 0x000fe40000000007 */
[----:B------:R-:W-:Y:S01]  /*9a50*/  PRMT R9, R6, 0x5410, R9 ;  /* 0x0000541006097816 */ /* 0x000fe20000000009 */
[----:B------:R-:W-:Y:S06]  /*9a60*/  @P1 BRA `(.L_x_607) ;  /* 0x00000004004c1947 */ /* 0x000fec0003800000 */
[----:B0-----:R-:W0:Y:S01]  /*9a70*/  LDC R5, c[0x0][0x3f4] ;  /* 0x0000fd00ff057b82 */ /* 0x001e220000000800 */
[----:B------:R-:W-:Y:S01]  /*9a80*/  BSSY B2, `(.L_x_608) ;  /* 0x000002a000027945 */ /* 0x000fe20003800000 */
[-C--:B0-----:R-:W-:Y:S02]  /*9a90*/  ISETP.GE.AND P0, PT, R18, R5.reuse, PT ;  /* 0x000000051200720c */ /* 0x081fe40003f06270 */
[----:B------:R-:W-:-:S11]  /*9aa0*/  ISETP.GE.AND P1, PT, R152, R5, PT ;  /* 0x000000059800720c */ /* 0x000fd60003f26270 */
[----:B------:R-:W-:Y:S05]  /*9ab0*/  @P0 BRA `(.L_x_609) ;  /* 0x0000000000980947 */ /* 0x000fea0003800000 */
[----:B------:R-:W0:Y:S01]  /*9ac0*/  LDS.128 R4, [R21] ;  /* 0x0000000015047984 */ /* 0x000e220000000c00 */
[----:B------:R-:W-:Y:S01]  /*9ad0*/  SHF.L.U32 R29, R13, 0x10, RZ ;  /* 0x000000100d1d7819 */ /* 0x000fe200000006ff */
[----:B------:R-:W-:Y:S01]  /*9ae0*/  IMAD.U32 R27, R11, 0x10000, RZ ;  /* 0x000100000b1b7824 */ /* 0x000fe200078e00ff */
[----:B------:R-:W-:Y:S02]  /*9af0*/  LOP3.LUT R30, R13, 0xffff0000, RZ, 0xc0, !PT ;  /* 0xffff00000d1e7812 */ /* 0x000fe400078ec0ff */
[----:B------:R-:W-:Y:S01]  /*9b00*/  LOP3.LUT R28, R11, 0xffff0000, RZ, 0xc0, !PT ;  /* 0xffff00000b1c7812 */ /* 0x000fe200078ec0ff */
[C---:B0-----:R-:W-:Y:S01]  /*9b10*/  IMAD.U32 R15, R4.reuse, 0x10000, RZ ;  /* 0x00010000040f7824 */ /* 0x041fe200078e00ff */
[----:B------:R-:W-:Y:S01]  /*9b20*/  LOP3.LUT R4, R4, 0xffff0000, RZ, 0xc0, !PT ;  /* 0xffff000004047812 */ /* 0x000fe200078ec0ff */
[C---:B------:R-:W-:Y:S01]  /*9b30*/  IMAD.U32 R20, R5.reuse, 0x10000, RZ ;  /* 0x0001000005147824 */ /* 0x040fe200078e00ff */
[----:B------:R-:W-:Y:S01]  /*9b40*/  LOP3.LUT R5, R5, 0xffff0000, RZ, 0xc0, !PT ;  /* 0xffff000005057812 */ /* 0x000fe200078ec0ff */
[C---:B------:R-:W-:Y:S01]  /*9b50*/  IMAD.U32 R24, R6.reuse, 0x10000, RZ ;  /* 0x0001000006187824 */ /* 0x040fe200078e00ff */
[----:B------:R-:W-:Y:S01]  /*9b60*/  LOP3.LUT R6, R6, 0xffff0000, RZ, 0xc0, !PT ;  /* 0xffff000006067812 */ /* 0x000fe200078ec0ff */
[C---:B------:R-:W-:Y:S01]  /*9b70*/  FMUL.FTZ R32, R4.reuse, R29 ;  /* 0x0000001d04207220 */ /* 0x040fe20000410000 */
[----:B------:R-:W-:Y:S01]  /*9b80*/  FMUL.FTZ R4, R4, R27 ;  /* 0x0000001b04047220 */ /* 0x000fe20000410000 */
[----:B------:R-:W-:-:S02]  /*9b90*/  IMAD.U32 R26, R7, 0x10000, RZ ;  /* 0x00010000071a7824 */ /* 0x000fc400078e00ff */
[----:B------:R-:W-:Y:S01]  /*9ba0*/  FMUL.FTZ R31, R5, R30 ;  /* 0x0000001e051f7220 */ /* 0x000fe20000410000 */
[C---:B------:R-:W-:Y:S01]  /*9bb0*/  FFMA.FTZ R32, R15.reuse, R27, -R32 ;  /* 0x0000001b0f207223 */ /* 0x040fe20000010820 */
[----:B------:R-:W-:Y:S01]  /*9bc0*/  FFMA.FTZ R29, R15, R29, R4 ;  /* 0x0000001d0f1d7223 */ /* 0x000fe20000010004 */
[----:B------:R-:W-:Y:S01]  /*9bd0*/  LOP3.LUT R7, R7, 0xffff0000, RZ, 0xc0, !PT ;  /* 0xffff000007077812 */ /* 0x000fe200078ec0ff */
[-C--:B------:R-:W-:Y:S01]  /*9be0*/  FMUL.FTZ R33, R5, R28.reuse ;  /* 0x0000001c05217220 */ /* 0x080fe20000410000 */
[C---:B------:R-:W-:Y:S01]  /*9bf0*/  LOP3.LUT R27, R14.reuse, 0xffff0000, RZ, 0xc0, !PT ;  /* 0xffff00000e1b7812 */ /* 0x040fe200078ec0ff */
[----:B------:R-:W-:Y:S01]  /*9c00*/  IMAD.U32 R15, R14, 0x10000, RZ ;  /* 0x000100000e0f7824 */ /* 0x000fe200078e00ff */
[C---:B------:R-:W-:Y:S01]  /*9c10*/  LOP3.LUT R4, R12.reuse, 0xffff0000, RZ, 0xc0, !PT ;  /* 0xffff00000c047812 */ /* 0x040fe200078ec0ff */
[----:B------:R-:W-:Y:S02]  /*9c20*/  IMAD.U32 R5, R12, 0x10000, RZ ;  /* 0x000100000c057824 */ /* 0x000fe400078e00ff */
[C---:B------:R-:W-:Y:S01]  /*9c30*/  FFMA.FTZ R31, R20.reuse, R28, -R31 ;  /* 0x0000001c141f7223 */ /* 0x040fe2000001081f */
[----:B------:R-:W-:Y:S01]  /*9c40*/  FFMA.FTZ R20, R20, R30, R33 ;  /* 0x0000001e14147223 */ /* 0x000fe20000010021 */
[C---:B------:R-:W-:Y:S01]  /*9c50*/  FMUL.FTZ R33, R6.reuse, R15 ;  /* 0x0000000f06217220 */ /* 0x040fe20000410000 */
[----:B------:R-:W-:Y:S01]  /*9c60*/  FMUL.FTZ R28, R6, R5 ;  /* 0x00000005061c7220 */ /* 0x000fe20000410000 */
        /* <DEDUP_REMOVED lines=8> */
[----:B------:R-:W-:Y:S02]  /*9cf0*/  F2FP.BF16.F32.PACK_AB R6, R15, R6 ;  /* 0x000000060f06723e */ /* 0x000fe400000010ff */
[----:B------:R-:W-:-:S05]  /*9d00*/  F2FP.BF16.F32.PACK_AB R7, R30, R7 ;  /* 0x000000071e07723e */ /* 0x000fca00000010ff */
[----:B------:R0:W-:Y:S02]  /*9d10*/  STS.128 [R21], R4 ;  /* 0x0000000415007388 */ /* 0x0001e40000000c00 */
.L_x_609:
[----:B------:R-:W-:Y:S05]  /*9d20*/  BSYNC B2 ;  /* 0x0000000000027941 */ /* 0x000fea0003800000 */
.L_x_608:
[----:B------:R-:W-:Y:S05]  /*9d30*/  @P1 BRA `(.L_x_607) ;  /* 0x0000000000981947 */ /* 0x000fea0003800000 */
[----:B0-----:R-:W0:Y:S01]  /*9d40*/  LDS.128 R4, [R21+0x4000] ;  /* 0x0040000015047984 */ /* 0x001e220000000c00 */
[C---:B------:R-:W-:Y:S01]  /*9d50*/  IMAD.U32 R29, R8.reuse, 0x10000, RZ ;  /* 0x00010000081d7824 */ /* 0x040fe200078e00ff */
[----:B------:R-:W-:Y:S01]  /*9d60*/  LOP3.LUT R30, R8, 0xffff0000, RZ, 0xc0, !PT ;  /* 0xffff0000081e7812 */ /* 0x000fe200078ec0ff */
[C---:B------:R-:W-:Y:S01]  /*9d70*/  IMAD.U32 R27, R0.reuse, 0x10000, RZ ;  /* 0x00010000001b7824 */ /* 0x040fe200078e00ff */
[----:B------:R-:W-:Y:S01]  /*9d80*/  LOP3.LUT R28, R0, 0xffff0000, RZ, 0xc0, !PT ;  /* 0xffff0000001c7812 */ /* 0x000fe200078ec0ff */
[C---:B0-----:R-:W-:Y:S01]  /*9d90*/  IMAD.U32 R15, R4.reuse, 0x10000, RZ ;  /* 0x00010000040f7824 */ /* 0x041fe200078e00ff */
[----:B------:R-:W-:Y:S01]  /*9da0*/  LOP3.LUT R4, R4, 0xffff0000, RZ, 0xc0, !PT ;  /* 0xffff000004047812 */ /* 0x000fe200078ec0ff */
[C---:B------:R-:W-:Y:S01]  /*9db0*/  IMAD.U32 R20, R5.reuse, 0x10000, RZ ;  /* 0x0001000005147824 */ /* 0x040fe200078e00ff */
[----:B------:R-:W-:Y:S01]  /*9dc0*/  LOP3.LUT R5, R5, 0xffff0000, RZ, 0xc0, !PT ;  /* 0xffff000005057812 */ /* 0x000fe200078ec0ff */
[----:B------:R-:W-:Y:S01]  /*9dd0*/  IMAD.U32 R26, R7, 0x10000, RZ ;  /* 0x00010000071a7824 */ /* 0x000fe200078e00ff */
[----:B------:R-:W-:Y:S01]  /*9de0*/  SHF.L.U32 R24, R6, 0x10, RZ ;  /* 0x0000001006187819 */ /* 0x000fe200000006ff */
[C---:B------:R-:W-:Y:S01]  /*9df0*/  FMUL.FTZ R32, R4.reuse, R29 ;  /* 0x0000001d04207220 */ /* 0x040fe20000410000 */
[-C--:B------:R-:W-:Y:S01]  /*9e00*/  FMUL.FTZ R4, R4, R27.reuse ;  /* 0x0000001b04047220 */ /* 0x080fe20000410000 */
[----:B------:R-:W-:Y:S01]  /*9e10*/  FMUL.FTZ R31, R5, R30 ;  /* 0x0000001e051f7220 */ /* 0x000fe20000410000 */
[----:B------:R-:W-:Y:S01]  /*9e20*/  LOP3.LUT R6, R6, 0xffff0000, RZ, 0xc0, !PT ;  /* 0xffff000006067812 */ /* 0x000fe200078ec0ff */
[C---:B------:R-:W-:Y:S01]  /*9e30*/  FFMA.FTZ R32, R15.reuse, R27, -R32 ;  /* 0x0000001b0f207223 */ /* 0x040fe20000010820 */
[----:B------:R-:W-:Y:S01]  /*9e40*/  FFMA.FTZ R29, R15, R29, R4 ;  /* 0x0000001d0f1d7223 */ /* 0x000fe20000010004 */
[----:B------:R-:W-:Y:S01]  /*9e50*/  LOP3.LUT R7, R7, 0xffff0000, RZ, 0xc0, !PT ;  /* 0xffff000007077812 */ /* 0x000fe200078ec0ff */
[----:B------:R-:W-:Y:S01]  /*9e60*/  FMUL.FTZ R33, R5, R28 ;  /* 0x0000001c05217220 */ /* 0x000fe20000410000 */
[C---:B------:R-:W-:Y:S01]  /*9e70*/  LOP3.LUT R27, R9.reuse, 0xffff0000, RZ, 0xc0, !PT ;  /* 0xffff0000091b7812 */ /* 0x040fe200078ec0ff */
[----:B------:R-:W-:Y:S01]  /*9e80*/  IMAD.U32 R15, R9, 0x10000, RZ ;  /* 0x00010000090f7824 */ /* 0x000fe200078e00ff */
[C---:B------:R-:W-:Y:S01]  /*9e90*/  LOP3.LUT R4, R3.reuse, 0xffff0000, RZ, 0xc0, !PT ;  /* 0xffff000003047812 */ /* 0x040fe200078ec0ff */
[----:B------:R-:W-:-:S02]  /*9ea0*/  IMAD.U32 R5, R3, 0x10000, RZ ;  /* 0x0001000003057824 */ /* 0x000fc400078e00ff */
        /* <DEDUP_REMOVED lines=14> */
[----:B------:R1:W-:Y:S02]  /*9f90*/  STS.128 [R21+0x4000], R4 ;  /* 0x0040000415007388 */ /* 0x0003e40000000c00 */
.L_x_607:
[----:B------:R-:W-:Y:S05]  /*9fa0*/  BSYNC B1 ;  /* 0x0000000000017941 */ /* 0x000fea0003800000 */
.L_x_606:
[----:B01----:R-:W-:Y:S01]  /*9fb0*/  VIADD R4, R153, 0x20 ;  /* 0x0000002099047836 */ /* 0x003fe20000000000 */
[----:B------:R-:W-:Y:S04]  /*9fc0*/  BSSY B1, `(.L_x_610) ;  /* 0x0000056000017945 */ /* 0x000fe80003800000 */
[----:B------:R-:W-:-:S13]  /*9fd0*/  ISETP.GE.AND P0, PT, R4, R10, PT ;  /* 0x0000000a0400720c */ /* 0x000fda0003f06270 */
[----:B------:R-:W-:Y:S05]  /*9fe0*/  @P0 BRA `(.L_x_611) ;  /* 0x00000004004c0947 */ /* 0x000fea0003800000 */
[----:B------:R-:W0:Y:S01]  /*9ff0*/  LDC R5, c[0x0][0x3f4] ;  /* 0x0000fd00ff057b82 */ /* 0x000e220000000800 */
[----:B------:R-:W-:Y:S01]  /*a000*/  BSSY B2, `(.L_x_612) ;  /* 0x000002a000027945 */ /* 0x000fe20003800000 */
[-C--:B0-----:R-:W-:Y:S02]  /*a010*/  ISETP.GE.AND P0, PT, R18, R5.reuse, PT ;  /* 0x000000051200720c */ /* 0x081fe40003f06270 */
[----:B------:R-:W-:-:S11]  /*a020*/  ISETP.GE.AND P1, PT, R152, R5, PT ;  /* 0x000000059800720c */ /* 0x000fd60003f26270 */
[----:B------:R-:W-:Y:S05]  /*a030*/  @P0 BRA `(.L_x_613) ;  /* 0x0000000000980947 */ /* 0x000fea0003800000 */
[----:B------:R-:W0:Y:S01]  /*a040*/  LDS.128 R4, [R21+0x1000] ;  /* 0x0010000015047984 */ /* 0x000e220000000c00 */
[C---:B------:R-:W-:Y:S01]  /*a050*/  IMAD.U32 R31, R13.reuse, 0x10000, RZ ;  /* 0x000100000d1f7824 */ /* 0x040fe200078e00ff */
[----:B------:R-:W-:Y:S01]  /*a060*/  LOP3.LUT R34, R13, 0xffff0000, RZ, 0xc0, !PT ;  /* 0xffff00000d227812 */ /* 0x000fe200078ec0ff */
[C---:B------:R-:W-:Y:S01]  /*a070*/  IMAD.U32 R29, R11.reuse, 0x10000, RZ ;  /* 0x000100000b1d7824 */ /* 0x040fe200078e00ff */
[----:B------:R-:W-:Y:S02]  /*a080*/  LOP3.LUT R32, R11, 0xffff0000, RZ, 0xc0, !PT ;  /* 0xffff00000b207812 */ /* 0x000fe400078ec0ff */
[----:B------:R-:W-:Y:S01]  /*a090*/  LOP3.LUT R36, R14, 0xffff0000, RZ, 0xc0, !PT ;  /* 0xffff00000e247812 */ /* 0x000fe200078ec0ff */
[C---:B0-----:R-:W-:Y:S01]  /*a0a0*/  IMAD.U32 R15, R4.reuse, 0x10000, RZ ;  /* 0x00010000040f7824 */ /* 0x041fe200078e00ff */
[----:B------:R-:W-:Y:S01]  /*a0b0*/  LOP3.LUT R4, R4, 0xffff0000, RZ, 0xc0, !PT ;  /* 0xffff000004047812 */ /* 0x000fe200078ec0ff */
[C---:B------:R-:W-:Y:S01]  /*a0c0*/  IMAD.U32 R20, R5.reuse, 0x10000, RZ ;  /* 0x0001000005147824 */ /* 0x040fe200078e00ff */
[----:B------:R-:W-:Y:S01]  /*a0d0*/  LOP3.LUT R5, R5, 0xffff0000, RZ, 0xc0, !PT ;  /* 0xffff000005057812 */ /* 0x000fe200078ec0ff */
[----:B------:R-:W-:Y:S01]  /*a0e0*/  IMAD.U32 R26, R7, 0x10000, RZ ;  /* 0x00010000071a7824 */ /* 0x000fe200078e00ff */
[----:B------:R-:W-:Y:S01]  /*a0f0*/  SHF.L.U32 R24, R6, 0x10, RZ ;  /* 0x0000001006187819 */ /* 0x000fe200000006ff */
[-C--:B------:R-:W-:Y:S01]  /*a100*/  FMUL.FTZ R28, R31, R4.reuse ;  /* 0x000000041f1c7220 */ /* 0x080fe20000410000 */
[----:B------:R-:W-:Y:S01]  /*a110*/  FMUL.FTZ R30, R29, R4 ;  /* 0x000000041d1e7220 */ /* 0x000fe20000410000 */
[----:B------:R-:W-:Y:S01]  /*a120*/  FMUL.FTZ R27, R34, R5 ;  /* 0x00000005221b7220 */ /* 0x000fe20000410000 */
[----:B------:R-:W-:Y:S01]  /*a130*/  LOP3.LUT R7, R7, 0xffff0000, RZ, 0xc0, !PT ;  /* 0xffff000007077812 */ /* 0x000fe200078ec0ff */
[-C--:B------:R-:W-:Y:S01]  /*a140*/  FFMA.FTZ R4, R29, R15.reuse, -R28 ;  /* 0x0000000f1d047223 */ /* 0x080fe2000001081c */
[----:B------:R-:W-:Y:S01]  /*a150*/  FFMA.FTZ R15, R31, R15, R30 ;  /* 0x0000000f1f0f7223 */ /* 0x000fe2000001001e */
[----:B------:R-:W-:Y:S01]  /*a160*/  FMUL.FTZ R29, R32, R5 ;  /* 0x00000005201d7220 */ /* 0x000fe20000410000 */
[----:B------:R-:W-:Y:S01]  /*a170*/  LOP3.LUT R6, R6, 0xffff0000, RZ, 0xc0, !PT ;  /* 0xffff000006067812 */ /* 0x000fe200078ec0ff */
[----:B------:R-:W-:Y:S01]  /*a180*/  FFMA.FTZ R5, R32, R20, -R27 ;  /* 0x0000001420057223 */ /* 0x000fe2000001081b */
[----:B------:R-:W-:Y:S01]  /*a190*/  LOP3.LUT R30, R12, 0xffff0000, RZ, 0xc0, !PT ;  /* 0xffff00000c1e7812 */ /* 0x000fe200078ec0ff */
[----:B------:R-:W-:-:S02]  /*a1a0*/  IMAD.U32 R32, R14, 0x10000, RZ ;  /* 0x000100000e207824 */ /* 0x000fc400078e00ff */
[----:B------:R-:W-:Y:S01]  /*a1b0*/  FFMA.FTZ R20, R34, R20, R29 ;  /* 0x0000001422147223 */ /* 0x000fe2000001001d */
[----:B------:R-:W-:Y:S02]  /*a1c0*/  IMAD.U32 R28, R12, 0x10000, RZ ;  /* 0x000100000c1c7824 */ /* 0x000fe400078e00ff */
[-C--:B------:R-:W-:Y:S01]  /*a1d0*/  FMUL.FTZ R31, R36, R7.reuse ;  /* 0x00000007241f7220 */ /* 0x080fe20000410000 */
[-C--:B------:R-:W-:Y:S01]  /*a1e0*/  FMUL.FTZ R27, R32, R6.reuse ;  /* 0x00000006201b7220 */ /* 0x080fe20000410000 */
[----:B------:R-:W-:Y:S01]  /*a1f0*/  FMUL.FTZ R33, R30, R7 ;  /* 0x000000071e217220 */ /* 0x000fe20000410000 */
[----:B------:R-:W-:Y:S01]  /*a200*/  FMUL.FTZ R29, R28, R6 ;  /* 0x000000061c1d7220 */ /* 0x000fe20000410000 */
[----:B------:R-:W-:Y:S01]  /*a210*/  FFMA.FTZ R7, R30, R26, -R31 ;  /* 0x0000001a1e077223 */ /* 0x000fe2000001081f */
[----:B------:R-:W-:Y:S01]  /*a220*/  FFMA.FTZ R6, R28, R24, -R27 ;  /* 0x000000181c067223 */ /* 0x000fe2000001081b */
[----:B------:R-:W-:Y:S01]  /*a230*/  FFMA.FTZ R26, R36, R26, R33 ;  /* 0x0000001a241a7223 */ /* 0x000fe20000010021 */
[----:B------:R-:W-:Y:S01]  /*a240*/  FFMA.FTZ R29, R32, R24, R29 ;  /* 0x00000018201d7223 */ /* 0x000fe2000001001d */
[----:B------:R-:W-:-:S02]  /*a250*/  F2FP.BF16.F32.PACK_AB R4, R15, R4 ;  /* 0x000000040f04723e */ /* 0x000fc400000010ff */
[----:B------:R-:W-:Y:S02]  /*a260*/  F2FP.BF16.F32.PACK_AB R5, R20, R5 ;  /* 0x000000051405723e */ /* 0x000fe400000010ff */
[----:B------:R-:W-:Y:S02]  /*a270*/  F2FP.BF16.F32.PACK_AB R6, R29, R6 ;  /* 0x000000061d06723e */ /* 0x000fe400000010ff */
[----:B------:R-:W-:-:S05]  /*a280*/  F2FP.BF16.F32.PACK_AB R7, R26, R7 ;  /* 0x000000071a07723e */ /* 0x000fca00000010ff */
[----:B------:R0:W-:Y:S02]  /*a290*/  STS.128 [R21+0x1000], R4 ;  /* 0x0010000415007388 */ /* 0x0001e40000000c00 */
.L_x_613:
[----:B------:R-:W-:Y:S05]  /*a2a0*/  BSYNC B2 ;  /* 0x0000000000027941 */ /* 0x000fea0003800000 */
.L_x_612:
[----:B------:R-:W-:Y:S05]  /*a2b0*/  @P1 BRA `(.L_x_611) ;  /* 0x0000000000981947 */ /* 0x000fea0003800000 */
[----:B0-----:R-:W0:Y:S01]  /*a2c0*/  LDS.128 R4, [R21+0x5000] ;  /* 0x0050000015047984 */ /* 0x001e220000000c00 */
        /* <DEDUP_REMOVED lines=37> */
.L_x_611:
[----:B------:R-:W-:Y:S05]  /*a520*/  BSYNC B1 ;  /* 0x0000000000017941 */ /* 0x000fea0003800000 */
.L_x_610:
        /* <DEDUP_REMOVED lines=47> */
.L_x_617:
[----:B------:R-:W-:Y:S05]  /*a820*/  BSYNC B2 ;  /* 0x0000000000027941 */ /* 0x000fea0003800000 */
.L_x_616:
        /* <DEDUP_REMOVED lines=13> */
[-C--:B------:R-:W-:Y:S01]  /*a900*/  FMUL.FTZ R28, R31, R4.reuse ;  /* 0x000000041f1c7220 */ /* 0x080fe20000410000 */
[----:B------:R-:W-:Y:S01]  /*a910*/  FMUL.FTZ R30, R29, R4 ;  /* 0x000000041d1e7220 */ /* 0x000fe20000410000 */
[----:B------:R-:W-:Y:S01]  /*a920*/  FMUL.FTZ R27, R34, R5 ;  /* 0x00000005221b7220 */ /* 0x000fe20000410000 */
[----:B------:R-:W-:-:S02]  /*a930*/  IMAD.U32 R24, R6, 0x10000, RZ ;  /* 0x0001000006187824 */ /* 0x000fc400078e00ff */
[----:B------:R-:W-:Y:S01]  /*a940*/  FFMA.FTZ R4, R29, R15, -R28 ;  /* 0x0000000f1d047223 */ /* 0x000fe2000001081c */
[C---:B------:R-:W-:Y:S01]  /*a950*/  FMUL.FTZ R29, R32.reuse, R5 ;  /* 0x00000005201d7220 */ /* 0x040fe20000410000 */
[----:B------:R-:W-:Y:S01]  /*a960*/  FFMA.FTZ R15, R31, R15, R30 ;  /* 0x0000000f1f0f7223 */ /* 0x000fe2000001001e */
[-C--:B------:R-:W-:Y:S01]  /*a970*/  FFMA.FTZ R5, R32, R20.reuse, -R27 ;  /* 0x0000001420057223 */ /* 0x080fe2000001081b */
[----:B------:R-:W-:Y:S01]  /*a980*/  LOP3.LUT R6, R6, 0xffff0000, RZ, 0xc0, !PT ;  /* 0xffff000006067812 */ /* 0x000fe200078ec0ff */
[----:B------:R-:W-:Y:S01]  /*a990*/  IMAD.U32 R28, R3, 0x10000, RZ ;  /* 0x00010000031c7824 */ /* 0x000fe200078e00ff */
[----:B------:R-:W-:Y:S01]  /*a9a0*/  SHF.L.U32 R32, R9, 0x10, RZ ;  /* 0x0000001009207819 */ /* 0x000fe200000006ff */
[----:B------:R-:W-:Y:S01]  /*a9b0*/  FFMA.FTZ R20, R34, R20, R29 ;  /* 0x0000001422147223 */ /* 0x000fe2000001001d */
[----:B------:R-:W-:Y:S01]  /*a9c0*/  LOP3.LUT R30, R3, 0xffff0000, RZ, 0xc0, !PT ;  /* 0xffff0000031e7812 */ /* 0x000fe200078ec0ff */
[-C--:B------:R-:W-:Y:S01]  /*a9d0*/  FMUL.FTZ R31, R36, R7.reuse ;  /* 0x00000007241f7220 */ /* 0x080fe20000410000 */
[-C--:B------:R-:W-:Y:S01]  /*a9e0*/  FMUL.FTZ R29, R28, R6.reuse ;  /* 0x000000061c1d7220 */ /* 0x080fe20000410000 */
[----:B------:R-:W-:Y:S01]  /*a9f0*/  FMUL.FTZ R27, R32, R6 ;  /* 0x00000006201b7220 */ /* 0x000fe20000410000 */
[----:B------:R-:W-:Y:S01]  /*aa00*/  F2FP.BF16.F32.PACK_AB R4, R15, R4 ;  /* 0x000000040f04723e */ /* 0x000fe200000010ff */
[C---:B------:R-:W-:Y:S01]  /*aa10*/  FMUL.FTZ R33, R30.reuse, R7 ;  /* 0x000000071e217220 */ /* 0x040fe20000410000 */
[----:B------:R-:W-:Y:S01]  /*aa20*/  FFMA.FTZ R7, R30, R26, -R31 ;  /* 0x0000001a1e077223 */ /* 0x000fe2000001081f */
[-C--:B------:R-:W-:Y:S01]  /*aa30*/  FFMA.FTZ R6, R28, R24.reuse, -R27 ;  /* 0x000000181c067223 */ /* 0x080fe2000001081b */
[----:B------:R-:W-:Y:S01]  /*aa40*/  FFMA.FTZ R29, R32, R24, R29 ;  /* 0x00000018201d7223 */ /* 0x000fe2000001001d */
[----:B------:R-:W-:Y:S01]  /*aa50*/  FFMA.FTZ R26, R36, R26, R33 ;  /* 0x0000001a241a7223 */ /* 0x000fe20000010021 */
[----:B------:R-:W-:-:S03]  /*aa60*/  F2FP.BF16.F32.PACK_AB R5, R20, R5 ;  /* 0x000000051405723e */ /* 0x000fc600000010ff */
[----:B------:R-:W-:Y:S02]  /*aa70*/  F2FP.BF16.F32.PACK_AB R6, R29, R6 ;  /* 0x000000061d06723e */ /* 0x000fe400000010ff */
[----:B------:R-:W-:-:S05]  /*aa80*/  F2FP.BF16.F32.PACK_AB R7, R26, R7 ;  /* 0x000000071a07723e */ /* 0x000fca00000010ff */
[----:B------:R1:W-:Y:S02]  /*aa90*/  STS.128 [R21+0x6000], R4 ;  /* 0x0060000415007388 */ /* 0x0003e40000000c00 */
.L_x_615:
[----:B------:R-:W-:Y:S05]  /*aaa0*/  BSYNC B1 ;  /* 0x0000000000017941 */ /* 0x000fea0003800000 */
.L_x_614:
[----:B01----:R-:W-:-:S05]  /*aab0*/  VIADD R4, R153, 0x60 ;  /* 0x0000006099047836 */ /* 0x003fca0000000000 */
        /* <DEDUP_REMOVED lines=8> */
[----:B------:R-:W-:Y:S01]  /*ab40*/  IMAD.U32 R24, R11, 0x10000, RZ ;  /* 0x000100000b187824 */ /* 0x000fe200078e00ff */
[C---:B------:R-:W-:Y:S01]  /*ab50*/  LOP3.LUT R33, R13.reuse, 0xffff0000, RZ, 0xc0, !PT ;  /* 0xffff00000d217812 */ /* 0x040fe200078ec0ff */
[----:B------:R-:W-:Y:S01]  /*ab60*/  IMAD.U32 R26, R13, 0x10000, RZ ;  /* 0x000100000d1a7824 */ /* 0x000fe200078e00ff */
[----:B------:R-:W-:Y:S02]  /*ab70*/  LOP3.LUT R31, R11, 0xffff0000, RZ, 0xc0, !PT ;  /* 0xffff00000b1f7812 */ /* 0x000fe400078ec0ff */
[C---:B------:R-:W-:Y:S02]  /*ab80*/  SHF.L.U32 R35, R14.reuse, 0x10, RZ ;  /* 0x000000100e237819 */ /* 0x040fe400000006ff */
        /* <DEDUP_REMOVED lines=11> */
[-C--:B------:R-:W-:Y:S01]  /*ac40*/  FFMA.FTZ R4, R24, R10.reuse, -R27 ;  /* 0x0000000a18047223 */ /* 0x080fe2000001081b */
[----:B------:R-:W-:Y:S01]  /*ac50*/  FFMA.FTZ R29, R26, R10, R29 ;  /* 0x0000000a1a1d7223 */ /* 0x000fe2000001001d */
[C---:B------:R-:W-:Y:S01]  /*ac60*/  FMUL.FTZ R10, R31.reuse, R5 ;  /* 0x000000051f0a7220 */ /* 0x040fe20000410000 */
[-C--:B------:R-:W-:Y:S01]  /*ac70*/  FFMA.FTZ R5, R31, R15.reuse, -R20 ;  /* 0x0000000f1f057223 */ /* 0x080fe20000010814 */
[----:B------:R-:W-:Y:S01]  /*ac80*/  LOP3.LUT R7, R7, 0xffff0000, RZ, 0xc0, !PT ;  /* 0xffff000007077812 */ /* 0x000fe200078ec0ff */
[C---:B------:R-:W-:Y:S01]  /*ac90*/  IMAD.U32 R27, R12.reuse, 0x10000, RZ ;  /* 0x000100000c1b7824 */ /* 0x040fe200078e00ff */
[----:B------:R-:W-:Y:S01]  /*aca0*/  LOP3.LUT R31, R12, 0xffff0000, RZ, 0xc0, !PT ;  /* 0xffff00000c1f7812 */ /* 0x000fe200078ec0ff */
[-C--:B------:R-:W-:Y:S01]  /*acb0*/  FMUL.FTZ R12, R35, R6.reuse ;  /* 0x00000006230c7220 */ /* 0x080fe20000410000 */
[----:B------:R-:W-:Y:S01]  /*acc0*/  FFMA.FTZ R10, R33, R15, R10 ;  /* 0x0000000f210a7223 */ /* 0x000fe2000001000a */
[----:B------:R-:W-:Y:S01]  /*acd0*/  FMUL.FTZ R14, R27, R6 ;  /* 0x000000061b0e7220 */ /* 0x000fe20000410000 */
[-C--:B------:R-:W-:Y:S01]  /*ace0*/  FMUL.FTZ R20, R37, R7.reuse ;  /* 0x0000000725147220 */ /* 0x080fe20000410000 */
[----:B------:R-:W-:Y:S01]  /*acf0*/  FMUL.FTZ R24, R31, R7 ;  /* 0x000000071f187220 */ /* 0x000fe20000410000 */
[-C--:B------:R-:W-:Y:S01]  /*ad00*/  FFMA.FTZ R6, R27, R11.reuse, -R12 ;  /* 0x0000000b1b067223 */ /* 0x080fe2000001080c */
[----:B------:R-:W-:Y:S01]  /*ad10*/  FFMA.FTZ R11, R35, R11, R14 ;  /* 0x0000000b230b7223 */ /* 0x000fe2000001000e */
[-C--:B------:R-:W-:Y:S01]  /*ad20*/  FFMA.FTZ R7, R31, R13.reuse, -R20 ;  /* 0x0000000d1f077223 */ /* 0x080fe20000010814 */
[----:B------:R-:W-:Y:S01]  /*ad30*/  FFMA.FTZ R24, R37, R13, R24 ;  /* 0x0000000d25187223 */ /* 0x000fe20000010018 */
[----:B------:R-:W-:-:S02]  /*ad40*/  F2FP.BF16.F32.PACK_AB R4, R29, R4 ;  /* 0x000000041d04723e */ /* 0x000fc400000010ff */
[----:B------:R-:W-:Y:S02]  /*ad50*/  F2FP.BF16.F32.PACK_AB R5, R10, R5 ;  /* 0x000000050a05723e */ /* 0x000fe400000010ff */
[----:B------:R-:W-:Y:S02]  /*ad60*/  F2FP.BF16.F32.PACK_AB R6, R11, R6 ;  /* 0x000000060b06723e */ /* 0x000fe400000010ff */
[----:B------:R-:W-:-:S05]  /*ad70*/  F2FP.BF16.F32.PACK_AB R7, R24, R7 ;  /* 0x000000071807723e */ /* 0x000fca00000010ff */
[----:B------:R0:W-:Y:S02]  /*ad80*/  STS.128 [R21+0x3000], R4 ;  /* 0x0030000415007388 */ /* 0x0001e40000000c00 */
.L_x_620:
[----:B------:R-:W-:Y:S05]  /*ad90*/  BSYNC B1 ;  /* 0x0000000000017941 */ /* 0x000fea0003800000 */
.L_x_619:
[----:B------:R-:W-:Y:S05]  /*ada0*/  @P1 BRA `(.L_x_618) ;  /* 0x0000001c00581947 */ /* 0x000fea0003800000 */
[----:B0-----:R-:W0:Y:S01]  /*adb0*/  LDS.128 R4, [R21+0x7000] ;  /* 0x0070000015047984 */ /* 0x001e220000000c00 */
[----:B------:R-:W-:Y:S01]  /*adc0*/  IMAD.U32 R14, R0, 0x10000, RZ ;  /* 0x00010000000e7824 */ /* 0x000fe200078e00ff */
[C---:B------:R-:W-:Y:S01]  /*add0*/  LOP3.LUT R29, R8.reuse, 0xffff0000, RZ, 0xc0, !PT ;  /* 0xffff0000081d7812 */ /* 0x040fe200078ec0ff */
        /* <DEDUP_REMOVED lines=34> */
[----:B------:R1:W-:Y:S01]  /*b000*/  STS.128 [R21+0x7000], R4 ;  /* 0x0070000415007388 */ /* 0x0003e20000000c00 */
[----:B------:R-:W-:Y:S05]  /*b010*/  BRA `(.L_x_618) ;  /* 0x0000001800bc7947 */ /* 0x000fea0003800000 */
.L_x_600:
[----:B------:R-:W-:-:S03]  /*b020*/  UMOV UR4, 0xffffffff ;  /* 0xffffffff00047882 */ /* 0x000fc60000000000 */
[----:B------:R-:W-:Y:S05]  /*b030*/  BRA.DIV UR4, `(.L_x_621) ;  /* 0x0000012e04d07947 */ /* 0x000fea000b800000 */
[----:B------:R0:W1:Y:S04]  /*b040*/  SHFL.IDX PT, R0, R26, RZ, 0x181f ;  /* 0x00181fff1a007589 */ /* 0x00006800000e0000 */
[----:B------:R0:W3:Y:S04]  /*b050*/  SHFL.IDX PT, R3, R24, RZ, 0x181f ;  /* 0x00181fff18037589 */ /* 0x0000e800000e0000 */
[----:B------:R0:W4:Y:S04]  /*b060*/  SHFL.IDX PT, R20, R28, RZ, 0x181f ;  /* 0x00181fff1c147589 */ /* 0x00012800000e0000 */
[----:B------:R0:W0:Y:S02]  /*b070*/  SHFL.IDX PT, R14, R27, RZ, 0x181f ;  /* 0x00181fff1b0e7589 */ /* 0x00002400000e0000 */
.L_x_875:
[----:B------:R-:W-:Y:S01]  /*b080*/  ULDC UR4, c[0x0][0x448] ;  /* 0x0001120000047ab9 */ /* 0x000fe20000000800 */
[----:B------:R-:W-:Y:S01]  /*b090*/  BSSY B1, `(.L_x_622) ;  /* 0x0000014000017945 */ /* 0x000fe20003800000 */
[----:B0-----:R-:W-:Y:S01]  /*b0a0*/  IMAD R24, R93, UR4, RZ ;  /* 0x000000045d187c24 */ /* 0x001fe2000f8e02ff */
[----:B------:R-:W-:Y:S02]  /*b0b0*/  CS2R R8, SRZ ;  /* 0x0000000000087805 */ /* 0x000fe4000001ff00 */
[----:B------:R-:W-:Y:S02]  /*b0c0*/  CS2R R6, SRZ ;  /* 0x0000000000067805 */ /* 0x000fe4000001ff00 */
[----:B------:R-:W-:Y:S02]  /*b0d0*/  CS2R R10, SRZ ;  /* 0x00000000000a7805 */ /* 0x000fe4000001ff00 */
[----:B------:R-:W-:Y:S02]  /*b0e0*/  ISETP.GE.AND P0, PT, R5, R24, PT ;  /* 0x000000180500720c */ /* 0x000fe40003f06270 */
[----:B------:R-:W-:-:S11]  /*b0f0*/  CS2R R4, SRZ ;  /* 0x0000000000047805 */ /* 0x000fd6000001ff00 */
[----:B------:R-:W-:Y:S05]  /*b100*/  @P0 BRA `(.L_x_623) ;  /* 0x0000000000300947 */ /* 0x000fea0003800000 */
[----:B------:R-:W-:Y:S01]  /*b110*/  ULDC UR4, c[0x0][0x3f4] ;  /* 0x0000fd0000047ab9 */ /* 0x000fe20000000800 */
[C---:B------:R-:W-:Y:S01]  /*b120*/  IMAD.SHL.U32 R15, R16.reuse, 0x2, RZ ;  /* 0x00000002100f7824 */ /* 0x040fe200078e00ff */
[C---:B------:R-:W-:Y:S02]  /*b130*/  ISETP.GE.AND P2, PT, R16.reuse, UR4, PT ;  /* 0x0000000410007c0c */ /* 0x040fe4000bf46270 */
[----:B------:R-:W-:Y:S02]  /*b140*/  SHF.L.U64.HI R9, R16, 0x1, R17 ;  /* 0x0000000110097819 */ /* 0x000fe40000010211 */
[-C--:B---3--:R-:W-:Y:S02]  /*b150*/  IADD3 R12, P0, R3, R15.reuse, RZ ;  /* 0x0000000f030c7210 */ /* 0x088fe40007f1e0ff */
[----:B------:R-:W-:-:S03]  /*b160*/  IADD3 R14, P1, R14, R15, RZ ;  /* 0x0000000f0e0e7210 */ /* 0x000fc60007f3e0ff */
[--C-:B-12---:R-:W-:Y:S02]  /*b170*/  IMAD.X R13, R0, 0x1, R9.reuse, P0 ;  /* 0x00000001000d7824 */ /* 0x106fe400000e0609 */
[----:B----4-:R-:W-:Y:S01]  /*b180*/  IMAD.X R15, R20, 0x1, R9, P1 ;  /* 0x00000001140f7824 */ /* 0x010fe200008e0609 */
[----:B------:R-:W-:Y:S01]  /*b190*/  CS2R R8, SRZ ;  /* 0x0000000000087805 */ /* 0x000fe2000001ff00 */
[----:B------:R-:W-:Y:S06]  /*b1a0*/  @P2 BRA `(.L_x_623) ;  /* 0x0000000000082947 */ /* 0x000fec0003800000 */
[----:B------:R0:W5:Y:S04]  /*b1b0*/  LD.E.128 R4, desc[UR42][R12.64] ;  /* 0x0000002a0c047980 */ /* 0x000168000c101d00 */
[----:B------:R0:W5:Y:S02]  /*b1c0*/  LD.E.128 R8, desc[UR42][R14.64] ;  /* 0x0000002a0e087980 */ /* 0x000164000c101d00 */
.L_x_623:
[----:B------:R-:W-:Y:S05]  /*b1d0*/  BSYNC B1 ;  /* 0x0000000000017941 */ /* 0x000fea0003800000 */
.L_x_622:
[----:B------:R-:W-:Y:S01]  /*b1e0*/  ULEA.HI UR4, UR39, UR39, URZ, 0x1 ;  /* 0x0000002727047291 */ /* 0x000fe2000f8f083f */
[----:B-1----:R-:W1:Y:S01]  /*b1f0*/  LDC R0, c[0x0][0x3f4] ;  /* 0x0000fd00ff007b82 */ /* 0x002e620000000800 */
[----:B---3--:R-:W-:Y:S01]  /*b200*/  IMAD R3, R29, -0x80, R24 ;  /* 0xffffff801d037824 */ /* 0x008fe200078e0218 */
[----:B-----5:R-:W-:Y:S01]  /*b210*/  SHF.R.U64 R28, R6, 0x10, R7 ;  /* 0x00000010061c7819 */ /* 0x020fe20000001207 */
[----:B------:R-:W-:Y:S01]  /*b220*/  ULOP3.LUT UR4, UR4, 0xfffffffe, URZ, 0xc0, !UPT ;  /* 0xfffffffe04047892 */ /* 0x000fe2000f8ec03f */
[----:B0-----:R-:W-:Y:S01]  /*b230*/  IMAD.MOV.U32 R12, RZ, RZ, R4 ;  /* 0x000000ffff0c7224 */ /* 0x001fe200078e0004 */
[--C-:B------:R-:W-:Y:S01]  /*b240*/  SHF.R.U64 R33, R4, 0x10, R5.reuse ;  /* 0x0000001004217819 */ /* 0x100fe20000001205 */
[----:B--2---:R-:W-:Y:S01]  /*b250*/  IMAD.MOV.U32 R13, RZ, RZ, R6 ;  /* 0x000000ffff0d7224 */ /* 0x004fe200078e0006 */
[----:B------:R-:W-:Y:S01]  /*b260*/  UIADD3 UR4, UR39, -UR4, URZ ;  /* 0x8000000427047290 */ /* 0x000fe2000fffe03f */
[----:B------:R-:W-:Y:S01]  /*b270*/  IMAD.MOV.U32 R24, RZ, RZ, R5 ;  /* 0x000000ffff187224 */ /* 0x000fe200078e0005 */
[----:B------:R-:W-:Y:S01]  /*b280*/  MOV R15, R8 ;  /* 0x00000008000f7202 */ /* 0x000fe20000000f00 */
[C---:B------:R-:W-:Y:S01]  /*b290*/  VIADD R34, R153.reuse, 0x20 ;  /* 0x0000002099227836 */ /* 0x040fe20000000000 */
[----:B------:R-:W-:Y:S01]  /*b2a0*/  SHF.R.U64 R6, R8, 0x10, R9 ;  /* 0x0000001008067819 */ /* 0x000fe20000001209 */
[----:B------:R-:W-:Y:S01]  /*b2b0*/  VIADD R32, R153, 0x40 ;  /* 0x0000004099207836 */ /* 0x000fe20000000000 */
[----:B------:R-:W-:Y:S01]  /*b2c0*/  SHF.R.U32.HI R31, RZ, 0x10, R5 ;  /* 0x00000010ff1f7819 */ /* 0x000fe20000011605 */
[----:B------:R-:W-:Y:S01]  /*b2d0*/  IMAD.U32 R27, RZ, RZ, UR4 ;  /* 0x00000004ff1b7e24 */ /* 0x000fe2000f8e00ff */
[--C-:B------:R-:W-:Y:S01]  /*b2e0*/  SHF.R.U32.HI R29, RZ, 0x10, R7.reuse ;  /* 0x00000010ff1d7819 */ /* 0x100fe20000011607 */
[----:B------:R-:W-:Y:S01]  /*b2f0*/  IMAD.MOV.U32 R14, RZ, RZ, R7 ;  /* 0x000000ffff0e7224 */ /* 0x000fe200078e0007 */
[----:B------:R-:W-:Y:S01]  /*b300*/  VIMNMX R8, R3, 0x80, PT ;  /* 0x0000008003087848 */ /* 0x000fe20003fe0100 */
[--C-:B----4-:R-:W-:Y:S01]  /*b310*/  IMAD.MOV.U32 R20, RZ, RZ, R9.reuse ;  /* 0x000000ffff147224 */ /* 0x110fe200078e0009 */
[----:B------:R-:W-:Y:S01]  /*b320*/  SHF.L.U32 R27, R27, 0x1f, RZ ;  /* 0x0000001f1b1b7819 */ /* 0x000fe200000006ff */
[----:B------:R-:W-:Y:S01]  /*b330*/  IMAD.MOV.U32 R4, RZ, RZ, R10 ;  /* 0x000000ffff047224 */ /* 0x000fe200078e000a */
[----:B------:R-:W-:Y:S01]  /*b340*/  SHF.R.U32.HI R9, RZ, 0x10, R9 ;  /* 0x00000010ff097819 */ /* 0x000fe20000011609 */
[--C-:B------:R-:W-:Y:S01]  /*b350*/  IMAD.MOV.U32 R26, RZ, RZ, R11.reuse ;  /* 0x000000ffff1a7224 */ /* 0x100fe200078e000b */
[----:B------:R-:W0:Y:S01]  /*b360*/  SYNCS.PHASECHK.TRANS64.TRYWAIT P4, [R156+URZ+0x28800], R27 ;  /* 0x0288001b9c0075a7 */ /* 0x000e22000808017f */
[----:B-1----:R-:W-:Y:S01]  /*b370*/  ISETP.GE.AND P0, PT, R16, R0, PT ;  /* 0x000000001000720c */ /* 0x002fe20003f06270 */
[----:B------:R-:W-:Y:S01]  /*b380*/  VIADD R30, R153, 0x60 ;  /* 0x00000060991e7836 */ /* 0x000fe20000000000 */
[--C-:B------:R-:W-:Y:S01]  /*b390*/  SHF.R.U64 R7, R10, 0x10, R11.reuse ;  /* 0x000000100a077819 */ /* 0x100fe2000000120b */
[----:B------:R-:W-:Y:S01]  /*b3a0*/  BSSY B1, `(.L_x_624) ;  /* 0x000000f000017945 */ /* 0x000fe20003800000 */
[----:B------:R-:W-:-:S02]  /*b3b0*/  SHF.R.U32.HI R5, RZ, 0x10, R11 ;  /* 0x00000010ff057819 */ /* 0x000fc4000001160b */
[----:B------:R-:W-:Y:S02]  /*b3c0*/  PRMT R3, R12, 0x5410, R33 ;  /* 0x000054100c037816 */ /* 0x000fe40000000021 */
[-C--:B------:R-:W-:Y:S02]  /*b3d0*/  ISETP.GE.OR P3, PT, R153, R8.reuse, P0 ;  /* 0x000000089900720c */ /* 0x080fe40000766670 */
[-C--:B------:R-:W-:Y:S02]  /*b3e0*/  ISETP.GE.OR P2, PT, R34, R8.reuse, P0 ;  /* 0x000000082200720c */ /* 0x080fe40000746670 */
[-C--:B------:R-:W-:Y:S02]  /*b3f0*/  ISETP.GE.OR P1, PT, R32, R8.reuse, P0 ;  /* 0x000000082000720c */ /* 0x080fe40000726670 */
[----:B------:R-:W-:Y:S02]  /*b400*/  PRMT R12, R24, 0x5410, R31 ;  /* 0x00005410180c7816 */ /* 0x000fe4000000001f */
[----:B------:R-:W-:-:S02]  /*b410*/  ISETP.GE.OR P0, PT, R30, R8, P0 ;  /* 0x000000081e00720c */ /* 0x000fc40000706670 */
[----:B------:R-:W-:Y:S02]  /*b420*/  PRMT R13, R13, 0x5410, R28 ;  /* 0x000054100d0d7816 */ /* 0x000fe4000000001c */
[----:B------:R-:W-:Y:S02]  /*b430*/  PRMT R14, R14, 0x5410, R29 ;  /* 0x000054100e0e7816 */ /* 0x000fe4000000001d */
[----:B------:R-:W-:Y:S02]  /*b440*/  PRMT R15, R15, 0x5410, R6 ;  /* 0x000054100f0f7816 */ /* 0x000fe40000000006 */
[----:B------:R-:W-:Y:S02]  /*b450*/  PRMT R20, R20, 0x5410, R9 ;  /* 0x0000541014147816 */ /* 0x000fe40000000009 */
[----:B------:R-:W-:Y:S02]  /*b460*/  PRMT R24, R4, 0x5410, R7 ;  /* 0x0000541004187816 */ /* 0x000fe40000000007 */
[----:B------:R-:W-:Y:S01]  /*b470*/  PRMT R26, R26, 0x5410, R5 ;  /* 0x000054101a1a7816 */ /* 0x000fe20000000005 */
[----:B0-----:R-:W-:Y:S06]  /*b480*/  @!P4 BRA `(.L_x_625) ;  /* 0x0000012c002cc947 */ /* 0x001fec0003800000 */
.L_x_876:
[----:B------:R-:W-:Y:S05]  /*b490*/  BSYNC B1 ;  /* 0x0000000000017941 */ /* 0x000fea0003800000 */
.L_x_624:
[----:B------:R-:W-:Y:S04]  /*b4a0*/  BSSY B1, `(.L_x_626) ;  /* 0x000005a000017945 */ /* 0x000fe80003800000 */
[----:B------:R-:W-:Y:S05]  /*b4b0*/  @P3 BRA `(.L_x_627) ;  /* 0x0000000400603947 */ /* 0x000fea0003800000 */
[----:B------:R-:W-:Y:S01]  /*b4c0*/  LEA.HI R4, R0, R203, RZ, 0x1d ;  /* 0x000000cb00047211 */ /* 0x000fe200078fe8ff */
[----:B------:R-:W-:Y:S01]  /*b4d0*/  IMAD.SHL.U32 R6, R153, 0x40, RZ ;  /* 0x0000004099067824 */ /* 0x000fe200078e00ff */
[----:B------:R-:W-:Y:S01]  /*b4e0*/  SHF.L.U32 R37, R3, 0x10, RZ ;  /* 0x0000001003257819 */ /* 0x000fe200000006ff */
[C---:B------:R-:W-:Y:S01]  /*b4f0*/  IMAD.U32 R39, R15.reuse, 0x10000, RZ ;  /* 0x000100000f277824 */ /* 0x040fe200078e00ff */
[----:B------:R-:W-:Y:S01]  /*b500*/  SHF.R.S32.HI R7, RZ, 0x1f, R4 ;  /* 0x0000001fff077819 */ /* 0x000fe20000011404 */
[----:B------:R-:W-:Y:S01]  /*b510*/  IMAD.SHL.U32 R5, R4, 0x8, RZ ;  /* 0x0000000804057824 */ /* 0x000fe200078e00ff */
[----:B------:R-:W-:Y:S02]  /*b520*/  LOP3.LUT R41, R15, 0xffff0000, RZ, 0xc0, !PT ;  /* 0xffff00000f297812 */ /* 0x000fe400078ec0ff */
[----:B------:R-:W-:Y:S02]  /*b530*/  LEA.HI R7, R7, R4, RZ, 0x3 ;  /* 0x0000000407077211 */ /* 0x000fe400078f18ff */
[----:B------:R-:W-:-:S02]  /*b540*/  LOP3.LUT R5, R5, 0x38, RZ, 0xc0, !PT ;  /* 0x0000003805057812 */ /* 0x000fc400078ec0ff */
[----:B------:R-:W-:Y:S02]  /*b550*/  SHF.L.U32 R7, R7, 0xa, RZ ;  /* 0x0000000a07077819 */ /* 0x000fe400000006ff */
[----:B------:R-:W-:Y:S02]  /*b560*/  LOP3.LUT R5, R5, 0x1c0, R6, 0xf8, !PT ;  /* 0x000001c005057812 */ /* 0x000fe400078ef806 */
[----:B------:R-:W-:Y:S02]  /*b570*/  LOP3.LUT R4, R7, 0x7fffe000, RZ, 0xc0, !PT ;  /* 0x7fffe00007047812 */ /* 0x000fe400078ec0ff */
[----:B------:R-:W-:-:S04]  /*b580*/  LOP3.LUT R5, R5, R200, RZ, 0x3c, !PT ;  /* 0x000000c805057212 */ /* 0x000fc800078e3cff */
[----:B------:R-:W-:Y:S02]  /*b590*/  IADD3 R9, R5, R4, R201 ;  /* 0x0000000405097210 */ /* 0x000fe40007ffe0c9 */
[----:B------:R-:W1:Y:S03]  /*b5a0*/  LDS.128 R4, [R21] ;  /* 0x0000000015047984 */ /* 0x000e660000000c00 */
[----:B0-----:R-:W-:-:S05]  /*b5b0*/  IMAD R27, R9, 0x2, R156 ;  /* 0x00000002091b7824 */ /* 0x001fca00078e029c */
[----:B------:R-:W0:Y:S01]  /*b5c0*/  LDS.128 R8, [R27+0x10400] ;  /* 0x010400001b087984 */ /* 0x000e220000000c00 */
[C---:B-1----:R-:W-:Y:S01]  /*b5d0*/  IMAD.U32 R28, R4.reuse, 0x10000, RZ ;  /* 0x00010000041c7824 */ /* 0x042fe200078e00ff */
[----:B------:R-:W-:Y:S01]  /*b5e0*/  LOP3.LUT R4, R4, 0xffff0000, RZ, 0xc0, !PT ;  /* 0xffff000004047812 */ /* 0x000fe200078ec0ff */
[C---:B------:R-:W-:Y:S01]  /*b5f0*/  IMAD.U32 R29, R5.reuse, 0x10000, RZ ;  /* 0x00010000051d7824 */ /* 0x040fe200078e00ff */
[----:B------:R-:W-:Y:S01]  /*b600*/  LOP3.LUT R5, R5, 0xffff0000, RZ, 0xc0, !PT ;  /* 0xffff000005057812 */ /* 0x000fe200078ec0ff */
        /* <DEDUP_REMOVED lines=8> */
[C---:B------:R-:W-:Y:S01]  /*b690*/  FMUL.FTZ R43, R32.reuse, R39 ;  /* 0x00000027202b7220 */ /* 0x040fe20000410000 */
[----:B------:R-:W-:Y:S01]  /*b6a0*/  FMUL.FTZ R45, R32, R37 ;  /* 0x00000025202d7220 */ /* 0x000fe20000410000 */
[----:B------:R-:W-:Y:S01]  /*b6b0*/  FMUL.FTZ R47, R8, R41 ;  /* 0x00000029082f7220 */ /* 0x000fe20000410000 */
[----:B------:R-:W-:-:S02]  /*b6c0*/  IMAD.U32 R32, R20, 0x10000, RZ ;  /* 0x0001000014207824 */ /* 0x000fc400078e00ff */
[C---:B------:R-:W-:Y:S01]  /*b6d0*/  FFMA.FTZ R43, R28.reuse, R37, -R43 ;  /* 0x000000251c2b7223 */ /* 0x040fe2000001082b */
[----:B------:R-:W-:Y:S01]  /*b6e0*/  LOP3.LUT R37, R3, 0xffff0000, RZ, 0xc0, !PT ;  /* 0xffff000003257812 */ /* 0x000fe200078ec0ff */
[----:B------:R-:W-:Y:S01]  /*b6f0*/  FFMA.FTZ R45, R28, R39, R45 ;  /* 0x000000271c2d7223 */ /* 0x000fe2000001002d */
[----:B------:R-:W-:Y:S02]  /*b700*/  IMAD.U32 R28, R12, 0x10000, RZ ;  /* 0x000100000c1c7824 */ /* 0x000fe400078e00ff */
[----:B------:R-:W-:Y:S02]  /*b710*/  IMAD.U32 R34, R10, 0x10000, RZ ;  /* 0x000100000a227824 */ /* 0x000fe400078e00ff */
[-C--:B------:R-:W-:Y:S01]  /*b720*/  FMUL.FTZ R39, R8, R37.reuse ;  /* 0x0000002508277220 */ /* 0x080fe20000410000 */
[----:B------:R-:W-:Y:S01]  /*b730*/  FFMA.FTZ R36, R4, R37, -R47 ;  /* 0x0000002504247223 */ /* 0x000fe2000001082f */
[----:B------:R-:W-:Y:S01]  /*b740*/  FMUL.FTZ R8, R33, R32 ;  /* 0x0000002021087220 */ /* 0x000fe20000410000 */
[----:B------:R-:W-:-:S02]  /*b750*/  IMAD.U32 R37, R24, 0x10000, RZ ;  /* 0x0001000018257824 */ /* 0x000fc400078e00ff */
[-C--:B------:R-:W-:Y:S01]  /*b760*/  FMUL.FTZ R47, R33, R28.reuse ;  /* 0x0000001c212f7220 */ /* 0x080fe20000410000 */
[----:B------:R-:W-:Y:S01]  /*b770*/  FFMA.FTZ R38, R4, R41, R39 ;  /* 0x0000002904267223 */ /* 0x000fe20000010027 */
[----:B------:R-:W-:Y:S01]  /*b780*/  LOP3.LUT R10, R10, 0xffff0000, RZ, 0xc0, !PT ;  /* 0xffff00000a0a7812 */ /* 0x000fe200078ec0ff */
[----:B------:R-:W-:Y:S01]  /*b790*/  FFMA.FTZ R40, R29, R28, -R8 ;  /* 0x0000001c1d287223 */ /* 0x000fe20000010808 */
[----:B------:R-:W-:Y:S02]  /*b7a0*/  IMAD.U32 R33, R13, 0x10000, RZ ;  /* 0x000100000d217824 */ /* 0x000fe400078e00ff */
[----:B------:R-:W-:Y:S01]  /*b7b0*/  FFMA.FTZ R47, R29, R32, R47 ;  /* 0x000000201d2f7223 */ /* 0x000fe2000001002f */
[----:B------:R-:W-:Y:S01]  /*b7c0*/  FMUL.FTZ R41, R34, R37 ;  /* 0x0000002522297220 */ /* 0x000fe20000410000 */
[----:B------:R-:W-:Y:S01]  /*b7d0*/  LOP3.LUT R39, R24, 0xffff0000, RZ, 0xc0, !PT ;  /* 0xffff000018277812 */ /* 0x000fe200078ec0ff */
[----:B------:R-:W-:Y:S01]  /*b7e0*/  IMAD.U32 R35, R11, 0x10000, RZ ;  /* 0x000100000b237824 */ /* 0x000fe200078e00ff */
[----:B------:R-:W-:Y:S01]  /*b7f0*/  LOP3.LUT R29, R13, 0xffff0000, RZ, 0xc0, !PT ;  /* 0xffff00000d1d7812 */ /* 0x000fe200078ec0ff */
[----:B------:R-:W-:-:S02]  /*b800*/  IMAD.U32 R28, R26, 0x10000, RZ ;  /* 0x000100001a1c7824 */ /* 0x000fc400078e00ff */
[-C--:B------:R-:W-:Y:S01]  /*b810*/  FMUL.FTZ R49, R34, R33.reuse ;  /* 0x0000002122317220 */ /* 0x080fe20000410000 */
[----:B------:R-:W-:Y:S01]  /*b820*/  FFMA.FTZ R41, R30, R33, -R41 ;  /* 0x000000211e297223 */ /* 0x000fe20000010829 */
[----:B------:R-:W-:Y:S01]  /*b830*/  FMUL.FTZ R33, R10, R39 ;  /* 0x000000270a217220 */ /* 0x000fe20000410000 */
[----:B------:R-:W-:Y:S02]  /*b840*/  IMAD.U32 R4, R14, 0x10000, RZ ;  /* 0x000100000e047824 */ /* 0x000fe400078e00ff */
[----:B------:R-:W-:Y:S01]  /*b850*/  FMUL.FTZ R10, R10, R29 ;  /* 0x0000001d0a0a7220 */ /* 0x000fe20000410000 */
[----:B------:R-:W-:Y:S01]  /*b860*/  FMUL.FTZ R8, R35, R28 ;  /* 0x0000001c23087220 */ /* 0x000fe20000410000 */
[----:B------:R-:W-:Y:S01]  /*b870*/  FFMA.FTZ R49, R30, R37, R49 ;  /* 0x000000251e317223 */ /* 0x000fe20000010031 */
[C---:B------:R-:W-:Y:S01]  /*b880*/  FFMA.FTZ R30, R6.reuse, R29, -R33 ;  /* 0x0000001d061e7223 */ /* 0x040fe20000010821 */
[----:B------:R-:W-:Y:S01]  /*b890*/  FFMA.FTZ R32, R6, R39, R10 ;  /* 0x0000002706207223 */ /* 0x000fe2000001000a */
[-C--:B------:R-:W-:Y:S01]  /*b8a0*/  FFMA.FTZ R33, R31, R4.reuse, -R8 ;  /* 0x000000041f217223 */ /* 0x080fe20000010808 */
[----:B------:R-:W-:Y:S01]  /*b8b0*/  LOP3.LUT R11, R11, 0xffff0000, RZ, 0xc0, !PT ;  /* 0xffff00000b0b7812 */ /* 0x000fe200078ec0ff */
[----:B------:R-:W-:Y:S01]  /*b8c0*/  FMUL.FTZ R34, R35, R4 ;  /* 0x0000000423227220 */ /* 0x000fe20000410000 */
[----:B------:R-:W-:-:S02]  /*b8d0*/  LOP3.LUT R8, R20, 0xffff0000, RZ, 0xc0, !PT ;  /* 0xffff000014087812 */ /* 0x000fc400078ec0ff */
[----:B------:R-:W-:Y:S01]  /*b8e0*/  LOP3.LUT R10, R26, 0xffff0000, RZ, 0xc0, !PT ;  /* 0xffff00001a0a7812 */ /* 0x000fe200078ec0ff */
[----:B------:R-:W-:Y:S01]  /*b8f0*/  FFMA.FTZ R34, R31, R28, R34 ;  /* 0x0000001c1f227223 */ /* 0x000fe20000010022 */
[----:B------:R-:W-:Y:S01]  /*b900*/  LOP3.LUT R4, R12, 0xffff0000, RZ, 0xc0, !PT ;  /* 0xffff00000c047812 */ /* 0x000fe200078ec0ff */
[----:B------:R-:W-:Y:S01]  /*b910*/  FMUL.FTZ R28, R9, R8 ;  /* 0x00000008091c7220 */ /* 0x000fe20000410000 */
[----:B------:R-:W-:Y:S01]  /*b920*/  LOP3.LUT R6, R14, 0xffff0000, RZ, 0xc0, !PT ;  /* 0xffff00000e067812 */ /* 0x000fe200078ec0ff */
[----:B------:R-:W-:Y:S02]  /*b930*/  FMUL.FTZ R42, R11, R10 ;  /* 0x0000000a0b2a7220 */ /* 0x000fe40000410000 */
[-C--:B------:R-:W-:Y:S01]  /*b940*/  FMUL.FTZ R29, R9, R4.reuse ;  /* 0x00000004091d7220 */ /* 0x080fe20000410000 */
[----:B------:R-:W-:Y:S01]  /*b950*/  FFMA.FTZ R9, R5, R4, -R28 ;  /* 0x0000000405097223 */ /* 0x000fe2000001081c */
[-C--:B------:R-:W-:Y:S01]  /*b960*/  FMUL.FTZ R11, R11, R6.reuse ;  /* 0x000000060b0b7220 */ /* 0x080fe20000410000 */
[----:B------:R-:W-:Y:S01]  /*b970*/  FFMA.FTZ R42, R7, R6, -R42 ;  /* 0x00000006072a7223 */ /* 0x000fe2000001082a */
[----:B------:R-:W-:Y:S01]  /*b980*/  FFMA.FTZ R28, R5, R8, R29 ;  /* 0x00000008051c7223 */ /* 0x000fe2000001001d */
[----:B------:R-:W-:Y:S01]  /*b990*/  F2FP.BF16.F32.PACK_AB R6, R30, R41 ;  /* 0x000000291e06723e */ /* 0x000fe200000010ff */
[----:B------:R-:W-:Y:S01]  /*b9a0*/  FFMA.FTZ R11, R7, R10, R11 ;  /* 0x0000000a070b7223 */ /* 0x000fe2000001000b */
[----:B------:R-:W-:-:S02]  /*b9b0*/  F2FP.BF16.F32.PACK_AB R4, R36, R43 ;  /* 0x0000002b2404723e */ /* 0x000fc400000010ff */
[----:B------:R-:W-:Y:S02]  /*b9c0*/  F2FP.BF16.F32.PACK_AB R5, R9, R40 ;  /* 0x000000280905723e */ /* 0x000fe400000010ff */
[----:B------:R-:W-:Y:S02]  /*b9d0*/  F2FP.BF16.F32.PACK_AB R7, R42, R33 ;  /* 0x000000212a07723e */ /* 0x000fe400000010ff */
[----:B------:R-:W-:Y:S02]  /*b9e0*/  F2FP.BF16.F32.PACK_AB R10, R32, R49 ;  /* 0x00000031200a723e */ /* 0x000fe400000010ff */
[----:B------:R-:W-:Y:S01]  /*b9f0*/  F2FP.BF16.F32.PACK_AB R8, R38, R45 ;  /* 0x0000002d2608723e */ /* 0x000fe200000010ff */
[----:B------:R1:W-:Y:S01]  /*ba00*/  STS.128 [R21], R4 ;  /* 0x0000000415007388 */ /* 0x0003e20000000c00 */
[----:B------:R-:W-:Y:S02]  /*ba10*/  F2FP.BF16.F32.PACK_AB R9, R28, R47 ;  /* 0x0000002f1c09723e */ /* 0x000fe400000010ff */
[----:B------:R-:W-:-:S05]  /*ba20*/  F2FP.BF16.F32.PACK_AB R11, R11, R34 ;  /* 0x000000220b0b723e */ /* 0x000fca00000010ff */
[----:B------:R1:W-:Y:S02]  /*ba30*/  STS.128 [R27+0x10400], R8 ;  /* 0x010400081b007388 */ /* 0x0003e40000000c00 */
.L_x_627:
[----:B------:R-:W-:Y:S05]  /*ba40*/  BSYNC B1 ;  /* 0x0000000000017941 */ /* 0x000fea0003800000 */
.L_x_626:
[----:B------:R-:W-:Y:S04]  /*ba50*/  BSSY B1, `(.L_x_628) ;  /* 0x0000059000017945 */ /* 0x000fe80003800000 */
[----:B------:R-:W-:Y:S05]  /*ba60*/  @P2 BRA `(.L_x_629) ;  /* 0x00000004005c2947 */ /* 0x000fea0003800000 */
[----:B-1----:R-:W-:Y:S01]  /*ba70*/  LEA.HI R4, R0, R203, RZ, 0x1d ;  /* 0x000000cb00047211 */ /* 0x002fe200078fe8ff */
[----:B------:R-:W-:Y:S01]  /*ba80*/  IMAD.U32 R35, R3, 0x10000, RZ ;  /* 0x0001000003237824 */ /* 0x000fe200078e00ff */
[----:B------:R-:W-:Y:S01]  /*ba90*/  SHF.R.U32.HI R7, RZ, 0x3, R193 ;  /* 0x00000003ff077819 */ /* 0x000fe200000116c1 */
[----:B------:R-:W-:Y:S01]  /*baa0*/  IMAD.U32 R46, R20, 0x10000, RZ ;  /* 0x00010000142e7824 */ /* 0x000fe200078e00ff */
[----:B------:R-:W-:Y:S01]  /*bab0*/  SHF.R.S32.HI R5, RZ, 0x1f, R4 ;  /* 0x0000001fff057819 */ /* 0x000fe20000011404 */
[----:B------:R-:W-:Y:S01]  /*bac0*/  IMAD.U32 R42, R12, 0x10000, RZ ;  /* 0x000100000c2a7824 */ /* 0x000fe200078e00ff */
[----:B------:R-:W-:Y:S01]  /*bad0*/  SHF.L.U32 R6, R4, 0x3, RZ ;  /* 0x0000000304067819 */ /* 0x000fe200000006ff */
[----:B------:R-:W-:Y:S01]  /*bae0*/  IMAD.U32 R41, R24, 0x10000, RZ ;  /* 0x0001000018297824 */ /* 0x000fe200078e00ff */
[----:B------:R-:W-:Y:S01]  /*baf0*/  LEA.HI R5, R5, R4, RZ, 0x3 ;  /* 0x0000000405057211 */ /* 0x000fe200078f18ff */
[----:B------:R-:W-:Y:S01]  /*bb00*/  IMAD.U32 R39, R13, 0x10000, RZ ;  /* 0x000100000d277824 */ /* 0x000fe200078e00ff */
[----:B------:R-:W-:-:S02]  /*bb10*/  LOP3.LUT R4, R193, 0x38, R6, 0xf8, !PT ;  /* 0x00000038c1047812 */ /* 0x000fc400078ef806 */
[----:B------:R-:W-:Y:S01]  /*bb20*/  SHF.L.U32 R37, R15, 0x10, RZ ;  /* 0x000000100f257819 */ /* 0x000fe200000006ff */
[----:B------:R-:W-:Y:S01]  /*bb30*/  IMAD.SHL.U32 R5, R5, 0x400, RZ ;  /* 0x0000040005057824 */ /* 0x000fe200078e00ff */
[----:B------:R-:W-:Y:S02]  /*bb40*/  LOP3.LUT R4, R4, R7, RZ, 0x3c, !PT ;  /* 0x0000000704047212 */ /* 0x000fe400078e3cff */
[----:B------:R-:W-:Y:S02]  /*bb50*/  LOP3.LUT R44, R15, 0xffff0000, RZ, 0xc0, !PT ;  /* 0xffff00000f2c7812 */ /* 0x000fe400078ec0ff */
[----:B------:R-:W-:Y:S02]  /*bb60*/  LOP3.LUT R5, R5, 0x7fffe000, RZ, 0xc0, !PT ;  /* 0x7fffe00005057812 */ /* 0x000fe400078ec0ff */
[----:B------:R-:W-:Y:S02]  /*bb70*/  LOP3.LUT R40, R3, 0xffff0000, RZ, 0xc0, !PT ;  /* 0xffff000003287812 */ /* 0x000fe400078ec0ff */
[----:B------:R-:W-:-:S02]  /*bb80*/  IADD3 R9, R4, R5, R199 ;  /* 0x0000000504097210 */ /* 0x000fc40007ffe0c7 */
[----:B------:R-:W0:Y:S01]  /*bb90*/  LDS.128 R4, [R229] ;  /* 0x00000000e5047984 */ /* 0x000e220000000c00 */
[----:B------:R-:W-:Y:S02]  /*bba0*/  LOP3.LUT R47, R20, 0xffff0000, RZ, 0xc0, !PT ;  /* 0xffff0000142f7812 */ /* 0x000fe400078ec0ff */
[----:B------:R-:W-:Y:S01]  /*bbb0*/  IMAD R21, R9, 0x2, R156 ;  /* 0x0000000209157824 */ /* 0x000fe200078e029c */
[----:B------:R-:W-:Y:S02]  /*bbc0*/  LOP3.LUT R49, R26, 0xffff0000, RZ, 0xc0, !PT ;  /* 0xffff00001a317812 */ /* 0x000fe400078ec0ff */
[----:B------:R-:W-:Y:S02]  /*bbd0*/  LOP3.LUT R43, R12, 0xffff0000, RZ, 0xc0, !PT ;  /* 0xffff00000c2b7812 */ /* 0x000fe400078ec0ff */
[----:B------:R-:W1:Y:S01]  /*bbe0*/  LDS.128 R8, [R21+0x10400] ;  /* 0x0104000015087984 */ /* 0x000e620000000c00 */
[----:B------:R-:W-:Y:S01]  /*bbf0*/  LOP3.LUT R45, R14, 0xffff0000, RZ, 0xc0, !PT ;  /* 0xffff00000e2d7812 */ /* 0x000fe200078ec0ff */
[C---:B0-----:R-:W-:Y:S01]  /*bc00*/  IMAD.U32 R27, R4.reuse, 0x10000, RZ ;  /* 0x00010000041b7824 */ /* 0x041fe200078e00ff */
[----:B------:R-:W-:Y:S01]  /*bc10*/  LOP3.LUT R4, R4, 0xffff0000, RZ, 0xc0, !PT ;  /* 0xffff000004047812 */ /* 0x000fe200078ec0ff */
[C---:B------:R-:W-:Y:S01]  /*bc20*/  IMAD.U32 R28, R5.reuse, 0x10000, RZ ;  /* 0x00010000051c7824 */ /* 0x040fe200078e00ff */
[----:B------:R-:W-:Y:S01]  /*bc30*/  LOP3.LUT R5, R5, 0xffff0000, RZ, 0xc0, !PT ;  /* 0xffff000005057812 */ /* 0x000fe200078ec0ff */
[C---:B------:R-:W-:Y:S01]  /*bc40*/  IMAD.U32 R29, R6.reuse, 0x10000, RZ ;  /* 0x00010000061d7824 */ /* 0x040fe200078e00ff */
[----:B------:R-:W-:Y:S01]  /*bc50*/  LOP3.LUT R6, R6, 0xffff0000, RZ, 0xc0, !PT ;  /* 0xffff000006067812 */ /* 0x000fe200078ec0ff */
[C---:B------:R-:W-:Y:S01]  /*bc60*/  IMAD.U32 R30, R7.reuse, 0x10000, RZ ;  /* 0x00010000071e7824 */ /* 0x040fe200078e00ff */
[----:B------:R-:W-:Y:S01]  /*bc70*/  LOP3.LUT R7, R7, 0xffff0000, RZ, 0xc0, !PT ;  /* 0xffff000007077812 */ /* 0x000fe200078ec0ff */
[C---:B-1----:R-:W-:Y:S01]  /*bc80*/  IMAD.U32 R31, R8.reuse, 0x10000, RZ ;  /* 0x00010000081f7824 */ /* 0x042fe200078e00ff */
        /* <DEDUP_REMOVED lines=9> */
[----:B------:R-:W-:Y:S01]  /*bd20*/  FMUL.FTZ R27, R40, R8 ;  /* 0x00000008281b7220 */ /* 0x000fe20000410000 */
[-C--:B------:R-:W-:Y:S01]  /*bd30*/  FMUL.FTZ R35, R46, R32.reuse ;  /* 0x000000202e237220 */ /* 0x080fe20000410000 */
[----:B------:R-:W-:Y:S01]  /*bd40*/  FMUL.FTZ R37, R42, R32 ;  /* 0x000000202a257220 */ /* 0x000fe20000410000 */
[-C--:B------:R-:W-:Y:S01]  /*bd50*/  FFMA.FTZ R31, R40, R4.reuse, -R31 ;  /* 0x00000004281f7223 */ /* 0x080fe2000001081f */
[----:B------:R-:W-:Y:S01]  /*bd60*/  FFMA.FTZ R27, R44, R4, R27 ;  /* 0x000000042c1b7223 */ /* 0x000fe2000001001b */
[----:B------:R-:W-:Y:S01]  /*bd70*/  LOP3.LUT R10, R10, 0xffff0000, RZ, 0xc0, !PT ;  /* 0xffff00000a0a7812 */ /* 0x000fe200078ec0ff */
[-C--:B------:R-:W-:Y:S01]  /*bd80*/  FMUL.FTZ R4, R41, R33.reuse ;  /* 0x0000002129047220 */ /* 0x080fe20000410000 */
[----:B------:R-:W-:Y:S01]  /*bd90*/  LOP3.LUT R32, R13, 0xffff0000, RZ, 0xc0, !PT ;  /* 0xffff00000d207812 */ /* 0x000fe200078ec0ff */
[-C--:B------:R-:W-:Y:S01]  /*bda0*/  FFMA.FTZ R35, R42, R28.reuse, -R35 ;  /* 0x0000001c2a237223 */ /* 0x080fe20000010823 */
[----:B------:R-:W-:Y:S01]  /*bdb0*/  LOP3.LUT R40, R24, 0xffff0000, RZ, 0xc0, !PT ;  /* 0xffff000018287812 */ /* 0x000fe200078ec0ff */
[----:B------:R-:W-:Y:S01]  /*bdc0*/  FFMA.FTZ R37, R46, R28, R37 ;  /* 0x0000001c2e257223 */ /* 0x000fe20000010025 */
[----:B------:R-:W-:Y:S01]  /*bdd0*/  FMUL.FTZ R28, R39, R33 ;  /* 0x00000021271c7220 */ /* 0x000fe20000410000 */
[----:B------:R-:W-:-:S02]  /*bde0*/  IMAD.U32 R34, R11, 0x10000, RZ ;  /* 0x000100000b227824 */ /* 0x000fc400078e00ff */
[-C--:B------:R-:W-:Y:S01]  /*bdf0*/  FFMA.FTZ R8, R39, R29.reuse, -R4 ;  /* 0x0000001d27087223 */ /* 0x080fe20000010804 */
[----:B------:R-:W-:Y:S02]  /*be00*/  IMAD.U32 R42, R26, 0x10000, RZ ;  /* 0x000100001a2a7824 */ /* 0x000fe400078e00ff */
[-C--:B------:R-:W-:Y:S01]  /*be10*/  FMUL.FTZ R33, R40, R10.reuse ;  /* 0x0000000a28217220 */ /* 0x080fe20000410000 */
[----:B------:R-:W-:Y:S01]  /*be20*/  FMUL.FTZ R39, R32, R10 ;  /* 0x0000000a20277220 */ /* 0x000fe20000410000 */
[----:B------:R-:W-:Y:S01]  /*be30*/  SHF.L.U32 R4, R14, 0x10, RZ ;  /* 0x000000100e047819 */ /* 0x000fe200000006ff */
[----:B------:R-:W-:Y:S01]  /*be40*/  FFMA.FTZ R10, R41, R29, R28 ;  /* 0x0000001d290a7223 */ /* 0x000fe2000001001c */
[----:B------:R-:W-:Y:S01]  /*be50*/  LOP3.LUT R11, R11, 0xffff0000, RZ, 0xc0, !PT ;  /* 0xffff00000b0b7812 */ /* 0x000fe200078ec0ff */
[----:B------:R-:W-:Y:S01]  /*be60*/  FMUL.FTZ R29, R42, R34 ;  /* 0x000000222a1d7220 */ /* 0x000fe20000410000 */
[----:B------:R-:W-:Y:S01]  /*be70*/  FFMA.FTZ R33, R32, R6, -R33 ;  /* 0x0000000620217223 */ /* 0x000fe20000010821 */
[----:B------:R-:W-:Y:S01]  /*be80*/  FMUL.FTZ R41, R4, R34 ;  /* 0x0000002204297220 */ /* 0x000fe20000410000 */
[----:B------:R-:W-:Y:S01]  /*be90*/  FFMA.FTZ R39, R40, R6, R39 ;  /* 0x0000000628277223 */ /* 0x000fe20000010027 */
[-C--:B------:R-:W-:Y:S01]  /*bea0*/  FFMA.FTZ R29, R4, R30.reuse, -R29 ;  /* 0x0000001e041d7223 */ /* 0x080fe2000001081d */
[----:B------:R-:W-:Y:S01]  /*beb0*/  FMUL.FTZ R4, R47, R9 ;  /* 0x000000092f047220 */ /* 0x000fe20000410000 */
[----:B------:R-:W-:Y:S01]  /*bec0*/  FMUL.FTZ R32, R49, R11 ;  /* 0x0000000b31207220 */ /* 0x000fe20000410000 */
[----:B------:R-:W-:Y:S01]  /*bed0*/  FMUL.FTZ R6, R43, R9 ;  /* 0x000000092b067220 */ /* 0x000fe20000410000 */
[----:B------:R-:W-:Y:S01]  /*bee0*/  FMUL.FTZ R34, R45, R11 ;  /* 0x0000000b2d227220 */ /* 0x000fe20000410000 */
[----:B------:R-:W-:Y:S01]  /*bef0*/  FFMA.FTZ R41, R42, R30, R41 ;  /* 0x0000001e2a297223 */ /* 0x000fe20000010029 */
[----:B------:R-:W-:Y:S01]  /*bf00*/  FFMA.FTZ R28, R43, R5, -R4 ;  /* 0x000000052b1c7223 */ /* 0x000fe20000010804 */
[----:B------:R-:W-:Y:S01]  /*bf10*/  FFMA.FTZ R32, R45, R7, -R32 ;  /* 0x000000072d207223 */ /* 0x000fe20000010820 */
[----:B------:R-:W-:Y:S01]  /*bf20*/  FFMA.FTZ R30, R47, R5, R6 ;  /* 0x000000052f1e7223 */ /* 0x000fe20000010006 */
[----:B------:R-:W-:Y:S01]  /*bf30*/  FFMA.FTZ R34, R49, R7, R34 ;  /* 0x0000000731227223 */ /* 0x000fe20000010022 */
[----:B------:R-:W-:-:S02]  /*bf40*/  F2FP.BF16.F32.PACK_AB R6, R33, R8 ;  /* 0x000000082106723e */ /* 0x000fc400000010ff */
[----:B------:R-:W-:Y:S02]  /*bf50*/  F2FP.BF16.F32.PACK_AB R4, R31, R36 ;  /* 0x000000241f04723e */ /* 0x000fe400000010ff */
[----:B------:R-:W-:Y:S02]  /*bf60*/  F2FP.BF16.F32.PACK_AB R5, R28, R35 ;  /* 0x000000231c05723e */ /* 0x000fe400000010ff */
[----:B------:R-:W-:Y:S02]  /*bf70*/  F2FP.BF16.F32.PACK_AB R7, R32, R29 ;  /* 0x0000001d2007723e */ /* 0x000fe400000010ff */
[----:B------:R-:W-:Y:S02]  /*bf80*/  F2FP.BF16.F32.PACK_AB R10, R39, R10 ;  /* 0x0000000a270a723e */ /* 0x000fe400000010ff */
[----:B------:R-:W-:Y:S01]  /*bf90*/  F2FP.BF16.F32.PACK_AB R8, R27, R38 ;  /* 0x000000261b08723e */ /* 0x000fe200000010ff */
[----:B------:R2:W-:Y:S01]  /*bfa0*/  STS.128 [R229], R4 ;  /* 0x00000004e5007388 */ /* 0x0005e20000000c00 */
[----:B------:R-:W-:-:S02]  /*bfb0*/  F2FP.BF16.F32.PACK_AB R9, R30, R37 ;  /* 0x000000251e09723e */ /* 0x000fc400000010ff */
[----:B------:R-:W-:-:S05]  /*bfc0*/  F2FP.BF16.F32.PACK_AB R11, R34, R41 ;  /* 0x00000029220b723e */ /* 0x000fca00000010ff */
[----:B------:R2:W-:Y:S02]  /*bfd0*/  STS.128 [R21+0x10400], R8 ;  /* 0x0104000815007388 */ /* 0x0005e40000000c00 */
.L_x_629:
[----:B------:R-:W-:Y:S05]  /*bfe0*/  BSYNC B1 ;  /* 0x0000000000017941 */ /* 0x000fea0003800000 */
.L_x_628:
[----:B------:R-:W-:Y:S04]  /*bff0*/  BSSY B1, `(.L_x_630) ;  /* 0x0000059000017945 */ /* 0x000fe80003800000 */
[----:B------:R-:W-:Y:S05]  /*c000*/  @P1 BRA `(.L_x_631) ;  /* 0x00000004005c1947 */ /* 0x000fea0003800000 */
[----:B-12---:R-:W-:Y:S01]  /*c010*/  LEA.HI R4, R0, R203, RZ, 0x1d ;  /* 0x000000cb00047211 */ /* 0x006fe200078fe8ff */
[----:B------:R-:W-:Y:S01]  /*c020*/  IMAD.U32 R37, R15, 0x10000, RZ ;  /* 0x000100000f257824 */ /* 0x000fe200078e00ff */
[----:B------:R-:W-:Y:S01]  /*c030*/  SHF.R.U32.HI R6, RZ, 0x3, R192 ;  /* 0x00000003ff067819 */ /* 0x000fe200000116c0 */
[----:B------:R-:W-:Y:S01]  /*c040*/  IMAD.U32 R35, R3, 0x10000, RZ ;  /* 0x0001000003237824 */ /* 0x000fe200078e00ff */
[----:B------:R-:W-:Y:S01]  /*c050*/  SHF.R.S32.HI R7, RZ, 0x1f, R4 ;  /* 0x0000001fff077819 */ /* 0x000fe20000011404 */
[----:B------:R-:W-:Y:S01]  /*c060*/  IMAD.SHL.U32 R5, R4, 0x8, RZ ;  /* 0x0000000804057824 */ /* 0x000fe200078e00ff */
[----:B------:R-:W-:Y:S01]  /*c070*/  LOP3.LUT R44, R15, 0xffff0000, RZ, 0xc0, !PT ;  /* 0xffff00000f2c7812 */ /* 0x000fe200078ec0ff */
[----:B------:R-:W-:Y:S01]  /*c080*/  IMAD.U32 R46, R20, 0x10000, RZ ;  /* 0x00010000142e7824 */ /* 0x000fe200078e00ff */
[----:B------:R-:W-:Y:S01]  /*c090*/  LEA.HI R7, R7, R4, RZ, 0x3 ;  /* 0x0000000407077211 */ /* 0x000fe200078f18ff */
[----:B------:R-:W-:Y:S01]  /*c0a0*/  IMAD.U32 R42, R12, 0x10000, RZ ;  /* 0x000100000c2a7824 */ /* 0x000fe200078e00ff */
[----:B------:R-:W-:Y:S01]  /*c0b0*/  LOP3.LUT R4, R192, 0x38, R5, 0xf8, !PT ;  /* 0x00000038c0047812 */ /* 0x000fe200078ef805 */
[----:B------:R-:W-:Y:S01]  /*c0c0*/  IMAD.U32 R41, R24, 0x10000, RZ ;  /* 0x0001000018297824 */ /* 0x000fe200078e00ff */
[----:B------:R-:W-:Y:S01]  /*c0d0*/  LOP3.LUT R40, R3, 0xffff0000, RZ, 0xc0, !PT ;  /* 0xffff000003287812 */ /* 0x000fe200078ec0ff */
[----:B------:R-:W-:Y:S01]  /*c0e0*/  IMAD.SHL.U32 R7, R7, 0x400, RZ ;  /* 0x0000040007077824 */ /* 0x000fe200078e00ff */
[----:B------:R-:W-:Y:S01]  /*c0f0*/  LOP3.LUT R5, R4, R6, RZ, 0x3c, !PT ;  /* 0x0000000604057212 */ /* 0x000fe200078e3cff */
[----:B------:R-:W-:Y:S01]  /*c100*/  IMAD.U32 R39, R13, 0x10000, RZ ;  /* 0x000100000d277824 */ /* 0x000fe200078e00ff */
[----:B------:R-:W-:-:S02]  /*c110*/  LOP3.LUT R47, R20, 0xffff0000, RZ, 0xc0, !PT ;  /* 0xffff0000142f7812 */ /* 0x000fc400078ec0ff */
[----:B------:R-:W-:Y:S02]  /*c120*/  LOP3.LUT R7, R7, 0x7fffe000, RZ, 0xc0, !PT ;  /* 0x7fffe00007077812 */ /* 0x000fe400078ec0ff */
[----:B------:R-:W-:Y:S02]  /*c130*/  LOP3.LUT R49, R26, 0xffff0000, RZ, 0xc0, !PT ;  /* 0xffff00001a317812 */ /* 0x000fe400078ec0ff */
[----:B------:R-:W-:Y:S02]  /*c140*/  IADD3 R9, R5, R7, R198 ;  /* 0x0000000705097210 */ /* 0x000fe40007ffe0c6 */
[----:B------:R-:W0:Y:S01]  /*c150*/  LDS.128 R4, [R228] ;  /* 0x00000000e4047984 */ /* 0x000e220000000c00 */
[----:B------:R-:W-:Y:S02]  /*c160*/  LOP3.LUT R43, R12, 0xffff0000, RZ, 0xc0, !PT ;  /* 0xffff00000c2b7812 */ /* 0x000fe400078ec0ff */
[----:B------:R-:W-:Y:S01]  /*c170*/  IMAD R21, R9, 0x2, R156 ;  /* 0x0000000209157824 */ /* 0x000fe200078e029c */
[----:B------:R-:W-:-:S04]  /*c180*/  LOP3.LUT R45, R14, 0xffff0000, RZ, 0xc0, !PT ;  /* 0xffff00000e2d7812 */ /* 0x000fc800078ec0ff */
[----:B------:R-:W1:Y:S01]  /*c190*/  LDS.128 R8, [R21+0x10400] ;  /* 0x0104000015087984 */ /* 0x000e620000000c00 */
        /* <DEDUP_REMOVED lines=10> */
[----:B------:R-:W-:Y:S01]  /*c240*/  IMAD.U32 R33, R10, 0x10000, RZ ;  /* 0x000100000a217824 */ /* 0x000fe200078e00ff */
[----:B------:R-:W-:Y:S01]  /*c250*/  SHF.L.U32 R32, R9, 0x10, RZ ;  /* 0x0000001009207819 */ /* 0x000fe200000006ff */
[-C--:B------:R-:W-:Y:S01]  /*c260*/  FMUL.FTZ R36, R37, R31.reuse ;  /* 0x0000001f25247220 */ /* 0x080fe20000410000 */
[C---:B------:R-:W-:Y:S01]  /*c270*/  FMUL.FTZ R38, R35.reuse, R31 ;  /* 0x0000001f23267220 */ /* 0x040fe20000410000 */
[-C--:B------:R-:W-:Y:S01]  /*c280*/  FMUL.FTZ R31, R44, R8.reuse ;  /* 0x000000082c1f7220 */ /* 0x080fe20000410000 */
[----:B------:R-:W-:Y:S01]  /*c290*/  LOP3.LUT R10, R10, 0xffff0000, RZ, 0xc0, !PT ;  /* 0xffff00000a0a7812 */ /* 0x000fe200078ec0ff */
[-C--:B------:R-:W-:Y:S01]  /*c2a0*/  FFMA.FTZ R36, R35, R27.reuse, -R36 ;  /* 0x0000001b23247223 */ /* 0x080fe20000010824 */
[----:B------:R-:W-:Y:S01]  /*c2b0*/  FFMA.FTZ R38, R37, R27, R38 ;  /* 0x0000001b25267223 */ /* 0x000fe20000010026 */
[----:B------:R-:W-:Y:S01]  /*c2c0*/  FMUL.FTZ R27, R40, R8 ;  /* 0x00000008281b7220 */ /* 0x000fe20000410000 */
[-C--:B------:R-:W-:Y:S01]  /*c2d0*/  FMUL.FTZ R35, R46, R32.reuse ;  /* 0x000000202e237220 */ /* 0x080fe20000410000 */
[----:B------:R-:W-:Y:S01]  /*c2e0*/  FMUL.FTZ R37, R42, R32 ;  /* 0x000000202a257220 */ /* 0x000fe20000410000 */
[-C--:B------:R-:W-:Y:S01]  /*c2f0*/  FFMA.FTZ R31, R40, R4.reuse, -R31 ;  /* 0x00000004281f7223 */ /* 0x080fe2000001081f */
[----:B------:R-:W-:Y:S01]  /*c300*/  FFMA.FTZ R27, R44, R4, R27 ;  /* 0x000000042c1b7223 */ /* 0x000fe2000001001b */
[-C--:B------:R-:W-:Y:S01]  /*c310*/  FMUL.FTZ R4, R41, R33.reuse ;  /* 0x0000002129047220 */ /* 0x080fe20000410000 */
[----:B------:R-:W-:Y:S01]  /*c320*/  LOP3.LUT R32, R13, 0xffff0000, RZ, 0xc0, !PT ;  /* 0xffff00000d207812 */ /* 0x000fe200078ec0ff */
[-C--:B------:R-:W-:Y:S01]  /*c330*/  FFMA.FTZ R35, R42, R28.reuse, -R35 ;  /* 0x0000001c2a237223 */ /* 0x080fe20000010823 */
[----:B------:R-:W-:Y:S01]  /*c340*/  LOP3.LUT R40, R24, 0xffff0000, RZ, 0xc0, !PT ;  /* 0xffff000018287812 */ /* 0x000fe200078ec0ff */
[----:B------:R-:W-:Y:S01]  /*c350*/  FFMA.FTZ R37, R46, R28, R37 ;  /* 0x0000001c2e257223 */ /* 0x000fe20000010025 */
[----:B------:R-:W-:Y:S01]  /*c360*/  FMUL.FTZ R28, R39, R33 ;  /* 0x00000021271c7220 */ /* 0x000fe20000410000 */
[----:B------:R-:W-:Y:S01]  /*c370*/  SHF.L.U32 R42, R26, 0x10, RZ ;  /* 0x000000101a2a7819 */ /* 0x000fe200000006ff */
[----:B------:R-:W-:-:S02]  /*c380*/  IMAD.U32 R34, R11, 0x10000, RZ ;  /* 0x000100000b227824 */ /* 0x000fc400078e00ff */
[-C--:B------:R-:W-:Y:S01]  /*c390*/  FFMA.FTZ R8, R39, R29.reuse, -R4 ;  /* 0x0000001d27087223 */ /* 0x080fe20000010804 */
[-C--:B------:R-:W-:Y:S01]  /*c3a0*/  FMUL.FTZ R33, R40, R10.reuse ;  /* 0x0000000a28217220 */ /* 0x080fe20000410000 */
[----:B------:R-:W-:Y:S01]  /*c3b0*/  FMUL.FTZ R39, R32, R10 ;  /* 0x0000000a20277220 */ /* 0x000fe20000410000 */
[----:B------:R-:W-:Y:S01]  /*c3c0*/  FFMA.FTZ R10, R41, R29, R28 ;  /* 0x0000001d290a7223 */ /* 0x000fe2000001001c */
[----:B------:R-:W-:Y:S01]  /*c3d0*/  LOP3.LUT R9, R9, 0xffff0000, RZ, 0xc0, !PT ;  /* 0xffff000009097812 */ /* 0x000fe200078ec0ff */
[----:B------:R-:W-:Y:S01]  /*c3e0*/  IMAD.U32 R4, R14, 0x10000, RZ ;  /* 0x000100000e047824 */ /* 0x000fe200078e00ff */
        /* <DEDUP_REMOVED lines=25> */
.L_x_631:
[----:B------:R-:W-:Y:S05]  /*c580*/  BSYNC B1 ;  /* 0x0000000000017941 */ /* 0x000fea0003800000 */
.L_x_630:
[----:B------:R-:W-:Y:S05]  /*c590*/  @P0 BRA `(.L_x_618) ;  /* 0x00000004005c0947 */ /* 0x000fea0003800000 */
[----:B------:R-:W-:Y:S01]  /*c5a0*/  LEA.HI R0, R0, R203, RZ, 0x1d ;  /* 0x000000cb00007211 */ /* 0x000fe200078fe8ff */
[----:B------:R-:W-:Y:S01]  /*c5b0*/  IMAD.U32 R37, R15, 0x10000, RZ ;  /* 0x000100000f257824 */ /* 0x000fe200078e00ff */
[----:B-123--:R-:W-:Y:S01]  /*c5c0*/  SHF.R.U32.HI R6, RZ, 0x3, R159 ;  /* 0x00000003ff067819 */ /* 0x00efe2000001169f */
[----:B------:R-:W-:Y:S01]  /*c5d0*/  IMAD.U32 R35, R3, 0x10000, RZ ;  /* 0x0001000003237824 */ /* 0x000fe200078e00ff */
[----:B------:R-:W-:Y:S01]  /*c5e0*/  SHF.R.S32.HI R5, RZ, 0x1f, R0 ;  /* 0x0000001fff057819 */ /* 0x000fe20000011400 */
[----:B------:R-:W-:Y:S01]  /*c5f0*/  IMAD.SHL.U32 R4, R0, 0x8, RZ ;  /* 0x0000000800047824 */ /* 0x000fe200078e00ff */
[----:B------:R-:W-:Y:S01]  /*c600*/  LOP3.LUT R38, R15, 0xffff0000, RZ, 0xc0, !PT ;  /* 0xffff00000f267812 */ /* 0x000fe200078ec0ff */
[----:B------:R-:W-:Y:S01]  /*c610*/  IMAD.U32 R40, R24, 0x10000, RZ ;  /* 0x0001000018287824 */ /* 0x000fe200078e00ff */
[----:B------:R-:W-:Y:S01]  /*c620*/  LEA.HI R5, R5, R0, RZ, 0x3 ;  /* 0x0000000005057211 */ /* 0x000fe200078f18ff */
[----:B------:R-:W-:Y:S01]  /*c630*/  IMAD.U32 R39, R26, 0x10000, RZ ;  /* 0x000100001a277824 */ /* 0x000fe200078e00ff */
[----:B------:R-:W-:-:S02]  /*c640*/  LOP3.LUT R0, R159, 0x38, R4, 0xf8, !PT ;  /* 0x000000389f007812 */ /* 0x000fc400078ef804 */
[----:B------:R-:W-:Y:S01]  /*c650*/  LOP3.LUT R36, R3, 0xffff0000, RZ, 0xc0, !PT ;  /* 0xffff000003247812 */ /* 0x000fe200078ec0ff */
[----:B------:R-:W-:Y:S01]  /*c660*/  IMAD.SHL.U32 R5, R5, 0x400, RZ ;  /* 0x0000040005057824 */ /* 0x000fe200078e00ff */
[----:B------:R-:W-:Y:S02]  /*c670*/  LOP3.LUT R0, R0, R6, RZ, 0x3c, !PT ;  /* 0x0000000600007212 */ /* 0x000fe400078e3cff */
[----:B------:R-:W-:Y:S02]  /*c680*/  LOP3.LUT R24, R24, 0xffff0000, RZ, 0xc0, !PT ;  /* 0xffff000018187812 */ /* 0x000fe400078ec0ff */
[----:B------:R-:W-:Y:S02]  /*c690*/  LOP3.LUT R5, R5, 0x7fffe000, RZ, 0xc0, !PT ;  /* 0x7fffe00005057812 */ /* 0x000fe400078ec0ff */
[----:B------:R-:W-:Y:S02]  /*c6a0*/  LOP3.LUT R41, R26, 0xffff0000, RZ, 0xc0, !PT ;  /* 0xffff00001a297812 */ /* 0x000fe400078ec0ff */
[----:B------:R-:W-:-:S02]  /*c6b0*/  IADD3 R9, R0, R5, R197 ;  /* 0x0000000500097210 */ /* 0x000fc40007ffe0c5 */
[----:B------:R-:W1:Y:S03]  /*c6c0*/  LDS.128 R4, [R227] ;  /* 0x00000000e3047984 */ /* 0x000e660000000c00 */
[----:B------:R-:W-:-:S05]  /*c6d0*/  IMAD R0, R9, 0x2, R156 ;  /* 0x0000000209007824 */ /* 0x000fca00078e029c */
[----:B------:R-:W2:Y:S01]  /*c6e0*/  LDS.128 R8, [R0+0x10400] ;  /* 0x0104000000087984 */ /* 0x000ea20000000c00 */
[C---:B-1----:R-:W-:Y:S01]  /*c6f0*/  IMAD.U32 R21, R4.reuse, 0x10000, RZ ;  /* 0x0001000004157824 */ /* 0x042fe200078e00ff */
[----:B------:R-:W-:Y:S01]  /*c700*/  LOP3.LUT R4, R4, 0xffff0000, RZ, 0xc0, !PT ;  /* 0xffff000004047812 */ /* 0x000fe200078ec0ff */
[C---:B0-----:R-:W-:Y:S01]  /*c710*/  IMAD.U32 R27, R5.reuse, 0x10000, RZ ;  /* 0x00010000051b7824 */ /* 0x041fe200078e00ff */
[----:B------:R-:W-:Y:S01]  /*c720*/  LOP3.LUT R5, R5, 0xffff0000, RZ, 0xc0, !PT ;  /* 0xffff000005057812 */ /* 0x000fe200078ec0ff */
[C---:B------:R-:W-:Y:S01]  /*c730*/  IMAD.U32 R28, R6.reuse, 0x10000, RZ ;  /* 0x00010000061c7824 */ /* 0x040fe200078e00ff */
[----:B------:R-:W-:Y:S01]  /*c740*/  LOP3.LUT R6, R6, 0xffff0000, RZ, 0xc0, !PT ;  /* 0xffff000006067812 */ /* 0x000fe200078ec0ff */
[C---:B------:R-:W-:Y:S01]  /*c750*/  IMAD.U32 R29, R7.reuse, 0x10000, RZ ;  /* 0x00010000071d7824 */ /* 0x040fe200078e00ff */
[----:B------:R-:W-:Y:S01]  /*c760*/  LOP3.LUT R7, R7, 0xffff0000, RZ, 0xc0, !PT ;  /* 0xffff000007077812 */ /* 0x000fe200078ec0ff */
[----:B--2---:R-:W-:Y:S01]  /*c770*/  IMAD.U32 R31, R9, 0x10000, RZ ;  /* 0x00010000091f7824 */ /* 0x004fe200078e00ff */
[----:B------:R-:W-:Y:S01]  /*c780*/  SHF.L.U32 R30, R8, 0x10, RZ ;  /* 0x00000010081e7819 */ /* 0x000fe200000006ff */
[----:B------:R-:W-:Y:S01]  /*c790*/  IMAD.U32 R32, R10, 0x10000, RZ ;  /* 0x000100000a207824 */ /* 0x000fe200078e00ff */
[----:B------:R-:W-:Y:S01]  /*c7a0*/  LOP3.LUT R8, R8, 0xffff0000, RZ, 0xc0, !PT ;  /* 0xffff000008087812 */ /* 0x000fe200078ec0ff */
[----:B------:R-:W-:Y:S01]  /*c7b0*/  IMAD.U32 R33, R11, 0x10000, RZ ;  /* 0x000100000b217824 */ /* 0x000fe200078e00ff */
[----:B------:R-:W-:Y:S01]  /*c7c0*/  LOP3.LUT R10, R10, 0xffff0000, RZ, 0xc0, !PT ;  /* 0xffff00000a0a7812 */ /* 0x000fe200078ec0ff */
[-C--:B------:R-:W-:Y:S01]  /*c7d0*/  FMUL.FTZ R34, R37, R30.reuse ;  /* 0x0000001e25227220 */ /* 0x080fe20000410000 */
[C---:B------:R-:W-:Y:S01]  /*c7e0*/  FMUL.FTZ R30, R35.reuse, R30 ;  /* 0x0000001e231e7220 */ /* 0x040fe20000410000 */
[-C--:B------:R-:W-:Y:S01]  /*c7f0*/  FMUL.FTZ R3, R38, R8.reuse ;  /* 0x0000000826037220 */ /* 0x080fe20000410000 */
[----:B------:R-:W-:Y:S01]  /*c800*/  FMUL.FTZ R15, R36, R8 ;  /* 0x00000008240f7220 */ /* 0x000fe20000410000 */
[----:B------:R-:W-:Y:S01]  /*c810*/  FFMA.FTZ R34, R35, R21, -R34 ;  /* 0x0000001523227223 */ /* 0x000fe20000010822 */
[----:B------:R-:W-:-:S02]  /*c820*/  IMAD.U32 R35, R20, 0x10000, RZ ;  /* 0x0001000014237824 */ /* 0x000fc400078e00ff */
[----:B------:R-:W-:Y:S01]  /*c830*/  FFMA.FTZ R30, R37, R21, R30 ;  /* 0x00000015251e7223 */ /* 0x000fe2000001001e */
[----:B------:R-:W-:Y:S02]  /*c840*/  IMAD.U32 R21, R12, 0x10000, RZ ;  /* 0x000100000c157824 */ /* 0x000fe400078e00ff */
[-C--:B------:R-:W-:Y:S01]  /*c850*/  FFMA.FTZ R3, R36, R4.reuse, -R3 ;  /* 0x0000000424037223 */ /* 0x080fe20000010803 */
[-C--:B------:R-:W-:Y:S01]  /*c860*/  FMUL.FTZ R8, R35, R31.reuse ;  /* 0x0000001f23087220 */ /* 0x080fe20000410000 */
[----:B------:R-:W-:Y:S01]  /*c870*/  FFMA.FTZ R15, R38, R4, R15 ;  /* 0x00000004260f7223 */ /* 0x000fe2000001000f */
[----:B------:R-:W-:Y:S01]  /*c880*/  FMUL.FTZ R36, R21, R31 ;  /* 0x0000001f15247220 */ /* 0x000fe20000410000 */
[----:B------:R-:W-:Y:S01]  /*c890*/  SHF.L.U32 R4, R13, 0x10, RZ ;  /* 0x000000100d047819 */ /* 0x000fe200000006ff */
[-C--:B------:R-:W-:Y:S01]  /*c8a0*/  FFMA.FTZ R21, R21, R27.reuse, -R8 ;  /* 0x0000001b15157223 */ /* 0x080fe20000010808 */
[----:B------:R-:W-:Y:S01]  /*c8b0*/  LOP3.LUT R8, R13, 0xffff0000, RZ, 0xc0, !PT ;  /* 0xffff00000d087812 */ /* 0x000fe200078ec0ff */
[----:B------:R-:W-:Y:S01]  /*c8c0*/  FFMA.FTZ R36, R35, R27, R36 ;  /* 0x0000001b23247223 */ /* 0x000fe20000010024 */
[-C--:B------:R-:W-:Y:S01]  /*c8d0*/  FMUL.FTZ R27, R40, R32.reuse ;  /* 0x00000020281b7220 */ /* 0x080fe20000410000 */
[----:B------:R-:W-:Y:S01]  /*c8e0*/  FMUL.FTZ R13, R4, R32 ;  /* 0x00000020040d7220 */ /* 0x000fe20000410000 */
[-C--:B------:R-:W-:Y:S01]  /*c8f0*/  FMUL.FTZ R31, R24, R10.reuse ;  /* 0x0000000a181f7220 */ /* 0x080fe20000410000 */
[----:B------:R-:W-:Y:S01]  /*c900*/  FMUL.FTZ R35, R8, R10 ;  /* 0x0000000a08237220 */ /* 0x000fe20000410000 */
[----:B------:R-:W-:Y:S01]  /*c910*/  FFMA.FTZ R27, R4, R28, -R27 ;  /* 0x0000001c041b7223 */ /* 0x000fe2000001081b */
[----:B------:R-:W-:-:S02]  /*c920*/  IMAD.U32 R37, R14, 0x10000, RZ ;  /* 0x000100000e257824 */ /* 0x000fc400078e00ff */
[-C--:B------:R-:W-:Y:S01]  /*c930*/  FMUL.FTZ R4, R39, R33.reuse ;  /* 0x0000002127047220 */ /* 0x080fe20000410000 */
[----:B------:R-:W-:Y:S01]  /*c940*/  FFMA.FTZ R10, R40, R28, R13 ;  /* 0x0000001c280a7223 */ /* 0x000fe2000001000d */
[-C--:B------:R-:W-:Y:S01]  /*c950*/  FFMA.FTZ R8, R8, R6.reuse, -R31 ;  /* 0x0000000608087223 */ /* 0x080fe2000001081f */
[----:B------:R-:W-:Y:S01]  /*c960*/  FFMA.FTZ R35, R24, R6, R35 ;  /* 0x0000000618237223 */ /* 0x000fe20000010023 */
[C---:B------:R-:W-:Y:S01]  /*c970*/  FMUL.FTZ R6, R37.reuse, R33 ;  /* 0x0000002125067220 */ /* 0x040fe20000410000 */
[-C--:B------:R-:W-:Y:S01]  /*c980*/  FFMA.FTZ R13, R37, R29.reuse, -R4 ;  /* 0x0000001d250d7223 */ /* 0x080fe20000010804 */
[----:B------:R-:W-:Y:S02]  /*c990*/  LOP3.LUT R9, R9, 0xffff0000, RZ, 0xc0, !PT ;  /* 0xffff000009097812 */ /* 0x000fe400078ec0ff */
[----:B------:R-:W-:Y:S01]  /*c9a0*/  LOP3.LUT R11, R11, 0xffff0000, RZ, 0xc0, !PT ;  /* 0xffff00000b0b7812 */ /* 0x000fe200078ec0ff */
[----:B------:R-:W-:Y:S01]  /*c9b0*/  FFMA.FTZ R29, R39, R29, R6 ;  /* 0x0000001d271d7223 */ /* 0x000fe20000010006 */
[----:B------:R-:W-:-:S02]  /*c9c0*/  LOP3.LUT R37, R20, 0xffff0000, RZ, 0xc0, !PT ;  /* 0xffff000014257812 */ /* 0x000fc400078ec0ff */
[----:B------:R-:W-:Y:S02]  /*c9d0*/  LOP3.LUT R31, R12, 0xffff0000, RZ, 0xc0, !PT ;  /* 0xffff00000c1f7812 */ /* 0x000fe400078ec0ff */
[----:B------:R-:W-:Y:S01]  /*c9e0*/  LOP3.LUT R33, R14, 0xffff0000, RZ, 0xc0, !PT ;  /* 0xffff00000e217812 */ /* 0x000fe200078ec0ff */
[----:B------:R-:W-:Y:S01]  /*c9f0*/  FMUL.FTZ R4, R37, R9 ;  /* 0x0000000925047220 */ /* 0x000fe20000410000 */
[----:B------:R-:W-:Y:S01]  /*ca00*/  FMUL.FTZ R14, R41, R11 ;  /* 0x0000000b290e7220 */ /* 0x000fe20000410000 */
[----:B------:R-:W-:Y:S01]  /*ca10*/  FMUL.FTZ R6, R31, R9 ;  /* 0x000000091f067220 */ /* 0x000fe20000410000 */
[----:B------:R-:W-:Y:S01]  /*ca20*/  F2FP.BF16.F32.PACK_AB R10, R35, R10 ;  /* 0x0000000a230a723e */ /* 0x000fe200000010ff */
        /* <DEDUP_REMOVED lines=12> */
[----:B------:R-:W-:-:S05]  /*caf0*/  F2FP.BF16.F32.PACK_AB R11, R20, R29 ;  /* 0x0000001d140b723e */ /* 0x000fca00000010ff */
[----:B------:R4:W-:Y:S02]  /*cb00*/  STS.128 [R0+0x10400], R8 ;  /* 0x0104000800007388 */ /* 0x0009e40000000c00 */
.L_x_618:
[----:B------:R-:W-:Y:S05]  /*cb10*/  BSYNC B0 ;  /* 0x0000000000007941 */ /* 0x000fea0003800000 */
.L_x_599:
[----:B------:R-:W-:Y:S01]  /*cb20*/  @!PT LDS RZ, [RZ] ;  /* 0x00000000fffff984 */ /* 0x000fe20000000800 */
[----:B------:R-:W-:Y:S01]  /*cb30*/  @!PT LDS RZ, [RZ] ;  /* 0x00000000fffff984 */ /* 0x000fe20000000800 */
[----:B------:R-:W-:Y:S01]  /*cb40*/  @!PT LDS RZ, [RZ] ;  /* 0x00000000fffff984 */ /* 0x000fe20000000800 */
[----:B------:R-:W-:Y:S01]  /*cb50*/  @!PT LDS RZ, [RZ] ;  /* 0x00000000fffff984 */ /* 0x000fe20000000800 */
[----:B------:R5:W-:Y:S06]  /*cb60*/  MEMBAR.ALL.CTA ;  /* 0x0000000000007992 */ /* 0x000bec0000008000 */
[----:B-----5:R-:W5:Y:S01]  /*cb70*/  FENCE.VIEW.ASYNC.S ;  /* 0x00000000000073c6 */ /* 0x020f620000000000 */
[----:B------:R-:W-:Y:S05]  /*cb80*/  WARPSYNC.ALL ;  /* 0x0000000000007948 */ /* 0x000fea0003800000 */
[----:B-----5:R-:W-:Y:S06]  /*cb90*/  BAR.SYNC.DEFER_BLOCKING 0xd, 0x100 ;  /* 0x0344000000007b1d */ /* 0x020fec0000010000 */
.L_x_597:
[----:B----4-:R-:W-:-:S05]  /*cba0*/  IMAD.U32 R0, RZ, RZ, UR41 ;  /* 0x00000029ff007e24 */ /* 0x010fca000f8e00ff */
[----:B------:R-:W-:-:S13]  /*cbb0*/  ISETP.NE.AND P0, PT, R0, 0x3, PT ;  /* 0x000000030000780c */ /* 0x000fda0003f05270 */
[----:B------:R-:W-:Y:S05]  /*cbc0*/  @!P0 BRA `(.L_x_632) ;  /* 0x0000000000048947 */ /* 0x000fea0003800000 */
[----:B------:R-:W-:Y:S01]  /*cbd0*/  BPT.TRAP 0x1 ;  /* 0x000000040000795c */ /* 0x000fe20000300000 */
.L_x_632:
[----:B-1-3--:R-:W-:Y:S01]  /*cbe0*/  IMAD R3, R157, 0x8, R156 ;  /* 0x000000089d037824 */ /* 0x00afe200078e029c */
[----:B------:R-:W-:-:S04]  /*cbf0*/  SHF.L.U32 R0, R158, 0x1f, RZ ;  /* 0x0000001f9e007819 */ /* 0x000fc800000006ff */
[----:B------:R1:W3:Y:S01]  /*cc00*/  SYNCS.PHASECHK.TRANS64.TRYWAIT P1, [R3+URZ+0x28830], R0 ;  /* 0x02883000030075a7 */ /* 0x0002e2000802017f */
[----:B------:R-:W-:Y:S05]  /*cc10*/  @!P0 BRA `(.L_x_633) ;  /* 0x0000000000048947 */ /* 0x000fea0003800000 */
[----:B------:R-:W-:Y:S01]  /*cc20*/  BPT.TRAP 0x1 ;  /* 0x000000040000795c */ /* 0x000fe20000300000 */
.L_x_633:
[----:B------:R-:W-:Y:S01]  /*cc30*/  IMAD.MOV.U32 R151, RZ, RZ, RZ ;  /* 0x000000ffff977224 */ /* 0x000fe200078e00ff */
[----:B---3--:R-:W-:Y:S06]  /*cc40*/  @P1 BRA `(.L_x_634) ;  /* 0x0000000000081947 */ /* 0x008fec0003800000 */
[----:B------:R-:W3:Y:S02]  /*cc50*/  SYNCS.PHASECHK.TRANS64.TRYWAIT P1, [R3+URZ+0x28830], R0 ;  /* 0x02883000030075a7 */ /* 0x000ee4000802017f */
[----:B---3--:R-:W-:Y:S05]  /*cc60*/  @!P1 BRA `(.L_x_635) ;  /* 0x0000011400489947 */ /* 0x008fea0003800000 */
.L_x_634:
[----:B------:R-:W-:Y:S05]  /*cc70*/  WARPSYNC.ALL ;  /* 0x0000000000007948 */ /* 0x000fea0003800000 */
[----:B-1-3--:R-:W-:Y:S01]  /*cc80*/  VIADD R0, R156, 0x18400 ;  /* 0x000184009c007836 */ /* 0x00afe20000000000 */
[----:B------:R-:W-:Y:S01]  /*cc90*/  R2UR UR4, R25 ;  /* 0x00000000190472ca */ /* 0x000fe200000e0000 */
[----:B0-2---:R-:W-:Y:S01]  /*cca0*/  IMAD.MOV.U32 R5, RZ, RZ, 0x40000040 ;  /* 0x40000040ff057424 */ /* 0x005fe200078e00ff */
[----:B-----5:R-:W-:Y:S01]  /*ccb0*/  WARPGROUP.ARRIVE ;  /* 0x00000000000079c5 */ /* 0x020fe20000000000 */
[----:B------:R-:W-:Y:S01]  /*ccc0*/  UMOV UR5, 0x40000040 ;  /* 0x4000004000057882 */ /* 0x000fe20000000000 */
[----:B------:R-:W-:Y:S01]  /*ccd0*/  SHF.R.U32.HI R0, RZ, 0x4, R0 ;  /* 0x00000004ff007819 */ /* 0x000fe20000011600 */
[----:B------:R-:W-:Y:S01]  /*cce0*/  IMAD.MOV.U32 R7, RZ, RZ, 0x40000040 ;  /* 0x40000040ff077424 */ /* 0x000fe200078e00ff */
[----:B------:R-:W-:Y:S01]  /*ccf0*/  R2UR UR7, R5 ;  /* 0x00000000050772ca */ /* 0x000fe200000e0000 */
[----:B------:R-:W-:Y:S01]  /*cd00*/  UMOV UR9, 0x40000040 ;  /* 0x4000004000097882 */ /* 0x000fe20000000000 */
[----:B------:R-:W-:Y:S01]  /*cd10*/  LOP3.LUT R0, R0, 0x3fff, RZ, 0xc0, !PT ;  /* 0x00003fff00007812 */ /* 0x000fe200078ec0ff */
[----:B------:R-:W-:Y:S01]  /*cd20*/  UMOV UR13, 0x40000040 ;  /* 0x40000040000d7882 */ /* 0x000fe20000000000 */
[----:B------:R-:W-:Y:S01]  /*cd30*/  R2UR UR11, R7 ;  /* 0x00000000070b72ca */ /* 0x000fe200000e0000 */
[----:B------:R-:W-:Y:S01]  /*cd40*/  IMAD.MOV.U32 R7, RZ, RZ, 0x40000040 ;  /* 0x40000040ff077424 */ /* 0x000fe200078e00ff */
[----:B------:R-:W-:Y:S01]  /*cd50*/  LOP3.LUT R0, R0, 0x10000, RZ, 0xfc, !PT ;  /* 0x0001000000007812 */ /* 0x000fe200078efcff */
[----:B------:R-:W-:Y:S01]  /*cd60*/  ULOP3.LUT UR4, UR4, 0x10000, URZ, 0xfc, !UPT ;  /* 0x0001000004047892 */ /* 0x000fe2000f8efc3f */
[----:B------:R-:W-:Y:S01]  /*cd70*/  IMAD.MOV.U32 R5, RZ, RZ, 0x40000040 ;  /* 0x40000040ff057424 */ /* 0x000fe200078e00ff */
[----:B------:R-:W-:Y:S01]  /*cd80*/  UMOV UR17, 0x40000040 ;  /* 0x4000004000117882 */ /* 0x000fe20000000000 */
[----:B------:R-:W-:Y:S01]  /*cd90*/  R2UR UR15, R7 ;  /* 0x00000000070f72ca */ /* 0x000fe200000e0000 */
[----:B------:R-:W-:Y:S01]  /*cda0*/  IMAD R4, R157, 0x800, R0 ;  /* 0x000008009d047824 */ /* 0x000fe200078e0200 */
[----:B------:R-:W-:Y:S01]  /*cdb0*/  UIADD3 UR8, UR4, 0x2, URZ ;  /* 0x0000000204087890 */ /* 0x000fe2000fffe03f */
[----:B------:R-:W-:Y:S01]  /*cdc0*/  IMAD.MOV.U32 R7, RZ, RZ, 0x40000040 ;  /* 0x40000040ff077424 */ /* 0x000fe200078e00ff */
[----:B------:R-:W-:Y:S01]  /*cdd0*/  UIADD3 UR12, UR4, 0x4, URZ ;  /* 0x00000004040c7890 */ /* 0x000fe2000fffe03f */
[----:B------:R-:W-:Y:S01]  /*cde0*/  R2UR UR35, R5 ;  /* 0x00000000052372ca */ /* 0x000fe200000e0000 */
[----:B------:R-:W-:Y:S01]  /*cdf0*/  UIADD3 UR16, UR4, 0x6, URZ ;  /* 0x0000000604107890 */ /* 0x000fe2000fffe03f */
[C---:B------:R-:W-:Y:S01]  /*ce00*/  R2UR UR6, R4.reuse ;  /* 0x00000000040672ca */ /* 0x040fe200000e0000 */
[----:B------:R-:W-:Y:S01]  /*ce10*/  UIADD3 UR20, UR4, 0x400, URZ ;  /* 0x0000040004147890 */ /* 0x000fe2000fffe03f */
[----:B------:R-:W-:Y:S01]  /*ce20*/  IADD3 R6, R4, 0x2, RZ ;  /* 0x0000000204067810 */ /* 0x000fe20007ffe0ff */
[----:B------:R-:W-:Y:S01]  /*ce30*/  UMOV UR21, 0x40000040 ;  /* 0x4000004000157882 */ /* 0x000fe20000000000 */
[----:B------:R-:W-:Y:S01]  /*ce40*/  R2UR UR19, R7 ;  /* 0x00000000071372ca */ /* 0x000fe200000e0000 */
[----:B------:R-:W-:Y:S01]  /*ce50*/  IMAD.MOV.U32 R7, RZ, RZ, 0x40000040 ;  /* 0x40000040ff077424 */ /* 0x000fe200078e00ff */
[----:B------:R-:W-:Y:S01]  /*ce60*/  R2UR UR10, R6 ;  /* 0x00000000060a72ca */ /* 0x000fe200000e0000 */
[----:B------:R-:W-:Y:S01]  /*ce70*/  VIADD R6, R4, 0x4 ;  /* 0x0000000404067836 */ /* 0x000fe20000000000 */
[----:B------:R-:W-:-:S02]  /*ce80*/  UIADD3 UR24, UR4, 0x402, URZ ;  /* 0x0000040204187890 */ /* 0x000fc4000fffe03f */
[----:B------:R-:W-:Y:S01]  /*ce90*/  R2UR UR23, R7 ;  /* 0x00000000071772ca */ /* 0x000fe200000e0000 */
[----:B------:R-:W-:Y:S01]  /*cea0*/  UMOV UR25, 0x40000040 ;  /* 0x4000004000197882 */ /* 0x000fe20000000000 */
[----:B------:R-:W-:Y:S01]  /*ceb0*/  R2UR UR14, R6 ;  /* 0x00000000060e72ca */ /* 0x000fe200000e0000 */
[----:B------:R-:W-:Y:S01]  /*cec0*/  HGMMA.64x128x16.F32.BF16 R24, gdesc[UR4], RZ, !UPT, gsb0 ;  /* 0x01e00000041879f0 */ /* 0x000fe2000c0018ff */
[----:B------:R-:W-:Y:S01]  /*ced0*/  VIADD R6, R4, 0x6 ;  /* 0x0000000604067836 */ /* 0x000fe20000000000 */
[----:B------:R-:W-:Y:S01]  /*cee0*/  MOV R7, 0x40000040 ;  /* 0x4000004000077802 */ /* 0x000fe20000000f00 */
[----:B------:R-:W-:Y:S01]  /*cef0*/  UIADD3 UR28, UR4, 0x404, URZ ;  /* 0x00000404041c7890 */ /* 0x000fe2000fffe03f */
[----:B------:R-:W-:Y:S02]  /*cf00*/  UMOV UR29, 0x40000040 ;  /* 0x40000040001d7882 */ /* 0x000fe40000000000 */
[----:B------:R-:W-:Y:S01]  /*cf10*/  R2UR UR18, R6 ;  /* 0x00000000061272ca */ /* 0x000fe200000e0000 */
[----:B------:R-:W-:Y:S01]  /*cf20*/  VIADD R6, R4, 0x400 ;  /* 0x0000040004067836 */ /* 0x000fe20000000000 */
[----:B------:R-:W-:Y:S01]  /*cf30*/  R2UR UR27, R7 ;  /* 0x00000000071b72ca */ /* 0x000fe200000e0000 */
[----:B------:R-:W-:Y:S01]  /*cf40*/  IMAD.MOV.U32 R7, RZ, RZ, 0x40000040 ;  /* 0x40000040ff077424 */ /* 0x000fe200078e00ff */
[----:B------:R-:W-:-:S02]  /*cf50*/  UIADD3 UR32, UR4, 0x406, URZ ;  /* 0x0000040604207890 */ /* 0x000fc4000fffe03f */
[----:B------:R-:W-:Y:S01]  /*cf60*/  R2UR UR22, R6 ;  /* 0x00000000061672ca */ /* 0x000fe200000e0000 */
[----:B------:R-:W-:Y:S01]  /*cf70*/  VIADD R6, R4, 0x402 ;  /* 0x0000040204067836 */ /* 0x000fe20000000000 */
[----:B------:R-:W-:Y:S01]  /*cf80*/  R2UR UR31, R7 ;  /* 0x00000000071f72ca */ /* 0x000fe200000e0000 */
[----:B------:R-:W-:-:S03]  /*cf90*/  UMOV UR33, 0x40000040 ;  /* 0x4000004000217882 */ /* 0x000fc60000000000 */
[----:B------:R-:W-:Y:S01]  /*cfa0*/  R2UR UR26, R6 ;  /* 0x00000000061a72ca */ /* 0x000fe200000e0000 */
[C---:B------:R-:W-:Y:S02]  /*cfb0*/  VIADD R6, R4.reuse, 0x404 ;  /* 0x0000040404067836 */ /* 0x040fe40000000000 */
[----:B------:R-:W-:-:S03]  /*cfc0*/  VIADD R4, R4, 0x406 ;  /* 0x0000040604047836 */ /* 0x000fc60000000000 */
[----:B------:R-:W-:Y:S02]  /*cfd0*/  R2UR UR30, R6 ;  /* 0x00000000061e72ca */ /* 0x000fe400000e0000 */
[----:B------:R-:W-:Y:S01]  /*cfe0*/  R2UR UR34, R4 ;  /* 0x00000000042272ca */ /* 0x000fe200000e0000 */
        /* <DEDUP_REMOVED lines=24> */
.L_x_636:
[----:B------:R-:W-:Y:S01]  /*d170*/  ULDC UR6, c[0x0][0x9d8] ;  /* 0x0002760000067ab9 */ /* 0x000fe20000000800 */
[----:B------:R-:W-:Y:S01]  /*d180*/  IADD3 R95, R95, 0x80, -R202 ;  /* 0x000000805f5f7810 */ /* 0x000fe20007ffe8ca */
[----:B------:R-:W-:Y:S01]  /*d190*/  FMUL.FTZ R5, R24, UR6 ;  /* 0x0000000618057c20 */ /* 0x000fe20008410000 */
[----:B------:R-:W-:Y:S01]  /*d1a0*/  FMUL.FTZ R7, R25, UR6 ;  /* 0x0000000619077c20 */ /* 0x000fe20008410000 */
[----:B------:R-:W-:Y:S01]  /*d1b0*/  FMUL.FTZ R10, R28, UR6 ;  /* 0x000000061c0a7c20 */ /* 0x000fe20008410000 */
[----:B------:R-:W-:Y:S01]  /*d1c0*/  FMUL.FTZ R11, R29, UR6 ;  /* 0x000000061d0b7c20 */ /* 0x000fe20008410000 */
[----:B------:R-:W-:Y:S01]  /*d1d0*/  FMUL.FTZ R6, R26, UR6 ;  /* 0x000000061a067c20 */ /* 0x000fe20008410000 */
[----:B------:R-:W-:Y:S01]  /*d1e0*/  FMUL.FTZ R14, R32, UR6 ;  /* 0x00000006200e7c20 */ /* 0x000fe20008410000 */
[----:B------:R-:W0:Y:S01]  /*d1f0*/  MUFU.TANH R5, R5 ;  /* 0x0000000500057308 */ /* 0x000e220000002400 */
[----:B------:R-:W-:Y:S02]  /*d200*/  IMAD R95, R92, -0x80, R95 ;  /* 0xffffff805c5f7824 */ /* 0x000fe400078e025f */
[----:B------:R-:W-:Y:S01]  /*d210*/  FMUL.FTZ R4, R27, UR6 ;  /* 0x000000061b047c20 */ /* 0x000fe20008410000 */
[----:B------:R-:W-:Y:S01]  /*d220*/  FMUL.FTZ R15, R33, UR6 ;  /* 0x00000006210f7c20 */ /* 0x000fe20008410000 */
[----:B------:R-:W-:Y:S01]  /*d230*/  FMUL.FTZ R9, R30, UR6 ;  /* 0x000000061e097c20 */ /* 0x000fe20008410000 */
[----:B------:R-:W-:Y:S01]  /*d240*/  FMUL.FTZ R24, R36, UR6 ;  /* 0x0000000624187c20 */ /* 0x000fe20008410000 */
[C---:B------:R-:W-:Y:S01]  /*d250*/  ISETP.GT.AND P4, PT, R95.reuse, RZ, PT ;  /* 0x000000ff5f00720c */ /* 0x040fe20003f84270 */
[----:B------:R-:W-:Y:S01]  /*d260*/  FMUL.FTZ R32, R44, UR6 ;  /* 0x000000062c207c20 */ /* 0x000fe20008410000 */
[----:B------:R-:W1:Y:S01]  /*d270*/  MUFU.TANH R7, R7 ;  /* 0x0000000700077308 */ /* 0x000e620000002400 */
[----:B------:R-:W-:Y:S01]  /*d280*/  ISETP.GT.AND P5, PT, R95, 0x1, PT ;  /* 0x000000015f00780c */ /* 0x000fe20003fa4270 */
[----:B------:R-:W-:Y:S01]  /*d290*/  FMUL.FTZ R33, R45, UR6 ;  /* 0x000000062d217c20 */ /* 0x000fe20008410000 */
[----:B------:R-:W-:Y:S01]  /*d2a0*/  FMUL.FTZ R44, R56, UR6 ;  /* 0x00000006382c7c20 */ /* 0x000fe20008410000 */
[----:B------:R-:W-:Y:S01]  /*d2b0*/  FMUL.FTZ R45, R57, UR6 ;  /* 0x00000006392d7c20 */ /* 0x000fe20008410000 */
[----:B------:R-:W-:Y:S01]  /*d2c0*/  FMUL.FTZ R8, R31, UR6 ;  /* 0x000000061f087c20 */ /* 0x000fe20008410000 */
[----:B------:R-:W-:Y:S01]  /*d2d0*/  ISETP.GT.AND P1, PT, R95, 0x8, PT ;  /* 0x000000085f00780c */ /* 0x000fe20003f24270 */
[----:B------:R-:W-:Y:S01]  /*d2e0*/  FMUL.FTZ R25, R37, UR6 ;  /* 0x0000000625197c20 */ /* 0x000fe20008410000 */
[----:B------:R-:W2:Y:S01]  /*d2f0*/  MUFU.TANH R10, R10 ;  /* 0x0000000a000a7308 */ /* 0x000ea20000002400 */
[----:B0-----:R-:W-:Y:S01]  /*d300*/  FSEL R57, R5, -INF , P4 ;  /* 0xff80000005397808 */ /* 0x001fe20002000000 */
[----:B------:R-:W-:Y:S01]  /*d310*/  FMUL.FTZ R27, R42, UR6 ;  /* 0x000000062a1b7c20 */ /* 0x000fe20008410000 */
[----:B------:R-:W-:Y:S01]  /*d320*/  FMUL.FTZ R42, R58, UR6 ;  /* 0x000000063a2a7c20 */ /* 0x000fe20008410000 */
[----:B------:R-:W-:Y:S01]  /*d330*/  FMUL.FTZ R13, R34, UR6 ;  /* 0x00000006220d7c20 */ /* 0x000fe20008410000 */
[----:B------:R-:W-:Y:S01]  /*d340*/  ISETP.GT.AND P2, PT, R95, 0x9, PT ;  /* 0x000000095f00780c */ /* 0x000fe20003f44270 */
[----:B------:R-:W-:Y:S01]  /*d350*/  FMUL.FTZ R28, R40, UR6 ;  /* 0x00000006281c7c20 */ /* 0x000fe20008410000 */
[----:B------:R-:W-:Y:S01]  /*d360*/  FMUL.FTZ R26, R43, UR6 ;  /* 0x000000062b1a7c20 */ /* 0x000fe20008410000 */
[----:B------:R-:W0:Y:S01]  /*d370*/  MUFU.TANH R11, R11 ;  /* 0x0000000b000b7308 */ /* 0x000e220000002400 */
[----:B-1----:R-:W-:Y:S01]  /*d380*/  FSEL R56, R7, -INF , P5 ;  /* 0xff80000007387808 */ /* 0x002fe20002800000 */
[----:B------:R-:W-:Y:S01]  /*d390*/  FMUL.FTZ R43, R59, UR6 ;  /* 0x000000063b2b7c20 */ /* 0x000fe20008410000 */
[----:B------:R-:W-:Y:S01]  /*d3a0*/  FMUL.FTZ R12, R35, UR6 ;  /* 0x00000006230c7c20 */ /* 0x000fe20008410000 */
[----:B------:R-:W-:Y:S01]  /*d3b0*/  ISETP.GT.AND P3, PT, R95, 0x10, PT ;  /* 0x000000105f00780c */ /* 0x000fe20003f64270 */
[----:B------:R-:W-:Y:S01]  /*d3c0*/  FMUL.FTZ R21, R38, UR6 ;  /* 0x0000000626157c20 */ /* 0x000fe20008410000 */
[----:B------:R-:W-:Y:S01]  /*d3d0*/  FMNMX.FTZ R5, R57, R56, !PT ;  /* 0x0000003839057209 */ /* 0x000fe20007810000 */
[----:B------:R-:W-:Y:S01]  /*d3e0*/  FMUL.FTZ R29, R41, UR6 ;  /* 0x00000006291d7c20 */ /* 0x000fe20008410000 */
        /* <DEDUP_REMOVED lines=11> */
[----:B------:R-:W-:Y:S01]  /*d4a0*/  FMUL.FTZ R36, R48, UR6 ;  /* 0x0000000630247c20 */ /* 0x000fe20008410000 */
[----:B------:R-:W-:Y:S01]  /*d4b0*/  FMUL.FTZ R41, R53, UR6 ;  /* 0x0000000635297c20 */ /* 0x000fe20008410000 */
[----:B------:R-:W-:Y:S01]  /*d4c0*/  FMNMX.FTZ R7, R59, R10, !PT ;  /* 0x0000000a3b077209 */ /* 0x000fe20007810000 */
[----:B------:R-:W-:Y:S01]  /*d4d0*/  FMUL.FTZ R53, R64, UR6 ;  /* 0x0000000640357c20 */ /* 0x000fe20008410000 */
[----:B------:R-:W-:Y:S01]  /*d4e0*/  FMUL.FTZ R68, R68, UR6 ;  /* 0x0000000644447c20 */ /* 0x000fe20008410000 */
        /* <DEDUP_REMOVED lines=10> */
[----:B------:R-:W-:Y:S01]  /*d590*/  FMUL.FTZ R50, R67, UR6 ;  /* 0x0000000643327c20 */ /* 0x000fe20008410000 */
[----:B------:R-:W-:Y:S01]  /*d5a0*/  FMUL.FTZ R46, R62, UR6 ;  /* 0x000000063e2e7c20 */ /* 0x000fe20008410000 */
[----:B------:R-:W-:Y:S01]  /*d5b0*/  FMUL.FTZ R34, R51, UR6 ;  /* 0x0000000633227c20 */ /* 0x000fe20008410000 */
[----:B------:R-:W-:Y:S01]  /*d5c0*/  FMUL.FTZ R51, R66, UR6 ;  /* 0x0000000642337c20 */ /* 0x000fe20008410000 */
[----:B------:R-:W-:Y:S01]  /*d5d0*/  FMUL.FTZ R39, R55, UR6 ;  /* 0x0000000637277c20 */ /* 0x000fe20008410000 */
[----:B------:R-:W-:Y:S01]  /*d5e0*/  FMUL.FTZ R52, R65, UR6 ;  /* 0x0000000641347c20 */ /* 0x000fe20008410000 */
[----:B------:R-:W2:Y:S01]  /*d5f0*/  MUFU.TANH R9, R9 ;  /* 0x0000000900097308 */ /* 0x000ea20000002400 */
[----:B0-----:R-:W-:Y:S01]  /*d600*/  FSEL R5, R4, -INF , P5 ;  /* 0xff80000004057808 */ /* 0x001fe20002800000 */
[----:B------:R-:W-:Y:S01]  /*d610*/  FMUL.FTZ R47, R63, UR6 ;  /* 0x000000063f2f7c20 */ /* 0x000fe20008410000 */
[----:B------:R-:W-:Y:S01]  /*d620*/  ISETP.GT.AND P5, PT, R95, 0x18, PT ;  /* 0x000000185f00780c */ /* 0x000fe20003fa4270 */
[----:B------:R-:W-:Y:S01]  /*d630*/  FMUL.FTZ R72, R72, UR6 ;  /* 0x0000000648487c20 */ /* 0x000fe20008410000 */
[----:B------:R-:W-:Y:S01]  /*d640*/  FMNMX.FTZ R4, R70, R7, !PT ;  /* 0x0000000746047209 */ /* 0x000fe20007810000 */
[----:B------:R-:W-:Y:S01]  /*d650*/  FMUL.FTZ R73, R73, UR6 ;  /* 0x0000000649497c20 */ /* 0x000fe20008410000 */
[----:B------:R-:W-:Y:S01]  /*d660*/  FMUL.FTZ R76, R76, UR6 ;  /* 0x000000064c4c7c20 */ /* 0x000fe20008410000 */
[----:B------:R-:W-:Y:S01]  /*d670*/  MUFU.TANH R24, R24 ;  /* 0x0000001800187308 */ /* 0x000fe20000002400 */
[----:B-1----:R-:W-:Y:S01]  /*d680*/  FSEL R61, R15, -INF , P4 ;  /* 0xff8000000f3d7808 */ /* 0x002fe20002000000 */
[----:B------:R-:W-:Y:S01]  /*d690*/  FMUL.FTZ R55, R71, UR6 ;  /* 0x0000000647377c20 */ /* 0x000fe20008410000 */
[----:B------:R-:W-:Y:S01]  /*d6a0*/  FMUL.FTZ R77, R77, UR6 ;  /* 0x000000064d4d7c20 */ /* 0x000fe20008410000 */
[----:B------:R-:W-:Y:S01]  /*d6b0*/  FMUL.FTZ R63, R74, UR6 ;  /* 0x000000064a3f7c20 */ /* 0x000fe20008410000 */
[----:B------:R-:W-:Y:S01]  /*d6c0*/  FMNMX.FTZ R4, R61, R4, !PT ;  /* 0x000000043d047209 */ /* 0x000fe20007810000 */
[----:B------:R-:W-:Y:S01]  /*d6d0*/  FMUL.FTZ R80, R80, UR6 ;  /* 0x0000000650507c20 */ /* 0x000fe20008410000 */
[----:B------:R-:W-:Y:S01]  /*d6e0*/  FMUL.FTZ R65, R75, UR6 ;  /* 0x000000064b417c20 */ /* 0x000fe20008410000 */
[----:B------:R-:W0:Y:S01]  /*d6f0*/  MUFU.TANH R8, R8 ;  /* 0x0000000800087308 */ /* 0x000e220000002400 */
[----:B--2---:R-:W-:Y:S01]  /*d700*/  FSEL R9, R9, -INF , P1 ;  /* 0xff80000009097808 */ /* 0x004fe20000800000 */
[----:B------:R-:W-:Y:S01]  /*d710*/  FMUL.FTZ R81, R81, UR6 ;  /* 0x0000000651517c20 */ /* 0x000fe20008410000 */
[----:B------:R-:W-:Y:S01]  /*d720*/  ISETP.GT.AND P1, PT, R95, 0x19, PT ;  /* 0x000000195f00780c */ /* 0x000fe20003f24270 */
[----:B------:R-:W-:Y:S01]  /*d730*/  FMUL.FTZ R71, R78, UR6 ;  /* 0x000000064e477c20 */ /* 0x000fe20008410000 */
[----:B------:R-:W-:Y:S01]  /*d740*/  FMUL.FTZ R84, R84, UR6 ;  /* 0x0000000654547c20 */ /* 0x000fe20008410000 */
[----:B------:R-:W-:Y:S01]  /*d750*/  FMUL.FTZ R85, R85, UR6 ;  /* 0x0000000655557c20 */ /* 0x000fe20008410000 */
[----:B------:R-:W-:Y:S01]  /*d760*/  ULDC UR46, c[0x0][0x988] ;  /* 0x00026200002e7ab9 */ /* 0x000fe20000000800 */
[----:B------:R-:W1:Y:S01]  /*d770*/  MUFU.TANH R25, R25 ;  /* 0x0000001900197308 */ /* 0x000e620000002400 */
[----:B------:R-:W-:Y:S01]  /*d780*/  FMUL.FTZ R79, R79, UR6 ;  /* 0x000000064f4f7c20 */ /* 0x000fe20008410000 */
[----:B------:R-:W-:Y:S01]  /*d790*/  FMUL.FTZ R82, R82, UR6 ;  /* 0x0000000652527c20 */ /* 0x000fe20008410000 */
[----:B------:R-:W-:Y:S01]  /*d7a0*/  FMUL.FTZ R83, R83, UR6 ;  /* 0x0000000653537c20 */ /* 0x000fe20008410000 */
[----:B------:R-:W-:Y:S01]  /*d7b0*/  FMUL.FTZ R86, R86, UR6 ;  /* 0x0000000656567c20 */ /* 0x000fe20008410000 */
[----:B------:R-:W-:Y:S01]  /*d7c0*/  FMUL.FTZ R87, R87, UR6 ;  /* 0x0000000657577c20 */ /* 0x000fe20008410000 */
[----:B------:R-:W-:Y:S01]  /*d7d0*/  VIADD R3, R3, 0x28840 ;  /* 0x0002884003037836 */ /* 0x000fe20000000000 */
[----:B------:R-:W-:Y:S01]  /*d7e0*/  ULDC UR45, c[0x0][0x9d8] ;  /* 0x00027600002d7ab9 */ /* 0x000fe20000000800 */
[----:B------:R-:W2:Y:S01]  /*d7f0*/  MUFU.TANH R13, R13 ;  /* 0x0000000d000d7308 */ /* 0x000ea20000002400 */
[----:B0-----:R-:W-:Y:S01]  /*d800*/  FSEL R8, R8, -INF , P2 ;  /* 0xff80000008087808 */ /* 0x001fe20001000000 */
[----:B------:R-:W-:Y:S01]  /*d810*/  ULDC UR44, c[0x0][0x988] ;  /* 0x00026200002c7ab9 */ /* 0x000fe20000000800 */
[----:B------:R-:W-:Y:S01]  /*d820*/  ISETP.GT.AND P2, PT, R95, 0x20, PT ;  /* 0x000000205f00780c */ /* 0x000fe20003f44270 */
[--C-:B------:R-:W-:Y:S01]  /*d830*/  IMAD.MOV.U32 R150, RZ, RZ, R151.reuse ;  /* 0x000000ffff967224 */ /* 0x100fe200078e0097 */
[-C--:B------:R-:W-:Y:S01]  /*d840*/  MOV R149, R151.reuse ;  /* 0x0000009700957202 */ /* 0x080fe20000000f00 */
[--C-:B------:R-:W-:Y:S01]  /*d850*/  IMAD.MOV.U32 R148, RZ, RZ, R151.reuse ;  /* 0x000000ffff947224 */ /* 0x100fe200078e0097 */
[-C--:B------:R-:W-:Y:S01]  /*d860*/  MOV R140, R151.reuse ;  /* 0x00000097008c7202 */ /* 0x080fe20000000f00 */
[----:B------:R-:W-:Y:S01]  /*d870*/  MUFU.TANH R28, R28 ;  /* 0x0000001c001c7308 */ /* 0x000fe20000002400 */
[----:B-1----:R-:W-:Y:S01]  /*d880*/  FSEL R64, R25, -INF , P1 ;  /* 0xff80000019407808 */ /* 0x002fe20000800000 */
[--C-:B------:R-:W-:Y:S01]  /*d890*/  IMAD.MOV.U32 R147, RZ, RZ, R151.reuse ;  /* 0x000000ffff937224 */ /* 0x100fe200078e0097 */
[-C--:B------:R-:W-:Y:S01]  /*d8a0*/  MOV R131, R151.reuse ;  /* 0x0000009700837202 */ /* 0x080fe20000000f00 */
[--C-:B------:R-:W-:Y:S01]  /*d8b0*/  IMAD.MOV.U32 R146, RZ, RZ, R151.reuse ;  /* 0x000000ffff927224 */ /* 0x100fe200078e0097 */
[-C--:B------:R-:W-:Y:S01]  /*d8c0*/  MOV R122, R151.reuse ;  /* 0x00000097007a7202 */ /* 0x080fe20000000f00 */
[--C-:B------:R-:W-:Y:S01]  /*d8d0*/  IMAD.MOV.U32 R145, RZ, RZ, R151.reuse ;  /* 0x000000ffff917224 */ /* 0x100fe200078e0097 */
[-C--:B------:R-:W-:Y:S01]  /*d8e0*/  MOV R113, R151.reuse ;  /* 0x0000009700717202 */ /* 0x080fe20000000f00 */
[----:B------:R-:W0:Y:S01]  /*d8f0*/  MUFU.TANH R12, R12 ;  /* 0x0000000c000c7308 */ /* 0x000e220000002400 */
[----:B--2---:R-:W-:Y:S01]  /*d900*/  FSEL R13, R13, -INF , P3 ;  /* 0xff8000000d0d7808 */ /* 0x004fe20001800000 */
[--C-:B------:R-:W-:Y:S01]  /*d910*/  IMAD.MOV.U32 R144, RZ, RZ, R151.reuse ;  /* 0x000000ffff907224 */ /* 0x100fe200078e0097 */
[----:B------:R-:W-:Y:S01]  /*d920*/  ISETP.GT.AND P3, PT, R95, 0x21, PT ;  /* 0x000000215f00780c */ /* 0x000fe20003f64270 */
[--C-:B------:R-:W-:Y:S01]  /*d930*/  IMAD.MOV.U32 R143, RZ, RZ, R151.reuse ;  /* 0x000000ffff8f7224 */ /* 0x100fe200078e0097 */
[----:B------:R-:W-:Y:S01]  /*d940*/  MOV R104, R151 ;  /* 0x0000009700687202 */ /* 0x000fe20000000f00 */
        /* <DEDUP_REMOVED lines=15> */
[--C-:B------:R-:W-:Y:S02]  /*da40*/  IMAD.MOV.U32 R132, RZ, RZ, R151.reuse ;  /* 0x000000ffff847224 */ /* 0x100fe400078e0097 */
[--C-:B------:R-:W-:Y:S02]  /*da50*/  IMAD.MOV.U32 R130, RZ, RZ, R151.reuse ;  /* 0x000000ffff827224 */ /* 0x100fe400078e0097 */
[----:B------:R1:W-:Y:S01]  /*da60*/  MUFU.TANH R89, R69 ;  /* 0x0000004500597308 */ /* 0x0003e20000002400 */
[----:B--2---:R-:W-:Y:S01]  /*da70*/  FSEL R21, R21, -INF , P5 ;  /* 0xff80000015157808 */ /* 0x004fe20002800000 */
[----:B------:R-:W-:-:S02]  /*da80*/  IMAD.MOV.U32 R129, RZ, RZ, R151 ;  /* 0x000000ffff817224 */ /* 0x000fc400078e0097 */
[--C-:B------:R-:W-:Y:S02]  /*da90*/  IMAD.MOV.U32 R128, RZ, RZ, R151.reuse ;  /* 0x000000ffff807224 */ /* 0x100fe400078e0097 */
[--C-:B------:R-:W-:Y:S02]  /*daa0*/  IMAD.MOV.U32 R127, RZ, RZ, R151.reuse ;  /* 0x000000ffff7f7224 */ /* 0x100fe400078e0097 */
[----:B------:R-:W2:Y:S01]  /*dab0*/  MUFU.TANH R20, R20 ;  /* 0x0000001400147308 */ /* 0x000ea20000002400 */
[----:B-1----:R-:W-:Y:S01]  /*dac0*/  FSEL R69, R24, -INF , P5 ;  /* 0xff80000018457808 */ /* 0x002fe20002800000 */
[--C-:B------:R-:W-:Y:S01]  /*dad0*/  IMAD.MOV.U32 R126, RZ, RZ, R151.reuse ;  /* 0x000000ffff7e7224 */ /* 0x100fe200078e0097 */
[----:B------:R-:W-:Y:S01]  /*dae0*/  ISETP.GT.AND P5, PT, R95, 0x29, PT ;  /* 0x000000295f00780c */ /* 0x000fe20003fa4270 */
[--C-:B------:R-:W-:Y:S01]  /*daf0*/  IMAD.MOV.U32 R125, RZ, RZ, R151.reuse ;  /* 0x000000ffff7d7224 */ /* 0x100fe200078e0097 */
[----:B------:R-:W-:Y:S01]  /*db00*/  FMNMX.FTZ R7, R69, R4, !PT ;  /* 0x0000000445077209 */ /* 0x000fe20007810000 */
[--C-:B------:R-:W-:Y:S01]  /*db10*/  IMAD.MOV.U32 R124, RZ, RZ, R151.reuse ;  /* 0x000000ffff7c7224 */ /* 0x100fe200078e0097 */
[----:B0-----:R-:W-:Y:S01]  /*db20*/  FSEL R67, R32, -INF , P4 ;  /* 0xff80000020437808 */ /* 0x001fe20002000000 */
[----:B------:R-:W0:Y:S01]  /*db30*/  MUFU.TANH R33, R33 ;  /* 0x0000002100217308 */ /* 0x000e220000002400 */
[----:B------:R-:W-:Y:S01]  /*db40*/  FMNMX.FTZ R7, R64, R7, !PT ;  /* 0x0000000740077209 */ /* 0x000fe20007810000 */
[----:B------:R-:W-:-:S02]  /*db50*/  IMAD.MOV.U32 R123, RZ, RZ, R151 ;  /* 0x000000ffff7b7224 */ /* 0x000fc400078e0097 */
[--C-:B------:R-:W-:Y:S02]  /*db60*/  IMAD.MOV.U32 R121, RZ, RZ, R151.reuse ;  /* 0x000000ffff797224 */ /* 0x100fe400078e0097 */
[--C-:B------:R-:W-:Y:S02]  /*db70*/  IMAD.MOV.U32 R120, RZ, RZ, R151.reuse ;  /* 0x000000ffff787224 */ /* 0x100fe400078e0097 */
[----:B------:R-:W1:Y:S01]  /*db80*/  MUFU.TANH R27, R27 ;  /* 0x0000001b001b7308 */ /* 0x000e620000002400 */
[----:B--2---:R-:W-:Y:S01]  /*db90*/  FSEL R20, R20, -INF , P1 ;  /* 0xff80000014147808 */ /* 0x004fe20000800000 */
[--C-:B------:R-:W-:Y:S01]  /*dba0*/  IMAD.MOV.U32 R119, RZ, RZ, R151.reuse ;  /* 0x000000ffff777224 */ /* 0x100fe200078e0097 */
[----:B------:R-:W-:Y:S01]  /*dbb0*/  ISETP.GT.AND P1, PT, R95, 0x30, PT ;  /* 0x000000305f00780c */ /* 0x000fe20003f24270 */
[--C-:B------:R-:W-:Y:S02]  /*dbc0*/  IMAD.MOV.U32 R118, RZ, RZ, R151.reuse ;  /* 0x000000ffff767224 */ /* 0x100fe400078e0097 */
[----:B------:R-:W-:-:S02]  /*dbd0*/  IMAD.MOV.U32 R117, RZ, RZ, R151 ;  /* 0x000000ffff757224 */ /* 0x000fc400078e0097 */
[----:B------:R-:W2:Y:S01]  /*dbe0*/  MUFU.TANH R36, R36 ;  /* 0x0000002400247308 */ /* 0x000ea20000002400 */
[----:B0-----:R-:W-:Y:S01]  /*dbf0*/  FSEL R62, R33, -INF , P5 ;  /* 0xff800000213e7808 */ /* 0x001fe20002800000 */
[--C-:B------:R-:W-:Y:S02]  /*dc00*/  IMAD.MOV.U32 R116, RZ, RZ, R151.reuse ;  /* 0x000000ffff747224 */ /* 0x100fe400078e0097 */
[--C-:B------:R-:W-:Y:S02]  /*dc10*/  IMAD.MOV.U32 R115, RZ, RZ, R151.reuse ;  /* 0x000000ffff737224 */ /* 0x100fe400078e0097 */
[--C-:B------:R-:W-:Y:S02]  /*dc20*/  IMAD.MOV.U32 R114, RZ, RZ, R151.reuse ;  /* 0x000000ffff727224 */ /* 0x100fe400078e0097 */
[----:B------:R0:W-:Y:S01]  /*dc30*/  MUFU.TANH R88, R68 ;  /* 0x0000004400587308 */ /* 0x0001e20000002400 */
[----:B-1----:R-:W-:Y:S01]  /*dc40*/  FSEL R27, R27, -INF , P2 ;  /* 0xff8000001b1b7808 */ /* 0x002fe20001000000 */
[----:B------:R-:W-:-:S02]  /*dc50*/  IMAD.MOV.U32 R112, RZ, RZ, R151 ;  /* 0x000000ffff707224 */ /* 0x000fc400078e0097 */
[--C-:B------:R-:W-:Y:S02]  /*dc60*/  IMAD.MOV.U32 R111, RZ, RZ, R151.reuse ;  /* 0x000000ffff6f7224 */ /* 0x100fe400078e0097 */
[--C-:B------:R-:W-:Y:S02]  /*dc70*/  IMAD.MOV.U32 R110, RZ, RZ, R151.reuse ;  /* 0x000000ffff6e7224 */ /* 0x100fe400078e0097 */
[----:B------:R-:W1:Y:S01]  /*dc80*/  MUFU.TANH R26, R26 ;  /* 0x0000001a001a7308 */ /* 0x000e620000002400 */
[----:B0-----:R-:W-:Y:S01]  /*dc90*/  FSEL R68, R28, -INF , P2 ;  /* 0xff8000001c447808 */ /* 0x001fe20001000000 */
[--C-:B------:R-:W-:Y:S01]  /*dca0*/  IMAD.MOV.U32 R109, RZ, RZ, R151.reuse ;  /* 0x000000ffff6d7224 */ /* 0x100fe200078e0097 */
[----:B------:R-:W-:Y:S01]  /*dcb0*/  ISETP.GT.AND P2, PT, R95, 0x31, PT ;  /* 0x000000315f00780c */ /* 0x000fe20003f44270 */
[--C-:B------:R-:W-:Y:S01]  /*dcc0*/  IMAD.MOV.U32 R108, RZ, RZ, R151.reuse ;  /* 0x000000ffff6c7224 */ /* 0x100fe200078e0097 */
[----:B------:R-:W-:Y:S01]  /*dcd0*/  FMNMX.FTZ R7, R68, R7, !PT ;  /* 0x0000000744077209 */ /* 0x000fe20007810000 */
[--C-:B------:R-:W-:Y:S01]  /*dce0*/  IMAD.MOV.U32 R107, RZ, RZ, R151.reuse ;  /* 0x000000ffff6b7224 */ /* 0x100fe200078e0097 */
[----:B--2---:R-:W-:Y:S01]  /*dcf0*/  FSEL R66, R36, -INF , P1 ;  /* 0xff80000024427808 */ /* 0x004fe20000800000 */
        /* <DEDUP_REMOVED lines=14> */
[----:B------:R-:W1:Y:S01]  /*dde0*/  MUFU.TANH R40, R40 ;  /* 0x0000002800287308 */ /* 0x000e620000002400 */
        /* <DEDUP_REMOVED lines=11> */
[----:B------:R-:W2:Y:S01]  /*dea0*/  MUFU.TANH R41, R41 ;  /* 0x0000002900297308 */ /* 0x000ea20000002400 */
[----:B-1----:R-:W-:Y:S01]  /*deb0*/  FSEL R40, R40, -INF , P3 ;  /* 0xff80000028287808 */ /* 0x002fe20001800000 */
[--C-:B------:R-:W-:Y:S02]  /*dec0*/  IMAD.MOV.U32 R91, RZ, RZ, R151.reuse ;  /* 0x000000ffff5b7224 */ /* 0x100fe400078e0097 */
[----:B------:R-:W-:Y:S01]  /*ded0*/  IMAD.MOV.U32 R90, RZ, RZ, R151 ;  /* 0x000000ffff5a7224 */ /* 0x000fe200078e0097 */
[----:B------:R-:W-:-:S03]  /*dee0*/  FMNMX.FTZ R4, R40, R7, !PT ;  /* 0x0000000728047209 */ /* 0x000fc60007810000 */
[----:B------:R-:W1:Y:S01]  /*def0*/  MUFU.TANH R35, R35 ;  /* 0x0000002300237308 */ /* 0x000e620000002400 */
[----:B0-----:R-:W-:Y:S02]  /*df00*/  FSEL R30, R30, -INF , P5 ;  /* 0xff8000001e1e7808 */ /* 0x001fe40002800000 */
[----:B------:R-:W-:-:S05]  /*df10*/  ISETP.GT.AND P5, PT, R95, 0x40, PT ;  /* 0x000000405f00780c */ /* 0x000fca0003fa4270 */
[----:B------:R-:W0:Y:S01]  /*df20*/  MUFU.TANH R44, R44 ;  /* 0x0000002c002c7308 */ /* 0x000e220000002400 */
[----:B--2---:R-:W-:-:S04]  /*df30*/  FSEL R41, R41, -INF , P4 ;  /* 0xff80000029297808 */ /* 0x004fc80002000000 */
[----:B------:R-:W-:-:S03]  /*df40*/  FMNMX.FTZ R7, R41, R4, !PT ;  /* 0x0000000429077209 */ /* 0x000fc60007810000 */
[----:B------:R-:W2:Y:S01]  /*df50*/  MUFU.TANH R34, R34 ;  /* 0x0000002200227308 */ /* 0x000ea20000002400 */
[----:B-1----:R-:W-:Y:S02]  /*df60*/  FSEL R35, R35, -INF , P1 ;  /* 0xff80000023237808 */ /* 0x002fe40000800000 */
[----:B------:R-:W-:-:S05]  /*df70*/  ISETP.GT.AND P1, PT, R95, 0x41, PT ;  /* 0x000000415f00780c */ /* 0x000fca0003f24270 */
[----:B------:R-:W1:Y:S01]  /*df80*/  MUFU.TANH R45, R45 ;  /* 0x0000002d002d7308 */ /* 0x000e620000002400 */
[----:B0-----:R-:W-:-:S04]  /*df90*/  FSEL R44, R44, -INF , P5 ;  /* 0xff8000002c2c7808 */ /* 0x001fc80002800000 */
[----:B------:R-:W-:-:S03]  /*dfa0*/  FMNMX.FTZ R10, R44, R7, !PT ;  /* 0x000000072c0a7209 */ /* 0x000fc60007810000 */
[----:B------:R-:W0:Y:S01]  /*dfb0*/  MUFU.TANH R38, R38 ;  /* 0x0000002600267308 */ /* 0x000e220000002400 */
[----:B--2---:R-:W-:Y:S02]  /*dfc0*/  FSEL R34, R34, -INF , P2 ;  /* 0xff80000022227808 */ /* 0x004fe40001000000 */
[----:B------:R-:W-:-:S05]  /*dfd0*/  ISETP.GT.AND P2, PT, R95, 0x48, PT ;  /* 0x000000485f00780c */ /* 0x000fca0003f44270 */
[----:B------:R-:W2:Y:S01]  /*dfe0*/  MUFU.TANH R48, R48 ;  /* 0x0000003000307308 */ /* 0x000ea20000002400 */
[----:B-1----:R-:W-:-:S04]  /*dff0*/  FSEL R45, R45, -INF , P1 ;  /* 0xff8000002d2d7808 */ /* 0x002fc80000800000 */
        /* <DEDUP_REMOVED lines=21> */
[----:B------:R-:W-:-:S04]  /*e150*/  ISETP.GT.AND P1, PT, R95, 0x58, PT ;  /* 0x000000585f00780c */ /* 0x000fc80003f24270 */
[----:B------:R-:W-:Y:S01]  /*e160*/  FSEL R38, R88, -INF , P1 ;  /* 0xff80000058267808 */ /* 0x000fe20000800000 */
[----:B------:R-:W0:Y:S01]  /*e170*/  MUFU.TANH R47, R47 ;  /* 0x0000002f002f7308 */ /* 0x000e220000002400 */
[----:B--2---:R-:W-:Y:S01]  /*e180*/  FSEL R52, R52, -INF , P5 ;  /* 0xff80000034347808 */ /* 0x004fe20002800000 */
[----:B------:R-:W-:-:S03]  /*e190*/  IMAD.MOV.U32 R88, RZ, RZ, R151 ;  /* 0x000000ffff587224 */ /* 0x000fc600078e0097 */
[----:B------:R-:W-:-:S03]  /*e1a0*/  FMNMX.FTZ R15, R52, R15, !PT ;  /* 0x0000000f340f7209 */ /* 0x000fc60007810000 */
[----:B------:R-:W2:Y:S01]  /*e1b0*/  MUFU.TANH R51, R51 ;  /* 0x0000003300337308 */ /* 0x000ea20000002400 */
[----:B-1----:R-:W-:Y:S02]  /*e1c0*/  FSEL R11, R46, -INF , P2 ;  /* 0xff8000002e0b7808 */ /* 0x002fe40001000000 */
[----:B------:R-:W-:Y:S02]  /*e1d0*/  ISETP.GT.AND P2, PT, R95, 0x59, PT ;  /* 0x000000595f00780c */ /* 0x000fe40003f44270 */
[----:B------:R-:W-:Y:S02]  /*e1e0*/  FMNMX.FTZ R15, R38, R15, !PT ;  /* 0x0000000f260f7209 */ /* 0x000fe40007810000 */
[----:B------:R-:W-:Y:S01]  /*e1f0*/  FSEL R42, R89, -INF , P2 ;  /* 0xff800000592a7808 */ /* 0x000fe20001000000 */
[----:B------:R-:W1:Y:S01]  /*e200*/  MUFU.TANH R72, R72 ;  /* 0x0000004800487308 */ /* 0x000e620000002400 */
[----:B0-----:R-:W-:Y:S01]  /*e210*/  FSEL R14, R47, -INF , P3 ;  /* 0xff8000002f0e7808 */ /* 0x001fe20001800000 */
[----:B------:R-:W-:Y:S01]  /*e220*/  IMAD.MOV.U32 R89, RZ, RZ, R151 ;  /* 0x000000ffff597224 */ /* 0x000fe200078e0097 */
[----:B------:R-:W-:-:S02]  /*e230*/  ISETP.GT.AND P3, PT, R95, 0x60, PT ;  /* 0x000000605f00780c */ /* 0x000fc40003f64270 */
        /* <DEDUP_REMOVED lines=39> */
[----:B------:R-:W-:Y:S02]  /*e4b0*/  ISETP.GT.AND P5, PT, R95, 0x79, PT ;  /* 0x000000795f00780c */ /* 0x000fe40003fa4270 */
[----:B------:R-:W-:-:S03]  /*e4c0*/  MOV R95, R151 ;  /* 0x00000097005f7202 */ /* 0x000fc60000000f00 */
[----:B------:R-:W-:Y:S01]  /*e4d0*/  MUFU.TANH R79, R79 ;  /* 0x0000004f004f7308 */ /* 0x000fe20000002400 */
[----:B-1----:R-:W-:-:S04]  /*e4e0*/  FSEL R65, R84, -INF , P4 ;  /* 0xff80000054417808 */ /* 0x002fc80002000000 */
[----:B------:R-:W-:-:S03]  /*e4f0*/  FMNMX.FTZ R72, R65, R72, !PT ;  /* 0x0000004841487209 */ /* 0x000fc60007810000 */
[----:B------:R-:W-:Y:S01]  /*e500*/  MUFU.TANH R82, R82 ;  /* 0x0000005200527308 */ /* 0x000fe20000002400 */
[----:B0-----:R-:W-:-:S04]  /*e510*/  FSEL R71, R85, -INF , P5 ;  /* 0xff80000055477808 */ /* 0x001fc80002800000 */
[----:B------:R-:W-:-:S03]  /*e520*/  FMNMX.FTZ R72, R71, R72, !PT ;  /* 0x0000004847487209 */ /* 0x000fc60007810000 */
[----:B------:R-:W0:Y:S02]  /*e530*/  MUFU.TANH R83, R83 ;  /* 0x0000005300537308 */ /* 0x000e240000002400 */
[----:B------:R-:W1:Y:S06]  /*e540*/  SHFL.BFLY PT, R37, R72, 0x2, 0x1f ;  /* 0x0c401f0048257f89 */ /* 0x000e6c00000e0000 */
[----:B------:R-:W-:Y:S08]  /*e550*/  MUFU.TANH R86, R86 ;  /* 0x0000005600567308 */ /* 0x000ff00000002400 */
[----:B------:R-:W2:Y:S01]  /*e560*/  MUFU.TANH R87, R87 ;  /* 0x0000005700577308 */ /* 0x000ea20000002400 */
[----:B-1----:R-:W-:-:S05]  /*e570*/  FMNMX.FTZ R47, R72, R37, !PT ;  /* 0x00000025482f7209 */ /* 0x002fca0007810000 */
[----:B------:R-:W1:Y:S02]  /*e580*/  SHFL.BFLY PT, R74, R47, 0x1, 0x1f ;  /* 0x0c201f002f4a7f89 */ /* 0x000e6400000e0000 */
[----:B-1----:R-:W-:-:S04]  /*e590*/  FMNMX.FTZ R37, R47, R74, !PT ;  /* 0x0000004a2f257209 */ /* 0x002fc80007810000 */
[C---:B------:R-:W-:Y:S01]  /*e5a0*/  FSETP.NEU.FTZ.AND P6, PT, R37.reuse, -INF , PT ;  /* 0xff8000002500780b */ /* 0x040fe20003fdd000 */
[----:B------:R-:W-:-:S05]  /*e5b0*/  FMUL.FTZ R73, R37, UR46 ;  /* 0x0000002e25497c20 */ /* 0x000fca0008410000 */
[----:B------:R-:W-:-:S05]  /*e5c0*/  FSEL R73, R73, RZ, P6 ;  /* 0x000000ff49497208 */ /* 0x000fca0003000000 */
[--C-:B------:R-:W-:Y:S01]  /*e5d0*/  FFMA.FTZ R47, R56, UR46, -R73.reuse ;  /* 0x0000002e382f7c23 */ /* 0x100fe20008010849 */
[----:B------:R-:W-:Y:S01]  /*e5e0*/  FMNMX.FTZ R56, R6, R5, !PT ;  /* 0x0000000506387209 */ /* 0x000fe20007810000 */
[--C-:B------:R-:W-:Y:S01]  /*e5f0*/  FFMA.FTZ R160, R57, UR46, -R73.reuse ;  /* 0x0000002e39a07c23 */ /* 0x100fe20008010849 */
[--C-:B------:R-:W-:Y:S01]  /*e600*/  FFMA.FTZ R51, R59, UR46, -R73.reuse ;  /* 0x0000002e3b337c23 */ /* 0x100fe20008010849 */
        /* <DEDUP_REMOVED lines=8> */
[----:B0-----:R-:W-:Y:S01]  /*e690*/  FSEL R44, R83, -INF , P3 ;  /* 0xff800000532c7808 */ /* 0x001fe20001800000 */
[--C-:B------:R-:W-:Y:S01]  /*e6a0*/  FFMA.FTZ R178, R48, UR46, -R73.reuse ;  /* 0x0000002e30b27c23 */ /* 0x100fe20008010849 */
[----:B------:R-:W-:Y:S01]  /*e6b0*/  FMNMX.FTZ R57, R13, R56, !PT ;  /* 0x000000380d397209 */ /* 0x000fe20007810000 */
[--C-:B------:R-:W-:Y:S01]  /*e6c0*/  FFMA.FTZ R182, R38, UR46, -R73.reuse ;  /* 0x0000002e26b67c23 */ /* 0x100fe20008010849 */
[--C-:B------:R-:W-:Y:S01]  /*e6d0*/  FFMA.FTZ R184, R43, UR46, -R73.reuse ;  /* 0x0000002e2bb87c23 */ /* 0x100fe20008010849 */
[--C-:B------:R-:W-:Y:S01]  /*e6e0*/  FFMA.FTZ R190, R65, UR46, -R73.reuse ;  /* 0x0000002e41be7c23 */ /* 0x100fe20008010849 */
[----:B------:R-:W-:Y:S01]  /*e6f0*/  FMNMX.FTZ R56, R12, R57, !PT ;  /* 0x000000390c387209 */ /* 0x000fe20007810000 */
[----:B------:R-:W-:Y:S01]  /*e700*/  MUFU.EX2 R160, R160 ;  /* 0x000000a000a07308 */ /* 0x000fe20000000800 */
[--C-:B------:R-:W-:Y:S01]  /*e710*/  FFMA.FTZ R164, R70, UR46, -R73.reuse ;  /* 0x0000002e46a47c23 */ /* 0x100fe20008010849 */
[--C-:B------:R-:W-:Y:S01]  /*e720*/  FFMA.FTZ R64, R64, UR46, -R73.reuse ;  /* 0x0000002e40407c23 */ /* 0x100fe20008010849 */
[----:B------:R-:W-:Y:S01]  /*e730*/  FMNMX.FTZ R59, R21, R56, !PT ;  /* 0x00000038153b7209 */ /* 0x000fe20007810000 */
[--C-:B------:R-:W-:Y:S01]  /*e740*/  FFMA.FTZ R168, R68, UR46, -R73.reuse ;  /* 0x0000002e44a87c23 */ /* 0x100fe20008010849 */
[--C-:B------:R-:W-:Y:S01]  /*e750*/  FFMA.FTZ R60, R60, UR46, -R73.reuse ;  /* 0x0000002e3c3c7c23 */ /* 0x100fe20008010849 */
[--C-:B------:R-:W-:Y:S01]  /*e760*/  FFMA.FTZ R62, R62, UR46, -R73.reuse ;  /* 0x0000002e3e3e7c23 */ /* 0x100fe20008010849 */
[----:B------:R-:W-:Y:S01]  /*e770*/  FMNMX.FTZ R56, R20, R59, !PT ;  /* 0x0000003b14387209 */ /* 0x000fe20007810000 */
[----:B------:R2:W-:Y:S01]  /*e780*/  MUFU.EX2 R57, R58 ;  /* 0x0000003a00397308 */ /* 0x0005e20000000800 */
[--C-:B------:R-:W-:Y:S01]  /*e790*/  FFMA.FTZ R172, R66, UR46, -R73.reuse ;  /* 0x0000002e42ac7c23 */ /* 0x100fe20008010849 */
[--C-:B------:R-:W-:Y:S01]  /*e7a0*/  FFMA.FTZ R41, R41, UR46, -R73.reuse ;  /* 0x0000002e29297c23 */ /* 0x100fe20008010849 */
[----:B------:R-:W-:Y:S01]  /*e7b0*/  FMNMX.FTZ R59, R27, R56, !PT ;  /* 0x000000381b3b7209 */ /* 0x000fe20007810000 */
[--C-:B------:R-:W-:Y:S01]  /*e7c0*/  FFMA.FTZ R45, R45, UR46, -R73.reuse ;  /* 0x0000002e2d2d7c23 */ /* 0x100fe20008010849 */
[--C-:B------:R-:W-:Y:S01]  /*e7d0*/  FFMA.FTZ R49, R49, UR46, -R73.reuse ;  /* 0x0000002e31317c23 */ /* 0x100fe20008010849 */
[--C-:B------:R-:W-:Y:S01]  /*e7e0*/  FFMA.FTZ R180, R53, UR46, -R73.reuse ;  /* 0x0000002e35b47c23 */ /* 0x100fe20008010849 */
[----:B------:R-:W-:Y:S01]  /*e7f0*/  FMNMX.FTZ R56, R26, R59, !PT ;  /* 0x0000003b1a387209 */ /* 0x000fe20007810000 */
[----:B------:R-:W0:Y:S01]  /*e800*/  MUFU.EX2 R47, R47 ;  /* 0x0000002f002f7308 */ /* 0x000e220000000800 */
[----:B--2---:R-:W-:Y:S01]  /*e810*/  FSEL R58, R87, -INF , P5 ;  /* 0xff800000573a7808 */ /* 0x004fe20002800000 */
[--C-:B------:R-:W-:Y:S01]  /*e820*/  FFMA.FTZ R53, R52, UR46, -R73.reuse ;  /* 0x0000002e34357c23 */ /* 0x100fe20008010849 */
[----:B------:R-:W-:Y:S01]  /*e830*/  FMNMX.FTZ R61, R31, R56, !PT ;  /* 0x000000381f3d7209 */ /* 0x000fe20007810000 */
[--C-:B------:R-:W-:Y:S01]  /*e840*/  FFMA.FTZ R186, R50, UR46, -R73.reuse ;  /* 0x0000002e32ba7c23 */ /* 0x100fe20008010849 */
[--C-:B------:R-:W-:Y:S01]  /*e850*/  FFMA.FTZ R188, R55, UR46, -R73.reuse ;  /* 0x0000002e37bc7c23 */ /* 0x100fe20008010849 */
[--C-:B------:R-:W-:Y:S01]  /*e860*/  FFMA.FTZ R55, R63, UR46, -R73.reuse ;  /* 0x0000002e3f377c23 */ /* 0x100fe20008010849 */
[----:B------:R-:W-:Y:S01]  /*e870*/  FMNMX.FTZ R56, R30, R61, !PT ;  /* 0x0000003d1e387209 */ /* 0x000fe20007810000 */
[----:B------:R-:W1:Y:S01]  /*e880*/  MUFU.EX2 R162, R162 ;  /* 0x000000a200a27308 */ /* 0x000e620000000800 */
[----:B------:R-:W-:-:S02]  /*e890*/  FFMA.FTZ R63, R71, UR46, -R73 ;  /* 0x0000002e473f7c23 */ /* 0x000fc40008010849 */
[----:B------:R-:W-:-:S04]  /*e8a0*/  FMNMX.FTZ R61, R35, R56, !PT ;  /* 0x00000038233d7209 */ /* 0x000fc80007810000 */
[----:B------:R-:W-:Y:S01]  /*e8b0*/  FMNMX.FTZ R69, R34, R61, !PT ;  /* 0x0000003d22457209 */ /* 0x000fe20007810000 */
[----:B------:R-:W2:Y:S03]  /*e8c0*/  MUFU.EX2 R51, R51 ;  /* 0x0000003300337308 */ /* 0x000ea60000000800 */
[----:B------:R-:W-:-:S04]  /*e8d0*/  FMNMX.FTZ R56, R4, R69, !PT ;  /* 0x0000004504387209 */ /* 0x000fc80007810000 */
[----:B------:R-:W-:Y:S01]  /*e8e0*/  FMNMX.FTZ R56, R39, R56, !PT ;  /* 0x0000003827387209 */ /* 0x000fe20007810000 */
[----:B------:R-:W3:Y:S03]  /*e8f0*/  MUFU.EX2 R164, R164 ;  /* 0x000000a400a47308 */ /* 0x000ee60000000800 */
[----:B------:R-:W-:-:S04]  /*e900*/  FMNMX.FTZ R67, R7, R56, !PT ;  /* 0x0000003807437209 */ /* 0x000fc80007810000 */
[----:B------:R-:W-:Y:S01]  /*e910*/  FMNMX.FTZ R56, R10, R67, !PT ;  /* 0x000000430a387209 */ /* 0x000fe20007810000 */
[----:B------:R-:W4:Y:S03]  /*e920*/  MUFU.EX2 R166, R166 ;  /* 0x000000a600a67308 */ /* 0x000f260000000800 */
[----:B------:R-:W-:-:S04]  /*e930*/  FMNMX.FTZ R69, R11, R56, !PT ;  /* 0x000000380b457209 */ /* 0x000fc80007810000 */
[----:B------:R-:W-:Y:S01]  /*e940*/  FMNMX.FTZ R56, R14, R69, !PT ;  /* 0x000000450e387209 */ /* 0x000fe20007810000 */
[----:B------:R-:W5:Y:S03]  /*e950*/  MUFU.EX2 R59, R64 ;  /* 0x00000040003b7308 */ /* 0x000f660000000800 */
[----:B------:R-:W-:Y:S01]  /*e960*/  FMNMX.FTZ R69, R25, R56, !PT ;  /* 0x0000003819457209 */ /* 0x000fe20007810000 */
[----:B------:R-:W-:-:S03]  /*e970*/  FFMA.FTZ R56, R36, UR46, -R73 ;  /* 0x0000002e24387c23 */ /* 0x000fc60008010849 */
[----:B------:R-:W-:Y:S01]  /*e980*/  FMNMX.FTZ R36, R24, R69, !PT ;  /* 0x0000004518247209 */ /* 0x000fe20007810000 */
[----:B------:R-:W-:Y:S03]  /*e990*/  MUFU.EX2 R168, R168 ;  /* 0x000000a800a87308 */ /* 0x000fe60000000800 */
[----:B------:R-:W-:-:S04]  /*e9a0*/  FMNMX.FTZ R75, R15, R36, !PT ;  /* 0x000000240f4b7209 */ /* 0x000fc80007810000 */
[----:B------:R-:W-:Y:S01]  /*e9b0*/  FMNMX.FTZ R36, R28, R75, !PT ;  /* 0x0000004b1c247209 */ /* 0x000fe20007810000 */
[----:B------:R0:W-:Y:S03]  /*e9c0*/  MUFU.EX2 R69, R56 ;  /* 0x0000003800457308 */ /* 0x0001e60000000800 */
[----:B------:R-:W-:Y:S02]  /*e9d0*/  FMNMX.FTZ R75, R29, R36, !PT ;  /* 0x000000241d4b7209 */ /* 0x000fe40007810000 */
[----:B------:R-:W-:Y:S01]  /*e9e0*/  FSEL R36, R79, -INF , P1 ;  /* 0xff8000004f247808 */ /* 0x000fe20000800000 */
[----:B------:R-:W-:Y:S01]  /*e9f0*/  FFMA.FTZ R79, R54, UR46, -R73 ;  /* 0x0000002e364f7c23 */ /* 0x000fe20008010849 */
[----:B------:R-:W-:Y:S01]  /*ea00*/  FMNMX.FTZ R40, R32, R75, !PT ;  /* 0x0000004b20287209 */ /* 0x000fe20007810000 */
[----:B------:R-:W-:Y:S01]  /*ea10*/  MUFU.EX2 R61, R60 ;  /* 0x0000003c003d7308 */ /* 0x000fe20000000800 */
[----:B0-----:R-:W-:-:S02]  /*ea20*/  FSEL R56, R86, -INF , P4 ;  /* 0xff80000056387808 */ /* 0x001fc40002000000 */
[----:B------:R-:W-:Y:S02]  /*ea30*/  FMNMX.FTZ R75, R33, R40, !PT ;  /* 0x00000028214b7209 */ /* 0x000fe40007810000 */
[----:B------:R-:W-:Y:S02]  /*ea40*/  FSEL R40, R82, -INF , P2 ;  /* 0xff80000052287808 */ /* 0x000fe40001000000 */
[----:B------:R-:W-:Y:S01]  /*ea50*/  FMNMX.FTZ R75, R36, R75, !PT ;  /* 0x0000004b244b7209 */ /* 0x000fe20007810000 */
[----:B------:R-:W-:Y:S03]  /*ea60*/  MUFU.EX2 R170, R170 ;  /* 0x000000aa00aa7308 */ /* 0x000fe60000000800 */
[----:B------:R-:W-:-:S04]  /*ea70*/  FMNMX.FTZ R75, R40, R75, !PT ;  /* 0x0000004b284b7209 */ /* 0x000fc80007810000 */
[----:B------:R-:W-:Y:S01]  /*ea80*/  FMNMX.FTZ R75, R44, R75, !PT ;  /* 0x0000004b2c4b7209 */ /* 0x000fe20007810000 */
[----:B------:R-:W-:Y:S03]  /*ea90*/  MUFU.EX2 R67, R62 ;  /* 0x0000003e00437308 */ /* 0x000fe60000000800 */
[----:B------:R-:W-:-:S04]  /*eaa0*/  FMNMX.FTZ R75, R56, R75, !PT ;  /* 0x0000004b384b7209 */ /* 0x000fc80007810000 */
[----:B------:R-:W-:Y:S01]  /*eab0*/  FMNMX.FTZ R48, R58, R75, !PT ;  /* 0x0000004b3a307209 */ /* 0x000fe20007810000 */
[--C-:B------:R-:W-:Y:S01]  /*eac0*/  FFMA.FTZ R75, R42, UR46, -R73.reuse ;  /* 0x0000002e2a4b7c23 */ /* 0x100fe20008010849 */
[----:B------:R-:W-:Y:S03]  /*ead0*/  MUFU.EX2 R172, R172 ;  /* 0x000000ac00ac7308 */ /* 0x000fe60000000800 */
[----:B------:R-:W0:Y:S05]  /*eae0*/  SHFL.BFLY PT, R77, R48, 0x2, 0x1f ;  /* 0x0c401f00304d7f89 */ /* 0x000e2a00000e0000 */
[----:B------:R-:W-:Y:S08]  /*eaf0*/  MUFU.EX2 R174, R174 ;  /* 0x000000ae00ae7308 */ /* 0x000ff00000000800 */
[----:B------:R-:W-:Y:S08]  /*eb00*/  MUFU.EX2 R41, R41 ;  /* 0x0000002900297308 */ /* 0x000ff00000000800 */
[----:B------:R-:W-:Y:S01]  /*eb10*/  MUFU.EX2 R176, R176 ;  /* 0x000000b000b07308 */ /* 0x000fe20000000800 */
[----:B0-----:R-:W-:Y:S01]  /*eb20*/  FMNMX.FTZ R38, R48, R77, !PT ;  /* 0x0000004d30267209 */ /* 0x001fe20007810000 */
[----:B------:R-:W-:Y:S01]  /*eb30*/  FFMA.FTZ R77, R46, UR46, -R73 ;  /* 0x0000002e2e4d7c23 */ /* 0x000fe20008010849 */
[----:B------:R-:W-:-:S03]  /*eb40*/  IMAD.U32 R46, RZ, RZ, UR38 ;  /* 0x00000026ff2e7e24 */ /* 0x000fc6000f8e00ff */
[----:B------:R-:W0:Y:S02]  /*eb50*/  SHFL.BFLY PT, R43, R38, 0x1, 0x1f ;  /* 0x0c201f00262b7f89 */ /* 0x000e2400000e0000 */
[----:B------:R-:W-:Y:S01]  /*eb60*/  MUFU.EX2 R45, R45 ;  /* 0x0000002d002d7308 */ /* 0x000fe20000000800 */
[----:B------:R-:W-:-:S04]  /*eb70*/  PRMT R3, R46, 0x654, R3 ;  /* 0x000006542e037816 */ /* 0x000fc80000000003 */
[----:B------:R5:W-:Y:S03]  /*eb80*/  SYNCS.ARRIVE.TRANS64.RED.A1T0 RZ, [R3+URZ], RZ ;  /* 0x000000ff03ff79a7 */ /* 0x000be6000810043f */
[----:B------:R-:W-:Y:S08]  /*eb90*/  MUFU.EX2 R178, R178 ;  /* 0x000000b200b27308 */ /* 0x000ff00000000800 */
[----:B------:R-:W-:Y:S01]  /*eba0*/  MUFU.EX2 R49, R49 ;  /* 0x0000003100317308 */ /* 0x000fe20000000800 */
[----:B0-----:R-:W-:-:S07]  /*ebb0*/  FMNMX.FTZ R43, R38, R43, !PT ;  /* 0x0000002b262b7209 */ /* 0x001fce0007810000 */
[----:B------:R-:W-:Y:S01]  /*ebc0*/  MUFU.EX2 R180, R180 ;  /* 0x000000b400b47308 */ /* 0x000fe20000000800 */
[C---:B------:R-:W-:Y:S01]  /*ebd0*/  FSETP.NEU.FTZ.AND P1, PT, R43.reuse, -INF , PT ;  /* 0xff8000002b00780b */ /* 0x040fe20003f3d000 */
[----:B------:R-:W-:-:S06]  /*ebe0*/  FMUL.FTZ R65, R43, UR46 ;  /* 0x0000002e2b417c20 */ /* 0x000fcc0008410000 */
[----:B------:R-:W-:Y:S01]  /*ebf0*/  MUFU.EX2 R53, R53 ;  /* 0x0000003500357308 */ /* 0x000fe20000000800 */
[----:B------:R-:W-:-:S05]  /*ec00*/  FSEL R65, R65, RZ, P1 ;  /* 0x000000ff41417208 */ /* 0x000fca0000800000 */
[--C-:B------:R-:W-:Y:S01]  /*ec10*/  FFMA.FTZ R161, R6, UR46, -R65.reuse ;  /* 0x0000002e06a17c23 */ /* 0x100fe20008010841 */
[--C-:B------:R-:W-:Y:S01]  /*ec20*/  FFMA.FTZ R6, R5, UR46, -R65.reuse ;  /* 0x0000002e05067c23 */ /* 0x100fe20008010841 */
[----:B------:R-:W-:Y:S01]  /*ec30*/  FFMA.FTZ R163, R9, UR46, -R65 ;  /* 0x0000002e09a37c23 */ /* 0x000fe20008010841 */
[----:B------:R-:W-:Y:S01]  /*ec40*/  FADD.FTZ R5, R160, R47 ;  /* 0x0000002fa0057221 */ /* 0x000fe20000010000 */
[--C-:B------:R-:W-:Y:S01]  /*ec50*/  FFMA.FTZ R8, R8, UR46, -R65.reuse ;  /* 0x0000002e08087c23 */ /* 0x100fe20008010841 */
[----:B------:R-:W-:Y:S01]  /*ec60*/  FFMA.FTZ R165, R13, UR46, -R65 ;  /* 0x0000002e0da57c23 */ /* 0x000fe20008010841 */
[----:B------:R-:W-:Y:S01]  /*ec70*/  MUFU.EX2 R161, R161 ;  /* 0x000000a100a17308 */ /* 0x000fe20000000800 */
[----:B-1----:R-:W-:Y:S01]  /*ec80*/  FADD.FTZ R38, R162, R5 ;  /* 0x00000005a2267221 */ /* 0x002fe20000010000 */
[--C-:B------:R-:W-:Y:S01]  /*ec90*/  FFMA.FTZ R12, R12, UR46, -R65.reuse ;  /* 0x0000002e0c0c7c23 */ /* 0x100fe20008010841 */
[--C-:B------:R-:W-:Y:S01]  /*eca0*/  FFMA.FTZ R167, R21, UR46, -R65.reuse ;  /* 0x0000002e15a77c23 */ /* 0x100fe20008010841 */
[--C-:B------:R-:W-:Y:S01]  /*ecb0*/  FFMA.FTZ R20, R20, UR46, -R65.reuse ;  /* 0x0000002e14147c23 */ /* 0x100fe20008010841 */
[----:B--2---:R-:W-:Y:S01]  /*ecc0*/  FADD.FTZ R5, R51, R38 ;  /* 0x0000002633057221 */ /* 0x004fe20000010000 */
[--C-:B------:R-:W-:Y:S01]  /*ecd0*/  FFMA.FTZ R169, R27, UR46, -R65.reuse ;  /* 0x0000002e1ba97c23 */ /* 0x100fe20008010841 */
[----:B------:R-:W-:Y:S01]  /*ece0*/  FFMA.FTZ R177, R7, UR46, -R65 ;  /* 0x0000002e07b17c23 */ /* 0x000fe20008010841 */
[----:B------:R-:W0:Y:S01]  /*ecf0*/  MUFU.EX2 R6, R6 ;  /* 0x0000000600067308 */ /* 0x000e220000000800 */
[----:B---3--:R-:W-:Y:S01]  /*ed00*/  FADD.FTZ R38, R164, R5 ;  /* 0x00000005a4267221 */ /* 0x008fe20000010000 */
[--C-:B------:R-:W-:Y:S01]  /*ed10*/  FFMA.FTZ R26, R26, UR46, -R65.reuse ;  /* 0x0000002e1a1a7c23 */ /* 0x100fe20008010841 */
[--C-:B------:R-:W-:Y:S01]  /*ed20*/  FFMA.FTZ R171, R31, UR46, -R65.reuse ;  /* 0x0000002e1fab7c23 */ /* 0x100fe20008010841 */
[--C-:B------:R-:W-:Y:S01]  /*ed30*/  FFMA.FTZ R30, R30, UR46, -R65.reuse ;  /* 0x0000002e1e1e7c23 */ /* 0x100fe20008010841 */
[----:B------:R-:W-:Y:S01]  /*ed40*/  FADD.FTZ R5, R57, R38 ;  /* 0x0000002639057221 */ /* 0x000fe20000010000 */
[--C-:B------:R-:W-:Y:S01]  /*ed50*/  FFMA.FTZ R173, R35, UR46, -R65.reuse ;  /* 0x0000002e23ad7c23 */ /* 0x100fe20008010841 */
[----:B------:R-:W-:Y:S01]  /*ed60*/  FFMA.FTZ R34, R34, UR46, -R65 ;  /* 0x0000002e22227c23 */ /* 0x000fe20008010841 */
[----:B------:R-:W1:Y:S01]  /*ed70*/  MUFU.EX2 R163, R163 ;  /* 0x000000a300a37308 */ /* 0x000e620000000800 */
[----:B----4-:R-:W-:Y:S01]  /*ed80*/  FADD.FTZ R42, R166, R5 ;  /* 0x00000005a62a7221 */ /* 0x010fe20000010000 */
[--C-:B------:R-:W-:Y:S01]  /*ed90*/  FFMA.FTZ R175, R4, UR46, -R65.reuse ;  /* 0x0000002e04af7c23 */ /* 0x100fe20008010841 */
[--C-:B------:R-:W-:Y:S01]  /*eda0*/  FFMA.FTZ R4, R39, UR46, -R65.reuse ;  /* 0x0000002e27047c23 */ /* 0x100fe20008010841 */
[--C-:B------:R-:W-:Y:S01]  /*edb0*/  FFMA.FTZ R10, R10, UR46, -R65.reuse ;  /* 0x0000002e0a0a7c23 */ /* 0x100fe20008010841 */
[----:B-----5:R-:W-:Y:S01]  /*edc0*/  FADD.FTZ R7, R59, R42 ;  /* 0x0000002a3b077221 */ /* 0x020fe20000010000 */
[--C-:B------:R-:W-:Y:S01]  /*edd0*/  FFMA.FTZ R179, R11, UR46, -R65.reuse ;  /* 0x0000002e0bb37c23 */ /* 0x100fe20008010841 */
[----:B------:R-:W-:Y:S01]  /*ede0*/  FFMA.FTZ R14, R14, UR46, -R65 ;  /* 0x0000002e0e0e7c23 */ /* 0x000fe20008010841 */
[----:B------:R-:W2:Y:S01]  /*edf0*/  MUFU.EX2 R8, R8 ;  /* 0x0000000800087308 */ /* 0x000ea20000000800 */
[----:B0-----:R-:W-:Y:S01]  /*ee00*/  FADD.FTZ R38, R161, R6 ;  /* 0x00000006a1267221 */ /* 0x001fe20000010000 */
[----:B------:R-:W-:Y:S01]  /*ee10*/  FADD.FTZ R42, R168, R7 ;  /* 0x00000007a82a7221 */ /* 0x000fe20000010000 */
[--C-:B------:R-:W-:Y:S01]  /*ee20*/  FFMA.FTZ R181, R25, UR46, -R65.reuse ;  /* 0x0000002e19b57c23 */ /* 0x100fe20008010841 */
[--C-:B------:R-:W-:Y:S01]  /*ee30*/  FFMA.FTZ R24, R24, UR46, -R65.reuse ;  /* 0x0000002e18187c23 */ /* 0x100fe20008010841 */
[--C-:B------:R-:W-:Y:S01]  /*ee40*/  FFMA.FTZ R15, R15, UR46, -R65.reuse ;  /* 0x0000002e0f0f7c23 */ /* 0x100fe20008010841 */
[----:B------:R-:W-:Y:S01]  /*ee50*/  FADD.FTZ R7, R61, R42 ;  /* 0x0000002a3d077221 */ /* 0x000fe20000010000 */
[----:B------:R-:W-:Y:S01]  /*ee60*/  FFMA.FTZ R28, R28, UR46, -R65 ;  /* 0x0000002e1c1c7c23 */ /* 0x000fe20008010841 */
[----:B------:R-:W0:Y:S01]  /*ee70*/  MUFU.EX2 R165, R165 ;  /* 0x000000a500a57308 */ /* 0x000e220000000800 */
[----:B-1----:R-:W-:Y:S01]  /*ee80*/  FADD.FTZ R5, R163, R38 ;  /* 0x00000026a3057221 */ /* 0x002fe20000010000 */
[----:B------:R-:W-:Y:S01]  /*ee90*/  FADD.FTZ R42, R170, R7 ;  /* 0x00000007aa2a7221 */ /* 0x000fe20000010000 */
[--C-:B------:R-:W-:Y:S01]  /*eea0*/  FFMA.FTZ R29, R29, UR46, -R65.reuse ;  /* 0x0000002e1d1d7c23 */ /* 0x100fe20008010841 */
[--C-:B------:R-:W-:Y:S01]  /*eeb0*/  FFMA.FTZ R32, R32, UR46, -R65.reuse ;  /* 0x0000002e20207c23 */ /* 0x100fe20008010841 */
[--C-:B------:R-:W-:Y:S01]  /*eec0*/  FFMA.FTZ R33, R33, UR46, -R65.reuse ;  /* 0x0000002e21217c23 */ /* 0x100fe20008010841 */
[----:B------:R-:W-:Y:S01]  /*eed0*/  FADD.FTZ R7, R67, R42 ;  /* 0x0000002a43077221 */ /* 0x000fe20000010000 */
[----:B------:R-:W-:Y:S01]  /*eee0*/  FFMA.FTZ R36, R36, UR46, -R65 ;  /* 0x0000002e24247c23 */ /* 0x000fe20008010841 */
[----:B------:R-:W1:Y:S01]  /*eef0*/  MUFU.EX2 R12, R12 ;  /* 0x0000000c000c7308 */ /* 0x000e620000000800 */
[----:B--2---:R-:W-:Y:S01]  /*ef00*/  FADD.FTZ R38, R8, R5 ;  /* 0x0000000508267221 */ /* 0x004fe20000010000 */
[----:B------:R-:W-:Y:S01]  /*ef10*/  FADD.FTZ R42, R172, R7 ;  /* 0x00000007ac2a7221 */ /* 0x000fe20000010000 */
[--C-:B------:R-:W-:Y:S01]  /*ef20*/  FFMA.FTZ R40, R40, UR46, -R65.reuse ;  /* 0x0000002e28287c23 */ /* 0x100fe20008010841 */
[--C-:B------:R-:W-:Y:S01]  /*ef30*/  FFMA.FTZ R44, R44, UR46, -R65.reuse ;  /* 0x0000002e2c2c7c23 */ /* 0x100fe20008010841 */
[--C-:B------:R-:W-:Y:S01]  /*ef40*/  FFMA.FTZ R56, R56, UR46, -R65.reuse ;  /* 0x0000002e38387c23 */ /* 0x100fe20008010841 */
[----:B------:R-:W-:Y:S01]  /*ef50*/  FADD.FTZ R7, R69, R42 ;  /* 0x0000002a45077221 */ /* 0x000fe20000010000 */
[----:B------:R-:W-:Y:S01]  /*ef60*/  FFMA.FTZ R58, R58, UR46, -R65 ;  /* 0x0000002e3a3a7c23 */ /* 0x000fe20008010841 */
[----:B------:R-:W2:Y:S01]  /*ef70*/  MUFU.EX2 R167, R167 ;  /* 0x000000a700a77308 */ /* 0x000ea20000000800 */
[----:B0-----:R-:W-:Y:S01]  /*ef80*/  FADD.FTZ R5, R165, R38 ;  /* 0x00000026a5057221 */ /* 0x001fe20000010000 */
[----:B------:R-:W-:Y:S01]  /*ef90*/  FADD.FTZ R42, R174, R7 ;  /* 0x00000007ae2a7221 */ /* 0x000fe20000010000 */
[----:B------:R-:W-:Y:S01]  /*efa0*/  VIADD R9, R92, 0xfffffffe ;  /* 0xfffffffe5c097836 */ /* 0x000fe20000000000 */
[----:B------:R-:W-:Y:S01]  /*efb0*/  F2FP.BF16.F32.PACK_AB R161, R6, R161 ;  /* 0x000000a106a1723e */ /* 0x000fe200000010ff */
[----:B------:R-:W-:Y:S01]  /*efc0*/  IMAD.MOV.U32 R92, RZ, RZ, R151 ;  /* 0x000000ffff5c7224 */ /* 0x000fe200078e0097 */
[----:B------:R-:W-:-:S02]  /*efd0*/  F2FP.BF16.F32.PACK_AB R163, R8, R163 ;  /* 0x000000a308a3723e */ /* 0x000fc400000010ff */
[----:B------:R-:W0:Y:S01]  /*efe0*/  MUFU.EX2 R20, R20 ;  /* 0x0000001400147308 */ /* 0x000e220000000800 */
[----:B-1----:R-:W-:Y:S01]  /*eff0*/  FADD.FTZ R38, R12, R5 ;  /* 0x000000050c267221 */ /* 0x002fe20000010000 */
[----:B------:R-:W-:Y:S02]  /*f000*/  ISETP.GE.AND P1, PT, R9, R194, PT ;  /* 0x000000c20900720c */ /* 0x000fe40003f26270 */
[----:B------:R-:W-:Y:S02]  /*f010*/  F2FP.BF16.F32.PACK_AB R160, R47, R160 ;  /* 0x000000a02fa0723e */ /* 0x000fe400000010ff */
[----:B------:R-:W-:Y:S02]  /*f020*/  F2FP.BF16.F32.PACK_AB R162, R51, R162 ;  /* 0x000000a233a2723e */ /* 0x000fe400000010ff */
[----:B------:R-:W1:Y:S01]  /*f030*/  MUFU.EX2 R169, R169 ;  /* 0x000000a900a97308 */ /* 0x000e620000000800 */
[----:B--2---:R-:W-:Y:S01]  /*f040*/  FADD.FTZ R5, R167, R38 ;  /* 0x00000026a7057221 */ /* 0x004fe20000010000 */
[----:B------:R-:W-:-:S02]  /*f050*/  F2FP.BF16.F32.PACK_AB R164, R57, R164 ;  /* 0x000000a439a4723e */ /* 0x000fc400000010ff */
[----:B------:R-:W-:Y:S02]  /*f060*/  F2FP.BF16.F32.PACK_AB R166, R59, R166 ;  /* 0x000000a63ba6723e */ /* 0x000fe400000010ff */
[----:B------:R-:W-:Y:S02]  /*f070*/  F2FP.BF16.F32.PACK_AB R168, R61, R168 ;  /* 0x000000a83da8723e */ /* 0x000fe400000010ff */
[----:B------:R-:W2:Y:S01]  /*f080*/  MUFU.EX2 R26, R26 ;  /* 0x0000001a001a7308 */ /* 0x000ea20000000800 */
[----:B0-----:R-:W-:Y:S01]  /*f090*/  FADD.FTZ R38, R20, R5 ;  /* 0x0000000514267221 */ /* 0x001fe20000010000 */
[----:B------:R-:W-:Y:S02]  /*f0a0*/  F2FP.BF16.F32.PACK_AB R170, R67, R170 ;  /* 0x000000aa43aa723e */ /* 0x000fe400000010ff */
[----:B------:R-:W-:Y:S02]  /*f0b0*/  F2FP.BF16.F32.PACK_AB R172, R69, R172 ;  /* 0x000000ac45ac723e */ /* 0x000fe400000010ff */
[----:B------:R-:W-:-:S02]  /*f0c0*/  F2FP.BF16.F32.PACK_AB R174, R41, R174 ;  /* 0x000000ae29ae723e */ /* 0x000fc400000010ff */
[----:B------:R-:W0:Y:S01]  /*f0d0*/  MUFU.EX2 R171, R171 ;  /* 0x000000ab00ab7308 */ /* 0x000e220000000800 */
[----:B-1----:R-:W-:Y:S01]  /*f0e0*/  FADD.FTZ R5, R169, R38 ;  /* 0x00000026a9057221 */ /* 0x002fe20000010000 */
[----:B------:R-:W-:Y:S02]  /*f0f0*/  F2FP.BF16.F32.PACK_AB R165, R12, R165 ;  /* 0x000000a50ca5723e */ /* 0x000fe400000010ff */
[----:B------:R-:W-:-:S04]  /*f100*/  F2FP.BF16.F32.PACK_AB R167, R20, R167 ;  /* 0x000000a714a7723e */ /* 0x000fc800000010ff */
[----:B------:R-:W1:Y:S01]  /*f110*/  MUFU.EX2 R30, R30 ;  /* 0x0000001e001e7308 */ /* 0x000e620000000800 */
[C---:B--2---:R-:W-:Y:S01]  /*f120*/  FADD.FTZ R38, R26.reuse, R5 ;  /* 0x000000051a267221 */ /* 0x044fe20000010000 */
[----:B------:R-:W-:Y:S01]  /*f130*/  FADD.FTZ R5, R41, R42 ;  /* 0x0000002a29057221 */ /* 0x000fe20000010000 */
[----:B------:R-:W-:-:S03]  /*f140*/  F2FP.BF16.F32.PACK_AB R169, R26, R169 ;  /* 0x000000a91aa9723e */ /* 0x000fc600000010ff */
[----:B------:R-:W-:Y:S01]  /*f150*/  FADD.FTZ R42, R176, R5 ;  /* 0x00000005b02a7221 */ /* 0x000fe20000010000 */
[----:B------:R-:W-:Y:S01]  /*f160*/  F2FP.BF16.F32.PACK_AB R176, R45, R176 ;  /* 0x000000b02db0723e */ /* 0x000fe200000010ff */
[----:B------:R-:W2:Y:S01]  /*f170*/  MUFU.EX2 R173, R173 ;  /* 0x000000ad00ad7308 */ /* 0x000ea20000000800 */
[----:B0-----:R-:W-:Y:S01]  /*f180*/  FADD.FTZ R3, R171, R38 ;  /* 0x00000026ab037221 */ /* 0x001fe20000010000 */
[----:B------:R-:W-:-:S04]  /*f190*/  FADD.FTZ R5, R45, R42 ;  /* 0x0000002a2d057221 */ /* 0x000fc80000010000 */
[----:B------:R-:W-:Y:S01]  /*f1a0*/  FADD.FTZ R42, R178, R5 ;  /* 0x00000005b22a7221 */ /* 0x000fe20000010000 */
[C---:B------:R-:W-:Y:S01]  /*f1b0*/  F2FP.BF16.F32.PACK_AB R178, R49.reuse, R178 ;  /* 0x000000b231b2723e */ /* 0x040fe200000010ff */
[----:B------:R-:W0:Y:S01]  /*f1c0*/  MUFU.EX2 R34, R34 ;  /* 0x0000002200227308 */ /* 0x000e220000000800 */
[C---:B-1----:R-:W-:Y:S01]  /*f1d0*/  FADD.FTZ R38, R30.reuse, R3 ;  /* 0x000000031e267221 */ /* 0x042fe20000010000 */
[----:B------:R-:W-:Y:S01]  /*f1e0*/  FADD.FTZ R5, R49, R42 ;  /* 0x0000002a31057221 */ /* 0x000fe20000010000 */
[----:B------:R-:W-:-:S03]  /*f1f0*/  F2FP.BF16.F32.PACK_AB R171, R30, R171 ;  /* 0x000000ab1eab723e */ /* 0x000fc600000010ff */
[----:B------:R-:W-:Y:S01]  /*f200*/  FADD.FTZ R42, R180, R5 ;  /* 0x00000005b42a7221 */ /* 0x000fe20000010000 */
[----:B------:R-:W-:Y:S01]  /*f210*/  F2FP.BF16.F32.PACK_AB R180, R53, R180 ;  /* 0x000000b435b4723e */ /* 0x000fe200000010ff */
[----:B------:R-:W1:Y:S01]  /*f220*/  MUFU.EX2 R175, R175 ;  /* 0x000000af00af7308 */ /* 0x000e620000000800 */
[----:B--2---:R-:W-:Y:S01]  /*f230*/  FADD.FTZ R3, R173, R38 ;  /* 0x00000026ad037221 */ /* 0x004fe20000010000 */
[----:B------:R-:W-:-:S06]  /*f240*/  FADD.FTZ R5, R53, R42 ;  /* 0x0000002a35057221 */ /* 0x000fcc0000010000 */
        /* <DEDUP_REMOVED lines=13> */
[----:B------:R-:W1:Y:S01]  /*f320*/  MUFU.EX2 R75, R75 ;  /* 0x0000004b004b7308 */ /* 0x000e620000000800 */
[----:B--2---:R-:W-:-:S07]  /*f330*/  FADD.FTZ R42, R182, R5 ;  /* 0x00000005b62a7221 */ /* 0x004fce0000010000 */
[----:B------:R-:W2:Y:S01]  /*f340*/  MUFU.EX2 R14, R14 ;  /* 0x0000000e000e7308 */ /* 0x000ea20000000800 */
[----:B0-----:R-:W-:-:S07]  /*f350*/  FADD.FTZ R3, R179, R38 ;  /* 0x00000026b3037221 */ /* 0x001fce0000010000 */
[----:B------:R-:W0:Y:S01]  /*f360*/  MUFU.EX2 R184, R184 ;  /* 0x000000b800b87308 */ /* 0x000e220000000800 */
[C---:B-1----:R-:W-:Y:S01]  /*f370*/  FADD.FTZ R5, R75.reuse, R42 ;  /* 0x0000002a4b057221 */ /* 0x042fe20000010000 */
[----:B------:R-:W-:-:S06]  /*f380*/  F2FP.BF16.F32.PACK_AB R182, R75, R182 ;  /* 0x000000b64bb6723e */ /* 0x000fcc00000010ff */
[----:B------:R-:W1:Y:S01]  /*f390*/  MUFU.EX2 R181, R181 ;  /* 0x000000b500b57308 */ /* 0x000e620000000800 */
[C---:B--2---:R-:W-:Y:S01]  /*f3a0*/  FADD.FTZ R38, R14.reuse, R3 ;  /* 0x000000030e267221 */ /* 0x044fe20000010000 */
[----:B------:R-:W-:-:S06]  /*f3b0*/  F2FP.BF16.F32.PACK_AB R179, R14, R179 ;  /* 0x000000b30eb3723e */ /* 0x000fcc00000010ff */
[----:B------:R-:W2:Y:S01]  /*f3c0*/  MUFU.EX2 R77, R77 ;  /* 0x0000004d004d7308 */ /* 0x000ea20000000800 */
[----:B0-----:R-:W-:-:S07]  /*f3d0*/  FADD.FTZ R42, R184, R5 ;  /* 0x00000005b82a7221 */ /* 0x001fce0000010000 */
[----:B------:R-:W0:Y:S01]  /*f3e0*/  MUFU.EX2 R24, R24 ;  /* 0x0000001800187308 */ /* 0x000e220000000800 */
[----:B-1----:R-:W-:-:S07]  /*f3f0*/  FADD.FTZ R3, R181, R38 ;  /* 0x00000026b5037221 */ /* 0x002fce0000010000 */
[----:B------:R-:W1:Y:S01]  /*f400*/  MUFU.EX2 R186, R186 ;  /* 0x000000ba00ba7308 */ /* 0x000e620000000800 */
[C---:B--2---:R-:W-:Y:S01]  /*f410*/  FADD.FTZ R5, R77.reuse, R42 ;  /* 0x0000002a4d057221 */ /* 0x044fe20000010000 */
[----:B------:R-:W-:-:S06]  /*f420*/  F2FP.BF16.F32.PACK_AB R184, R77, R184 ;  /* 0x000000b84db8723e */ /* 0x000fcc00000010ff */
[----:B------:R-:W2:Y:S01]  /*f430*/  MUFU.EX2 R15, R15 ;  /* 0x0000000f000f7308 */ /* 0x000ea20000000800 */
[C---:B0-----:R-:W-:Y:S01]  /*f440*/  FADD.FTZ R38, R24.reuse, R3 ;  /* 0x0000000318267221 */ /* 0x041fe20000010000 */
[----:B------:R-:W-:-:S06]  /*f450*/  F2FP.BF16.F32.PACK_AB R181, R24, R181 ;  /* 0x000000b518b5723e */ /* 0x000fcc00000010ff */
[----:B------:R-:W0:Y:S01]  /*f460*/  MUFU.EX2 R79, R79 ;  /* 0x0000004f004f7308 */ /* 0x000e220000000800 */
[----:B-1----:R-:W-:-:S07]  /*f470*/  FADD.FTZ R42, R186, R5 ;  /* 0x00000005ba2a7221 */ /* 0x002fce0000010000 */
[----:B------:R-:W1:Y:S01]  /*f480*/  MUFU.EX2 R28, R28 ;  /* 0x0000001c001c7308 */ /* 0x000e620000000800 */
[----:B--2---:R-:W-:-:S07]  /*f490*/  FADD.FTZ R3, R15, R38 ;  /* 0x000000260f037221 */ /* 0x004fce0000010000 */
[----:B------:R-:W2:Y:S01]  /*f4a0*/  MUFU.EX2 R188, R188 ;  /* 0x000000bc00bc7308 */ /* 0x000ea20000000800 */
[C---:B0-----:R-:W-:Y:S01]  /*f4b0*/  FADD.FTZ R5, R79.reuse, R42 ;  /* 0x0000002a4f057221 */ /* 0x041fe20000010000 */
[----:B------:R-:W-:-:S06]  /*f4c0*/  F2FP.BF16.F32.PACK_AB R186, R79, R186 ;  /* 0x000000ba4fba723e */ /* 0x000fcc00000010ff */
        /* <DEDUP_REMOVED lines=26> */
[----:B--2---:R-:W-:-:S04]  /*f670*/  FADD.FTZ R8, R56, R5 ;  /* 0x0000000538087221 */ /* 0x004fc80000010000 */
[C---:B0-----:R-:W-:Y:S01]  /*f680*/  FADD.FTZ R8, R191.reuse, R8 ;  /* 0x00000008bf087221 */ /* 0x041fe20000010000 */
[----:B------:R-:W-:Y:S01]  /*f690*/  F2FP.BF16.F32.PACK_AB R191, R191, R56 ;  /* 0x00000038bfbf723e */ /* 0x000fe200000010ff */
[C---:B-1----:R-:W-:Y:S01]  /*f6a0*/  FADD.FTZ R3, R63.reuse, R42 ;  /* 0x0000002a3f037221 */ /* 0x042fe20000010000 */
[----:B------:R-:W-:Y:S01]  /*f6b0*/  F2FP.BF16.F32.PACK_AB R190, R63, R190 ;  /* 0x000000be3fbe723e */ /* 0x000fe200000010ff */
[----:B------:R-:W-:Y:S06]  /*f6c0*/  @!P1 BRA `(.L_x_637) ;  /* 0x0000002c001c9947 */ /* 0x000fec0003800000 */
[----:B------:R-:W-:Y:S01]  /*f6d0*/  IMAD.MOV.U32 R10, RZ, RZ, R43 ;  /* 0x000000ffff0a7224 */ /* 0x000fe200078e002b */
[----:B------:R-:W-:Y:S01]  /*f6e0*/  MOV R11, R37 ;  /* 0x00000025000b7202 */ /* 0x000fe20000000f00 */
[----:B------:R-:W-:Y:S01]  /*f6f0*/  IMAD.MOV.U32 R4, RZ, RZ, R158 ;  /* 0x000000ffff047224 */ /* 0x000fe200078e009e */
[----:B------:R-:W-:Y:S01]  /*f700*/  CS2R R150, SRZ ;  /* 0x0000000000967805 */ /* 0x000fe2000001ff00 */
[----:B------:R-:W-:Y:S01]  /*f710*/  IMAD.MOV.U32 R12, RZ, RZ, R157 ;  /* 0x000000ffff0c7224 */ /* 0x000fe200078e009d */
        /* <DEDUP_REMOVED lines=30> */
[----:B------:R-:W-:-:S07]  /*f900*/  CS2R R88, SRZ ;  /* 0x0000000000587805 */ /* 0x000fce000001ff00 */
.L_x_649:
[----:B------:R-:W-:Y:S01]  /*f910*/  ISETP.NE.AND P1, PT, R12, 0x1, PT ;  /* 0x000000010c00780c */ /* 0x000fe20003f25270 */
[----:B------:R-:W-:Y:S05]  /*f920*/  YIELD ;  /* 0x0000000000007946 */ /* 0x000fea0003800000 */
[----:B------:R-:W-:Y:S02]  /*f930*/  SEL R5, RZ, 0x1, P1 ;  /* 0x00000001ff057807 */ /* 0x000fe40000800000 */
[----:B------:R-:W-:Y:S02]  /*f940*/  ISETP.NE.AND P1, PT, R195, RZ, PT ;  /* 0x000000ffc300720c */ /* 0x000fe40003f25270 */
[----:B------:R-:W-:-:S11]  /*f950*/  LOP3.LUT R158, R4, R5, RZ, 0x3c, !PT ;  /* 0x00000005049e7212 */ /* 0x000fd600078e3cff */
[----:B------:R-:W-:Y:S05]  /*f960*/  @P1 BRA `(.L_x_638) ;  /* 0x00000000003c1947 */ /* 0x000fea0003800000 */
[----:B------:R-:W-:Y:S05]  /*f970*/  @!P0 BRA `(.L_x_639) ;  /* 0x0000000000048947 */ /* 0x000fea0003800000 */
[----:B------:R-:W-:Y:S01]  /*f980*/  BPT.TRAP 0x1 ;  /* 0x000000040000795c */ /* 0x000fe20000300000 */
.L_x_639:
[----:B------:R-:W-:Y:S01]  /*f990*/  VIADD R5, R12, 0x1 ;  /* 0x000000010c057836 */ /* 0x000fe20000000000 */
[----:B------:R-:W-:-:S04]  /*f9a0*/  SHF.L.U32 R6, R158, 0x1f, RZ ;  /* 0x0000001f9e067819 */ /* 0x000fc800000006ff */
[----:B------:R-:W-:-:S04]  /*f9b0*/  ISETP.NE.AND P2, PT, R5, 0x2, PT ;  /* 0x000000020500780c */ /* 0x000fc80003f45270 */
[----:B------:R-:W-:-:S05]  /*f9c0*/  SEL R5, R5, RZ, P2 ;  /* 0x000000ff05057207 */ /* 0x000fca0001000000 */
[----:B------:R-:W-:-:S04]  /*f9d0*/  IMAD R5, R5, 0x8, R156 ;  /* 0x0000000805057824 */ /* 0x000fc800078e029c */
[----:B------:R0:W1:Y:S01]  /*f9e0*/  SYNCS.PHASECHK.TRANS64.TRYWAIT P2, [R5+URZ+0x28830], R6 ;  /* 0x02883006050075a7 */ /* 0x000062000804017f */
[----:B------:R-:W-:Y:S05]  /*f9f0*/  @!P0 BRA `(.L_x_640) ;  /* 0x0000000000048947 */ /* 0x000fea0003800000 */
[----:B------:R-:W-:Y:S01]  /*fa00*/  BPT.TRAP 0x1 ;  /* 0x000000040000795c */ /* 0x000fe20000300000 */
.L_x_640:
[----:B------:R-:W-:Y:S04]  /*fa10*/  BSSY B0, `(.L_x_638) ;  /* 0x0000004000007945 */ /* 0x000fe80003800000 */
[----:B-1----:R-:W-:Y:S05]  /*fa20*/  @P2 BRA `(.L_x_641) ;  /* 0x0000000000082947 */ /* 0x002fea0003800000 */
[----:B------:R-:W1:Y:S02]  /*fa30*/  SYNCS.PHASECHK.TRANS64.TRYWAIT P2, [R5+URZ+0x28830], R6 ;  /* 0x02883006050075a7 */ /* 0x000e64000804017f */
[----:B-1----:R-:W-:Y:S05]  /*fa40*/  @!P2 BRA `(.L_x_642) ;  /* 0x000000e400e4a947 */ /* 0x002fea0003800000 */
.L_x_641:
[----:B------:R-:W-:Y:S05]  /*fa50*/  BSYNC B0 ;  /* 0x0000000000007941 */ /* 0x000fea0003800000 */
.L_x_638:
[----:B01----:R-:W0:Y:S01]  /*fa60*/  S2R R5, SR_TID.X ;  /* 0x0000000000057919 */ /* 0x003e220000002100 */
[----:B------:R-:W-:Y:S01]  /*fa70*/  VIADD R157, R12, 0x1 ;  /* 0x000000010c9d7836 */ /* 0x000fe20000000000 */
[----:B------:R-:W-:Y:S05]  /*fa80*/  WARPSYNC.ALL ;  /* 0x0000000000007948 */ /* 0x000fea0003800000 */
[C---:B------:R-:W-:Y:S01]  /*fa90*/  ISETP.NE.AND P2, PT, R157.reuse, 0x2, PT ;  /* 0x000000029d00780c */ /* 0x040fe20003f45270 */
[----:B------:R-:W-:Y:S02]  /*faa0*/  IMAD.MOV.U32 R7, RZ, RZ, 0x40000040 ;  /* 0x40000040ff077424 */ /* 0x000fe400078e00ff */
[----:B------:R-:W-:Y:S01]  /*fab0*/  IMAD.MOV.U32 R25, RZ, RZ, 0x40000040 ;  /* 0x40000040ff197424 */ /* 0x000fe200078e00ff */
[----:B------:R-:W-:Y:S01]  /*fac0*/  SEL R157, R157, RZ, P2 ;  /* 0x000000ff9d9d7207 */ /* 0x000fe20001000000 */
[----:B------:R-:W-:Y:S01]  /*fad0*/  IMAD.MOV.U32 R21, RZ, RZ, 0x40000040 ;  /* 0x40000040ff157424 */ /* 0x000fe200078e00ff */
[----:B------:R-:W-:Y:S01]  /*fae0*/  R2UR UR7, R7 ;  /* 0x00000000070772ca */ /* 0x000fe200000e0000 */
[----:B------:R-:W-:Y:S01]  /*faf0*/  IMAD.MOV.U32 R15, RZ, RZ, 0x40000040 ;  /* 0x40000040ff0f7424 */ /* 0x000fe200078e00ff */
[----:B------:R-:W-:Y:S01]  /*fb00*/  R2UR UR15, R25 ;  /* 0x00000000190f72ca */ /* 0x000fe200000e0000 */
[----:B------:R-:W-:Y:S01]  /*fb10*/  IMAD R6, R157, 0x800, R0 ;  /* 0x000008009d067824 */ /* 0x000fe200078e0200 */
[----:B------:R-:W-:-:S02]  /*fb20*/  R2UR UR31, R25 ;  /* 0x00000000191f72ca */ /* 0x000fc400000e0000 */
[----:B------:R-:W-:Y:S01]  /*fb30*/  R2UR UR11, R21 ;  /* 0x00000000150b72ca */ /* 0x000fe200000e0000 */
[C---:B------:R-:W-:Y:S01]  /*fb40*/  VIADD R20, R6.reuse, 0x2 ;  /* 0x0000000206147836 */ /* 0x040fe20000000000 */
[C---:B------:R-:W-:Y:S01]  /*fb50*/  IADD3 R24, R6.reuse, 0x4, RZ ;  /* 0x0000000406187810 */ /* 0x040fe20007ffe0ff */
[C---:B------:R-:W-:Y:S01]  /*fb60*/  VIADD R14, R6.reuse, 0x6 ;  /* 0x00000006060e7836 */ /* 0x040fe20000000000 */
[----:B------:R-:W-:Y:S02]  /*fb70*/  R2UR UR6, R6 ;  /* 0x00000000060672ca */ /* 0x000fe400000e0000 */
[----:B------:R-:W-:Y:S01]  /*fb80*/  R2UR UR14, R24 ;  /* 0x00000000180e72ca */ /* 0x000fe200000e0000 */
[----:B------:R-:W-:Y:S01]  /*fb90*/  VIADD R24, R6, 0x404 ;  /* 0x0000040406187836 */ /* 0x000fe20000000000 */
[----:B------:R-:W-:Y:S01]  /*fba0*/  R2UR UR10, R20 ;  /* 0x00000000140a72ca */ /* 0x000fe200000e0000 */
[----:B------:R-:W-:Y:S01]  /*fbb0*/  VIADD R20, R6, 0x400 ;  /* 0x0000040006147836 */ /* 0x000fe20000000000 */
[----:B------:R-:W-:Y:S01]  /*fbc0*/  R2UR UR18, R14 ;  /* 0x000000000e1272ca */ /* 0x000fe200000e0000 */
[----:B------:R-:W-:Y:S01]  /*fbd0*/  VIADD R14, R6, 0x402 ;  /* 0x00000402060e7836 */ /* 0x000fe20000000000 */
[----:B------:R-:W-:-:S02]  /*fbe0*/  R2UR UR30, R24 ;  /* 0x00000000181e72ca */ /* 0x000fc400000e0000 */
[----:B0-----:R-:W-:Y:S02]  /*fbf0*/  SHF.R.U32.HI R5, RZ, 0x7, R5 ;  /* 0x00000007ff057819 */ /* 0x001fe40000011605 */
[----:B------:R-:W-:Y:S02]  /*fc00*/  R2UR UR19, R15 ;  /* 0x000000000f1372ca */ /* 0x000fe400000e0000 */
[----:B------:R-:W-:Y:S01]  /*fc10*/  R2UR UR22, R20 ;  /* 0x00000000141672ca */ /* 0x000fe200000e0000 */
[----:B------:R-:W-:Y:S01]  /*fc20*/  VIADD R5, R5, 0x8 ;  /* 0x0000000805057836 */ /* 0x000fe20000000000 */
[----:B------:R-:W-:Y:S02]  /*fc30*/  R2UR UR23, R21 ;  /* 0x00000000151772ca */ /* 0x000fe400000e0000 */
[----:B------:R-:W-:Y:S02]  /*fc40*/  R2UR UR26, R14 ;  /* 0x000000000e1a72ca */ /* 0x000fe400000e0000 */
[----:B------:R0:W-:Y:S01]  /*fc50*/  BAR.SYNC.DEFER_BLOCKING R5, 0x100 ;  /* 0x000400050000751d */ /* 0x0001e20000010000 */
[----:B------:R-:W-:-:S02]  /*fc60*/  R2UR UR27, R15 ;  /* 0x000000000f1b72ca */ /* 0x000fc400000e0000 */
[----:B------:R-:W-:Y:S02]  /*fc70*/  IADD3 R6, R6, 0x406, RZ ;  /* 0x0000040606067810 */ /* 0x000fe40007ffe0ff */
[----:B------:R-:W-:Y:S02]  /*fc80*/  R2UR UR35, R7 ;  /* 0x00000000072372ca */ /* 0x000fe400000e0000 */
[----:B------:R-:W-:Y:S01]  /*fc90*/  R2UR UR34, R6 ;  /* 0x00000000062272ca */ /* 0x000fe200000e0000 */
        /* <DEDUP_REMOVED lines=27> */
.L_x_644:
[----:B------:R-:W-:Y:S01]  /*fe50*/  SHF.L.U32 R4, R4, 0x1f, RZ ;  /* 0x0000001f04047819 */ /* 0x000fe200000006ff */
[----:B------:R-:W-:-:S04]  /*fe60*/  IMAD R5, R12, 0x8, R156 ;  /* 0x000000080c057824 */ /* 0x000fc800078e029c */
[----:B------:R0:W1:Y:S01]  /*fe70*/  SYNCS.PHASECHK.TRANS64.TRYWAIT P1, [R5+URZ+0x28850], R4 ;  /* 0x02885004050075a7 */ /* 0x000062000802017f */
[----:B------:R-:W-:Y:S05]  /*fe80*/  @!P0 BRA `(.L_x_645) ;  /* 0x0000000000048947 */ /* 0x000fea0003800000 */
[----:B------:R-:W-:Y:S01]  /*fe90*/  BPT.TRAP 0x1 ;  /* 0x000000040000795c */ /* 0x000fe20000300000 */
.L_x_645:
[----:B-1----:R-:W-:Y:S05]  /*fea0*/  @P1 BRA `(.L_x_643) ;  /* 0x0000000000081947 */ /* 0x002fea0003800000 */
[----:B------:R-:W1:Y:S02]  /*feb0*/  SYNCS.PHASECHK.TRANS64.TRYWAIT P1, [R5+URZ+0x28850], R4 ;  /* 0x02885004050075a7 */ /* 0x000e64000802017f */
[----:B-1----:R-:W-:Y:S05]  /*fec0*/  @!P1 BRA `(.L_x_646) ;  /* 0x000000e000d89947 */ /* 0x002fea0003800000 */
.L_x_643:
[----:B01----:R-:W-:Y:S01]  /*fed0*/  VIADD R4, R156, 0x400 ;  /* 0x000004009c047836 */ /* 0x003fe20000000000 */
[----:B------:R-:W-:Y:S05]  /*fee0*/  WARPSYNC.ALL ;  /* 0x0000000000007948 */ /* 0x000fea0003800000 */
[----:B------:R-:W-:Y:S01]  /*fef0*/  SHF.R.U32.HI R4, RZ, 0x4, R4 ;  /* 0x00000004ff047819 */ /* 0x000fe20000011604 */
[----:B------:R-:W-:Y:S01]  /*ff00*/  IMAD.MOV.U32 R5, RZ, RZ, 0x40000040 ;  /* 0x40000040ff057424 */ /* 0x000fe200078e00ff */
[----:B------:R-:W-:Y:S01]  /*ff10*/  WARPGROUP.ARRIVE ;  /* 0x00000000000079c5 */ /* 0x000fe20000000000 */
[----:B------:R-:W-:Y:S01]  /*ff20*/  IMAD.MOV.U32 R7, RZ, RZ, 0x40000040 ;  /* 0x40000040ff077424 */ /* 0x000fe200078e00ff */
[----:B------:R-:W-:-:S04]  /*ff30*/  LOP3.LUT R4, R4, 0x3fff, RZ, 0xc0, !PT ;  /* 0x00003fff04047812 */ /* 0x000fc800078ec0ff */
[----:B------:R-:W0:Y:S01]  /*ff40*/  S2R R13, SR_TID.X ;  /* 0x00000000000d7919 */ /* 0x000e220000002100 */
[----:B------:R-:W-:Y:S02]  /*ff50*/  R2UR UR7, R5 ;  /* 0x00000000050772ca */ /* 0x000fe400000e0000 */
[----:B------:R-:W-:Y:S02]  /*ff60*/  LOP3.LUT R4, R4, 0x4000000, RZ, 0xfc, !PT ;  /* 0x0400000004047812 */ /* 0x000fe400078efcff */
[----:B------:R-:W-:-:S03]  /*ff70*/  MOV R5, 0x40000040 ;  /* 0x4000004000057802 */ /* 0x000fc60000000f00 */
[----:B------:R-:W-:-:S04]  /*ff80*/  IMAD R4, R12, 0x800, R4 ;  /* 0x000008000c047824 */ /* 0x000fc800078e0204 */
[C---:B------:R-:W-:Y:S01]  /*ff90*/  VIADD R6, R4.reuse, 0x80 ;  /* 0x0000008004067836 */ /* 0x040fe20000000000 */
[----:B------:R-:W-:-:S13]  /*ffa0*/  R2UR UR6, R4 ;  /* 0x00000000040672ca */ /* 0x000fda00000e0000 */
[----:B------:R-:W-:Y:S01]  /*ffb0*/  HGMMA.64x128x16.F32.BF16 R88, R160, gdesc[UR4].tnspB, R88, gsb0 ;  /* 0x41e00004a0587df0 */ /* 0x000fe20008001858 */
[----:B------:R-:W-:Y:S01]  /*ffc0*/  R2UR UR6, R6 ;  /* 0x00000000060672ca */ /* 0x000fe200000e0000 */
[----:B------:R-:W-:Y:S01]  /*ffd0*/  VIADD R6, R4, 0x100 ;  /* 0x0000010004067836 */ /* 0x000fe20000000000 */
[----:B------:R-:W-:Y:S01]  /*ffe0*/  R2UR UR7, R7 ;  /* 0x00000000070772ca */ /* 0x000fe200000e0000 */
[----:B------:R-:W-:Y:S01]  /*fff0*/  IMAD.MOV.U32 R7, RZ, RZ, 0x40000040 ;  /* 0x40000040ff077424 */ /* 0x000fe200078e00ff */
[----:B0-----:R-:W-:Y:S01]  /*10000*/  SHF.R.U32.HI R13, RZ, 0x7, R13 ;  /* 0x00000007ff0d7819 */ /* 0x001fe2000001160d */
[----:B------:R-:W-:Y:S02]  /*10010*/  WARPGROUP.DEPBAR.LE gsb0, 0x0 ;  /* 0x00008000000079c5 */ /* 0x000fe40000010000 */
[----:B------:R-:W-:-:S08]  /*10020*/  WARPGROUP.ARRIVE ;  /* 0x00000000000079c5 */ /* 0x000fd00000000000 */
[----:B------:R-:W-:Y:S01]  /*10030*/  HGMMA.64x128x16.F32.BF16 R88, R164, gdesc[UR4].tnspB, R88, gsb0 ;  /* 0x41e00004a4587df0 */ /* 0x000fe20008001858 */
[----:B------:R-:W-:Y:S02]  /*10040*/  R2UR UR6, R6 ;  /* 0x00000000060672ca */ /* 0x000fe400000e0000 */
[----:B------:R-:W-:Y:S01]  /*10050*/  R2UR UR7, R7 ;  /* 0x00000000070772ca */ /* 0x000fe200000e0000 */
[----:B------:R-:W-:Y:S01]  /*10060*/  IMAD.MOV.U32 R7, RZ, RZ, 0x40000040 ;  /* 0x40000040ff077424 */ /* 0x000fe200078e00ff */
[----:B------:R-:W-:Y:S01]  /*10070*/  IADD3 R6, R4, 0x180, RZ ;  /* 0x0000018004067810 */ /* 0x000fe20007ffe0ff */
[----:B------:R-:W-:Y:S02]  /*10080*/  WARPGROUP.DEPBAR.LE gsb0, 0x0 ;  /* 0x00008000000079c5 */ /* 0x000fe40000010000 */
[----:B------:R-:W-:-:S08]  /*10090*/  WARPGROUP.ARRIVE ;  /* 0x00000000000079c5 */ /* 0x000fd00000000000 */
[----:B------:R-:W-:Y:S01]  /*100a0*/  HGMMA.64x128x16.F32.BF16 R88, R168, gdesc[UR4].tnspB, R88, gsb0 ;  /* 0x41e00004a8587df0 */ /* 0x000fe20008001858 */
[----:B------:R-:W-:Y:S01]  /*100b0*/  R2UR UR6, R6 ;  /* 0x00000000060672ca */ /* 0x000fe200000e0000 */
[----:B------:R-:W-:Y:S01]  /*100c0*/  VIADD R6, R4, 0x200 ;  /* 0x0000020004067836 */ /* 0x000fe20000000000 */
[----:B------:R-:W-:Y:S01]  /*100d0*/  R2UR UR7, R7 ;  /* 0x00000000070772ca */ /* 0x000fe200000e0000 */
[----:B------:R-:W-:Y:S01]  /*100e0*/  IMAD.MOV.U32 R7, RZ, RZ, 0x40000040 ;  /* 0x40000040ff077424 */ /* 0x000fe200078e00ff */
[----:B------:R-:W-:Y:S02]  /*100f0*/  WARPGROUP.DEPBAR.LE gsb0, 0x0 ;  /* 0x00008000000079c5 */ /* 0x000fe40000010000 */
[----:B------:R-:W-:-:S09]  /*10100*/  WARPGROUP.ARRIVE ;  /* 0x00000000000079c5 */ /* 0x000fd20000000000 */
        /* <DEDUP_REMOVED lines=9> */
[C---:B------:R-:W-:Y:S01]  /*101a0*/  VIADD R6, R4.reuse, 0x300 ;  /* 0x0000030004067836 */ /* 0x040fe20000000000 */
[----:B------:R-:W-:Y:S01]  /*101b0*/  R2UR UR7, R7 ;  /* 0x00000000070772ca */ /* 0x000fe200000e0000 */
[----:B------:R-:W-:Y:S02]  /*101c0*/  IMAD.MOV.U32 R7, RZ, RZ, 0x40000040 ;  /* 0x40000040ff077424 */ /* 0x000fe400078e00ff */
[----:B------:R-:W-:Y:S01]  /*101d0*/  VIADD R4, R4, 0x380 ;  /* 0x0000038004047836 */ /* 0x000fe20000000000 */
[----:B------:R-:W-:Y:S02]  /*101e0*/  WARPGROUP.DEPBAR.LE gsb0, 0x0 ;  /* 0x00008000000079c5 */ /* 0x000fe40000010000 */
[----:B------:R-:W-:-:S07]  /*101f0*/  WARPGROUP.ARRIVE ;  /* 0x00000000000079c5 */ /* 0x000fce0000000000 */
[----:B------:R-:W-:Y:S01]  /*10200*/  HGMMA.64x128x16.F32.BF16 R88, R180, gdesc[UR4].tnspB, R88, gsb0 ;  /* 0x41e00004b4587df0 */ /* 0x000fe20008001858 */
[----:B------:R-:W-:Y:S02]  /*10210*/  R2UR UR6, R6 ;  /* 0x00000000060672ca */ /* 0x000fe400000e0000 */
[----:B------:R-:W-:Y:S01]  /*10220*/  R2UR UR7, R7 ;  /* 0x00000000070772ca */ /* 0x000fe200000e0000 */
[----:B------:R-:W-:Y:S02]  /*10230*/  WARPGROUP.DEPBAR.LE gsb0, 0x0 ;  /* 0x00008000000079c5 */ /* 0x000fe40000010000 */
[----:B------:R-:W-:-:S10]  /*10240*/  WARPGROUP.ARRIVE ;  /* 0x00000000000079c5 */ /* 0x000fd40000000000 */
[----:B------:R-:W-:Y:S01]  /*10250*/  HGMMA.64x128x16.F32.BF16 R88, R184, gdesc[UR4].tnspB, R88, gsb0 ;  /* 0x41e00004b8587df0 */ /* 0x000fe20008001858 */
[----:B------:R-:W-:Y:S02]  /*10260*/  R2UR UR6, R4 ;  /* 0x00000000040672ca */ /* 0x000fe400000e0000 */
[----:B------:R-:W-:Y:S02]  /*10270*/  R2UR UR7, R5 ;  /* 0x00000000050772ca */ /* 0x000fe400000e0000 */
[----:B------:R-:W-:Y:S01]  /*10280*/  IADD3 R4, -R13, 0xb, RZ ;  /* 0x0000000b0d047810 */ /* 0x000fe20007ffe1ff */
[----:B------:R-:W-:Y:S02]  /*10290*/  WARPGROUP.DEPBAR.LE gsb0, 0x0 ;  /* 0x00008000000079c5 */ /* 0x000fe40000010000 */
[----:B------:R-:W-:-:S08]  /*102a0*/  WARPGROUP.ARRIVE ;  /* 0x00000000000079c5 */ /* 0x000fd00000000000 */
[----:B------:R-:W-:Y:S03]  /*102b0*/  HGMMA.64x128x16.F32.BF16 R88, R188, gdesc[UR4].tnspB, R88, gsb0 ;  /* 0x41e00004bc587df0 */ /* 0x000fe60008001858 */
[----:B------:R-:W-:Y:S02]  /*102c0*/  WARPGROUP.DEPBAR.LE gsb0, 0x0 ;  /* 0x00008000000079c5 */ /* 0x000fe40000010000 */
[----:B------:R0:W-:Y:S06]  /*102d0*/  BAR.ARV R4, 0x100 ;  /* 0x000400040000751d */ /* 0x0001ec0000002000 */
[----:B------:R-:W-:Y:S05]  /*102e0*/  @!P0 BRA `(.L_x_647) ;  /* 0x0000000000048947 */ /* 0x000fea0003800000 */
[----:B------:R-:W-:Y:S01]  /*102f0*/  BPT.TRAP 0x1 ;  /* 0x000000040000795c */ /* 0x000fe20000300000 */
.L_x_647:
        /* <DEDUP_REMOVED lines=72> */
[----:B------:R-:W-:-:S06]  /*10780*/  UMOV UR46, UR44 ;  /* 0x0000002c002e7c82 */ /* 0x000fcc0008000000 */
        /* <DEDUP_REMOVED lines=11> */
[----:B0-----:R-:W-:Y:S01]  /*10840*/  FMNMX.FTZ R37, R27, R70, !PT ;  /* 0x000000461b257209 */ /* 0x001fe20007810000 */
[----:B------:R-:W-:Y:S01]  /*10850*/  FMUL.FTZ R70, R77, UR45 ;  /* 0x0000002d4d467c20 */ /* 0x000fe20008410000 */
[----:B------:R-:W-:-:S05]  /*10860*/  FMUL.FTZ R77, R84, UR45 ;  /* 0x0000002d544d7c20 */ /* 0x000fca0008410000 */
        /* <DEDUP_REMOVED lines=15> */
[----:B--2---:R-:W-:Y:S01]  /*10960*/  FMNMX.FTZ R37, R35, R72, !PT ;  /* 0x0000004823257209 */ /* 0x004fe20007810000 */
[----:B------:R-:W-:Y:S01]  /*10970*/  FMUL.FTZ R72, R79, UR45 ;  /* 0x0000002d4f487c20 */ /* 0x000fe20008410000 */
[----:B------:R-:W-:-:S05]  /*10980*/  FMUL.FTZ R79, R86, UR45 ;  /* 0x0000002d564f7c20 */ /* 0x000fca0008410000 */
        /* <DEDUP_REMOVED lines=15> */
[----:B-1----:R-:W-:Y:S01]  /*10a80*/  FMNMX.FTZ R37, R45, R74, !PT ;  /* 0x0000004a2d257209 */ /* 0x002fe20007810000 */
[----:B------:R-:W-:-:S06]  /*10a90*/  FMUL.FTZ R74, R81, UR45 ;  /* 0x0000002d514a7c20 */ /* 0x000fcc0008410000 */
        /* <DEDUP_REMOVED lines=16> */
[----:B------:R-:W-:-:S06]  /*10ba0*/  FMUL.FTZ R76, R83, UR45 ;  /* 0x0000002d534c7c20 */ /* 0x000fcc0008410000 */
        /* <DEDUP_REMOVED lines=16> */
[----:B------:R-:W-:-:S06]  /*10cb0*/  FMUL.FTZ R78, R85, UR45 ;  /* 0x0000002d554e7c20 */ /* 0x000fcc0008410000 */
        /* <DEDUP_REMOVED lines=35> */
[----:B--2---:R-:W-:-:S03]  /*10ef0*/  FMNMX.FTZ R43, R79, R84, !PT ;  /* 0x000000544f2b7209 */ /* 0x004fc60007810000 */
[----:B------:R-:W1:Y:S01]  /*10f00*/  SHFL.BFLY PT, R84, R81, 0x2, 0x1f ;  /* 0x0c401f0051547f89 */ /* 0x000e6200000e0000 */
[----:B0-----:R-:W-:-:S05]  /*10f10*/  FMNMX.FTZ R82, R80, R43, !PT ;  /* 0x0000002b50527209 */ /* 0x001fca0007810000 */
[----:B------:R-:W0:Y:S01]  /*10f20*/  SHFL.BFLY PT, R37, R82, 0x2, 0x1f ;  /* 0x0c401f0052257f89 */ /* 0x000e2200000e0000 */
[----:B-1----:R-:W-:Y:S02]  /*10f30*/  FMNMX.FTZ R84, R81, R84, !PT ;  /* 0x0000005451547209 */ /* 0x002fe40007810000 */
[----:B0-----:R-:W-:-:S03]  /*10f40*/  FMNMX.FTZ R83, R82, R37, !PT ;  /* 0x0000002552537209 */ /* 0x001fc60007810000 */
[----:B------:R-:W0:Y:S04]  /*10f50*/  SHFL.BFLY PT, R37, R84, 0x1, 0x1f ;  /* 0x0c201f0054257f89 */ /* 0x000e2800000e0000 */
[----:B------:R-:W1:Y:S01]  /*10f60*/  SHFL.BFLY PT, R86, R83, 0x1, 0x1f ;  /* 0x0c201f0053567f89 */ /* 0x000e6200000e0000 */
[----:B0-----:R-:W-:Y:S02]  /*10f70*/  FMNMX.FTZ R37, R84, R37, !PT ;  /* 0x0000002554257209 */ /* 0x001fe40007810000 */
[----:B-1----:R-:W-:-:S03]  /*10f80*/  FMNMX.FTZ R43, R83, R86, !PT ;  /* 0x00000056532b7209 */ /* 0x002fc60007810000 */
[C---:B------:R-:W-:Y:S01]  /*10f90*/  FMUL.FTZ R81, R37.reuse, UR46 ;  /* 0x0000002e25517c20 */ /* 0x040fe20008410000 */
[----:B------:R-:W-:-:S03]  /*10fa0*/  FADD.FTZ R11, -R37, R11 ;  /* 0x0000000b250b7221 */ /* 0x000fc60000010100 */
[--C-:B------:R-:W-:Y:S01]  /*10fb0*/  FFMA.FTZ R168, R31, UR46, -R81.reuse ;  /* 0x0000002e1fa87c23 */ /* 0x100fe20008010851 */
[--C-:B------:R-:W-:Y:S01]  /*10fc0*/  FFMA.FTZ R31, R41, UR46, -R81.reuse ;  /* 0x0000002e291f7c23 */ /* 0x100fe20008010851 */
[C---:B------:R-:W-:Y:S01]  /*10fd0*/  FADD.FTZ R10, -R43.reuse, R10 ;  /* 0x0000000a2b0a7221 */ /* 0x040fe20000010100 */
[----:B------:R-:W-:Y:S01]  /*10fe0*/  FMUL.FTZ R41, R43, UR46 ;  /* 0x0000002e2b297c20 */ /* 0x000fe20008410000 */
[----:B------:R-:W-:Y:S01]  /*10ff0*/  FMUL.FTZ R11, R11, UR46 ;  /* 0x0000002e0b0b7c20 */ /* 0x000fe20008410000 */
[----:B------:R-:W-:Y:S01]  /*11000*/  FFMA.FTZ R160, R4, UR46, -R81 ;  /* 0x0000002e04a07c23 */ /* 0x000fe20008010851 */
[----:B------:R-:W-:Y:S01]  /*11010*/  FMUL.FTZ R10, R10, UR46 ;  /* 0x0000002e0a0a7c20 */ /* 0x000fe20008410000 */
[----:B------:R-:W-:Y:S01]  /*11020*/  FFMA.FTZ R161, R6, UR46, -R41 ;  /* 0x0000002e06a17c23 */ /* 0x000fe20008010829 */
[--C-:B------:R-:W-:Y:S01]  /*11030*/  FFMA.FTZ R86, R5, UR46, -R81.reuse ;  /* 0x0000002e05567c23 */ /* 0x100fe20008010851 */
[----:B------:R-:W-:Y:S01]  /*11040*/  FFMA.FTZ R176, R49, UR46, -R81 ;  /* 0x0000002e31b07c23 */ /* 0x000fe20008010851 */
[----:B------:R-:W-:Y:S01]  /*11050*/  FFMA.FTZ R49, R7, UR46, -R41 ;  /* 0x0000002e07317c23 */ /* 0x000fe20008010829 */
[----:B------:R-:W-:Y:S01]  /*11060*/  MUFU.EX2 R11, R11 ;  /* 0x0000000b000b7308 */ /* 0x000fe20000000800 */
[----:B------:R-:W-:Y:S01]  /*11070*/  FFMA.FTZ R162, R13, UR46, -R81 ;  /* 0x0000002e0da27c23 */ /* 0x000fe20008010851 */
[----:B------:R-:W-:Y:S01]  /*11080*/  FFMA.FTZ R163, R15, UR46, -R41 ;  /* 0x0000002e0fa37c23 */ /* 0x000fe20008010829 */
[--C-:B------:R-:W-:Y:S01]  /*11090*/  FFMA.FTZ R83, R28, UR46, -R81.reuse ;  /* 0x0000002e1c537c23 */ /* 0x100fe20008010851 */
[--C-:B------:R-:W-:Y:S01]  /*110a0*/  FFMA.FTZ R85, R14, UR46, -R81.reuse ;  /* 0x0000002e0e557c23 */ /* 0x100fe20008010851 */
[----:B------:R-:W-:Y:S01]  /*110b0*/  FFMA.FTZ R28, R46, UR46, -R81 ;  /* 0x0000002e2e1c7c23 */ /* 0x000fe20008010851 */
[----:B------:R-:W-:Y:S01]  /*110c0*/  FFMA.FTZ R46, R20, UR46, -R41 ;  /* 0x0000002e142e7c23 */ /* 0x000fe20008010829 */
[----:B------:R-:W-:Y:S01]  /*110d0*/  FFMA.FTZ R164, R21, UR46, -R81 ;  /* 0x0000002e15a47c23 */ /* 0x000fe20008010851 */
[----:B------:R-:W0:Y:S01]  /*110e0*/  MUFU.EX2 R160, R160 ;  /* 0x000000a000a07308 */ /* 0x000e220000000800 */
[----:B------:R-:W-:Y:S01]  /*110f0*/  FFMA.FTZ R165, R25, UR46, -R41 ;  /* 0x0000002e19a57c23 */ /* 0x000fe20008010829 */
[--C-:B------:R-:W-:Y:S01]  /*11100*/  FFMA.FTZ R84, R24, UR46, -R81.reuse ;  /* 0x0000002e18547c23 */ /* 0x100fe20008010851 */
[----:B------:R-:W-:Y:S01]  /*11110*/  FFMA.FTZ R174, R45, UR46, -R81 ;  /* 0x0000002e2dae7c23 */ /* 0x000fe20008010851 */
[----:B------:R-:W-:Y:S01]  /*11120*/  FFMA.FTZ R45, R26, UR46, -R41 ;  /* 0x0000002e1a2d7c23 */ /* 0x000fe20008010829 */
[----:B------:R-:W-:Y:S01]  /*11130*/  FFMA.FTZ R166, R27, UR46, -R81 ;  /* 0x0000002e1ba67c23 */ /* 0x000fe20008010851 */
[----:B------:R-:W-:Y:S01]  /*11140*/  FFMA.FTZ R167, R29, UR46, -R41 ;  /* 0x0000002e1da77c23 */ /* 0x000fe20008010829 */
[----:B------:R-:W-:Y:S01]  /*11150*/  FFMA.FTZ R172, R40, UR46, -R81 ;  /* 0x0000002e28ac7c23 */ /* 0x000fe20008010851 */
[----:B------:R-:W-:Y:S01]  /*11160*/  MUFU.EX2 R10, R10 ;  /* 0x0000000a000a7308 */ /* 0x000fe20000000800 */
[--C-:B------:R-:W-:Y:S01]  /*11170*/  FFMA.FTZ R40, R30, UR46, -R41.reuse ;  /* 0x0000002e1e287c23 */ /* 0x100fe20008010829 */
[----:B------:R-:W-:Y:S01]  /*11180*/  FFMA.FTZ R169, R33, UR46, -R41 ;  /* 0x0000002e21a97c23 */ /* 0x000fe20008010829 */
[--C-:B------:R-:W-:Y:S01]  /*11190*/  FFMA.FTZ R82, R32, UR46, -R81.reuse ;  /* 0x0000002e20527c23 */ /* 0x100fe20008010851 */
[----:B------:R-:W-:Y:S01]  /*111a0*/  FFMA.FTZ R32, R36, UR46, -R81 ;  /* 0x0000002e24207c23 */ /* 0x000fe20008010851 */
[----:B------:R-:W-:Y:S01]  /*111b0*/  FFMA.FTZ R36, R34, UR46, -R41 ;  /* 0x0000002e22247c23 */ /* 0x000fe20008010829 */
[----:B------:R-:W-:Y:S01]  /*111c0*/  FFMA.FTZ R170, R35, UR46, -R81 ;  /* 0x0000002e23aa7c23 */ /* 0x000fe20008010851 */
[--C-:B------:R-:W-:Y:S01]  /*111d0*/  FFMA.FTZ R171, R38, UR46, -R41.reuse ;  /* 0x0000002e26ab7c23 */ /* 0x100fe20008010829 */
[----:B------:R-:W1:Y:S01]  /*111e0*/  MUFU.EX2 R161, R161 ;  /* 0x000000a100a17308 */ /* 0x000e620000000800 */
[----:B0-----:R-:W-:Y:S01]  /*111f0*/  FFMA.FTZ R3, R11, R3, R160 ;  /* 0x000000030b037223 */ /* 0x001fe200000100a0 */
[--C-:B------:R-:W-:Y:S01]  /*11200*/  FFMA.FTZ R34, R39, UR46, -R41.reuse ;  /* 0x0000002e27227c23 */ /* 0x100fe20008010829 */
[--C-:B------:R-:W-:Y:S01]  /*11210*/  FFMA.FTZ R173, R42, UR46, -R41.reuse ;  /* 0x0000002e2aad7c23 */ /* 0x100fe20008010829 */
[--C-:B------:R-:W-:Y:S01]  /*11220*/  FFMA.FTZ R33, R44, UR46, -R41.reuse ;  /* 0x0000002e2c217c23 */ /* 0x100fe20008010829 */
[--C-:B------:R-:W-:Y:S01]  /*11230*/  FFMA.FTZ R175, R47, UR46, -R41.reuse ;  /* 0x0000002e2faf7c23 */ /* 0x100fe20008010829 */
[--C-:B------:R-:W-:Y:S01]  /*11240*/  FFMA.FTZ R30, R48, UR46, -R41.reuse ;  /* 0x0000002e301e7c23 */ /* 0x100fe20008010829 */
[----:B------:R-:W-:Y:S01]  /*11250*/  FFMA.FTZ R177, R51, UR46, -R41 ;  /* 0x0000002e33b17c23 */ /* 0x000fe20008010829 */
[----:B------:R-:W0:Y:S01]  /*11260*/  MUFU.EX2 R86, R86 ;  /* 0x0000005600567308 */ /* 0x000e220000000800 */
[----:B------:R-:W-:Y:S01]  /*11270*/  FFMA.FTZ R27, R50, UR46, -R81 ;  /* 0x0000002e321b7c23 */ /* 0x000fe20008010851 */
[----:B------:R-:W-:Y:S01]  /*11280*/  FFMA.FTZ R29, R52, UR46, -R41 ;  /* 0x0000002e341d7c23 */ /* 0x000fe20008010829 */
[----:B------:R-:W-:Y:S01]  /*11290*/  FFMA.FTZ R178, R53, UR46, -R81 ;  /* 0x0000002e35b27c23 */ /* 0x000fe20008010851 */
[----:B------:R-:W-:Y:S01]  /*112a0*/  FFMA.FTZ R179, R55, UR46, -R41 ;  /* 0x0000002e37b37c23 */ /* 0x000fe20008010829 */
[----:B------:R-:W-:Y:S01]  /*112b0*/  FFMA.FTZ R24, R54, UR46, -R81 ;  /* 0x0000002e36187c23 */ /* 0x000fe20008010851 */
[----:B------:R-:W-:Y:S01]  /*112c0*/  FFMA.FTZ R26, R56, UR46, -R41 ;  /* 0x0000002e381a7c23 */ /* 0x000fe20008010829 */
[----:B------:R-:W-:Y:S01]  /*112d0*/  FFMA.FTZ R180, R57, UR46, -R81 ;  /* 0x0000002e39b47c23 */ /* 0x000fe20008010851 */
[----:B------:R-:W2:Y:S01]  /*112e0*/  MUFU.EX2 R49, R49 ;  /* 0x0000003100317308 */ /* 0x000ea20000000800 */
[----:B-1----:R-:W-:Y:S01]  /*112f0*/  FFMA.FTZ R8, R10, R8, R161 ;  /* 0x000000080a087223 */ /* 0x002fe200000100a1 */
[----:B------:R-:W-:Y:S01]  /*11300*/  FFMA.FTZ R181, R59, UR46, -R41 ;  /* 0x0000002e3bb57c23 */ /* 0x000fe20008010829 */
[----:B------:R-:W-:Y:S01]  /*11310*/  FFMA.FTZ R21, R58, UR46, -R81 ;  /* 0x0000002e3a157c23 */ /* 0x000fe20008010851 */
[----:B------:R-:W-:Y:S01]  /*11320*/  FFMA.FTZ R25, R60, UR46, -R41 ;  /* 0x0000002e3c197c23 */ /* 0x000fe20008010829 */
[----:B------:R-:W-:Y:S01]  /*11330*/  FFMA.FTZ R182, R61, UR46, -R81 ;  /* 0x0000002e3db67c23 */ /* 0x000fe20008010851 */
[----:B------:R-:W-:Y:S01]  /*11340*/  FFMA.FTZ R183, R63, UR46, -R41 ;  /* 0x0000002e3fb77c23 */ /* 0x000fe20008010829 */
[----:B------:R-:W-:Y:S01]  /*11350*/  FFMA.FTZ R14, R62, UR46, -R81 ;  /* 0x0000002e3e0e7c23 */ /* 0x000fe20008010851 */
[----:B------:R-:W1:Y:S01]  /*11360*/  MUFU.EX2 R162, R162 ;  /* 0x000000a200a27308 */ /* 0x000e620000000800 */
[----:B0-----:R-:W-:Y:S01]  /*11370*/  FADD.FTZ R3, R86, R3 ;  /* 0x0000000356037221 */ /* 0x001fe20000010000 */
[----:B------:R-:W-:Y:S01]  /*11380*/  FFMA.FTZ R20, R64, UR46, -R41 ;  /* 0x0000002e40147c23 */ /* 0x000fe20008010829 */
[----:B------:R-:W-:Y:S01]  /*11390*/  FFMA.FTZ R184, R65, UR46, -R81 ;  /* 0x0000002e41b87c23 */ /* 0x000fe20008010851 */
[----:B------:R-:W-:Y:S01]  /*113a0*/  FFMA.FTZ R185, R67, UR46, -R41 ;  /* 0x0000002e43b97c23 */ /* 0x000fe20008010829 */
[----:B------:R-:W-:Y:S01]  /*113b0*/  FFMA.FTZ R13, R66, UR46, -R81 ;  /* 0x0000002e420d7c23 */ /* 0x000fe20008010851 */
[----:B------:R-:W-:Y:S01]  /*113c0*/  FFMA.FTZ R15, R68, UR46, -R41 ;  /* 0x0000002e440f7c23 */ /* 0x000fe20008010829 */
[----:B------:R-:W-:Y:S01]  /*113d0*/  FFMA.FTZ R186, R69, UR46, -R81 ;  /* 0x0000002e45ba7c23 */ /* 0x000fe20008010851 */
[----:B------:R-:W0:Y:S01]  /*113e0*/  MUFU.EX2 R163, R163 ;  /* 0x000000a300a37308 */ /* 0x000e220000000800 */
[----:B--2---:R-:W-:Y:S01]  /*113f0*/  FADD.FTZ R8, R49, R8 ;  /* 0x0000000831087221 */ /* 0x004fe20000010000 */
[----:B------:R-:W-:Y:S01]  /*11400*/  FFMA.FTZ R187, R71, UR46, -R41 ;  /* 0x0000002e47bb7c23 */ /* 0x000fe20008010829 */
[--C-:B------:R-:W-:Y:S01]  /*11410*/  FFMA.FTZ R5, R70, UR46, -R81.reuse ;  /* 0x0000002e46057c23 */ /* 0x100fe20008010851 */
[----:B------:R-:W-:Y:S01]  /*11420*/  FFMA.FTZ R188, R73, UR46, -R81 ;  /* 0x0000002e49bc7c23 */ /* 0x000fe20008010851 */
[----:B------:R-:W-:Y:S01]  /*11430*/  FFMA.FTZ R189, R75, UR46, -R41 ;  /* 0x0000002e4bbd7c23 */ /* 0x000fe20008010829 */
[----:B------:R-:W-:Y:S01]  /*11440*/  FFMA.FTZ R4, R74, UR46, -R81 ;  /* 0x0000002e4a047c23 */ /* 0x000fe20008010851 */
[----:B------:R-:W-:Y:S01]  /*11450*/  IMAD R42, R157, 0x8, R156 ;  /* 0x000000089d2a7824 */ /* 0x000fe200078e029c */
[----:B------:R-:W2:Y:S01]  /*11460*/  MUFU.EX2 R85, R85 ;  /* 0x0000005500557308 */ /* 0x000ea20000000800 */
[----:B-1----:R-:W-:Y:S01]  /*11470*/  FADD.FTZ R6, R162, R3 ;  /* 0x00000003a2067221 */ /* 0x002fe20000010000 */
[----:B------:R-:W-:Y:S01]  /*11480*/  FFMA.FTZ R190, R77, UR46, -R81 ;  /* 0x0000002e4dbe7c23 */ /* 0x000fe20008010851 */
[----:B------:R-:W-:Y:S01]  /*11490*/  FFMA.FTZ R191, R79, UR46, -R41 ;  /* 0x0000002e4fbf7c23 */ /* 0x000fe20008010829 */
[----:B------:R-:W-:-:S02]  /*114a0*/  IMAD.U32 R44, RZ, RZ, UR38 ;  /* 0x00000026ff2c7e24 */ /* 0x000fc4000f8e00ff */
[----:B------:R-:W-:Y:S02]  /*114b0*/  FFMA.FTZ R35, R78, UR46, -R81 ;  /* 0x0000002e4e237c23 */ /* 0x000fe40008010851 */
        /* <DEDUP_REMOVED lines=54> */
[----:B------:R-:W-:-:S06]  /*11820*/  FFMA.FTZ R7, R72, UR46, -R41 ;  /* 0x0000002e48077c23 */ /* 0x000fcc0008010829 */
        /* <DEDUP_REMOVED lines=34> */
[----:B--2---:R-:W-:Y:S01]  /*11a50*/  FADD.FTZ R38, R184, R3 ;  /* 0x00000003b8267221 */ /* 0x004fe20000010000 */
[----:B------:R-:W-:-:S05]  /*11a60*/  VIADD R3, R42, 0x28840 ;  /* 0x000288402a037836 */ /* 0x000fca0000000000 */
[----:B------:R-:W-:Y:S01]  /*11a70*/  PRMT R3, R44, 0x654, R3 ;  /* 0x000006542c037816 */ /* 0x000fe20000000003 */
[----:B------:R-:W2:Y:S01]  /*11a80*/  MUFU.EX2 R15, R15 ;  /* 0x0000000f000f7308 */ /* 0x000ea20000000800 */
[----:B-1----:R-:W-:Y:S02]  /*11a90*/  FADD.FTZ R8, R185, R8 ;  /* 0x00000008b9087221 */ /* 0x002fe40000010000 */
[----:B------:R1:W-:Y:S05]  /*11aa0*/  SYNCS.ARRIVE.TRANS64.RED.A1T0 RZ, [R3+URZ], RZ ;  /* 0x000000ff03ff79a7 */ /* 0x0003ea000810043f */
[----:B------:R-:W3:Y:S01]  /*11ab0*/  MUFU.EX2 R186, R186 ;  /* 0x000000ba00ba7308 */ /* 0x000ee20000000800 */
[----:B0-----:R-:W-:Y:S01]  /*11ac0*/  FADD.FTZ R39, R13, R38 ;  /* 0x000000260d277221 */ /* 0x001fe20000010000 */
[----:B------:R-:W-:-:S06]  /*11ad0*/  FFMA.FTZ R38, R80, UR46, -R41 ;  /* 0x0000002e50267c23 */ /* 0x000fcc0008010829 */
[----:B------:R-:W0:Y:S01]  /*11ae0*/  MUFU.EX2 R187, R187 ;  /* 0x000000bb00bb7308 */ /* 0x000e220000000800 */
[----:B--2---:R-:W-:-:S07]  /*11af0*/  FADD.FTZ R8, R15, R8 ;  /* 0x000000080f087221 */ /* 0x004fce0000010000 */
[----:B------:R-:W1:Y:S01]  /*11b00*/  MUFU.EX2 R5, R5 ;  /* 0x0000000500057308 */ /* 0x000e620000000800 */
[----:B---3--:R-:W-:-:S07]  /*11b10*/  FADD.FTZ R42, R186, R39 ;  /* 0x00000027ba2a7221 */ /* 0x008fce0000010000 */
        /* <DEDUP_REMOVED lines=18> */
[----:B0-----:R-:W-:-:S03]  /*11c40*/  FADD.FTZ R3, R35, R42 ;  /* 0x0000002a23037221 */ /* 0x001fc60000010000 */
[----:B-1----:R-:W-:Y:S01]  /*11c50*/  FADD.FTZ R8, R38, R39 ;  /* 0x0000002726087221 */ /* 0x002fe20000010000 */
[----:B------:R-:W-:Y:S06]  /*11c60*/  @!P0 BRA `(.L_x_648) ;  /* 0x0000000000048947 */ /* 0x000fec0003800000 */
[----:B------:R-:W-:Y:S01]  /*11c70*/  BPT.TRAP 0x1 ;  /* 0x000000040000795c */ /* 0x000fe20000300000 */
.L_x_648:
[----:B------:R-:W-:Y:S01]  /*11c80*/  IMAD R12, R12, 0x8, R156 ;  /* 0x000000080c0c7824 */ /* 0x000fe200078e029c */
[----:B------:R-:W-:Y:S01]  /*11c90*/  ISETP.GT.AND P1, PT, R9, R194, PT ;  /* 0x000000c20900720c */ /* 0x000fe20003f24270 */
[----:B------:R-:W-:Y:S01]  /*11ca0*/  IMAD.U32 R39, RZ, RZ, UR38 ;  /* 0x00000026ff277e24 */ /* 0x000fe2000f8e00ff */
[----:B------:R-:W-:Y:S01]  /*11cb0*/  F2FP.BF16.F32.PACK_AB R188, R4, R188 ;  /* 0x000000bc04bc723e */ /* 0x000fe200000010ff */
[----:B------:R-:W-:Y:S02]  /*11cc0*/  VIADD R12, R12, 0x28860 ;  /* 0x000288600c0c7836 */ /* 0x000fe40000000000 */
[-C--:B------:R-:W-:Y:S01]  /*11cd0*/  FMUL.FTZ R88, R88, R11.reuse ;  /* 0x0000000b58587220 */ /* 0x080fe20000410000 */
[-C--:B------:R-:W-:Y:S01]  /*11ce0*/  FMUL.FTZ R89, R89, R11.reuse ;  /* 0x0000000b59597220 */ /* 0x080fe20000410000 */
[-C--:B------:R-:W-:Y:S01]  /*11cf0*/  FMUL.FTZ R92, R92, R11.reuse ;  /* 0x0000000b5c5c7220 */ /* 0x080fe20000410000 */
[-C--:B------:R-:W-:Y:S01]  /*11d00*/  FMUL.FTZ R93, R93, R11.reuse ;  /* 0x0000000b5d5d7220 */ /* 0x080fe20000410000 */
[----:B------:R-:W-:Y:S01]  /*11d10*/  PRMT R12, R39, 0x654, R12 ;  /* 0x00000654270c7816 */ /* 0x000fe2000000000c */
[-C--:B------:R-:W-:Y:S01]  /*11d20*/  FMUL.FTZ R96, R96, R11.reuse ;  /* 0x0000000b60607220 */ /* 0x080fe20000410000 */
[-C--:B------:R-:W-:Y:S01]  /*11d30*/  FMUL.FTZ R97, R97, R11.reuse ;  /* 0x0000000b61617220 */ /* 0x080fe20000410000 */
[-C--:B------:R-:W-:Y:S01]  /*11d40*/  FMUL.FTZ R100, R100, R11.reuse ;  /* 0x0000000b64647220 */ /* 0x080fe20000410000 */
[----:B------:R0:W-:Y:S01]  /*11d50*/  SYNCS.ARRIVE.TRANS64.RED.A1T0 RZ, [R12+URZ], RZ ;  /* 0x000000ff0cff79a7 */ /* 0x0001e2000810043f */
        /* <DEDUP_REMOVED lines=63> */
[----:B------:R-:W-:Y:S01]  /*12150*/  F2FP.BF16.F32.PACK_AB R163, R46, R163 ;  /* 0x000000a32ea3723e */ /* 0x000fe200000010ff */
[----:B0-----:R-:W-:Y:S01]  /*12160*/  IMAD.MOV.U32 R12, RZ, RZ, R157 ;  /* 0x000000ffff0c7224 */ /* 0x001fe200078e009d */
        /* <DEDUP_REMOVED lines=27> */
[----:B------:R-:W-:Y:S01]  /*12320*/  MOV R11, R37 ;  /* 0x00000025000b7202 */ /* 0x000fe20000000f00 */
[----:B------:R-:W-:Y:S06]  /*12330*/  @P1 BRA `(.L_x_649) ;  /* 0xffffffd400741947 */ /* 0x000fec000383ffff */
.L_x_637:
[----:B------:R-:W-:Y:S05]  /*12340*/  WARPSYNC.ALL ;  /* 0x0000000000007948 */ /* 0x000fea0003800000 */
[----:B------:R-:W-:Y:S06]  /*12350*/  BAR.ARV 0x8, 0x180 ;  /* 0x0206000000007b1d */ /* 0x000fec0000002000 */
[----:B------:R-:W-:Y:S05]  /*12360*/  @!P0 BRA `(.L_x_650) ;  /* 0x0000000000048947 */ /* 0x000fea0003800000 */
[----:B------:R-:W-:Y:S01]  /*12370*/  BPT.TRAP 0x1 ;  /* 0x000000040000795c */ /* 0x000fe20000300000 */
.L_x_650:
[----:B------:R-:W-:Y:S01]  /*12380*/  IMAD R9, R157, 0x8, R156 ;  /* 0x000000089d097824 */ /* 0x000fe200078e029c */
[----:B------:R-:W-:-:S04]  /*12390*/  SHF.L.U32 R0, R158, 0x1f, RZ ;  /* 0x0000001f9e007819 */ /* 0x000fc800000006ff */
[----:B------:R0:W1:Y:S01]  /*123a0*/  SYNCS.PHASECHK.TRANS64.TRYWAIT P1, [R9+URZ+0x28850], R0 ;  /* 0x02885000090075a7 */ /* 0x000062000802017f */
[----:B------:R-:W-:Y:S05]  /*123b0*/  @!P0 BRA `(.L_x_651) ;  /* 0x0000000000048947 */ /* 0x000fea0003800000 */
[----:B------:R-:W-:Y:S01]  /*123c0*/  BPT.TRAP 0x1 ;  /* 0x000000040000795c */ /* 0x000fe20000300000 */
.L_x_651:
[----:B------:R-:W-:-:S05]  /*123d0*/  VIADD R156, R156, 0x400 ;  /* 0x000004009c9c7836 */ /* 0x000fca0000000000 */
[----:B------:R-:W-:-:S04]  /*123e0*/  SHF.R.U32.HI R156, RZ, 0x4, R156 ;  /* 0x00000004ff9c7819 */ /* 0x000fc8000001169c */
[----:B------:R-:W-:-:S04]  /*123f0*/  LOP3.LUT R156, R156, 0x3fff, RZ, 0xc0, !PT ;  /* 0x00003fff9c9c7812 */ /* 0x000fc800078ec0ff */
[----:B------:R-:W-:Y:S01]  /*12400*/  LOP3.LUT R156, R156, 0x4000000, RZ, 0xfc, !PT ;  /* 0x040000009c9c7812 */ /* 0x000fe200078efcff */
[----:B-1----:R-:W-:Y:S06]  /*12410*/  @P1 BRA `(.L_x_652) ;  /* 0x0000000000081947 */ /* 0x002fec0003800000 */
[----:B------:R-:W1:Y:S02]  /*12420*/  SYNCS.PHASECHK.TRANS64.TRYWAIT P1, [R9+URZ+0x28850], R0 ;  /* 0x02885000090075a7 */ /* 0x000e64000802017f */
[----:B-1----:R-:W-:Y:S05]  /*12430*/  @!P1 BRA `(.L_x_653) ;  /* 0x000000bc00909947 */ /* 0x002fea0003800000 */
.L_x_652:
[----:B------:R-:W-:Y:S01]  /*12440*/  IMAD R4, R157, 0x800, R156 ;  /* 0x000008009d047824 */ /* 0x000fe200078e029c */
[----:B------:R-:W-:Y:S05]  /*12450*/  WARPSYNC.ALL ;  /* 0x0000000000007948 */ /* 0x000fea0003800000 */
[----:B------:R-:W-:Y:S01]  /*12460*/  IMAD.MOV.U32 R5, RZ, RZ, 0x40000040 ;  /* 0x40000040ff057424 */ /* 0x000fe200078e00ff */
[C---:B------:R-:W-:Y:S01]  /*12470*/  R2UR UR6, R4.reuse ;  /* 0x00000000040672ca */ /* 0x040fe200000e0000 */
[----:B------:R-:W-:Y:S01]  /*12480*/  WARPGROUP.ARRIVE ;  /* 0x00000000000079c5 */ /* 0x000fe20000000000 */
[----:B------:R-:W-:Y:S01]  /*12490*/  VIADD R6, R4, 0x80 ;  /* 0x0000008004067836 */ /* 0x000fe20000000000 */
[----:B01----:R-:W0:Y:S01]  /*124a0*/  SHFL.BFLY PT, R0, R3, 0x2, 0x1f ;  /* 0x0c401f0003007f89 */ /* 0x003e2200000e0000 */
[----:B------:R-:W-:Y:S01]  /*124b0*/  R2UR UR7, R5 ;  /* 0x00000000050772ca */ /* 0x000fe200000e0000 */
[----:B------:R-:W-:-:S02]  /*124c0*/  IMAD.MOV.U32 R7, RZ, RZ, 0x40000040 ;  /* 0x40000040ff077424 */ /* 0x000fc400078e00ff */
[----:B------:R-:W-:Y:S02]  /*124d0*/  IMAD.MOV.U32 R5, RZ, RZ, 0x40000040 ;  /* 0x40000040ff057424 */ /* 0x000fe400078e00ff */
[----:B------:R-:W-:Y:S02]  /*124e0*/  IMAD.MOV.U32 R69, RZ, RZ, RZ ;  /* 0x000000ffff457224 */ /* 0x000fe400078e00ff */
[----:B------:R-:W-:-:S06]  /*124f0*/  IMAD.U32 R13, RZ, RZ, UR46 ;  /* 0x0000002eff0d7e24 */ /* 0x000fcc000f8e00ff */
[----:B------:R-:W-:Y:S01]  /*12500*/  HGMMA.64x128x16.F32.BF16 R88, R160, gdesc[UR4].tnspB, R88, gsb0 ;  /* 0x41e00004a0587df0 */ /* 0x000fe20008001858 */
[----:B------:R-:W-:Y:S02]  /*12510*/  R2UR UR6, R6 ;  /* 0x00000000060672ca */ /* 0x000fe400000e0000 */
[----:B------:R-:W-:Y:S01]  /*12520*/  R2UR UR7, R7 ;  /* 0x00000000070772ca */ /* 0x000fe200000e0000 */
[----:B------:R-:W-:Y:S01]  /*12530*/  IMAD.MOV.U32 R7, RZ, RZ, 0x40000040 ;  /* 0x40000040ff077424 */ /* 0x000fe200078e00ff */
[----:B------:R-:W-:Y:S01]  /*12540*/  IADD3 R6, R4, 0x100, RZ ;  /* 0x0000010004067810 */ /* 0x000fe20007ffe0ff */
[----:B0-----:R-:W-:Y:S01]  /*12550*/  FADD.FTZ R0, R0, R3 ;  /* 0x0000000300007221 */ /* 0x001fe20000010000 */
[----:B------:R-:W-:Y:S01]  /*12560*/  IMAD.MOV.U32 R3, RZ, RZ, -0x800000 ;  /* 0xff800000ff037424 */ /* 0x000fe200078e00ff */
[----:B------:R-:W-:Y:S02]  /*12570*/  WARPGROUP.DEPBAR.LE gsb0, 0x0 ;  /* 0x00008000000079c5 */ /* 0x000fe40000010000 */
[----:B------:R-:W-:-:S06]  /*12580*/  WARPGROUP.ARRIVE ;  /* 0x00000000000079c5 */ /* 0x000fcc0000000000 */
        /* <DEDUP_REMOVED lines=25> */
[----:B------:R-:W-:Y:S01]  /*12720*/  VIADD R4, R4, 0x380 ;  /* 0x0000038004047836 */ /* 0x000fe20000000000 */
[----:B------:R-:W-:Y:S01]  /*12730*/  MOV R7, 0x40000040 ;  /* 0x4000004000077802 */ /* 0x000fe20000000f00 */
[----:B------:R-:W-:Y:S02]  /*12740*/  WARPGROUP.DEPBAR.LE gsb0, 0x0 ;  /* 0x00008000000079c5 */ /* 0x000fe40000010000 */
[----:B------:R-:W-:-:S08]  /*12750*/  WARPGROUP.ARRIVE ;  /* 0x00000000000079c5 */ /* 0x000fd00000000000 */
[----:B------:R-:W-:Y:S01]  /*12760*/  HGMMA.64x128x16.F32.BF16 R88, R180, gdesc[UR4].tnspB, R88, gsb0 ;  /* 0x41e00004b4587df0 */ /* 0x000fe20008001858 */
[----:B------:R-:W-:Y:S01]  /*12770*/  R2UR UR6, R6 ;  /* 0x00000000060672ca */ /* 0x000fe200000e0000 */
[----:B------:R-:W-:Y:S01]  /*12780*/  IMAD.MOV.U32 R6, RZ, RZ, RZ ;  /* 0x000000ffff067224 */ /* 0x000fe200078e00ff */
[----:B------:R-:W-:Y:S01]  /*12790*/  R2UR UR7, R7 ;  /* 0x00000000070772ca */ /* 0x000fe200000e0000 */
[----:B------:R-:W-:Y:S02]  /*127a0*/  WARPGROUP.DEPBAR.LE gsb0, 0x0 ;  /* 0x00008000000079c5 */ /* 0x000fe40000010000 */
[----:B------:R-:W-:-:S10]  /*127b0*/  WARPGROUP.ARRIVE ;  /* 0x00000000000079c5 */ /* 0x000fd40000000000 */
[----:B------:R-:W-:Y:S01]  /*127c0*/  HGMMA.64x128x16.F32.BF16 R88, R184, gdesc[UR4].tnspB, R88, gsb0 ;  /* 0x41e00004b8587df0 */ /* 0x000fe20008001858 */
[----:B------:R-:W-:Y:S02]  /*127d0*/  R2UR UR6, R4 ;  /* 0x00000000040672ca */ /* 0x000fe400000e0000 */
[----:B------:R-:W-:Y:S02]  /*127e0*/  R2UR UR7, R5 ;  /* 0x00000000050772ca */ /* 0x000fe400000e0000 */
[----:B------:R-:W0:Y:S02]  /*127f0*/  SHFL.BFLY PT, R5, R8, 0x2, 0x1f ;  /* 0x0c401f0008057f89 */ /* 0x000e2400000e0000 */
[----:B0-----:R-:W-:Y:S01]  /*12800*/  FADD.FTZ R4, R5, R8 ;  /* 0x0000000805047221 */ /* 0x001fe20000010000 */
[----:B------:R-:W-:Y:S01]  /*12810*/  IMAD.U32 R8, RZ, RZ, UR46 ;  /* 0x0000002eff087e24 */ /* 0x000fe2000f8e00ff */
[----:B------:R-:W0:Y:S04]  /*12820*/  SHFL.BFLY PT, R5, R0, 0x1, 0x1f ;  /* 0x0c201f0000057f89 */ /* 0x000e2800000e0000 */
[----:B------:R-:W1:Y:S01]  /*12830*/  SHFL.BFLY PT, R7, R4, 0x1, 0x1f ;  /* 0x0c201f0004077f89 */ /* 0x000e6200000e0000 */
[----:B0-----:R-:W-:Y:S01]  /*12840*/  FADD.FTZ R10, R0, R5 ;  /* 0x00000005000a7221 */ /* 0x001fe20000010000 */
[----:B------:R-:W-:-:S02]  /*12850*/  IMAD.MOV.U32 R0, RZ, RZ, -0x800000 ;  /* 0xff800000ff007424 */ /* 0x000fc400078e00ff */
[----:B-1----:R-:W-:Y:S02]  /*12860*/  FADD.FTZ R11, R4, R7 ;  /* 0x00000007040b7221 */ /* 0x002fe40000010000 */
[----:B------:R-:W-:-:S03]  /*12870*/  FSETP.NE.FTZ.AND P1, PT, R10, RZ, PT ;  /* 0x000000ff0a00720b */ /* 0x000fc60003f35000 */
[----:B------:R-:W-:-:S10]  /*12880*/  FSETP.NE.FTZ.AND P2, PT, R11, RZ, PT ;  /* 0x000000ff0b00720b */ /* 0x000fd40003f55000 */
[----:B------:R-:W0:Y:S01]  /*12890*/  @P1 MUFU.LG2 R5, R10 ;  /* 0x0000000a00051308 */ /* 0x000e220000000c00 */
[----:B------:R-:W-:Y:S02]  /*128a0*/  @P1 FMUL.FTZ R4, R8, 0.69314718246459960938 ;  /* 0x3f31721808041820 */ /* 0x000fe40000410000 */
[----:B------:R-:W-:-:S05]  /*128b0*/  @P2 FMUL.FTZ R13, R13, 0.69314718246459960938 ;  /* 0x3f3172180d0d2820 */ /* 0x000fca0000410000 */
        /* <DEDUP_REMOVED lines=9> */
[----:B------:R-:W-:Y:S03]  /*12950*/  HGMMA.64x128x16.F32.BF16 R88, R188, gdesc[UR4].tnspB, R88, gsb0 ;  /* 0x41e00004bc587df0 */ /* 0x000fe60008001858 */
[----:B------:R-:W-:Y:S02]  /*12960*/  WARPGROUP.DEPBAR.LE gsb0, 0x0 ;  /* 0x00008000000079c5 */ /* 0x000fe40000010000 */
[----:B--23--:R-:W-:Y:S05]  /*12970*/  @!P0 BRA `(.L_x_654) ;  /* 0x0000000000048947 */ /* 0x00cfea0003800000 */
[----:B------:R-:W-:Y:S01]  /*12980*/  BPT.TRAP 0x1 ;  /* 0x000000040000795c */ /* 0x000fe20000300000 */
.L_x_654:
[----:B------:R-:W-:Y:S01]  /*12990*/  IMAD.U32 R5, RZ, RZ, UR38 ;  /* 0x00000026ff057e24 */ /* 0x000fe2000f8e00ff */
[----:B------:R-:W-:Y:S01]  /*129a0*/  IADD3 R4, R9, 0x28860, RZ ;  /* 0x0002886009047810 */ /* 0x000fe20007ffe0ff */
[----:B------:R-:W-:Y:S02]  /*129b0*/  VIADD R157, R157, 0x1 ;  /* 0x000000019d9d7836 */ /* 0x000fe40000000000 */
[-C--:B------:R-:W-:Y:S01]  /*129c0*/  FMUL.FTZ R20, R88, R69.reuse ;  /* 0x0000004558147220 */ /* 0x080fe20000410000 */
[-C--:B------:R-:W-:Y:S01]  /*129d0*/  FMUL.FTZ R21, R89, R69.reuse ;  /* 0x0000004559157220 */ /* 0x080fe20000410000 */
[----:B------:R-:W-:Y:S01]  /*129e0*/  PRMT R4, R5, 0x654, R4 ;  /* 0x0000065405047816 */ /* 0x000fe20000000004 */
[-C--:B------:R-:W-:Y:S01]  /*129f0*/  FMUL.FTZ R40, R92, R69.reuse ;  /* 0x000000455c287220 */ /* 0x080fe20000410000 */
[----:B------:R-:W-:Y:S01]  /*12a00*/  ISETP.NE.AND P1, PT, R157, 0x2, PT ;  /* 0x000000029d00780c */ /* 0x000fe20003f25270 */
[-C--:B------:R-:W-:Y:S01]  /*12a10*/  FMUL.FTZ R41, R93, R69.reuse ;  /* 0x000000455d297220 */ /* 0x080fe20000410000 */
[----:B------:R1:W-:Y:S01]  /*12a20*/  SYNCS.ARRIVE.TRANS64.RED.A1T0 RZ, [R4+URZ], RZ ;  /* 0x000000ff04ff79a7 */ /* 0x0003e2000810043f */
[-C--:B------:R-:W-:Y:S01]  /*12a30*/  FMUL.FTZ R42, R96, R69.reuse ;  /* 0x00000045602a7220 */ /* 0x080fe20000410000 */
[----:B------:R-:W-:Y:S01]  /*12a40*/  SEL R5, RZ, 0x1, P1 ;  /* 0x00000001ff057807 */ /* 0x000fe20000800000 */
        /* <DEDUP_REMOVED lines=26> */
[-C--:B0-----:R-:W-:Y:S01]  /*12bf0*/  FMUL.FTZ R70, R90, R6.reuse ;  /* 0x000000065a467220 */ /* 0x081fe20000410000 */
        /* <DEDUP_REMOVED lines=33> */
[----:B------:R-:W-:Y:S01]  /*12e10*/  LOP3.LUT R158, R158, R5, RZ, 0x3c, !PT ;  /* 0x000000059e9e7212 */ /* 0x000fe200078e3cff */
[----:B------:R-:W-:Y:S01]  /*12e20*/  UIADD3 UR39, UR39, 0x1, URZ ;  /* 0x0000000127277890 */ /* 0x000fe2000fffe03f */
[----:B-1----:R-:W-:-:S11]  /*12e30*/  SEL R157, R157, RZ, P1 ;  /* 0x000000ff9d9d7207 */ /* 0x002fd60000800000 */
.L_x_590:
[----:B------:R-:W-:Y:S05]  /*12e40*/  WARPSYNC.ALL ;  /* 0x0000000000007948 */ /* 0x000fea0003800000 */
[----:B------:R-:W1:Y:S08]  /*12e50*/  S2UR UR38, SR_CgaCtaId ;  /* 0x00000000002679c3 */ /* 0x000e700000008800 */
[----:B------:R-:W-:Y:S06]  /*12e60*/  BAR.SYNC.DEFER_BLOCKING 0x5, 0x180 ;  /* 0x0146000000007b1d */ /* 0x000fec0000010000 */
[----:B------:R-:W-:Y:S01]  /*12e70*/  UMOV UR4, 0x400 ;  /* 0x0000040000047882 */ /* 0x000fe20000000000 */
[----:B------:R-:W-:Y:S01]  /*12e80*/  BSSY B0, `(.L_x_655) ;  /* 0x00002f0000007945 */ /* 0x000fe20003800000 */
[----:B-1----:R-:W-:-:S06]  /*12e90*/  ULEA UR4, UR38, UR4, 0x18 ;  /* 0x0000000426047291 */ /* 0x002fcc000f8ec03f */
[----:B------:R-:W-:-:S05]  /*12ea0*/  IMAD.U32 R156, RZ, RZ, UR4 ;  /* 0x00000004ff9c7e24 */ /* 0x000fca000f8e00ff */
[----:B------:R1:W3:Y:S01]  /*12eb0*/  LDS.128 R28, [R156+0x288d0] ;  /* 0x0288d0009c1c7984 */ /* 0x0002e20000000c00 */
[----:B------:R-:W-:Y:S06]  /*12ec0*/  BAR.ARV 0x4, 0x180 ;  /* 0x0106000000007b1d */ /* 0x000fec0000002000 */
[----:B------:R-:W-:Y:S05]  /*12ed0*/  @P0 BRA `(.L_x_656) ;  /* 0x0000002000a40947 */ /* 0x000fea0003800000 */
[----:B------:R-:W0:Y:S01]  /*12ee0*/  LDL R4, [R1+0x20] ;  /* 0x0000200001047983 */ /* 0x000e220000100800 */
[----:B------:R-:W-:Y:S01]  /*12ef0*/  ULDC UR4, c[0x0][0xad4] ;  /* 0x0002b50000047ab9 */ /* 0x000fe20000000800 */
[----:B------:R-:W-:Y:S01]  /*12f00*/  F2FP.BF16.F32.PACK_AB R34, R61, R60 ;  /* 0x0000003c3d22723e */ /* 0x000fe200000010ff */
[----:B------:R-:W4:Y:S01]  /*12f10*/  S2R R5, SR_SWINHI ;  /* 0x0000000000057919 */ /* 0x000f220000002f00 */
[----:B------:R-:W-:Y:S02]  /*12f20*/  F2FP.BF16.F32.PACK_AB R36, R63, R62 ;  /* 0x0000003e3f24723e */ /* 0x000fe400000010ff */
[----:B------:R-:W-:Y:S02]  /*12f30*/  MOV R92, R156 ;  /* 0x0000009c005c7202 */ /* 0x000fe40000000f00 */
[----:B----4-:R-:W-:-:S03]  /*12f40*/  MOV R93, R5 ;  /* 0x00000005005d7202 */ /* 0x010fc60000000f00 */
[----:B0-----:R-:W-:-:S03]  /*12f50*/  IMAD.WIDE R8, R4, 0x2, R92 ;  /* 0x0000000204087825 */ /* 0x001fc600078e025c */
[C---:B------:R-:W-:Y:S02]  /*12f60*/  IADD3 R37, P0, R8.reuse, 0x40, RZ ;  /* 0x0000004008257810 */ /* 0x040fe40007f1e0ff */
[C---:B------:R-:W-:Y:S02]  /*12f70*/  IADD3 R35, P5, R8.reuse, 0x20, RZ ;  /* 0x0000002008237810 */ /* 0x040fe40007fbe0ff */
[----:B------:R-:W-:Y:S01]  /*12f80*/  IADD3 R39, P1, R8, 0x60, RZ ;  /* 0x0000006008277810 */ /* 0x000fe20007f3e0ff */
[--C-:B------:R-:W-:Y:S01]  /*12f90*/  IMAD.X R25, RZ, RZ, R9.reuse, P0 ;  /* 0x000000ffff197224 */ /* 0x100fe200000e0609 */
[----:B------:R-:W-:Y:S01]  /*12fa0*/  ISETP.NE.AND P0, PT, R204, RZ, PT ;  /* 0x000000ffcc00720c */ /* 0x000fe20003f05270 */
[--C-:B------:R-:W-:Y:S01]  /*12fb0*/  IMAD.X R27, RZ, RZ, R9.reuse, P5 ;  /* 0x000000ffff1b7224 */ /* 0x100fe200028e0609 */
[----:B------:R-:W-:Y:S01]  /*12fc0*/  LOP3.LUT R11, R8, 0x380, RZ, 0xc0, !PT ;  /* 0x00000380080b7812 */ /* 0x000fe200078ec0ff */
[----:B------:R-:W-:Y:S01]  /*12fd0*/  IMAD.X R15, RZ, RZ, R9, P1 ;  /* 0x000000ffff0f7224 */ /* 0x000fe200008e0609 */
[----:B------:R-:W-:Y:S01]  /*12fe0*/  SEL R204, R204, UR4, P0 ;  /* 0x00000004cccc7c07 */ /* 0x000fe20008000000 */
[----:B------:R-:W-:Y:S05]  /*12ff0*/  WARPSYNC.ALL ;  /* 0x0000000000007948 */ /* 0x000fea0003800000 */
[----:B------:R-:W-:Y:S01]  /*13000*/  LOP3.LUT R4, R35, 0x380, RZ, 0xc0, !PT ;  /* 0x0000038023047812 */ /* 0x000fe200078ec0ff */
[----:B------:R-:W-:Y:S01]  /*13010*/  ULDC.64 UR6, c[0x0][0xc08] ;  /* 0x0003020000067ab9 */ /* 0x000fe20000000a00 */
[----:B------:R-:W-:Y:S01]  /*13020*/  LOP3.LUT R10, R39, 0x380, RZ, 0xc0, !PT ;  /* 0x00000380270a7812 */ /* 0x000fe200078ec0ff */
[----:B------:R-:W-:Y:S01]  /*13030*/  ULDC.64 UR4, c[0x0][0xc00] ;  /* 0x0003000000047ab9 */ /* 0x000fe20000000a00 */
[----:B------:R-:W-:-:S02]  /*13040*/  LOP3.LUT R6, R37, 0x380, RZ, 0xc0, !PT ;  /* 0x0000038025067812 */ /* 0x000fc400078ec0ff */
[----:B------:R-:W-:Y:S02]  /*13050*/  SHF.R.U64 R11, R11, 0x3, RZ ;  /* 0x000000030b0b7819 */ /* 0x000fe400000012ff */
[----:B------:R-:W-:Y:S02]  /*13060*/  SHF.R.U64 R4, R4, 0x3, RZ ;  /* 0x0000000304047819 */ /* 0x000fe400000012ff */
[C---:B------:R-:W-:Y:S02]  /*13070*/  IADD3 R95, P2, R8.reuse, 0x4000, RZ ;  /* 0x00004000085f7810 */ /* 0x040fe40007f5e0ff */
[----:B---3--:R-:W-:Y:S02]  /*13080*/  IADD3 R28, P5, R8, 0x4060, RZ ;  /* 0x00004060081c7810 */ /* 0x008fe40007fbe0ff */
[----:B------:R-:W-:Y:S01]  /*13090*/  SHF.R.U64 R10, R10, 0x3, RZ ;  /* 0x000000030a0a7819 */ /* 0x000fe200000012ff */
[--C-:B--2---:R-:W-:Y:S01]  /*130a0*/  IMAD.X R13, RZ, RZ, R9.reuse, P2 ;  /* 0x000000ffff0d7224 */ /* 0x104fe200010e0609 */
[----:B------:R-:W-:Y:S01]  /*130b0*/  IADD3 R107, P4, R8, 0x4040, RZ ;  /* 0x00004040086b7810 */ /* 0x000fe20007f9e0ff */
[----:B------:R-:W-:Y:S01]  /*130c0*/  IMAD.X R33, RZ, RZ, R9, P5 ;  /* 0x000000ffff217224 */ /* 0x000fe200028e0609 */
[----:B------:R-:W-:Y:S01]  /*130d0*/  SHF.R.U64 R6, R6, 0x3, RZ ;  /* 0x0000000306067819 */ /* 0x000fe200000012ff */
[----:B------:R-:W-:Y:S01]  /*130e0*/  BAR.SYNC.DEFER_BLOCKING 0x1, 0x100 ;  /* 0x0044000000007b1d */ /* 0x000fe20000010000 */
[----:B------:R-:W-:-:S02]  /*130f0*/  IADD3 R105, P3, R8, 0x4020, RZ ;  /* 0x0000402008697810 */ /* 0x000fc40007f7e0ff */
[----:B------:R-:W-:Y:S02]  /*13100*/  LOP3.LUT R8, R11, R8, RZ, 0x3c, !PT ;  /* 0x000000080b087212 */ /* 0x000fe400078e3cff */
[----:B------:R-:W-:Y:S01]  /*13110*/  LOP3.LUT R26, R4, R35, RZ, 0x3c, !PT ;  /* 0x00000023041a7212 */ /* 0x000fe200078e3cff */
[----:B------:R-:W-:Y:S01]  /*13120*/  IMAD.X R7, RZ, RZ, R9, P3 ;  /* 0x000000ffff077224 */ /* 0x000fe200018e0609 */
[----:B------:R-:W-:Y:S02]  /*13130*/  LOP3.LUT R14, R10, R39, RZ, 0x3c, !PT ;  /* 0x000000270a0e7212 */ /* 0x000fe400078e3cff */
[----:B------:R-:W-:Y:S02]  /*13140*/  LOP3.LUT R4, R95, 0x380, RZ, 0xc0, !PT ;  /* 0x000003805f047812 */ /* 0x000fe400078ec0ff */
[----:B------:R-:W-:Y:S02]  /*13150*/  LOP3.LUT R11, R28, 0x380, RZ, 0xc0, !PT ;  /* 0x000003801c0b7812 */ /* 0x000fe400078ec0ff */
[----:B-----5:R-:W-:-:S02]  /*13160*/  LOP3.LUT R24, R6, R37, RZ, 0x3c, !PT ;  /* 0x0000002506187212 */ /* 0x020fc400078e3cff */
[----:B------:R-:W-:Y:S02]  /*13170*/  LOP3.LUT R10, R107, 0x380, RZ, 0xc0, !PT ;  /* 0x000003806b0a7812 */ /* 0x000fe400078ec0ff */
[----:B------:R-:W-:Y:S02]  /*13180*/  LOP3.LUT R6, R105, 0x380, RZ, 0xc0, !PT ;  /* 0x0000038069067812 */ /* 0x000fe400078ec0ff */
[----:B------:R-:W-:Y:S02]  /*13190*/  SHF.R.U64 R4, R4, 0x3, RZ ;  /* 0x0000000304047819 */ /* 0x000fe400000012ff */
[----:B------:R-:W-:Y:S02]  /*131a0*/  SHF.R.U64 R11, R11, 0x3, RZ ;  /* 0x000000030b0b7819 */ /* 0x000fe400000012ff */
[----:B------:R-:W-:Y:S02]  /*131b0*/  SHF.R.U64 R10, R10, 0x3, RZ ;  /* 0x000000030a0a7819 */ /* 0x000fe400000012ff */
[----:B------:R-:W-:-:S02]  /*131c0*/  SHF.R.U64 R6, R6, 0x3, RZ ;  /* 0x0000000306067819 */ /* 0x000fc400000012ff */
[----:B------:R-:W-:Y:S02]  /*131d0*/  LOP3.LUT R12, R4, R95, RZ, 0x3c, !PT ;  /* 0x0000005f040c7212 */ /* 0x000fe400078e3cff */
[----:B------:R-:W-:Y:S02]  /*131e0*/  LOP3.LUT R32, R11, R28, RZ, 0x3c, !PT ;  /* 0x0000001c0b207212 */ /* 0x000fe400078e3cff */
[----:B------:R-:W-:Y:S02]  /*131f0*/  IADD3.X R5, RZ, R9, RZ, P4, !PT ;  /* 0x00000009ff057210 */ /* 0x000fe400027fe4ff */
[----:B------:R-:W-:Y:S02]  /*13200*/  LOP3.LUT R4, R10, R107, RZ, 0x3c, !PT ;  /* 0x0000006b0a047212 */ /* 0x000fe400078e3cff */
[----:B------:R-:W-:Y:S02]  /*13210*/  MOV R28, R8 ;  /* 0x00000008001c7202 */ /* 0x000fe40000000f00 */
[----:B------:R-:W-:-:S02]  /*13220*/  LOP3.LUT R6, R6, R105, RZ, 0x3c, !PT ;  /* 0x0000006906067212 */ /* 0x000fc400078e3cff */
[----:B------:R-:W-:Y:S02]  /*13230*/  F2FP.BF16.F32.PACK_AB R8, R21, R20 ;  /* 0x000000141508723e */ /* 0x000fe400000010ff */
[----:B------:R-:W-:Y:S02]  /*13240*/  F2FP.BF16.F32.PACK_AB R9, R71, R70 ;  /* 0x000000464709723e */ /* 0x000fe400000010ff */
        /* <DEDUP_REMOVED lines=10> */
[----:B------:R-:W-:Y:S02]  /*132f0*/  MOV R38, R24 ;  /* 0x0000001800267202 */ /* 0x000fe40000000f00 */
[----:B------:R-:W-:Y:S01]  /*13300*/  MOV R39, R14 ;  /* 0x0000000e00277202 */ /* 0x000fe20000000f00 */
[----:B------:R-:W-:Y:S01]  /*13310*/  STSM.16.M88.4 [R37], R4 ;  /* 0x0000000425007844 */ /* 0x000fe20000000200 */
[----:B------:R-:W-:-:S02]  /*13320*/  MOV R104, R12 ;  /* 0x0000000c00687202 */ /* 0x000fc40000000f00 */
[----:B0-----:R-:W-:Y:S02]  /*13330*/  F2FP.BF16.F32.PACK_AB R8, R47, R46 ;  /* 0x0000002e2f08723e */ /* 0x001fe400000010ff */
[----:B------:R-:W-:Y:S02]  /*13340*/  F2FP.BF16.F32.PACK_AB R9, R79, R78 ;  /* 0x0000004e4f09723e */ /* 0x000fe400000010ff */
[----:B------:R-:W-:Y:S02]  /*13350*/  F2FP.BF16.F32.PACK_AB R10, R49, R48 ;  /* 0x00000030310a723e */ /* 0x000fe400000010ff */
[----:B------:R-:W-:Y:S02]  /*13360*/  F2FP.BF16.F32.PACK_AB R11, R81, R80 ;  /* 0x00000050510b723e */ /* 0x000fe400000010ff */
[----:B------:R-:W-:Y:S02]  /*13370*/  F2FP.BF16.F32.PACK_AB R12, R51, R50 ;  /* 0x00000032330c723e */ /* 0x000fe400000010ff */
[----:B------:R-:W-:Y:S01]  /*13380*/  F2FP.BF16.F32.PACK_AB R13, R83, R82 ;  /* 0x00000052530d723e */ /* 0x000fe200000010ff */
[----:B------:R0:W-:Y:S01]  /*13390*/  STSM.16.M88.4 [R38], R8 ;  /* 0x0000000826007844 */ /* 0x0001e20000000200 */
[----:B------:R-:W-:-:S02]  /*133a0*/  F2FP.BF16.F32.PACK_AB R14, R53, R52 ;  /* 0x00000034350e723e */ /* 0x000fc400000010ff */
[----:B------:R-:W-:Y:S02]  /*133b0*/  F2FP.BF16.F32.PACK_AB R15, R85, R84 ;  /* 0x00000054550f723e */ /* 0x000fe400000010ff */
[----:B------:R-:W-:Y:S02]  /*133c0*/  F2FP.BF16.F32.PACK_AB R24, R55, R54 ;  /* 0x000000363718723e */ /* 0x000fe400000010ff */
[----:B------:R-:W-:Y:S01]  /*133d0*/  F2FP.BF16.F32.PACK_AB R25, R87, R86 ;  /* 0x000000565719723e */ /* 0x000fe200000010ff */
[----:B------:R2:W-:Y:S01]  /*133e0*/  STSM.16.M88.4 [R39], R12 ;  /* 0x0000000c27007844 */ /* 0x0005e20000000200 */
[----:B------:R-:W-:Y:S02]  /*133f0*/  F2FP.BF16.F32.PACK_AB R26, R57, R56 ;  /* 0x00000038391a723e */ /* 0x000fe400000010ff */
[----:B------:R-:W-:Y:S02]  /*13400*/  F2FP.BF16.F32.PACK_AB R27, R89, R88 ;  /* 0x00000058591b723e */ /* 0x000fe400000010ff */
[----:B------:R-:W-:-:S02]  /*13410*/  MOV R28, R32 ;  /* 0x00000020001c7202 */ /* 0x000fc40000000f00 */
[----:B------:R-:W-:Y:S01]  /*13420*/  F2FP.BF16.F32.PACK_AB R32, R59, R58 ;  /* 0x0000003a3b20723e */ /* 0x000fe200000010ff */
[----:B------:R-:W-:Y:S01]  /*13430*/  STSM.16.M88.4 [R104], R24 ;  /* 0x0000001868007844 */ /* 0x000fe20000000200 */
[----:B------:R-:W-:Y:S01]  /*13440*/  F2FP.BF16.F32.PACK_AB R33, R91, R90 ;  /* 0x0000005a5b21723e */ /* 0x000fe200000010ff */
[----:B0-----:R-:W-:Y:S01]  /*13450*/  IMAD.MOV.U32 R10, RZ, RZ, RZ ;  /* 0x000000ffff0a7224 */ /* 0x001fe200078e00ff */
[----:B------:R-:W-:Y:S01]  /*13460*/  F2FP.BF16.F32.PACK_AB R35, R97, R96 ;  /* 0x000000606123723e */ /* 0x000fe200000010ff */
[----:B------:R-:W0:Y:S01]  /*13470*/  LDC R9, c[0x0][0xbe8] ;  /* 0x0002fa00ff097b82 */ /* 0x000e220000000800 */
[----:B------:R-:W-:Y:S02]  /*13480*/  F2FP.BF16.F32.PACK_AB R37, R99, R98 ;  /* 0x000000626325723e */ /* 0x000fe400000010ff */
[----:B------:R-:W-:Y:S01]  /*13490*/  F2FP.BF16.F32.PACK_AB R38, R65, R64 ;  /* 0x000000404126723e */ /* 0x000fe200000010ff */
[----:B------:R-:W-:Y:S01]  /*134a0*/  STSM.16.M88.4 [R95], R32 ;  /* 0x000000205f007844 */ /* 0x000fe20000000200 */
[----:B--2---:R-:W-:-:S02]  /*134b0*/  F2FP.BF16.F32.PACK_AB R39, R101, R100 ;  /* 0x000000646527723e */ /* 0x004fc400000010ff */
[----:B------:R-:W-:Y:S02]  /*134c0*/  F2FP.BF16.F32.PACK_AB R4, R67, R66 ;  /* 0x000000424304723e */ /* 0x000fe400000010ff */
[----:B------:R-:W-:Y:S01]  /*134d0*/  F2FP.BF16.F32.PACK_AB R5, R103, R102 ;  /* 0x000000666705723e */ /* 0x000fe200000010ff */
[----:B------:R-:W-:Y:S01]  /*134e0*/  STSM.16.M88.4 [R94], R36 ;  /* 0x000000245e007844 */ /* 0x000fe20000000200 */
[----:B------:R-:W-:Y:S02]  /*134f0*/  F2FP.BF16.F32.PACK_AB R6, R69, R68 ;  /* 0x000000444506723e */ /* 0x000fe400000010ff */
[----:B------:R-:W-:Y:S02]  /*13500*/  F2FP.BF16.F32.PACK_AB R7, R151, R150 ;  /* 0x000000969707723e */ /* 0x000fe400000010ff */
[----:B------:R-:W-:Y:S02]  /*13510*/  ISETP.NE.U32.AND P3, PT, RZ, UR6, PT ;  /* 0x00000006ff007c0c */ /* 0x000fe4000bf65070 */
[----:B------:R-:W-:Y:S01]  /*13520*/  ISETP.NE.U32.AND P0, PT, RZ, UR4, PT ;  /* 0x00000004ff007c0c */ /* 0x000fe2000bf05070 */
[----:B------:R2:W-:Y:S01]  /*13530*/  STSM.16.M88.4 [R28], R4 ;  /* 0x000000041c007844 */ /* 0x0005e20000000200 */
[----:B------:R-:W-:Y:S01]  /*13540*/  BAR.SYNC.DEFER_BLOCKING 0x1, 0x100 ;  /* 0x0044000000007b1d */ /* 0x000fe20000010000 */
[----:B------:R-:W-:-:S02]  /*13550*/  ISETP.NE.AND.EX P3, PT, RZ, UR7, PT, P3 ;  /* 0x00000007ff007c0c */ /* 0x000fc4000bf65330 */
[----:B------:R-:W-:Y:S02]  /*13560*/  IADD3 R14, P1, R206, UR4, RZ ;  /* 0x00000004ce0e7c10 */ /* 0x000fe4000ff3e0ff */
[----:B------:R-:W-:Y:S02]  /*13570*/  ISETP.NE.AND.EX P0, PT, RZ, UR5, PT, P0 ;  /* 0x00000005ff007c0c */ /* 0x000fe4000bf05300 */
[----:B------:R-:W-:-:S07]  /*13580*/  IADD3.X R15, R207, UR5, RZ, P1, !PT ;  /* 0x00000005cf0f7c10 */ /* 0x000fce0008ffe4ff */
[----:B------:R-:W-:Y:S01]  /*13590*/  @P3 IADD3 R206, P1, R206, UR6, RZ ;  /* 0x00000006cece3c10 */ /* 0x000fe2000ff3e0ff */
[----:B------:R-:W-:Y:S02]  /*135a0*/  ULDC UR6, c[0x0][0xa88] ;  /* 0x0002a20000067ab9 */ /* 0x000fe40000000800 */
[----:B------:R-:W-:Y:S01]  /*135b0*/  IMAD.U32 R8, RZ, RZ, UR6 ;  /* 0x00000006ff087e24 */ /* 0x000fe2000f8e00ff */
[----:B------:R-:W-:Y:S01]  /*135c0*/  @P3 IADD3.X R207, R207, UR7, RZ, P1, !PT ;  /* 0x00000007cfcf3c10 */ /* 0x000fe20008ffe4ff */
[----:B------:R3:W5:Y:S04]  /*135d0*/  @P0 LDG.E R10, desc[UR42][R14.64] ;  /* 0x0000002a0e0a0981 */ /* 0x000768000c1e1900 */
[----:B------:R3:W5:Y:S01]  /*135e0*/  @P3 LDG.E R8, desc[UR42][R206.64] ;  /* 0x0000002ace083981 */ /* 0x000762000c1e1900 */
[----:B--2---:R-:W-:Y:S01]  /*135f0*/  IMAD.MOV.U32 R6, RZ, RZ, 0x9b8 ;  /* 0x000009b8ff067424 */ /* 0x004fe200078e00ff */
[----:B------:R-:W-:-:S02]  /*13600*/  ISETP.GT.AND P2, PT, R204, 0x1, PT ;  /* 0x00000001cc00780c */ /* 0x000fc40003f44270 */
[----:B0-----:R-:W-:Y:S02]  /*13610*/  ISETP.NE.AND P1, PT, R9, 0x1, PT ;  /* 0x000000010900780c */ /* 0x001fe40003f25270 */
[----:B------:R-:W-:-:S04]  /*13620*/  SEL R6, R6, 0x978, P2 ;  /* 0x0000097806067807 */ /* 0x000fc80001000000 */
[----:B------:R3:W0:Y:S08]  /*13630*/  LDC.64 R24, c[0x0][R6+0x220] ;  /* 0x0000880006187b82 */ /* 0x0006300000000a00 */
[----:B------:R3:W2:Y:S08]  /*13640*/  LDC.64 R26, c[0x0][R6+0x218] ;  /* 0x00008600061a7b82 */ /* 0x0006b00000000a00 */
[----:B------:R3:W4:Y:S01]  /*13650*/  LDC.64 R12, c[0x0][R6+0x228] ;  /* 0x00008a00060c7b82 */ /* 0x0007220000000a00 */
[----:B------:R-:W-:Y:S05]  /*13660*/  @P3 BRA `(.L_x_657) ;  /* 0x0000000000103947 */ /* 0x000fea0003800000 */
[----:B------:R-:W-:Y:S05]  /*13670*/  @!P0 BRA `(.L_x_657) ;  /* 0x00000000000c8947 */ /* 0x000fea0003800000 */
[----:B------:R-:W3:Y:S04]  /*13680*/  LDG.E R5, desc[UR42][R14.64] ;  /* 0x0000002a0e057981 */ /* 0x000ee8000c1e1900 */
[----:B-----5:R-:W3:Y:S02]  /*13690*/  LDG.E R8, desc[UR42][R14.64+0x4] ;  /* 0x0000042a0e087981 */ /* 0x020ee4000c1e1900 */
[----:B---3--:R-:W-:-:S07]  /*136a0*/  IMAD.IADD R8, R8, 0x1, -R5 ;  /* 0x0000000108087824 */ /* 0x008fce00078e0a05 */
.L_x_657:
[----:B---3--:R-:W3:Y:S01]  /*136b0*/  LDL R15, [R1+0x1c] ;  /* 0x00001c00010f7983 */ /* 0x008ee20000100800 */
[----:B------:R-:W1:Y:S01]  /*136c0*/  LDC.64 R6, c[0x0][R6+0x210] ;  /* 0x0000840006067b82 */ /* 0x000e620000000a00 */
[----:B------:R-:W-:Y:S02]  /*136d0*/  ISETP.NE.U32.AND P0, PT, RZ, UR4, PT ;  /* 0x00000004ff007c0c */ /* 0x000fe4000bf05070 */
[----:B------:R-:W4:Y:S02]  /*136e0*/  LDL R32, [R1+0x18] ;  /* 0x0000180001207983 */ /* 0x000f240000100800 */
[----:B------:R-:W-:-:S03]  /*136f0*/  ISETP.NE.AND.EX P0, PT, RZ, UR5, PT, P0 ;  /* 0x00000005ff007c0c */ /* 0x000fc6000bf05300 */
[----:B------:R-:W1:Y:S01]  /*13700*/  @P1 LDC R14, c[0x0][0xbec] ;  /* 0x0002fb00ff0e1b82 */ /* 0x000e620000000800 */
[----:B------:R-:W-:Y:S02]  /*13710*/  SEL R205, R205, RZ, !P0 ;  /* 0x000000ffcdcd7207 */ /* 0x000fe40004000000 */
[----:B------:R-:W-:-:S03]  /*13720*/  SEL R217, R217, RZ, !P0 ;  /* 0x000000ffd9d97207 */ /* 0x000fc60004000000 */
[----:B0-----:R-:W-:Y:S02]  /*13730*/  IMAD R11, R25, R205, RZ ;  /* 0x000000cd190b7224 */ /* 0x001fe400078e02ff */
[----:B------:R-:W0:Y:S02]  /*13740*/  @P1 LDC R33, c[0x0][0xbf0] ;  /* 0x0002fc00ff211b82 */ /* 0x000e240000000800 */
[C---:B------:R-:W-:Y:S02]  /*13750*/  IMAD R217, R24.reuse, R217, R11 ;  /* 0x000000d918d97224 */ /* 0x040fe400078e020b */
[----:B------:R-:W-:-:S04]  /*13760*/  IMAD.WIDE.U32 R24, R24, R205, RZ ;  /* 0x000000cd18187225 */ /* 0x000fc800078e00ff */
[----:B------:R-:W1:Y:S01]  /*13770*/  LDC.64 R4, c[0x0][0xba8] ;  /* 0x0002ea00ff047b82 */ /* 0x000e620000000a00 */
[-C--:B--2---:R-:W-:Y:S02]  /*13780*/  IMAD R11, R27, R2.reuse, RZ ;  /* 0x000000021b0b7224 */ /* 0x084fe400078e02ff */
[----:B------:R-:W-:Y:S02]  /*13790*/  IMAD.IADD R217, R25, 0x1, R217 ;  /* 0x0000000119d97824 */ /* 0x000fe400078e02d9 */
[----:B------:R-:W-:-:S04]  /*137a0*/  IMAD.WIDE.U32 R26, R26, R2, RZ ;  /* 0x000000021a1a7225 */ /* 0x000fc800078e00ff */
[----:B------:R-:W-:Y:S01]  /*137b0*/  IMAD.IADD R28, R27, 0x1, R11 ;  /* 0x000000011b1c7824 */ /* 0x000fe200078e020b */
[--C-:B-----5:R-:W-:Y:S02]  /*137c0*/  IADD3 R24, P0, P3, R24, R26, R10.reuse ;  /* 0x0000001a18187210 */ /* 0x120fe40007b1e00a */
[----:B------:R-:W-:Y:S01]  /*137d0*/  SHF.R.S32.HI R11, RZ, 0x1f, R10 ;  /* 0x0000001fff0b7819 */ /* 0x000fe2000001140a */
[----:B-1----:R-:W1:Y:S08]  /*137e0*/  @!P2 LDC R4, c[0x0][0xb50] ;  /* 0x0002d400ff04ab82 */ /* 0x002e700000000800 */
[----:B------:R-:W2:Y:S01]  /*137f0*/  @!P2 LDC R5, c[0x0][0xb54] ;  /* 0x0002d500ff05ab82 */ /* 0x000ea20000000800 */
[----:B------:R-:W-:-:S02]  /*13800*/  IMAD R8, R8, R9, RZ ;  /* 0x0000000908087224 */ /* 0x000fc400078e02ff */
[----:B---3--:R-:W-:-:S04]  /*13810*/  IMAD R35, R208, 0x80, R15 ;  /* 0x00000080d0237824 */ /* 0x008fc800078e020f */
[----:B------:R-:W-:Y:S01]  /*13820*/  @P1 IMAD.HI.U32 R14, R35, R14, RZ ;  /* 0x0000000e230e1227 */ /* 0x000fe200078e00ff */
[----:B------:R-:W-:Y:S02]  /*13830*/  MOV R25, R35 ;  /* 0x0000002300197202 */ /* 0x000fe40000000f00 */
[----:B------:R-:W-:Y:S02]  /*13840*/  SEL R15, R209, RZ, P2 ;  /* 0x000000ffd10f7207 */ /* 0x000fe40001000000 */
[----:B0-----:R-:W-:-:S03]  /*13850*/  @P1 SHF.R.U32.HI R25, RZ, R33, R14 ;  /* 0x00000021ff191219 */ /* 0x001fc6000001160e */
[-C--:B----4-:R-:W-:Y:S02]  /*13860*/  IMAD R27, R13, R15.reuse, RZ ;  /* 0x0000000f0d1b7224 */ /* 0x090fe400078e02ff */
[----:B------:R-:W-:Y:S02]  /*13870*/  IMAD.MOV R26, RZ, RZ, -R25 ;  /* 0x000000ffff1a7224 */ /* 0x000fe400078e0a19 */
[----:B------:R-:W-:Y:S01]  /*13880*/  IMAD.WIDE.U32 R12, R12, R15, RZ ;  /* 0x0000000f0c0c7225 */ /* 0x000fe200078e00ff */
[----:B------:R-:W-:-:S03]  /*13890*/  IADD3.X R14, R217, R28, R11, P0, P3 ;  /* 0x0000001cd90e7210 */ /* 0x000fc600007e640b */
[----:B------:R-:W-:Y:S01]  /*138a0*/  IMAD R15, R9, R26, R35 ;  /* 0x0000001a090f7224 */ /* 0x000fe200078e0223 */
[----:B------:R-:W-:Y:S01]  /*138b0*/  IADD3 R12, P0, P3, R25, R24, R12 ;  /* 0x00000018190c7210 */ /* 0x000fe20007b1e00c */
[----:B------:R-:W-:Y:S01]  /*138c0*/  IMAD.IADD R27, R13, 0x1, R27 ;  /* 0x000000010d1b7824 */ /* 0x000fe200078e021b */
[----:B------:R-:W-:Y:S01]  /*138d0*/  SHF.R.S32.HI R13, RZ, 0x1f, R25 ;  /* 0x0000001fff0d7819 */ /* 0x000fe20000011419 */
[----:B------:R-:W-:Y:S01]  /*138e0*/  IMAD R7, R7, R15, RZ ;  /* 0x0000000f07077224 */ /* 0x000fe200078e02ff */
[----:B------:R-:W-:Y:S02]  /*138f0*/  SHF.R.S32.HI R25, RZ, 0x1f, R15 ;  /* 0x0000001fff197819 */ /* 0x000fe4000001140f */
[----:B------:R-:W-:-:S03]  /*13900*/  IADD3.X R13, R13, R14, R27, P0, P3 ;  /* 0x0000000e0d0d7210 */ /* 0x000fc600007e641b */
[C---:B------:R-:W-:Y:S02]  /*13910*/  IMAD R25, R6.reuse, R25, R7 ;  /* 0x0000001906197224 */ /* 0x040fe400078e0207 */
[----:B------:R-:W-:-:S04]  /*13920*/  IMAD.WIDE.U32 R6, R6, R15, R12 ;  /* 0x0000000f06067225 */ /* 0x000fc800078e000c */
[----:B------:R-:W-:Y:S01]  /*13930*/  IMAD.IADD R7, R7, 0x1, R25 ;  /* 0x0000000107077824 */ /* 0x000fe200078e0219 */
[----:B-1----:R-:W-:-:S04]  /*13940*/  LEA R4, P0, R6, R4, 0x2 ;  /* 0x0000000406047211 */ /* 0x002fc800078010ff */
[----:B--2---:R-:W-:Y:S01]  /*13950*/  LEA.HI.X R14, R6, R5, R7, 0x2, P0 ;  /* 0x00000005060e7211 */ /* 0x004fe200000f1407 */
[----:B------:R-:W-:Y:S01]  /*13960*/  SHFL.IDX PT, R12, R4, 0x1, 0x1c1f ;  /* 0x003c1f00040c7f89 */ /* 0x000fe200000e0000 */
[----:B------:R-:W-:-:S03]  /*13970*/  IMAD R25, R208, 0x80, R32 ;  /* 0x00000080d0197824 */ /* 0x000fc600078e0220 */
[----:B------:R-:W-:Y:S04]  /*13980*/  SHFL.IDX PT, R6, R4, RZ, 0x1c1f ;  /* 0x001c1fff04067589 */ /* 0x000fe800000e0000 */
[----:B------:R-:W0:Y:S04]  /*13990*/  SHFL.IDX PT, R7, R14, RZ, 0x1c1f ;  /* 0x001c1fff0e077589 */ /* 0x000e2800000e0000 */
[----:B------:R-:W1:Y:S01]  /*139a0*/  SHFL.IDX PT, R13, R14, 0x1, 0x1c1f ;  /* 0x003c1f000e0d7f89 */ /* 0x000e6200000e0000 */
[----:B------:R-:W-:Y:S01]  /*139b0*/  LOP3.LUT P0, RZ, R218, 0x3, RZ, 0xc0, !PT ;  /* 0x00000003daff7812 */ /* 0x000fe2000780c0ff */
[----:B------:R-:W-:-:S03]  /*139c0*/  VIADD R5, R25, 0x8 ;  /* 0x0000000819057836 */ /* 0x000fc60000000000 */
[-C--:B------:R-:W-:Y:S02]  /*139d0*/  ISETP.GE.OR P3, PT, R25, R8.reuse, P0 ;  /* 0x000000081900720c */ /* 0x080fe40000766670 */
[----:B------:R-:W-:-:S11]  /*139e0*/  ISETP.GE.OR P0, PT, R5, R8, P0 ;  /* 0x000000080500720c */ /* 0x000fd60000706670 */
[----:B0-----:R0:W-:Y:S04]  /*139f0*/  @!P3 ST.E desc[UR42][R6.64], R3 ;  /* 0x000000030600b985 */ /* 0x0011e8000c10192a */
[----:B-1----:R0:W-:Y:S01]  /*13a00*/  @!P0 ST.E desc[UR42][R12.64], R0 ;  /* 0x000000000c008985 */ /* 0x0021e2000c10192a */
[----:B------:R-:W-:Y:S05]  /*13a10*/  @P2 BRA `(.L_x_658) ;  /* 0x0000000800a02947 */ /* 0x000fea0003800000 */
[----:B------:R-:W-:Y:S01]  /*13a20*/  IMAD.SHL.U32 R32, R153, 0x40, RZ ;  /* 0x0000004099207824 */ /* 0x000fe200078e00ff */
[----:B0-----:R-:W0:Y:S01]  /*13a30*/  @P1 LDC R13, c[0x0][0xbec] ;  /* 0x0002fb00ff0d1b82 */ /* 0x001e220000000800 */
[----:B------:R-:W-:Y:S02]  /*13a40*/  ULDC.64 UR4, c[0x0][0xaa0] ;  /* 0x0002a80000047ab9 */ /* 0x000fe40000000a00 */
[----:B------:R-:W-:-:S04]  /*13a50*/  IMAD.IADD R3, R16, 0x1, R32 ;  /* 0x0000000110037824 */ /* 0x000fc800078e0220 */
[----:B------:R-:W-:Y:S01]  /*13a60*/  IMAD.WIDE R92, R3, 0x2, R92 ;  /* 0x00000002035c7825 */ /* 0x000fe200078e025c */
[----:B------:R-:W1:Y:S02]  /*13a70*/  @P1 LDC R21, c[0x0][0xbf0] ;  /* 0x0002fc00ff151b82 */ /* 0x000e640000000800 */
[C---:B------:R-:W-:Y:S02]  /*13a80*/  IADD3 R33, P0, R92.reuse, 0x2000, RZ ;  /* 0x000020005c217810 */ /* 0x040fe40007f1e0ff */
[----:B------:R-:W-:Y:S02]  /*13a90*/  IADD3 R25, P5, R92, 0x1000, RZ ;  /* 0x000010005c197810 */ /* 0x000fe40007fbe0ff */
[----:B------:R-:W-:Y:S02]  /*13aa0*/  LOP3.LUT R32, R33, 0x380, RZ, 0xc0, !PT ;  /* 0x0000038021207812 */ /* 0x000fe400078ec0ff */
[----:B------:R-:W-:Y:S02]  /*13ab0*/  LOP3.LUT R24, R25, 0x380, RZ, 0xc0, !PT ;  /* 0x0000038019187812 */ /* 0x000fe400078ec0ff */
[----:B------:R-:W-:-:S02]  /*13ac0*/  SHF.R.U64 R32, R32, 0x3, RZ ;  /* 0x0000000320207819 */ /* 0x000fc400000012ff */
[----:B------:R-:W-:Y:S02]  /*13ad0*/  SHF.R.U64 R24, R24, 0x3, RZ ;  /* 0x0000000318187819 */ /* 0x000fe400000012ff */
[----:B------:R-:W-:Y:S02]  /*13ae0*/  LOP3.LUT R32, R32, R33, RZ, 0x3c, !PT ;  /* 0x0000002120207212 */ /* 0x000fe400078e3cff */
[----:B------:R-:W-:Y:S02]  /*13af0*/  IADD3.X R33, RZ, R93, RZ, P0, !PT ;  /* 0x0000005dff217210 */ /* 0x000fe400007fe4ff */
[----:B------:R-:W-:Y:S02]  /*13b00*/  IADD3 R3, P0, R92, 0x7000, RZ ;  /* 0x000070005c037810 */ /* 0x000fe40007f1e0ff */
[----:B------:R-:W-:Y:S01]  /*13b10*/  LOP3.LUT R24, R24, R25, RZ, 0x3c, !PT ;  /* 0x0000001918187212 */ /* 0x000fe200078e3cff */
[--C-:B------:R-:W-:Y:S01]  /*13b20*/  IMAD.X R25, RZ, RZ, R93.reuse, P5 ;  /* 0x000000ffff197224 */ /* 0x100fe200028e065d */
[C---:B------:R-:W-:Y:S01]  /*13b30*/  IADD3 R37, P2, R92.reuse, 0x3000, RZ ;  /* 0x000030005c257810 */ /* 0x040fe20007f5e0ff */
[----:B------:R-:W-:Y:S01]  /*13b40*/  IMAD R11, R11, UR4, RZ ;  /* 0x000000040b0b7c24 */ /* 0x000fe2000f8e02ff */
[C---:B------:R-:W-:Y:S01]  /*13b50*/  IADD3 R41, P3, R92.reuse, 0x4000, RZ ;  /* 0x000040005c297810 */ /* 0x040fe20007f7e0ff */
[----:B------:R-:W-:Y:S01]  /*13b60*/  IMAD.X R53, RZ, RZ, R93, P0 ;  /* 0x000000ffff357224 */ /* 0x000fe200000e065d */
[C---:B------:R-:W-:Y:S01]  /*13b70*/  IADD3 R45, P4, R92.reuse, 0x5000, RZ ;  /* 0x000050005c2d7810 */ /* 0x040fe20007f9e0ff */
[----:B------:R-:W5:Y:S01]  /*13b80*/  LD.E.128 R24, desc[UR42][R24.64] ;  /* 0x0000002a18187980 */ /* 0x000f62000c101d00 */
[----:B------:R-:W-:-:S02]  /*13b90*/  IADD3 R49, P5, R92, 0x6000, RZ ;  /* 0x000060005c317810 */ /* 0x000fc40007fbe0ff */
[----:B------:R-:W-:Y:S01]  /*13ba0*/  LOP3.LUT R0, R3, 0x380, RZ, 0xc0, !PT ;  /* 0x0000038003007812 */ /* 0x000fe200078ec0ff */
[----:B------:R-:W5:Y:S01]  /*13bb0*/  LD.E.128 R32, desc[UR42][R32.64] ;  /* 0x0000002a20207980 */ /* 0x000f62000c101d00 */
[----:B------:R-:W-:Y:S02]  /*13bc0*/  LOP3.LUT R36, R37, 0x380, RZ, 0xc0, !PT ;  /* 0x0000038025247812 */ /* 0x000fe400078ec0ff */
[----:B------:R-:W-:Y:S02]  /*13bd0*/  LOP3.LUT R40, R41, 0x380, RZ, 0xc0, !PT ;  /* 0x0000038029287812 */ /* 0x000fe400078ec0ff */
[----:B------:R-:W-:Y:S02]  /*13be0*/  LOP3.LUT R44, R45, 0x380, RZ, 0xc0, !PT ;  /* 0x000003802d2c7812 */ /* 0x000fe400078ec0ff */
[----:B------:R-:W-:Y:S02]  /*13bf0*/  LOP3.LUT R48, R49, 0x380, RZ, 0xc0, !PT ;  /* 0x0000038031307812 */ /* 0x000fe400078ec0ff */
[----:B------:R-:W-:-:S02]  /*13c00*/  SHF.R.U64 R0, R0, 0x3, RZ ;  /* 0x0000000300007819 */ /* 0x000fc400000012ff */
[----:B------:R-:W-:Y:S02]  /*13c10*/  LOP3.LUT R5, R92, 0x380, RZ, 0xc0, !PT ;  /* 0x000003805c057812 */ /* 0x000fe400078ec0ff */
[----:B------:R-:W-:Y:S02]  /*13c20*/  SHF.R.U64 R36, R36, 0x3, RZ ;  /* 0x0000000324247819 */ /* 0x000fe400000012ff */
[----:B------:R-:W-:Y:S02]  /*13c30*/  SHF.R.U64 R40, R40, 0x3, RZ ;  /* 0x0000000328287819 */ /* 0x000fe400000012ff */
[----:B------:R-:W-:Y:S02]  /*13c40*/  SHF.R.U64 R44, R44, 0x3, RZ ;  /* 0x000000032c2c7819 */ /* 0x000fe400000012ff */
[----:B------:R-:W-:Y:S02]  /*13c50*/  SHF.R.U64 R48, R48, 0x3, RZ ;  /* 0x0000000330307819 */ /* 0x000fe400000012ff */
[----:B------:R-:W-:Y:S01]  /*13c60*/  LOP3.LUT R52, R0, R3, RZ, 0x3c, !PT ;  /* 0x0000000300347212 */ /* 0x000fe200078e3cff */
[C---:B------:R-:W-:Y:S01]  /*13c70*/  IMAD R3, R10.reuse, UR5, R11 ;  /* 0x000000050a037c24 */ /* 0x040fe2000f8e020b */
[----:B------:R-:W-:Y:S01]  /*13c80*/  SHF.R.U64 R5, R5, 0x3, RZ ;  /* 0x0000000305057819 */ /* 0x000fe200000012ff */
[----:B------:R-:W-:Y:S01]  /*13c90*/  IMAD.WIDE.U32 R10, R10, UR4, RZ ;  /* 0x000000040a0a7c25 */ /* 0x000fe2000f8e00ff */
[----:B------:R-:W-:Y:S01]  /*13ca0*/  LOP3.LUT R36, R36, R37, RZ, 0x3c, !PT ;  /* 0x0000002524247212 */ /* 0x000fe200078e3cff */
[----:B------:R-:W-:Y:S01]  /*13cb0*/  ULDC.64 UR4, c[0x0][0xae8] ;  /* 0x0002ba0000047ab9 */ /* 0x000fe20000000a00 */
        /* <DEDUP_REMOVED lines=8> */
[----:B------:R-:W5:Y:S01]  /*13d40*/  LD.E.128 R36, desc[UR42][R36.64] ;  /* 0x0000002a24247980 */ /* 0x000f62000c101d00 */
[----:B------:R-:W-:-:S02]  /*13d50*/  IMAD.IADD R11, R11, 0x1, R3 ;  /* 0x000000010b0b7824 */ /* 0x000fc400078e0203 */
[----:B------:R-:W-:Y:S01]  /*13d60*/  IMAD R3, R203, 0x20, R153 ;  /* 0x00000020cb037824 */ /* 0x000fe200078e0299 */
[----:B------:R2:W5:Y:S01]  /*13d70*/  LD.E.128 R4, desc[UR42][R92.64] ;  /* 0x0000002a5c047980 */ /* 0x000562000c101d00 */
[----:B------:R-:W-:Y:S01]  /*13d80*/  IMAD.WIDE.U32 R10, R2, UR4, R10 ;  /* 0x00000004020a7c25 */ /* 0x000fe2000f8e000a */
[----:B------:R-:W-:Y:S02]  /*13d90*/  SHF.R.S32.HI R0, RZ, 0x1f, R205 ;  /* 0x0000001fff007819 */ /* 0x000fe400000114cd */
[----:B------:R-:W5:Y:S01]  /*13da0*/  LD.E.128 R40, desc[UR42][R40.64] ;  /* 0x0000002a28287980 */ /* 0x000f62000c101d00 */
[----:B------:R-:W-:-:S03]  /*13db0*/  IMAD R14, R208, 0x80, R3 ;  /* 0x00000080d00e7824 */ /* 0x000fc600078e0203 */
[----:B------:R-:W5:Y:S01]  /*13dc0*/  LD.E.128 R44, desc[UR42][R44.64] ;  /* 0x0000002a2c2c7980 */ /* 0x000f62000c101d00 */
[----:B------:R-:W-:Y:S01]  /*13dd0*/  IMAD R11, R2, UR5, R11 ;  /* 0x00000005020b7c24 */ /* 0x000fe2000f8e020b */
[----:B------:R-:W-:Y:S02]  /*13de0*/  ULDC.64 UR4, c[0x0][0xaf0] ;  /* 0x0002bc0000047ab9 */ /* 0x000fe40000000a00 */
[----:B------:R-:W5:Y:S04]  /*13df0*/  LD.E.128 R48, desc[UR42][R48.64] ;  /* 0x0000002a30307980 */ /* 0x000f68000c101d00 */
[----:B------:R-:W5:Y:S01]  /*13e00*/  LD.E.128 R52, desc[UR42][R52.64] ;  /* 0x0000002a34347980 */ /* 0x000f62000c101d00 */
[----:B------:R-:W-:Y:S01]  /*13e10*/  @!PT LDS RZ, [RZ] ;  /* 0x00000000fffff984 */ /* 0x000fe20000000800 */
[----:B------:R-:W-:Y:S01]  /*13e20*/  @!PT LDS RZ, [RZ] ;  /* 0x00000000fffff984 */ /* 0x000fe20000000800 */
[----:B------:R-:W-:Y:S01]  /*13e30*/  @!PT LDS RZ, [RZ] ;  /* 0x00000000fffff984 */ /* 0x000fe20000000800 */
[----:B------:R-:W-:Y:S01]  /*13e40*/  @!PT LDS RZ, [RZ] ;  /* 0x00000000fffff984 */ /* 0x000fe20000000800 */
[----:B------:R3:W-:Y:S06]  /*13e50*/  MEMBAR.ALL.CTA ;  /* 0x0000000000007992 */ /* 0x0007ec0000008000 */
[----:B---3--:R-:W3:Y:S01]  /*13e60*/  FENCE.VIEW.ASYNC.S ;  /* 0x00000000000073c6 */ /* 0x008ee20000000000 */
[----:B------:R-:W-:-:S02]  /*13e70*/  IMAD R2, R0, UR4, RZ ;  /* 0x0000000400027c24 */ /* 0x000fc4000f8e02ff */
[----:B0-----:R-:W-:Y:S01]  /*13e80*/  @P1 IMAD.HI.U32 R0, R14, R13, RZ ;  /* 0x0000000d0e001227 */ /* 0x001fe200078e00ff */
[----:B------:R-:W-:-:S04]  /*13e90*/  MOV R13, R14 ;  /* 0x0000000e000d7202 */ /* 0x000fc80000000f00 */
[----:B-1----:R-:W-:Y:S01]  /*13ea0*/  @P1 SHF.R.U32.HI R13, RZ, R21, R0 ;  /* 0x00000015ff0d1219 */ /* 0x002fe20000011600 */
[C---:B------:R-:W-:Y:S02]  /*13eb0*/  IMAD R15, R205.reuse, UR5, R2 ;  /* 0x00000005cd0f7c24 */ /* 0x040fe4000f8e0202 */
[----:B------:R-:W-:Y:S01]  /*13ec0*/  IMAD.WIDE.U32 R2, R205, UR4, R10 ;  /* 0x00000004cd027c25 */ /* 0x000fe2000f8e000a */
[--C-:B------:R-:W-:Y:S01]  /*13ed0*/  SHF.R.S32.HI R10, RZ, 0x1f, R13.reuse ;  /* 0x0000001fff0a7819 */ /* 0x100fe2000001140d */
[----:B------:R-:W-:Y:S02]  /*13ee0*/  ULDC.64 UR4, c[0x0][0xae0] ;  /* 0x0002b80000047ab9 */ /* 0x000fe40000000a00 */
[----:B------:R-:W-:Y:S02]  /*13ef0*/  VIADD R0, R156, 0x28820 ;  /* 0x000288209c007836 */ /* 0x000fe40000000000 */
[----:B------:R-:W-:Y:S02]  /*13f00*/  IMAD.MOV R12, RZ, RZ, -R13 ;  /* 0x000000ffff0c7224 */ /* 0x000fe400078e0a0d */
[----:B------:R-:W-:Y:S01]  /*13f10*/  IMAD.IADD R3, R3, 0x1, R15 ;  /* 0x0000000103037824 */ /* 0x000fe200078e020f */
[----:B------:R-:W-:Y:S01]  /*13f20*/  PRMT R0, RZ, 0x654, R0 ;  /* 0x00000654ff007816 */ /* 0x000fe20000000000 */
[----:B------:R-:W-:-:S02]  /*13f30*/  IMAD R9, R9, R12, R14 ;  /* 0x0000000c09097224 */ /* 0x000fc400078e020e */
[----:B------:R-:W-:Y:S01]  /*13f40*/  IMAD R10, R10, UR4, RZ ;  /* 0x000000040a0a7c24 */ /* 0x000fe2000f8e02ff */
[----:B---3--:R0:W-:Y:S01]  /*13f50*/  SYNCS.ARRIVE.TRANS64.RED.A1T0 RZ, [R0+URZ], RZ ;  /* 0x000000ff00ff79a7 */ /* 0x0081e2000810043f */
[----:B------:R-:W-:-:S04]  /*13f60*/  IMAD.WIDE.U32 R2, R13, UR4, R2 ;  /* 0x000000040d027c25 */ /* 0x000fc8000f8e0002 */
[----:B------:R-:W-:Y:S01]  /*13f70*/  IMAD R11, R13, UR5, R10 ;  /* 0x000000050d0b7c24 */ /* 0x000fe2000f8e020a */
[----:B------:R-:W-:Y:S01]  /*13f80*/  ULDC.64 UR4, c[0x0][0xad8] ;  /* 0x0002b60000047ab9 */ /* 0x000fe20000000a00 */
[----:B0-----:R-:W-:Y:S02]  /*13f90*/  SHF.R.S32.HI R0, RZ, 0x1f, R9 ;  /* 0x0000001fff007819 */ /* 0x001fe40000011409 */
[----:B------:R-:W-:-:S03]  /*13fa0*/  IMAD.IADD R3, R3, 0x1, R11 ;  /* 0x0000000103037824 */ /* 0x000fc600078e020b */
[----:B------:R-:W-:Y:S02]  /*13fb0*/  IMAD R0, R0, UR4, RZ ;  /* 0x0000000400007c24 */ /* 0x000fe4000f8e02ff */
[----:B------:R-:W-:-:S04]  /*13fc0*/  IMAD.WIDE.U32 R2, R9, UR4, R2 ;  /* 0x0000000409027c25 */ /* 0x000fc8000f8e0002 */
[----:B------:R-:W-:Y:S01]  /*13fd0*/  IMAD R9, R9, UR5, R0 ;  /* 0x0000000509097c24 */ /* 0x000fe2000f8e0200 */
[----:B------:R-:W-:Y:S02]  /*13fe0*/  ULDC.64 UR4, c[0x0][0xa80] ;  /* 0x0002a00000047ab9 */ /* 0x000fe40000000a00 */
[----:B------:R-:W-:Y:S01]  /*13ff0*/  LEA R0, P0, R2, UR4, 0x1 ;  /* 0x0000000402007c11 */ /* 0x000fe2000f8008ff */
[----:B------:R-:W-:Y:S01]  /*14000*/  IMAD.IADD R3, R3, 0x1, R9 ;  /* 0x0000000103037824 */ /* 0x000fe200078e0209 */
[----:B------:R-:W-:Y:S01]  /*14010*/  UMOV UR4, 0xffffffff ;  /* 0xffffffff00047882 */ /* 0x000fe20000000000 */
[----:B------:R-:W-:-:S03]  /*14020*/  IMAD R9, R208, 0x80, R153 ;  /* 0x00000080d0097824 */ /* 0x000fc600078e0299 */
[----:B------:R-:W-:Y:S01]  /*14030*/  LEA.HI.X R2, R2, UR5, R3, 0x1, P0 ;  /* 0x0000000502027c11 */ /* 0x000fe200080f0c03 */
[----:B--2---:R-:W-:Y:S06]  /*14040*/  BRA.DIV UR4, `(.L_x_659) ;  /* 0x000000a204a07947 */ /* 0x004fec000b800000 */
[----:B------:R0:W1:Y:S04]  /*14050*/  SHFL.IDX PT, R3, R2, RZ, 0x181f ;  /* 0x00181fff02037589 */ /* 0x00006800000e0000 */
[----:B------:R0:W2:Y:S02]  /*14060*/  SHFL.IDX PT, R14, R0, RZ, 0x181f ;  /* 0x00181fff000e7589 */ /* 0x0000a400000e0000 */
.L_x_879:
[----:B------:R-:W-:Y:S01]  /*14070*/  ISETP.GE.AND P0, PT, R9, R8, PT ;  /* 0x000000080900720c */ /* 0x000fe20003f06270 */
[----:B------:R-:W-:-:S12]  /*14080*/  BSSY B1, `(.L_x_660) ;  /* 0x000000b000017945 */ /* 0x000fd80003800000 */
[----:B------:R-:W-:Y:S05]  /*14090*/  @P0 BRA `(.L_x_661) ;  /* 0x0000000000240947 */ /* 0x000fea0003800000 */
[----:B------:R-:W-:Y:S02]  /*140a0*/  ULDC UR4, c[0x0][0xac8] ;  /* 0x0002b20000047ab9 */ /* 0x000fe40000000800 */
[----:B------:R-:W-:Y:S02]  /*140b0*/  ISETP.GE.AND P0, PT, R16, UR4, PT ;  /* 0x0000000410007c0c */ /* 0x000fe4000bf06270 */
[----:B------:R-:W-:-:S11]  /*140c0*/  ISETP.GE.AND P1, PT, R23, UR4, PT ;  /* 0x0000000417007c0c */ /* 0x000fd6000bf26270 */
[CC--:B--2---:R-:W-:Y:S02]  /*140d0*/  @!P0 LEA R10, P2, R16.reuse, R14.reuse, 0x1 ;  /* 0x0000000e100a8211 */ /* 0x0c4fe400078408ff */
[C---:B------:R-:W-:Y:S02]  /*140e0*/  @!P1 LEA R14, P3, R23.reuse, R14, 0x1 ;  /* 0x0000000e170e9211 */ /* 0x040fe400078608ff */
[-C--:B-1----:R-:W-:Y:S02]  /*140f0*/  @!P0 LEA.HI.X R11, R16, R3.reuse, R17, 0x1, P2 ;  /* 0x00000003100b8211 */ /* 0x082fe400010f0c11 */
[----:B------:R-:W-:-:S03]  /*14100*/  @!P1 LEA.HI.X R15, R23, R3, R22, 0x1, P3 ;  /* 0x00000003170f9211 */ /* 0x000fc600018f0c16 */
[----:B-----5:R3:W-:Y:S04]  /*14110*/  @!P0 ST.E.128 desc[UR42][R10.64], R4 ;  /* 0x000000040a008985 */ /* 0x0207e8000c101d2a */
[----:B------:R3:W-:Y:S02]  /*14120*/  @!P1 ST.E.128 desc[UR42][R14.64], R40 ;  /* 0x000000280e009985 */ /* 0x0007e4000c101d2a */
.L_x_661:
[----:B------:R-:W-:Y:S05]  /*14130*/  BSYNC B1 ;  /* 0x0000000000017941 */ /* 0x000fea0003800000 */
.L_x_660:
[----:B------:R-:W-:-:S03]  /*14140*/  UMOV UR4, 0xffffffff ;  /* 0xffffffff00047882 */ /* 0x000fc60000000000 */
[----:B------:R-:W-:Y:S05]  /*14150*/  BRA.DIV UR4, `(.L_x_662) ;  /* 0x000000a204907947 */ /* 0x000fea000b800000 */
[----:B-1----:R1:W4:Y:S04]  /*14160*/  SHFL.IDX PT, R3, R2, 0x1, 0x181f ;  /* 0x00381f0002037f89 */ /* 0x00232800000e0000 */
[----:B--23--:R1:W2:Y:S02]  /*14170*/  SHFL.IDX PT, R14, R0, 0x1, 0x181f ;  /* 0x00381f00000e7f89 */ /* 0x00c2a400000e0000 */
.L_x_883:
[----:B-----5:R-:W-:Y:S01]  /*14180*/  VIADD R5, R9, 0x20 ;  /* 0x0000002009057836 */ /* 0x020fe20000000000 */
[----:B------:R-:W-:Y:S04]  /*14190*/  BSSY B1, `(.L_x_663) ;  /* 0x000000c000017945 */ /* 0x000fe80003800000 */
[----:B------:R-:W-:-:S13]  /*141a0*/  ISETP.GE.AND P0, PT, R5, R8, PT ;  /* 0x000000080500720c */ /* 0x000fda0003f06270 */
[----:B------:R-:W-:Y:S05]  /*141b0*/  @P0 BRA `(.L_x_664) ;  /* 0x0000000000240947 */ /* 0x000fea0003800000 */
[----:B------:R-:W-:Y:S02]  /*141c0*/  ULDC UR4, c[0x0][0xac8] ;  /* 0x0002b20000047ab9 */ /* 0x000fe40000000800 */
[----:B------:R-:W-:Y:S02]  /*141d0*/  ISETP.GE.AND P2, PT, R16, UR4, PT ;  /* 0x0000000410007c0c */ /* 0x000fe4000bf46270 */
[----:B------:R-:W-:-:S11]  /*141e0*/  ISETP.GE.AND P3, PT, R23, UR4, PT ;  /* 0x0000000417007c0c */ /* 0x000fd6000bf66270 */
[CC--:B--2---:R-:W-:Y:S02]  /*141f0*/  @!P2 LEA R4, P0, R16.reuse, R14.reuse, 0x1 ;  /* 0x0000000e1004a211 */ /* 0x0c4fe400078008ff */
[C---:B------:R-:W-:Y:S02]  /*14200*/  @!P3 LEA R14, P1, R23.reuse, R14, 0x1 ;  /* 0x0000000e170eb211 */ /* 0x040fe400078208ff */
[-C--:B----4-:R-:W-:Y:S02]  /*14210*/  @!P2 LEA.HI.X R5, R16, R3.reuse, R17, 0x1, P0 ;  /* 0x000000031005a211 */ /* 0x090fe400000f0c11 */
[----:B------:R-:W-:-:S03]  /*14220*/  @!P3 LEA.HI.X R15, R23, R3, R22, 0x1, P1 ;  /* 0x00000003170fb211 */ /* 0x000fc600008f0c16 */
[----:B------:R3:W-:Y:S04]  /*14230*/  @!P2 ST.E.128 desc[UR42][R4.64], R24 ;  /* 0x000000180400a985 */ /* 0x0007e8000c101d2a */
[----:B------:R3:W-:Y:S02]  /*14240*/  @!P3 ST.E.128 desc[UR42][R14.64], R44 ;  /* 0x0000002c0e00b985 */ /* 0x0007e4000c101d2a */
.L_x_664:
[----:B------:R-:W-:Y:S05]  /*14250*/  BSYNC B1 ;  /* 0x0000000000017941 */ /* 0x000fea0003800000 */
.L_x_663:
[----:B------:R-:W-:-:S03]  /*14260*/  UMOV UR4, 0xffffffff ;  /* 0xffffffff00047882 */ /* 0x000fc60000000000 */
[----:B------:R-:W-:Y:S05]  /*14270*/  BRA.DIV UR4, `(.L_x_665) ;  /* 0x000000a204907947 */ /* 0x000fea000b800000 */
[----:B----4-:R4:W0:Y:S04]  /*14280*/  SHFL.IDX PT, R3, R2, 0x2, 0x181f ;  /* 0x00581f0002037f89 */ /* 0x01082800000e0000 */
[----:B--23--:R4:W2:Y:S02]  /*14290*/  SHFL.IDX PT, R14, R0, 0x2, 0x181f ;  /* 0x00581f00000e7f89 */ /* 0x00c8a400000e0000 */
.L_x_887:
[----:B------:R-:W-:Y:S01]  /*142a0*/  VIADD R5, R9, 0x40 ;  /* 0x0000004009057836 */ /* 0x000fe20000000000 */
        /* <DEDUP_REMOVED lines=8> */
[-C--:B0-----:R-:W-:Y:S02]  /*14330*/  @!P2 LEA.HI.X R5, R16, R3.reuse, R17, 0x1, P0 ;  /* 0x000000031005a211 */ /* 0x081fe400000f0c11 */
[----:B------:R-:W-:-:S03]  /*14340*/  @!P3 LEA.HI.X R15, R23, R3, R22, 0x1, P1 ;  /* 0x00000003170fb211 */ /* 0x000fc600008f0c16 */
[----:B------:R3:W-:Y:S04]  /*14350*/  @!P2 ST.E.128 desc[UR42][R4.64], R32 ;  /* 0x000000200400a985 */ /* 0x0007e8000c101d2a */
[----:B------:R3:W-:Y:S02]  /*14360*/  @!P3 ST.E.128 desc[UR42][R14.64], R48 ;  /* 0x000000300e00b985 */ /* 0x0007e4000c101d2a */
.L_x_667:
[----:B------:R-:W-:Y:S05]  /*14370*/  BSYNC B1 ;  /* 0x0000000000017941 */ /* 0x000fea0003800000 */
.L_x_666:
[----:B------:R-:W-:-:S03]  /*14380*/  UMOV UR4, 0xffffffff ;  /* 0xffffffff00047882 */ /* 0x000fc60000000000 */
[----:B------:R-:W-:Y:S05]  /*14390*/  BRA.DIV UR4, `(.L_x_668) ;  /* 0x000000a204907947 */ /* 0x000fea000b800000 */
[----:B0-----:R0:W0:Y:S04]  /*143a0*/  SHFL.IDX PT, R3, R2, 0x3, 0x181f ;  /* 0x00781f0002037f89 */ /* 0x00102800000e0000 */
[----:B--23--:R2:W3:Y:S02]  /*143b0*/  SHFL.IDX PT, R14, R0, 0x3, 0x181f ;  /* 0x00781f00000e7f89 */ /* 0x00c4e400000e0000 */
.L_x_891:
[----:B------:R-:W-:-:S04]  /*143c0*/  IADD3 R5, R9, 0x60, RZ ;  /* 0x0000006009057810 */ /* 0x000fc80007ffe0ff */
[----:B------:R-:W-:-:S13]  /*143d0*/  ISETP.GE.AND P0, PT, R5, R8, PT ;  /* 0x000000080500720c */ /* 0x000fda0003f06270 */
        /* <DEDUP_REMOVED lines=8> */
[----:B------:R-:W-:-:S04]  /*14460*/  LEA R14, P0, R23, R14, 0x1 ;  /* 0x0000000e170e7211 */ /* 0x000fc800078008ff */
[----:B------:R-:W-:-:S05]  /*14470*/  LEA.HI.X R15, R23, R3, R22, 0x1, P0 ;  /* 0x00000003170f7211 */ /* 0x000fca00000f0c16 */
[----:B------:R3:W-:Y:S01]  /*14480*/  ST.E.128 desc[UR42][R14.64], R52 ;  /* 0x000000340e007985 */ /* 0x0007e2000c101d2a */
[----:B------:R-:W-:Y:S05]  /*14490*/  BRA `(.L_x_669) ;  /* 0x0000001800387947 */ /* 0x000fea0003800000 */
.L_x_658:
[----:B------:R-:W1:Y:S01]  /*144a0*/  @P1 LDC R4, c[0x0][0xbec] ;  /* 0x0002fb00ff041b82 */ /* 0x000e620000000800 */
[----:B------:R-:W-:Y:S01]  /*144b0*/  ULDC.64 UR4, c[0x0][0xb08] ;  /* 0x0002c20000047ab9 */ /* 0x000fe20000000a00 */
[----:B0-----:R-:W-:Y:S01]  /*144c0*/  SHF.R.S32.HI R0, RZ, 0x1f, R205 ;  /* 0x0000001fff007819 */ /* 0x001fe200000114cd */
[----:B------:R-:W-:Y:S01]  /*144d0*/  IMAD R11, R11, UR4, RZ ;  /* 0x000000040b0b7c24 */ /* 0x000fe2000f8e02ff */
[----:B------:R-:W-:Y:S01]  /*144e0*/  ULDC.64 UR6, c[0x0][0xb30] ;  /* 0x0002cc0000067ab9 */ /* 0x000fe20000000a00 */
[----:B------:R-:W-:Y:S01]  /*144f0*/  IMAD.WIDE.U32 R6, R10, UR4, RZ ;  /* 0x000000040a067c25 */ /* 0x000fe2000f8e00ff */
[----:B------:R-:W-:Y:S02]  /*14500*/  IADD3 R28, R202, 0x10, RZ ;  /* 0x00000010ca1c7810 */ /* 0x000fe40007ffe0ff */
[----:B------:R-:W0:Y:S01]  /*14510*/  @P1 LDC R13, c[0x0][0xbf0] ;  /* 0x0002fc00ff0d1b82 */ /* 0x000e220000000800 */
[----:B------:R-:W-:Y:S01]  /*14520*/  IMAD R11, R10, UR5, R11 ;  /* 0x000000050a0b7c24 */ /* 0x000fe2000f8e020b */
[----:B------:R-:W-:Y:S01]  /*14530*/  ULDC.64 UR4, c[0x0][0xb38] ;  /* 0x0002ce0000047ab9 */ /* 0x000fe20000000a00 */
[C---:B------:R-:W-:Y:S01]  /*14540*/  VIADD R33, R202.reuse, 0x18 ;  /* 0x00000018ca217836 */ /* 0x040fe20000000000 */
[----:B------:R-:W-:Y:S01]  /*14550*/  SHF.R.S32.HI R105, RZ, 0x1f, R210 ;  /* 0x0000001fff697819 */ /* 0x000fe200000114d2 */
[----:B------:R-:W-:Y:S01]  /*14560*/  IMAD.IADD R7, R7, 0x1, R11 ;  /* 0x0000000107077824 */ /* 0x000fe200078e020b */
[----:B------:R-:W-:Y:S01]  /*14570*/  SHF.R.S32.HI R32, RZ, 0x1f, R28 ;  /* 0x0000001fff207819 */ /* 0x000fe2000001141c */
[----:B------:R-:W-:Y:S01]  /*14580*/  VIADD R37, R202, 0x28 ;  /* 0x00000028ca257836 */ /* 0x000fe20000000000 */
[----:B------:R-:W-:Y:S01]  /*14590*/  SHF.R.S32.HI R34, RZ, 0x1f, R33 ;  /* 0x0000001fff227819 */ /* 0x000fe20000011421 */
[----:B------:R-:W-:-:S03]  /*145a0*/  IMAD.WIDE.U32 R6, R2, UR4, R6 ;  /* 0x0000000402067c25 */ /* 0x000fc6000f8e0006 */
[----:B------:R-:W-:Y:S01]  /*145b0*/  SHF.R.S32.HI R38, RZ, 0x1f, R37 ;  /* 0x0000001fff267819 */ /* 0x000fe20000011425 */
[----:B------:R-:W-:Y:S01]  /*145c0*/  IMAD R7, R2, UR5, R7 ;  /* 0x0000000502077c24 */ /* 0x000fe2000f8e0207 */
[----:B------:R-:W-:Y:S01]  /*145d0*/  ULDC.64 UR4, c[0x0][0xb40] ;  /* 0x0002d00000047ab9 */ /* 0x000fe20000000a00 */
[----:B------:R-:W-:Y:S02]  /*145e0*/  VIADD R39, R202, 0x30 ;  /* 0x00000030ca277836 */ /* 0x000fe40000000000 */
[----:B------:R-:W-:Y:S02]  /*145f0*/  IMAD R0, R0, UR4, RZ ;  /* 0x0000000400007c24 */ /* 0x000fe4000f8e02ff */
[----:B-1----:R-:W-:Y:S01]  /*14600*/  @P1 IMAD.HI.U32 R4, R35, R4, RZ ;  /* 0x0000000423041227 */ /* 0x002fe200078e00ff */
[----:B------:R-:W-:-:S03]  /*14610*/  SHF.R.S32.HI R92, RZ, 0x1f, R39 ;  /* 0x0000001fff5c7819 */ /* 0x000fc60000011427 */
[----:B------:R-:W-:-:S04]  /*14620*/  IMAD.WIDE.U32 R2, R205, UR4, R6 ;  /* 0x00000004cd027c25 */ /* 0x000fc8000f8e0006 */
[----:B------:R-:W-:Y:S01]  /*14630*/  IMAD R11, R205, UR5, R0 ;  /* 0x00000005cd0b7c24 */ /* 0x000fe2000f8e0200 */
[----:B------:R-:W-:Y:S01]  /*14640*/  ULDC.64 UR4, c[0x0][0xb48] ;  /* 0x0002d20000047ab9 */ /* 0x000fe20000000a00 */
[----:B------:R-:W-:Y:S01]  /*14650*/  IMAD.MOV.U32 R7, RZ, RZ, R35 ;  /* 0x000000ffff077224 */ /* 0x000fe200078e0023 */
[----:B0-----:R-:W-:Y:S01]  /*14660*/  @P1 SHF.R.U32.HI R7, RZ, R13, R4 ;  /* 0x0000000dff071219 */ /* 0x001fe20000011604 */
[----:B------:R-:W-:Y:S02]  /*14670*/  IMAD.IADD R3, R3, 0x1, R11 ;  /* 0x0000000103037824 */ /* 0x000fe400078e020b */
[----:B------:R-:W-:Y:S01]  /*14680*/  VIADD R93, R202, 0x38 ;  /* 0x00000038ca5d7836 */ /* 0x000fe20000000000 */
[--C-:B------:R-:W-:Y:S01]  /*14690*/  SHF.R.S32.HI R0, RZ, 0x1f, R7.reuse ;  /* 0x0000001fff007819 */ /* 0x100fe20000011407 */
[----:B------:R-:W-:Y:S02]  /*146a0*/  IMAD.MOV R4, RZ, RZ, -R7 ;  /* 0x000000ffff047224 */ /* 0x000fe400078e0a07 */
[----:B------:R-:W-:Y:S01]  /*146b0*/  IMAD.WIDE.U32 R2, R209, UR4, R2 ;  /* 0x00000004d1027c25 */ /* 0x000fe2000f8e0002 */
[----:B------:R-:W-:-:S03]  /*146c0*/  SHF.R.S32.HI R94, RZ, 0x1f, R93 ;  /* 0x0000001fff5e7819 */ /* 0x000fc6000001145d */
        /* <DEDUP_REMOVED lines=9> */
[----:B------:R-:W-:Y:S02]  /*14760*/  VIADD R4, R156, 0x28820 ;  /* 0x000288209c047836 */ /* 0x000fe40000000000 */
[C---:B------:R-:W-:Y:S02]  /*14770*/  IMAD R7, R9.reuse, UR5, R0 ;  /* 0x0000000509077c24 */ /* 0x040fe4000f8e0200 */
[----:B------:R-:W-:Y:S01]  /*14780*/  IMAD.WIDE.U32 R2, R9, UR4, R2 ;  /* 0x0000000409027c25 */ /* 0x000fe2000f8e0002 */
[----:B------:R-:W-:Y:S01]  /*14790*/  PRMT R4, RZ, 0x654, R4 ;  /* 0x00000654ff047816 */ /* 0x000fe20000000004 */
[----:B------:R-:W-:-:S02]  /*147a0*/  ULDC.64 UR4, c[0x0][0xb00] ;  /* 0x0002c00000047ab9 */ /* 0x000fc40000000a00 */
[----:B------:R-:W-:Y:S01]  /*147b0*/  IMAD.IADD R3, R3, 0x1, R7 ;  /* 0x0000000103037824 */ /* 0x000fe200078e0207 */
[----:B------:R-:W-:Y:S01]  /*147c0*/  LEA R0, P0, R2, UR4, 0x2 ;  /* 0x0000000402007c11 */ /* 0x000fe2000f8010ff */
[----:B------:R0:W-:Y:S01]  /*147d0*/  SYNCS.ARRIVE.TRANS64.RED.A1T0 RZ, [R4+URZ], RZ ;  /* 0x000000ff04ff79a7 */ /* 0x0001e2000810043f */
[C---:B------:R-:W-:Y:S01]  /*147e0*/  VIADD R35, R202.reuse, 0x20 ;  /* 0x00000020ca237836 */ /* 0x040fe20000000000 */
[----:B------:R-:W-:Y:S01]  /*147f0*/  UMOV UR4, 0xffffffff ;  /* 0xffffffff00047882 */ /* 0x000fe20000000000 */
[----:B------:R-:W-:Y:S01]  /*14800*/  VIADD R95, R202, 0x40 ;  /* 0x00000040ca5f7836 */ /* 0x000fe20000000000 */
[----:B------:R-:W-:Y:S02]  /*14810*/  LEA.HI.X R2, R2, UR5, R3, 0x2, P0 ;  /* 0x0000000502027c11 */ /* 0x000fe400080f1403 */
[----:B------:R-:W-:Y:S01]  /*14820*/  SHF.R.S32.HI R36, RZ, 0x1f, R35 ;  /* 0x0000001fff247819 */ /* 0x000fe20000011423 */
[----:B0-----:R-:W-:Y:S01]  /*14830*/  VIADD R4, R202, 0x8 ;  /* 0x00000008ca047836 */ /* 0x001fe20000000000 */
[----:B------:R-:W-:-:S04]  /*14840*/  SHF.R.S32.HI R104, RZ, 0x1f, R95 ;  /* 0x0000001fff687819 */ /* 0x000fc8000001145f */
[----:B------:R-:W-:Y:S01]  /*14850*/  SHF.R.S32.HI R9, RZ, 0x1f, R4 ;  /* 0x0000001fff097819 */ /* 0x000fe20000011404 */
[----:B------:R-:W-:Y:S06]  /*14860*/  BRA.DIV UR4, `(.L_x_670) ;  /* 0x0000009e04a47947 */ /* 0x000fec000b800000 */
[----:B------:R0:W1:Y:S04]  /*14870*/  SHFL.IDX PT, R3, R2, RZ, 0x1c1f ;  /* 0x001c1fff02037589 */ /* 0x00006800000e0000 */
[----:B------:R0:W2:Y:S02]  /*14880*/  SHFL.IDX PT, R14, R0, RZ, 0x1c1f ;  /* 0x001c1fff000e7589 */ /* 0x0000a400000e0000 */
.L_x_894:
[----:B------:R-:W-:Y:S01]  /*14890*/  ISETP.GE.AND P0, PT, R25, R8, PT ;  /* 0x000000081900720c */ /* 0x000fe20003f06270 */
[----:B------:R-:W-:-:S12]  /*148a0*/  BSSY B1, `(.L_x_671) ;  /* 0x0000043000017945 */ /* 0x000fd80003800000 */
[----:B------:R-:W-:Y:S05]  /*148b0*/  @P0 BRA `(.L_x_672) ;  /* 0x0000000400040947 */ /* 0x000fea0003800000 */
[----:B------:R-:W-:Y:S02]  /*148c0*/  ULDC UR4, c[0x0][0xac8] ;  /* 0x0002b20000047ab9 */ /* 0x000fe40000000800 */
[----:B------:R-:W-:Y:S02]  /*148d0*/  ISETP.GE.AND P0, PT, R202, UR4, PT ;  /* 0x00000004ca007c0c */ /* 0x000fe4000bf06270 */
[----:B------:R-:W-:Y:S02]  /*148e0*/  ISETP.GE.AND P2, PT, R4, UR4, PT ;  /* 0x0000000404007c0c */ /* 0x000fe4000bf46270 */
[----:B------:R-:W-:Y:S02]  /*148f0*/  ISETP.GE.AND P3, PT, R28, UR4, PT ;  /* 0x000000041c007c0c */ /* 0x000fe4000bf66270 */
[----:B------:R-:W-:-:S07]  /*14900*/  ISETP.GE.AND P1, PT, R33, UR4, PT ;  /* 0x0000000421007c0c */ /* 0x000fce000bf26270 */
[----:B-1----:R-:W-:Y:S02]  /*14910*/  @!P0 IMAD.MOV.U32 R15, RZ, RZ, R3 ;  /* 0x000000ffff0f8224 */ /* 0x002fe400078e0003 */
[----:B--2---:R-:W-:Y:S01]  /*14920*/  @!P2 LEA R6, P4, R4, R14, 0x2 ;  /* 0x0000000e0406a211 */ /* 0x004fe200078810ff */
[----:B------:R-:W-:-:S03]  /*14930*/  @!P0 IMAD.WIDE R10, R202, 0x4, R14 ;  /* 0x00000004ca0a8825 */ /* 0x000fc600078e020e */
[-C--:B------:R-:W-:Y:S02]  /*14940*/  @!P2 LEA.HI.X R7, R4, R3.reuse, R9, 0x2, P4 ;  /* 0x000000030407a211 */ /* 0x080fe400020f1409 */
[CC--:B------:R-:W-:Y:S01]  /*14950*/  @!P3 LEA R12, P4, R28.reuse, R14.reuse, 0x2 ;  /* 0x0000000e1c0cb211 */ /* 0x0c0fe200078810ff */
[----:B------:R1:W-:Y:S01]  /*14960*/  @!P0 ST.E.64 desc[UR42][R10.64], R20 ;  /* 0x000000140a008985 */ /* 0x0003e2000c101b2a */
[----:B------:R-:W-:Y:S02]  /*14970*/  ISETP.GE.AND P0, PT, R35, UR4, PT ;  /* 0x0000000423007c0c */ /* 0x000fe4000bf06270 */
[----:B------:R-:W-:Y:S01]  /*14980*/  @!P1 LEA R24, P5, R33, R14, 0x2 ;  /* 0x0000000e21189211 */ /* 0x000fe200078a10ff */
[----:B------:R2:W-:Y:S01]  /*14990*/  @!P2 ST.E.64 desc[UR42][R6.64], R40 ;  /* 0x000000280600a985 */ /* 0x0005e2000c101b2a */
[----:B------:R-:W-:Y:S02]  /*149a0*/  ISETP.GE.AND P2, PT, R37, UR4, PT ;  /* 0x0000000425007c0c */ /* 0x000fe4000bf46270 */
[----:B------:R-:W-:-:S02]  /*149b0*/  @!P3 LEA.HI.X R13, R28, R3, R32, 0x2, P4 ;  /* 0x000000031c0db211 */ /* 0x000fc400020f1420 */
[----:B------:R-:W-:Y:S02]  /*149c0*/  @!P1 LEA.HI.X R25, R33, R3, R34, 0x2, P5 ;  /* 0x0000000321199211 */ /* 0x000fe400028f1422 */
[----:B------:R-:W-:Y:S01]  /*149d0*/  ISETP.GE.AND P4, PT, R39, UR4, PT ;  /* 0x0000000427007c0c */ /* 0x000fe2000bf86270 */
[----:B------:R3:W-:Y:S02]  /*149e0*/  @!P3 ST.E.64 desc[UR42][R12.64], R42 ;  /* 0x0000002a0c00b985 */ /* 0x0007e4000c101b2a */
[-C--:B------:R-:W-:Y:S02]  /*149f0*/  @!P0 LEA R26, P3, R35, R14.reuse, 0x2 ;  /* 0x0000000e231a8211 */ /* 0x080fe400078610ff */
[----:B------:R4:W-:Y:S01]  /*14a00*/  @!P1 ST.E.64 desc[UR42][R24.64], R44 ;  /* 0x0000002c18009985 */ /* 0x0009e2000c101b2a */
[----:B------:R-:W-:Y:S02]  /*14a10*/  ISETP.GE.AND P1, PT, R93, UR4, PT ;  /* 0x000000045d007c0c */ /* 0x000fe4000bf26270 */
[----:B-1----:R-:W-:-:S02]  /*14a20*/  @!P2 LEA R10, P5, R37, R14, 0x2 ;  /* 0x0000000e250aa211 */ /* 0x002fc400078a10ff */
[-C--:B------:R-:W-:Y:S02]  /*14a30*/  @!P0 LEA.HI.X R27, R35, R3.reuse, R36, 0x2, P3 ;  /* 0x00000003231b8211 */ /* 0x080fe400018f1424 */
[----:B------:R-:W-:Y:S02]  /*14a40*/  @!P2 LEA.HI.X R11, R37, R3, R38, 0x2, P5 ;  /* 0x00000003250ba211 */ /* 0x000fe400028f1426 */
[----:B------:R-:W-:Y:S01]  /*14a50*/  ISETP.GE.AND P3, PT, R95, UR4, PT ;  /* 0x000000045f007c0c */ /* 0x000fe2000bf66270 */
[----:B------:R-:W-:Y:S01]  /*14a60*/  @!P0 ST.E.64 desc[UR42][R26.64], R46 ;  /* 0x0000002e1a008985 */ /* 0x000fe2000c101b2a */
[----:B--2---:R-:W-:-:S03]  /*14a70*/  @!P4 LEA R6, P0, R39, R14, 0x2 ;  /* 0x0000000e2706c211 */ /* 0x004fc600078010ff */
[----:B------:R1:W-:Y:S01]  /*14a80*/  @!P2 ST.E.64 desc[UR42][R10.64], R48 ;  /* 0x000000300a00a985 */ /* 0x0003e2000c101b2a */
[-C--:B---3--:R-:W-:Y:S02]  /*14a90*/  @!P1 LEA R12, P5, R93, R14.reuse, 0x2 ;  /* 0x0000000e5d0c9211 */ /* 0x088fe400078a10ff */
[----:B------:R-:W-:Y:S02]  /*14aa0*/  ISETP.GE.AND P2, PT, R210, UR4, PT ;  /* 0x00000004d2007c0c */ /* 0x000fe4000bf46270 */
[-C--:B------:R-:W-:Y:S02]  /*14ab0*/  @!P4 LEA.HI.X R7, R39, R3.reuse, R92, 0x2, P0 ;  /* 0x000000032707c211 */ /* 0x080fe400000f145c */
[----:B------:R-:W-:Y:S02]  /*14ac0*/  ISETP.GE.AND P0, PT, R216, UR4, PT ;  /* 0x00000004d8007c0c */ /* 0x000fe4000bf06270 */
[----:B------:R-:W-:Y:S01]  /*14ad0*/  @!P1 LEA.HI.X R13, R93, R3, R94, 0x2, P5 ;  /* 0x000000035d0d9211 */ /* 0x000fe200028f145e */
[----:B------:R2:W-:Y:S01]  /*14ae0*/  @!P4 ST.E.64 desc[UR42][R6.64], R50 ;  /* 0x000000320600c985 */ /* 0x0005e2000c101b2a */
[----:B------:R-:W-:-:S03]  /*14af0*/  @!P3 LEA R20, P5, R95, R14, 0x2 ;  /* 0x0000000e5f14b211 */ /* 0x000fc600078a10ff */
[----:B------:R3:W-:Y:S01]  /*14b00*/  @!P1 ST.E.64 desc[UR42][R12.64], R52 ;  /* 0x000000340c009985 */ /* 0x0007e2000c101b2a */
[----:B------:R-:W-:Y:S02]  /*14b10*/  ISETP.GE.AND P1, PT, R215, UR4, PT ;  /* 0x00000004d7007c0c */ /* 0x000fe4000bf26270 */
[-C--:B------:R-:W-:Y:S02]  /*14b20*/  @!P3 LEA.HI.X R21, R95, R3.reuse, R104, 0x2, P5 ;  /* 0x000000035f15b211 */ /* 0x080fe400028f1468 */
[-C--:B----4-:R-:W-:Y:S02]  /*14b30*/  @!P2 LEA R24, P4, R210, R14.reuse, 0x2 ;  /* 0x0000000ed218a211 */ /* 0x090fe400078810ff */
        /* <DEDUP_REMOVED lines=14> */
[CC--:B-1----:R-:W-:Y:S02]  /*14c20*/  @!P4 LEA R20, P1, R213.reuse, R14.reuse, 0x2 ;  /* 0x0000000ed514c211 */ /* 0x0c2fe400078210ff */
[-C--:B------:R-:W-:Y:S02]  /*14c30*/  @!P3 LEA.HI.X R13, R214, R3.reuse, R224, 0x2, P5 ;  /* 0x00000003d60db211 */ /* 0x080fe400028f14e0 */
[CC--:B----4-:R-:W-:Y:S02]  /*14c40*/  @!P2 LEA R24, P5, R212.reuse, R14.reuse, 0x2 ;  /* 0x0000000ed418a211 */ /* 0x0d0fe400078a10ff */
        /* <DEDUP_REMOVED lines=8> */
.L_x_672:
[----:B------:R-:W-:Y:S05]  /*14cd0*/  BSYNC B1 ;  /* 0x0000000000017941 */ /* 0x000fea0003800000 */
.L_x_671:
[----:B------:R-:W-:-:S03]  /*14ce0*/  UMOV UR4, 0xffffffff ;  /* 0xffffffff00047882 */ /* 0x000fc60000000000 */
[----:B------:R-:W-:Y:S05]  /*14cf0*/  BRA.DIV UR4, `(.L_x_673) ;  /* 0x0000009a04b47947 */ /* 0x000fea000b800000 */
[----:B-1----:R1:W3:Y:S04]  /*14d00*/  SHFL.IDX PT, R3, R2, 0x1, 0x1c1f ;  /* 0x003c1f0002037f89 */ /* 0x0022e800000e0000 */
[----:B--2---:R1:W2:Y:S02]  /*14d10*/  SHFL.IDX PT, R14, R0, 0x1, 0x1c1f ;  /* 0x003c1f00000e7f89 */ /* 0x0042a400000e0000 */
.L_x_898:
[----:B------:R-:W-:-:S13]  /*14d20*/  ISETP.GE.AND P0, PT, R5, R8, PT ;  /* 0x000000080500720c */ /* 0x000fda0003f06270 */
[----:B------:R-:W-:Y:S05]  /*14d30*/  @P0 BRA `(.L_x_669) ;  /* 0x0000001000100947 */ /* 0x000fea0003800000 */
[----:B------:R-:W-:Y:S02]  /*14d40*/  ULDC UR4, c[0x0][0xac8] ;  /* 0x0002b20000047ab9 */ /* 0x000fe40000000800 */
[----:B------:R-:W-:Y:S02]  /*14d50*/  ISETP.GE.AND P3, PT, R4, UR4, PT ;  /* 0x0000000404007c0c */ /* 0x000fe4000bf66270 */
[----:B------:R-:W-:Y:S02]  /*14d60*/  ISETP.GE.AND P1, PT, R202, UR4, PT ;  /* 0x00000004ca007c0c */ /* 0x000fe4000bf26270 */
[----:B------:R-:W-:Y:S02]  /*14d70*/  ISETP.GE.AND P4, PT, R28, UR4, PT ;  /* 0x000000041c007c0c */ /* 0x000fe4000bf86270 */
[----:B------:R-:W-:-:S07]  /*14d80*/  ISETP.GE.AND P2, PT, R33, UR4, PT ;  /* 0x0000000421007c0c */ /* 0x000fce000bf46270 */
[CC--:B--2---:R-:W-:Y:S02]  /*14d90*/  @!P3 LEA R6, P0, R4.reuse, R14.reuse, 0x2 ;  /* 0x0000000e0406b211 */ /* 0x0c4fe400078010ff */
[----:B01----:R-:W-:Y:S02]  /*14da0*/  @!P1 IMAD.MOV.U32 R2, RZ, RZ, R14 ;  /* 0x000000ffff029224 */ /* 0x003fe400078e000e */
[----:B---3--:R-:W-:Y:S02]  /*14db0*/  @!P3 LEA.HI.X R7, R4, R3, R9, 0x2, P0 ;  /* 0x000000030407b211 */ /* 0x008fe400000f1409 */
[----:B------:R-:W-:Y:S01]  /*14dc0*/  @!P1 IMAD.WIDE R4, R202, 0x4, R2 ;  /* 0x00000004ca049825 */ /* 0x000fe200078e0202 */
[----:B------:R-:W-:Y:S02]  /*14dd0*/  ISETP.GE.AND P0, PT, R35, UR4, PT ;  /* 0x0000000423007c0c */ /* 0x000fe4000bf06270 */
[----:B------:R-:W-:Y:S02]  /*14de0*/  @!P4 LEA R8, P5, R28, R14, 0x2 ;  /* 0x0000000e1c08c211 */ /* 0x000fe400078a10ff */
[----:B------:R0:W-:Y:S01]  /*14df0*/  @!P1 ST.E.64 desc[UR42][R4.64], R70 ;  /* 0x0000004604009985 */ /* 0x0001e2000c101b2a */
[----:B------:R-:W-:-:S02]  /*14e00*/  ISETP.GE.AND P1, PT, R37, UR4, PT ;  /* 0x0000000425007c0c */ /* 0x000fc4000bf26270 */
[-C--:B------:R-:W-:Y:S01]  /*14e10*/  @!P4 LEA.HI.X R9, R28, R3.reuse, R32, 0x2, P5 ;  /* 0x000000031c09c211 */ /* 0x080fe200028f1420 */
[----:B------:R1:W-:Y:S01]  /*14e20*/  @!P3 ST.E.64 desc[UR42][R6.64], R72 ;  /* 0x000000480600b985 */ /* 0x0003e2000c101b2a */
[-C--:B------:R-:W-:Y:S02]  /*14e30*/  @!P2 LEA R10, P5, R33, R14.reuse, 0x2 ;  /* 0x0000000e210aa211 */ /* 0x080fe400078a10ff */
[----:B------:R-:W-:Y:S01]  /*14e40*/  ISETP.GE.AND P3, PT, R93, UR4, PT ;  /* 0x000000045d007c0c */ /* 0x000fe2000bf66270 */
[----:B------:R2:W-:Y:S01]  /*14e50*/  @!P4 ST.E.64 desc[UR42][R8.64], R74 ;  /* 0x0000004a0800c985 */ /* 0x0005e2000c101b2a */
[-C--:B------:R-:W-:Y:S02]  /*14e60*/  @!P2 LEA.HI.X R11, R33, R3.reuse, R34, 0x2, P5 ;  /* 0x00000003210ba211 */ /* 0x080fe400028f1422 */
[----:B------:R-:W-:Y:S02]  /*14e70*/  @!P0 LEA R12, P5, R35, R14, 0x2 ;  /* 0x0000000e230c8211 */ /* 0x000fe400078a10ff */
[----:B------:R-:W-:Y:S01]  /*14e80*/  ISETP.GE.AND P4, PT, R39, UR4, PT ;  /* 0x0000000427007c0c */ /* 0x000fe2000bf86270 */
[----:B------:R3:W-:Y:S01]  /*14e90*/  @!P2 ST.E.64 desc[UR42][R10.64], R76 ;  /* 0x0000004c0a00a985 */ /* 0x0007e2000c101b2a */
[----:B------:R-:W-:-:S02]  /*14ea0*/  @!P0 LEA.HI.X R13, R35, R3, R36, 0x2, P5 ;  /* 0x00000003230d8211 */ /* 0x000fc400028f1424 */
[----:B------:R-:W-:Y:S02]  /*14eb0*/  @!P1 LEA R20, P5, R37, R14, 0x2 ;  /* 0x0000000e25149211 */ /* 0x000fe400078a10ff */
[----:B------:R-:W-:Y:S01]  /*14ec0*/  ISETP.GE.AND P2, PT, R95, UR4, PT ;  /* 0x000000045f007c0c */ /* 0x000fe2000bf46270 */
[----:B------:R4:W-:Y:S01]  /*14ed0*/  @!P0 ST.E.64 desc[UR42][R12.64], R78 ;  /* 0x0000004e0c008985 */ /* 0x0009e2000c101b2a */
[----:B------:R-:W-:Y:S02]  /*14ee0*/  @!P1 LEA.HI.X R21, R37, R3, R38, 0x2, P5 ;  /* 0x0000000325159211 */ /* 0x000fe400028f1426 */
[----:B------:R-:W-:-:S03]  /*14ef0*/  ISETP.GE.AND P0, PT, R210, UR4, PT ;  /* 0x00000004d2007c0c */ /* 0x000fc6000bf06270 */
[----:B------:R-:W-:Y:S01]  /*14f00*/  @!P1 ST.E.64 desc[UR42][R20.64], R80 ;  /* 0x0000005014009985 */ /* 0x000fe2000c101b2a */
[-C--:B0-----:R-:W-:Y:S02]  /*14f10*/  @!P4 LEA R4, P5, R39, R14.reuse, 0x2 ;  /* 0x0000000e2704c211 */ /* 0x081fe400078a10ff */
[-C--:B-1----:R-:W-:Y:S02]  /*14f20*/  @!P3 LEA R6, P1, R93, R14.reuse, 0x2 ;  /* 0x0000000e5d06b211 */ /* 0x082fe400078210ff */
[-C--:B------:R-:W-:Y:S02]  /*14f30*/  @!P4 LEA.HI.X R5, R39, R3.reuse, R92, 0x2, P5 ;  /* 0x000000032705c211 */ /* 0x080fe400028f145c */
[----:B------:R-:W-:Y:S02]  /*14f40*/  @!P3 LEA.HI.X R7, R93, R3, R94, 0x2, P1 ;  /* 0x000000035d07b211 */ /* 0x000fe400008f145e */
[----:B------:R-:W-:Y:S01]  /*14f50*/  ISETP.GE.AND P1, PT, R216, UR4, PT ;  /* 0x00000004d8007c0c */ /* 0x000fe2000bf26270 */
[----:B------:R0:W-:Y:S01]  /*14f60*/  @!P4 ST.E.64 desc[UR42][R4.64], R82 ;  /* 0x000000520400c985 */ /* 0x0001e2000c101b2a */
[----:B--2---:R-:W-:-:S02]  /*14f70*/  @!P2 LEA R8, P5, R95, R14, 0x2 ;  /* 0x0000000e5f08a211 */ /* 0x004fc400078a10ff */
[CC--:B---3--:R-:W-:Y:S01]  /*14f80*/  @!P0 LEA R10, P4, R210.reuse, R14.reuse, 0x2 ;  /* 0x0000000ed20a8211 */ /* 0x0c8fe200078810ff */
[----:B------:R1:W-:Y:S01]  /*14f90*/  @!P3 ST.E.64 desc[UR42][R6.64], R84 ;  /* 0x000000540600b985 */ /* 0x0003e2000c101b2a */
[-C--:B------:R-:W-:Y:S02]  /*14fa0*/  @!P2 LEA.HI.X R9, R95, R3.reuse, R104, 0x2, P5 ;  /* 0x000000035f09a211 */ /* 0x080fe400028f1468 */
[----:B------:R-:W-:Y:S02]  /*14fb0*/  ISETP.GE.AND P3, PT, R215, UR4, PT ;  /* 0x00000004d7007c0c */ /* 0x000fe4000bf66270 */
[----:B------:R-:W-:Y:S01]  /*14fc0*/  @!P0 LEA.HI.X R11, R210, R3, R105, 0x2, P4 ;  /* 0x00000003d20b8211 */ /* 0x000fe200020f1469 */
[----:B------:R2:W-:Y:S01]  /*14fd0*/  @!P2 ST.E.64 desc[UR42][R8.64], R86 ;  /* 0x000000560800a985 */ /* 0x0005e2000c101b2a */
[----:B------:R-:W-:Y:S02]  /*14fe0*/  ISETP.GE.AND P4, PT, R214, UR4, PT ;  /* 0x00000004d6007c0c */ /* 0x000fe4000bf86270 */
[----:B----4-:R-:W-:Y:S01]  /*14ff0*/  @!P1 LEA R12, P5, R216, R14, 0x2 ;  /* 0x0000000ed80c9211 */ /* 0x010fe200078a10ff */
[----:B------:R3:W-:Y:S01]  /*15000*/  @!P0 ST.E.64 desc[UR42][R10.64], R88 ;  /* 0x000000580a008985 */ /* 0x0007e2000c101b2a */
[----:B------:R-:W-:-:S02]  /*15010*/  ISETP.GE.AND P2, PT, R213, UR4, PT ;  /* 0x00000004d5007c0c */ /* 0x000fc4000bf46270 */
[----:B------:R-:W-:Y:S02]  /*15020*/  ISETP.GE.AND P0, PT, R212, UR4, PT ;  /* 0x00000004d4007c0c */ /* 0x000fe4000bf06270 */
[----:B------:R-:W-:Y:S02]  /*15030*/  @!P1 LEA.HI.X R13, R216, R3, R226, 0x2, P5 ;  /* 0x00000003d80d9211 */ /* 0x000fe400028f14e2 */
[----:B0-----:R-:W-:-:S03]  /*15040*/  @!P3 LEA R4, P5, R215, R14, 0x2 ;  /* 0x0000000ed704b211 */ /* 0x001fc600078a10ff */
[----:B------:R3:W-:Y:S01]  /*15050*/  @!P1 ST.E.64 desc[UR42][R12.64], R90 ;  /* 0x0000005a0c009985 */ /* 0x0007e2000c101b2a */
[CC--:B-1----:R-:W-:Y:S02]  /*15060*/  @!P4 LEA R6, P1, R214.reuse, R14.reuse, 0x2 ;  /* 0x0000000ed606c211 */ /* 0x0c2fe400078210ff */
[-C--:B------:R-:W-:Y:S02]  /*15070*/  @!P3 LEA.HI.X R5, R215, R3.reuse, R225, 0x2, P5 ;  /* 0x00000003d705b211 */ /* 0x080fe400028f14e1 */
[CC--:B--2---:R-:W-:Y:S02]  /*15080*/  @!P2 LEA R8, P5, R213.reuse, R14.reuse, 0x2 ;  /* 0x0000000ed508a211 */ /* 0x0c4fe400078a10ff */
[-C--:B------:R-:W-:Y:S01]  /*15090*/  @!P4 LEA.HI.X R7, R214, R3.reuse, R224, 0x2, P1 ;  /* 0x00000003d607c211 */ /* 0x080fe200008f14e0 */
[----:B------:R3:W-:Y:S01]  /*150a0*/  @!P3 ST.E.64 desc[UR42][R4.64], R96 ;  /* 0x000000600400b985 */ /* 0x0007e2000c101b2a */
[C---:B------:R-:W-:Y:S02]  /*150b0*/  @!P0 LEA R20, P1, R212.reuse, R14, 0x2 ;  /* 0x0000000ed4148211 */ /* 0x040fe400078210ff */
[-C--:B------:R-:W-:Y:S01]  /*150c0*/  @!P2 LEA.HI.X R9, R213, R3.reuse, R223, 0x2, P5 ;  /* 0x00000003d509a211 */ /* 0x080fe200028f14df */
[----:B------:R3:W-:Y:S01]  /*150d0*/  @!P4 ST.E.64 desc[UR42][R6.64], R98 ;  /* 0x000000620600c985 */ /* 0x0007e2000c101b2a */
[----:B------:R-:W-:-:S03]  /*150e0*/  @!P0 LEA.HI.X R21, R212, R3, R222, 0x2, P1 ;  /* 0x00000003d4158211 */ /* 0x000fc600008f14de */
[----:B------:R3:W-:Y:S04]  /*150f0*/  @!P2 ST.E.64 desc[UR42][R8.64], R100 ;  /* 0x000000640800a985 */ /* 0x0007e8000c101b2a */
[----:B------:R3:W-:Y:S01]  /*15100*/  @!P0 ST.E.64 desc[UR42][R20.64], R102 ;  /* 0x0000006614008985 */ /* 0x0007e2000c101b2a */
[----:B------:R-:W-:-:S13]  /*15110*/  ISETP.GE.AND P0, PT, R211, UR4, PT ;  /* 0x00000004d3007c0c */ /* 0x000fda000bf06270 */
[----:B---3--:R-:W-:Y:S05]  /*15120*/  @P0 BRA `(.L_x_669) ;  /* 0x0000000c00140947 */ /* 0x008fea0003800000 */
[----:B------:R-:W-:-:S04]  /*15130*/  LEA R14, P0, R211, R14, 0x2 ;  /* 0x0000000ed30e7211 */ /* 0x000fc800078010ff */
[----:B------:R-:W-:-:S05]  /*15140*/  LEA.HI.X R15, R211, R3, R221, 0x2, P0 ;  /* 0x00000003d30f7211 */ /* 0x000fca00000f14dd */
[----:B------:R0:W-:Y:S01]  /*15150*/  ST.E.64 desc[UR42][R14.64], R150 ;  /* 0x000000960e007985 */ /* 0x0001e2000c101b2a */
[----:B------:R-:W-:Y:S05]  /*15160*/  BRA `(.L_x_669) ;  /* 0x0000000c00047947 */ /* 0x000fea0003800000 */
.L_x_656:
[----:B------:R-:W-:Y:S01]  /*15170*/  ULDC.64 UR6, c[0x0][0xc08] ;  /* 0x0003020000067ab9 */ /* 0x000fe20000000a00 */
[----:B------:R-:W-:Y:S01]  /*15180*/  ULDC.64 UR4, c[0x0][0xc00] ;  /* 0x0003000000047ab9 */ /* 0x000fe20000000a00 */
[----:B------:R-:W-:Y:S02]  /*15190*/  ISETP.NE.U32.AND P1, PT, RZ, UR6, PT ;  /* 0x00000006ff007c0c */ /* 0x000fe4000bf25070 */
[----:B------:R-:W-:Y:S02]  /*151a0*/  ISETP.NE.U32.AND P0, PT, RZ, UR4, PT ;  /* 0x00000004ff007c0c */ /* 0x000fe4000bf05070 */
[----:B------:R-:W-:Y:S02]  /*151b0*/  ISETP.NE.AND.EX P1, PT, RZ, UR7, PT, P1 ;  /* 0x00000007ff007c0c */ /* 0x000fe4000bf25310 */
[----:B------:R-:W-:Y:S02]  /*151c0*/  IADD3 R4, P2, R206, UR4, RZ ;  /* 0x00000004ce047c10 */ /* 0x000fe4000ff5e0ff */
[----:B------:R-:W-:-:S02]  /*151d0*/  ISETP.NE.AND.EX P0, PT, RZ, UR5, PT, P0 ;  /* 0x00000005ff007c0c */ /* 0x000fc4000bf05300 */
[----:B------:R-:W-:Y:S01]  /*151e0*/  IADD3.X R5, R207, UR5, RZ, P2, !PT ;  /* 0x00000005cf057c10 */ /* 0x000fe200097fe4ff */
[----:B------:R-:W-:Y:S01]  /*151f0*/  ULDC UR4, c[0x0][0xa88] ;  /* 0x0002a20000047ab9 */ /* 0x000fe20000000800 */
[----:B------:R-:W-:Y:S01]  /*15200*/  MOV R3, RZ ;  /* 0x000000ff00037202 */ /* 0x000fe20000000f00 */
[----:B------:R-:W-:-:S04]  /*15210*/  IMAD.U32 R20, RZ, RZ, UR4 ;  /* 0x00000004ff147e24 */ /* 0x000fc8000f8e00ff */
[----:B------:R-:W-:-:S04]  /*15220*/  @P1 IADD3 R206, P2, R206, UR6, RZ ;  /* 0x00000006cece1c10 */ /* 0x000fc8000ff5e0ff */
[----:B------:R-:W-:Y:S01]  /*15230*/  @P1 IADD3.X R207, R207, UR7, RZ, P2, !PT ;  /* 0x00000007cfcf1c10 */ /* 0x000fe200097fe4ff */
[----:B------:R4:W5:Y:S04]  /*15240*/  @P0 LDG.E R3, desc[UR42][R4.64] ;  /* 0x0000002a04030981 */ /* 0x000968000c1e1900 */
[----:B------:R4:W5:Y:S01]  /*15250*/  @P1 LDG.E R20, desc[UR42][R206.64] ;  /* 0x0000002ace141981 */ /* 0x000962000c1e1900 */
[----:B------:R-:W-:Y:S01]  /*15260*/  ISETP.NE.AND P2, PT, R204, RZ, PT ;  /* 0x000000ffcc00720c */ /* 0x000fe20003f45270 */
[----:B------:R-:W0:-:S12]  /*15270*/  S2R R0, SR_TID.X ;  /* 0x0000000000007919 */ /* 0x000e180000002100 */
[----:B------:R-:W2:Y:S01]  /*15280*/  @!P2 LDC R204, c[0x0][0xad4] ;  /* 0x0002b500ffccab82 */ /* 0x000ea20000000800 */
[----:B0-----:R-:W-:Y:S01]  /*15290*/  VIADD R0, R0, 0xffffff80 ;  /* 0xffffff8000007836 */ /* 0x001fe20000000000 */
[----:B--2---:R-:W-:-:S04]  /*152a0*/  ISETP.GT.AND P2, PT, R204, 0x1, PT ;  /* 0x00000001cc00780c */ /* 0x004fc80003f44270 */
[----:B------:R-:W-:Y:S01]  /*152b0*/  ISETP.GT.AND P3, PT, R0, 0x7f, PT ;  /* 0x0000007f0000780c */ /* 0x000fe20003f64270 */
[----:B----4-:R-:W-:-:S12]  /*152c0*/  @P1 BRA `(.L_x_674) ;  /* 0x0000000000101947 */ /* 0x010fd80003800000 */
[----:B------:R-:W-:Y:S05]  /*152d0*/  @!P0 BRA `(.L_x_674) ;  /* 0x00000000000c8947 */ /* 0x000fea0003800000 */
[----:B------:R-:W2:Y:S04]  /*152e0*/  LDG.E R7, desc[UR42][R4.64] ;  /* 0x0000002a04077981 */ /* 0x000ea8000c1e1900 */
[----:B-----5:R-:W2:Y:S02]  /*152f0*/  LDG.E R20, desc[UR42][R4.64+0x4] ;  /* 0x0000042a04147981 */ /* 0x020ea4000c1e1900 */
[----:B--2---:R-:W-:-:S07]  /*15300*/  IMAD.IADD R20, R20, 0x1, -R7 ;  /* 0x0000000114147824 */ /* 0x004fce00078e0a07 */
.L_x_674:
[----:B------:R-:W-:Y:S01]  /*15310*/  BSSY B1, `(.L_x_675) ;  /* 0x0000037000017945 */ /* 0x000fe20003800000 */
[----:B------:R-:W-:Y:S02]  /*15320*/  SEL R205, R205, RZ, !P0 ;  /* 0x000000ffcdcd7207 */ /* 0x000fe40004000000 */
[----:B------:R-:W-:Y:S02]  /*15330*/  SEL R217, R217, RZ, !P0 ;  /* 0x000000ffd9d97207 */ /* 0x000fe40004000000 */
[----:B-----5:R-:W-:Y:S01]  /*15340*/  SHF.R.S32.HI R24, RZ, 0x1f, R3 ;  /* 0x0000001fff187819 */ /* 0x020fe20000011403 */
[----:B------:R-:W-:Y:S06]  /*15350*/  @P3 BRA `(.L_x_676) ;  /* 0x0000000000c83947 */ /* 0x000fec0003800000 */
[----:B------:R-:W0:Y:S01]  /*15360*/  S2R R5, SR_TID.X ;  /* 0x0000000000057919 */ /* 0x000e220000002100 */
[----:B------:R-:W2:Y:S02]  /*15370*/  LDC R33, c[0x0][0xbe8] ;  /* 0x0002fa00ff217b82 */ /* 0x000ea40000000800 */
[----:B--2---:R-:W-:Y:S02]  /*15380*/  IMAD R4, R20, R33, RZ ;  /* 0x0000002114047224 */ /* 0x004fe400078e02ff */
[----:B0-----:R-:W-:-:S04]  /*15390*/  IMAD R0, R208, 0x80, R5 ;  /* 0x00000080d0007824 */ /* 0x001fc800078e0205 */
[----:B------:R-:W-:-:S05]  /*153a0*/  VIADD R25, R0, 0xffffff80 ;  /* 0xffffff8000197836 */ /* 0x000fca0000000000 */
[----:B------:R-:W-:-:S13]  /*153b0*/  ISETP.GE.AND P0, PT, R25, R4, PT ;  /* 0x000000041900720c */ /* 0x000fda0003f06270 */
[----:B------:R-:W-:Y:S05]  /*153c0*/  @P0 BRA `(.L_x_676) ;  /* 0x0000000000ac0947 */ /* 0x000fea0003800000 */
[----:B------:R-:W-:Y:S01]  /*153d0*/  IMAD.MOV.U32 R14, RZ, RZ, 0x9b8 ;  /* 0x000009b8ff0e7424 */ /* 0x000fe200078e00ff */
[----:B------:R-:W-:Y:S01]  /*153e0*/  ISETP.GT.AND P0, PT, R204, 0x1, PT ;  /* 0x00000001cc00780c */ /* 0x000fe20003f04270 */
[----:B------:R-:W0:Y:S01]  /*153f0*/  LDC.64 R26, c[0x0][0xba8] ;  /* 0x0002ea00ff1a7b82 */ /* 0x000e220000000a00 */
[----:B------:R-:W-:Y:S01]  /*15400*/  ISETP.NE.AND P1, PT, R33, 0x1, PT ;  /* 0x000000012100780c */ /* 0x000fe20003f25270 */
[----:B------:R-:W-:Y:S01]  /*15410*/  IMAD.MOV.U32 R15, RZ, RZ, R25 ;  /* 0x000000ffff0f7224 */ /* 0x000fe200078e0019 */
[----:B------:R-:W-:Y:S02]  /*15420*/  SEL R14, R14, 0x978, P0 ;  /* 0x000009780e0e7807 */ /* 0x000fe40000000000 */
[----:B------:R-:W-:-:S03]  /*15430*/  SEL R209, R209, RZ, P0 ;  /* 0x000000ffd1d17207 */ /* 0x000fc60000000000 */
[----:B------:R-:W2:Y:S08]  /*15440*/  LDC.64 R6, c[0x0][R14+0x220] ;  /* 0x000088000e067b82 */ /* 0x000eb00000000a00 */
[----:B------:R-:W4:Y:S08]  /*15450*/  LDC.64 R4, c[0x0][R14+0x218] ;  /* 0x000086000e047b82 */ /* 0x000f300000000a00 */
[----:B------:R-:W5:Y:S08]  /*15460*/  LDC.64 R8, c[0x0][R14+0x228] ;  /* 0x00008a000e087b82 */ /* 0x000f700000000a00 */
[----:B------:R-:W1:Y:S08]  /*15470*/  LDC.64 R10, c[0x0][R14+0x210] ;  /* 0x000084000e0a7b82 */ /* 0x000e700000000a00 */
[----:B------:R-:W3:Y:S08]  /*15480*/  @P1 LDC R0, c[0x0][0xbec] ;  /* 0x0002fb00ff001b82 */ /* 0x000ef00000000800 */
[----:B------:R-:W5:Y:S01]  /*15490*/  @P1 LDC R35, c[0x0][0xbf0] ;  /* 0x0002fc00ff231b82 */ /* 0x000f620000000800 */
[----:B--2---:R-:W-:-:S07]  /*154a0*/  IMAD R7, R7, R205, RZ ;  /* 0x000000cd07077224 */ /* 0x004fce00078e02ff */
[----:B0-----:R-:W0:Y:S01]  /*154b0*/  @!P0 LDC R26, c[0x0][0xb50] ;  /* 0x0002d400ff1a8b82 */ /* 0x001e220000000800 */
[----:B------:R-:W-:-:S04]  /*154c0*/  IMAD.WIDE.U32 R12, R6, R205, RZ ;  /* 0x000000cd060c7225 */ /* 0x000fc800078e00ff */
[----:B------:R-:W-:Y:S02]  /*154d0*/  IMAD R7, R6, R217, R7 ;  /* 0x000000d906077224 */ /* 0x000fe400078e0207 */
[----:B---3--:R-:W-:Y:S01]  /*154e0*/  @P1 IMAD.HI.U32 R0, R25, R0, RZ ;  /* 0x0000000019001227 */ /* 0x008fe200078e00ff */
[----:B------:R-:W2:Y:S03]  /*154f0*/  @!P0 LDC R27, c[0x0][0xb54] ;  /* 0x0002d500ff1b8b82 */ /* 0x000ea60000000800 */
[-C--:B----4-:R-:W-:Y:S02]  /*15500*/  IMAD R21, R5, R2.reuse, RZ ;  /* 0x0000000205157224 */ /* 0x090fe400078e02ff */
[----:B------:R-:W-:Y:S01]  /*15510*/  IMAD.WIDE.U32 R4, R4, R2, RZ ;  /* 0x0000000204047225 */ /* 0x000fe200078e00ff */
[----:B-----5:R-:W-:-:S03]  /*15520*/  @P1 SHF.R.U32.HI R15, RZ, R35, R0 ;  /* 0x00000023ff0f1219 */ /* 0x020fc60000011600 */
[----:B------:R-:W-:Y:S01]  /*15530*/  IMAD.IADD R21, R5, 0x1, R21 ;  /* 0x0000000105157824 */ /* 0x000fe200078e0215 */
[----:B------:R-:W-:Y:S01]  /*15540*/  IADD3 R0, P1, P3, R12, R4, R3 ;  /* 0x000000040c007210 */ /* 0x000fe20007b3e003 */
[----:B------:R-:W-:Y:S01]  /*15550*/  IMAD.IADD R12, R13, 0x1, R7 ;  /* 0x000000010d0c7824 */ /* 0x000fe200078e0207 */
[----:B------:R-:W-:Y:S01]  /*15560*/  IADD3 R6, -R15, RZ, RZ ;  /* 0x000000ff0f067210 */ /* 0x000fe20007ffe1ff */
[----:B------:R-:W-:-:S04]  /*15570*/  IMAD.WIDE.U32 R4, R8, R209, RZ ;  /* 0x000000d108047225 */ /* 0x000fc800078e00ff */
[----:B------:R-:W-:Y:S02]  /*15580*/  IMAD R9, R9, R209, RZ ;  /* 0x000000d109097224 */ /* 0x000fe400078e02ff */
[----:B------:R-:W-:Y:S01]  /*15590*/  IMAD R7, R33, R6, R25 ;  /* 0x0000000621077224 */ /* 0x000fe200078e0219 */
[----:B------:R-:W-:Y:S01]  /*155a0*/  IADD3.X R6, R12, R21, R24, P1, P3 ;  /* 0x000000150c067210 */ /* 0x000fe20000fe6418 */
[----:B------:R-:W-:Y:S01]  /*155b0*/  IMAD.IADD R9, R5, 0x1, R9 ;  /* 0x0000000105097824 */ /* 0x000fe200078e0209 */
[----:B------:R-:W-:Y:S01]  /*155c0*/  IADD3 R4, P0, P1, R15, R0, R4 ;  /* 0x000000000f047210 */ /* 0x000fe2000791e004 */
[----:B-1----:R-:W-:Y:S01]  /*155d0*/  IMAD R0, R11, R7, RZ ;  /* 0x000000070b007224 */ /* 0x002fe200078e02ff */
[----:B------:R-:W-:-:S04]  /*155e0*/  SHF.R.S32.HI R15, RZ, 0x1f, R15 ;  /* 0x0000001fff0f7819 */ /* 0x000fc8000001140f */
[----:B------:R-:W-:Y:S02]  /*155f0*/  IADD3.X R5, R15, R6, R9, P0, P1 ;  /* 0x000000060f057210 */ /* 0x000fe400007e2409 */
[----:B------:R-:W-:Y:S01]  /*15600*/  SHF.R.S32.HI R9, RZ, 0x1f, R7 ;  /* 0x0000001fff097819 */ /* 0x000fe20000011407 */
[----:B------:R-:W-:-:S04]  /*15610*/  IMAD.WIDE.U32 R4, R10, R7, R4 ;  /* 0x000000070a047225 */ /* 0x000fc800078e0004 */
[----:B------:R-:W-:Y:S01]  /*15620*/  IMAD R9, R10, R9, R0 ;  /* 0x000000090a097224 */ /* 0x000fe200078e0200 */
[----:B0-----:R-:W-:-:S03]  /*15630*/  LEA R6, P0, R4, R26, 0x2 ;  /* 0x0000001a04067211 */ /* 0x001fc600078010ff */
[----:B------:R-:W-:Y:S02]  /*15640*/  IMAD.IADD R0, R5, 0x1, R9 ;  /* 0x0000000105007824 */ /* 0x000fe400078e0209 */
[----:B------:R-:W-:-:S03]  /*15650*/  IMAD.MOV.U32 R5, RZ, RZ, -0x800000 ;  /* 0xff800000ff057424 */ /* 0x000fc600078e00ff */
[----:B--2---:R-:W-:-:S05]  /*15660*/  LEA.HI.X R7, R4, R27, R0, 0x2, P0 ;  /* 0x0000001b04077211 */ /* 0x004fca00000f1400 */
[----:B------:R0:W-:Y:S02]  /*15670*/  STG.E desc[UR42][R6.64], R5 ;  /* 0x0000000506007986 */ /* 0x0001e4000c10192a */
.L_x_676:
[----:B------:R-:W-:Y:S05]  /*15680*/  BSYNC B1 ;  /* 0x0000000000017941 */ /* 0x000fea0003800000 */
.L_x_675:
[----:B------:R-:W-:Y:S05]  /*15690*/  @P2 BRA `(.L_x_669) ;  /* 0x0000000400b82947 */ /* 0x000fea0003800000 */
[----:B------:R-:W2:Y:S01]  /*156a0*/  LDC R21, c[0x0][0xbe8] ;  /* 0x0002fa00ff157b82 */ /* 0x000ea20000000800 */
[----:B------:R-:W-:Y:S01]  /*156b0*/  ULDC.64 UR4, c[0x0][0xaa0] ;  /* 0x0002a80000047ab9 */ /* 0x000fe20000000a00 */
[----:B------:R-:W-:Y:S01]  /*156c0*/  ULDC.64 UR6, c[0x0][0xaf0] ;  /* 0x0002bc0000067ab9 */ /* 0x000fe20000000a00 */
[----:B------:R-:W-:Y:S02]  /*156d0*/  IMAD R0, R24, UR4, RZ ;  /* 0x0000000418007c24 */ /* 0x000fe4000f8e02ff */
[----:B0-----:R-:W-:-:S04]  /*156e0*/  IMAD.WIDE.U32 R4, R3, UR4, RZ ;  /* 0x0000000403047c25 */ /* 0x001fc8000f8e00ff */
[----:B------:R-:W-:Y:S01]  /*156f0*/  IMAD R7, R3, UR5, R0 ;  /* 0x0000000503077c24 */ /* 0x000fe2000f8e0200 */
[----:B------:R-:W-:Y:S01]  /*15700*/  ULDC.64 UR4, c[0x0][0xae8] ;  /* 0x0002ba0000047ab9 */ /* 0x000fe20000000a00 */
[----:B------:R-:W-:Y:S02]  /*15710*/  IMAD R3, R203, 0x20, R153 ;  /* 0x00000020cb037824 */ /* 0x000fe400078e0299 */
[----:B------:R-:W-:Y:S02]  /*15720*/  IMAD.IADD R5, R5, 0x1, R7 ;  /* 0x0000000105057824 */ /* 0x000fe400078e0207 */
[----:B------:R-:W-:Y:S02]  /*15730*/  IMAD R6, R208, 0x80, R3 ;  /* 0x00000080d0067824 */ /* 0x000fe400078e0203 */
[----:B------:R-:W-:-:S04]  /*15740*/  IMAD.WIDE.U32 R4, R2, UR4, R4 ;  /* 0x0000000402047c25 */ /* 0x000fc8000f8e0004 */
[----:B------:R-:W-:Y:S02]  /*15750*/  IMAD R3, R217, UR6, RZ ;  /* 0x00000006d9037c24 */ /* 0x000fe4000f8e02ff */
[----:B------:R-:W-:Y:S01]  /*15760*/  IMAD.MOV.U32 R7, RZ, RZ, R6 ;  /* 0x000000ffff077224 */ /* 0x000fe200078e0006 */
[----:B--2---:R-:W-:Y:S01]  /*15770*/  ISETP.NE.AND P0, PT, R21, 0x1, PT ;  /* 0x000000011500780c */ /* 0x004fe20003f05270 */
[----:B------:R-:W-:Y:S01]  /*15780*/  IMAD R5, R2, UR5, R5 ;  /* 0x0000000502057c24 */ /* 0x000fe2000f8e0205 */
[----:B------:R-:W-:-:S11]  /*15790*/  ULDC.64 UR4, c[0x0][0xae0] ;  /* 0x0002b80000047ab9 */ /* 0x000fd60000000a00 */
[----:B------:R-:W0:Y:S08]  /*157a0*/  @P0 LDC R9, c[0x0][0xbec] ;  /* 0x0002fb00ff090b82 */ /* 0x000e300000000800 */
[----:B------:R-:W2:Y:S01]  /*157b0*/  @P0 LDC R11, c[0x0][0xbf0] ;  /* 0x0002fc00ff0b0b82 */ /* 0x000ea20000000800 */
[----:B0-----:R-:W-:-:S04]  /*157c0*/  @P0 IMAD.HI.U32 R0, R6, R9, RZ ;  /* 0x0000000906000227 */ /* 0x001fc800078e00ff */
[C---:B------:R-:W-:Y:S02]  /*157d0*/  IMAD R9, R205.reuse, UR7, R3 ;  /* 0x00000007cd097c24 */ /* 0x040fe4000f8e0203 */
[----:B------:R-:W-:Y:S01]  /*157e0*/  IMAD.WIDE.U32 R2, R205, UR6, R4 ;  /* 0x00000006cd027c25 */ /* 0x000fe2000f8e0004 */
[----:B--2---:R-:W-:-:S03]  /*157f0*/  @P0 SHF.R.U32.HI R7, RZ, R11, R0 ;  /* 0x0000000bff070219 */ /* 0x004fc60000011600 */
[----:B------:R-:W-:Y:S01]  /*15800*/  IMAD.IADD R3, R3, 0x1, R9 ;  /* 0x0000000103037824 */ /* 0x000fe200078e0209 */
[----:B------:R-:W-:Y:S02]  /*15810*/  SHF.R.S32.HI R0, RZ, 0x1f, R7 ;  /* 0x0000001fff007819 */ /* 0x000fe40000011407 */
[C---:B------:R-:W-:Y:S01]  /*15820*/  IADD3 R5, -R7.reuse, RZ, RZ ;  /* 0x000000ff07057210 */ /* 0x040fe20007ffe1ff */
[----:B------:R-:W-:-:S04]  /*15830*/  IMAD.WIDE.U32 R2, R7, UR4, R2 ;  /* 0x0000000407027c25 */ /* 0x000fc8000f8e0002 */
[----:B------:R-:W-:Y:S02]  /*15840*/  IMAD R0, R0, UR4, RZ ;  /* 0x0000000400007c24 */ /* 0x000fe4000f8e02ff */
[----:B------:R-:W-:Y:S02]  /*15850*/  IMAD R5, R21, R5, R6 ;  /* 0x0000000515057224 */ /* 0x000fe400078e0206 */
[----:B------:R-:W-:Y:S01]  /*15860*/  IMAD R9, R7, UR5, R0 ;  /* 0x0000000507097c24 */ /* 0x000fe2000f8e0200 */
[----:B------:R-:W-:Y:S02]  /*15870*/  ULDC.64 UR4, c[0x0][0xad8] ;  /* 0x0002b60000047ab9 */ /* 0x000fe40000000a00 */
[----:B------:R-:W-:Y:S01]  /*15880*/  SHF.R.S32.HI R0, RZ, 0x1f, R5 ;  /* 0x0000001fff007819 */ /* 0x000fe20000011405 */
[----:B------:R-:W-:-:S04]  /*15890*/  IMAD.IADD R3, R3, 0x1, R9 ;  /* 0x0000000103037824 */ /* 0x000fc800078e0209 */
        /* <DEDUP_REMOVED lines=9> */
[----:B------:R-:W-:Y:S06]  /*15930*/  BRA.DIV UR4, `(.L_x_677) ;  /* 0x0000008e04ec7947 */ /* 0x000fec000b800000 */
[----:B------:R0:W2:Y:S04]  /*15940*/  SHFL.IDX PT, R3, R2, RZ, 0x181f ;  /* 0x00181fff02037589 */ /* 0x0000a800000e0000 */
[----:B------:R0:W4:Y:S02]  /*15950*/  SHFL.IDX PT, R14, R0, RZ, 0x181f ;  /* 0x00181fff000e7589 */ /* 0x00012400000e0000 */
.L_x_901:
[----:B------:R-:W-:Y:S01]  /*15960*/  IMAD R21, R20, R21, RZ ;  /* 0x0000001514157224 */ /* 0x000fe200078e02ff */
[----:B------:R-:W-:Y:S04]  /*15970*/  BSSY B1, `(.L_x_678) ;  /* 0x000000c000017945 */ /* 0x000fe80003800000 */
[----:B------:R-:W-:-:S13]  /*15980*/  ISETP.GE.AND P0, PT, R5, R21, PT ;  /* 0x000000150500720c */ /* 0x000fda0003f06270 */
[----:B------:R-:W-:Y:S05]  /*15990*/  @P0 BRA `(.L_x_679) ;  /* 0x0000000000240947 */ /* 0x000fea0003800000 */
[----:B------:R-:W-:Y:S02]  /*159a0*/  ULDC UR4, c[0x0][0xac8] ;  /* 0x0002b20000047ab9 */ /* 0x000fe40000000800 */
[----:B------:R-:W-:Y:S02]  /*159b0*/  ISETP.GE.AND P2, PT, R16, UR4, PT ;  /* 0x0000000410007c0c */ /* 0x000fe4000bf46270 */
[----:B------:R-:W-:-:S11]  /*159c0*/  ISETP.GE.AND P3, PT, R23, UR4, PT ;  /* 0x0000000417007c0c */ /* 0x000fd6000bf66270 */
[CC--:B----4-:R-:W-:Y:S02]  /*159d0*/  @!P2 LEA R6, P0, R16.reuse, R14.reuse, 0x1 ;  /* 0x0000000e1006a211 */ /* 0x0d0fe400078008ff */
[C---:B------:R-:W-:Y:S02]  /*159e0*/  @!P3 LEA R14, P1, R23.reuse, R14, 0x1 ;  /* 0x0000000e170eb211 */ /* 0x040fe400078208ff */
[-C--:B--2---:R-:W-:Y:S02]  /*159f0*/  @!P2 LEA.HI.X R7, R16, R3.reuse, R17, 0x1, P0 ;  /* 0x000000031007a211 */ /* 0x084fe400000f0c11 */
[----:B------:R-:W-:-:S03]  /*15a00*/  @!P3 LEA.HI.X R15, R23, R3, R22, 0x1, P1 ;  /* 0x00000003170fb211 */ /* 0x000fc600008f0c16 */
[----:B------:R2:W-:Y:S04]  /*15a10*/  @!P2 ST.E.128 desc[UR42][R6.64], RZ ;  /* 0x000000ff0600a985 */ /* 0x0005e8000c101d2a */
[----:B------:R2:W-:Y:S02]  /*15a20*/  @!P3 ST.E.128 desc[UR42][R14.64], RZ ;  /* 0x000000ff0e00b985 */ /* 0x0005e4000c101d2a */
.L_x_679:
[----:B------:R-:W-:Y:S05]  /*15a30*/  BSYNC B1 ;  /* 0x0000000000017941 */ /* 0x000fea0003800000 */
.L_x_678:
[----:B------:R-:W-:-:S03]  /*15a40*/  UMOV UR4, 0xffffffff ;  /* 0xffffffff00047882 */ /* 0x000fc60000000000 */
[----:B------:R-:W-:Y:S05]  /*15a50*/  BRA.DIV UR4, `(.L_x_680) ;  /* 0x0000008e04d87947 */ /* 0x000fea000b800000 */
[----:B--2---:R2:W0:Y:S04]  /*15a60*/  SHFL.IDX PT, R3, R2, 0x1, 0x181f ;  /* 0x00381f0002037f89 */ /* 0x00442800000e0000 */
[----:B----4-:R2:W4:Y:S02]  /*15a70*/  SHFL.IDX PT, R14, R0, 0x1, 0x181f ;  /* 0x00381f00000e7f89 */ /* 0x01052400000e0000 */
.L_x_905:
[----:B------:R-:W-:Y:S01]  /*15a80*/  VIADD R4, R5, 0x20 ;  /* 0x0000002005047836 */ /* 0x000fe20000000000 */
        /* <DEDUP_REMOVED lines=8> */
[-C--:B0-----:R-:W-:Y:S02]  /*15b10*/  @!P2 LEA.HI.X R7, R16, R3.reuse, R17, 0x1, P0 ;  /* 0x000000031007a211 */ /* 0x081fe400000f0c11 */
[----:B------:R-:W-:-:S03]  /*15b20*/  @!P3 LEA.HI.X R15, R23, R3, R22, 0x1, P1 ;  /* 0x00000003170fb211 */ /* 0x000fc600008f0c16 */
[----:B------:R0:W-:Y:S04]  /*15b30*/  @!P2 ST.E.128 desc[UR42][R6.64], RZ ;  /* 0x000000ff0600a985 */ /* 0x0001e8000c101d2a */
[----:B------:R0:W-:Y:S02]  /*15b40*/  @!P3 ST.E.128 desc[UR42][R14.64], RZ ;  /* 0x000000ff0e00b985 */ /* 0x0001e4000c101d2a */
.L_x_682:
[----:B------:R-:W-:Y:S05]  /*15b50*/  BSYNC B1 ;  /* 0x0000000000017941 */ /* 0x000fea0003800000 */
.L_x_681:
[----:B------:R-:W-:-:S03]  /*15b60*/  UMOV UR4, 0xffffffff ;  /* 0xffffffff00047882 */ /* 0x000fc60000000000 */
[----:B------:R-:W-:Y:S05]  /*15b70*/  BRA.DIV UR4, `(.L_x_683) ;  /* 0x0000008e04d87947 */ /* 0x000fea000b800000 */
[----:B0-----:R0:W0:Y:S04]  /*15b80*/  SHFL.IDX PT, R3, R2, 0x2, 0x181f ;  /* 0x00581f0002037f89 */ /* 0x00102800000e0000 */
[----:B----4-:R4:W0:Y:S02]  /*15b90*/  SHFL.IDX PT, R14, R0, 0x2, 0x181f ;  /* 0x00581f00000e7f89 */ /* 0x01082400000e0000 */
.L_x_909:
[----:B------:R-:W-:Y:S01]  /*15ba0*/  VIADD R4, R5, 0x40 ;  /* 0x0000004005047836 */ /* 0x000fe20000000000 */
[----:B------:R-:W-:Y:S04]  /*15bb0*/  BSSY B1, `(.L_x_684) ;  /* 0x000000c000017945 */ /* 0x000fe80003800000 */
[----:B------:R-:W-:-:S13]  /*15bc0*/  ISETP.GE.AND P0, PT, R4, R21, PT ;  /* 0x000000150400720c */ /* 0x000fda0003f06270 */
[----:B------:R-:W-:Y:S05]  /*15bd0*/  @P0 BRA `(.L_x_685) ;  /* 0x0000000000240947 */ /* 0x000fea0003800000 */
[----:B------:R-:W-:Y:S02]  /*15be0*/  ULDC UR4, c[0x0][0xac8] ;  /* 0x0002b20000047ab9 */ /* 0x000fe40000000800 */
[----:B------:R-:W-:Y:S02]  /*15bf0*/  ISETP.GE.AND P2, PT, R16, UR4, PT ;  /* 0x0000000410007c0c */ /* 0x000fe4000bf46270 */
[----:B------:R-:W-:-:S11]  /*15c00*/  ISETP.GE.AND P3, PT, R23, UR4, PT ;  /* 0x0000000417007c0c */ /* 0x000fd6000bf66270 */
[CC--:B0-----:R-:W-:Y:S02]  /*15c10*/  @!P2 LEA R6, P0, R16.reuse, R14.reuse, 0x1 ;  /* 0x0000000e1006a211 */ /* 0x0c1fe400078008ff */
[C---:B------:R-:W-:Y:S02]  /*15c20*/  @!P3 LEA R14, P1, R23.reuse, R14, 0x1 ;  /* 0x0000000e170eb211 */ /* 0x040fe400078208ff */
[-C--:B------:R-:W-:Y:S02]  /*15c30*/  @!P2 LEA.HI.X R7, R16, R3.reuse, R17, 0x1, P0 ;  /* 0x000000031007a211 */ /* 0x080fe400000f0c11 */
[----:B------:R-:W-:-:S03]  /*15c40*/  @!P3 LEA.HI.X R15, R23, R3, R22, 0x1, P1 ;  /* 0x00000003170fb211 */ /* 0x000fc600008f0c16 */
[----:B------:R0:W-:Y:S04]  /*15c50*/  @!P2 ST.E.128 desc[UR42][R6.64], RZ ;  /* 0x000000ff0600a985 */ /* 0x0001e8000c101d2a */
[----:B------:R0:W-:Y:S02]  /*15c60*/  @!P3 ST.E.128 desc[UR42][R14.64], RZ ;  /* 0x000000ff0e00b985 */ /* 0x0001e4000c101d2a */
.L_x_685:
[----:B------:R-:W-:Y:S05]  /*15c70*/  BSYNC B1 ;  /* 0x0000000000017941 */ /* 0x000fea0003800000 */
.L_x_684:
[----:B------:R-:W-:-:S03]  /*15c80*/  UMOV UR4, 0xffffffff ;  /* 0xffffffff00047882 */ /* 0x000fc60000000000 */
[----:B------:R-:W-:Y:S05]  /*15c90*/  BRA.DIV UR4, `(.L_x_686) ;  /* 0x0000008e04d87947 */ /* 0x000fea000b800000 */
[----:B0-----:R0:W0:Y:S04]  /*15ca0*/  SHFL.IDX PT, R3, R2, 0x3, 0x181f ;  /* 0x00781f0002037f89 */ /* 0x00102800000e0000 */
[----:B------:R0:W0:Y:S02]  /*15cb0*/  SHFL.IDX PT, R14, R0, 0x3, 0x181f ;  /* 0x00781f00000e7f89 */ /* 0x00002400000e0000 */
.L_x_913:
[----:B0-2-4-:R-:W-:-:S05]  /*15cc0*/  VIADD R0, R5, 0x60 ;  /* 0x0000006005007836 */ /* 0x015fca0000000000 */
[----:B------:R-:W-:-:S13]  /*15cd0*/  ISETP.GE.AND P0, PT, R0, R21, PT ;  /* 0x000000150000720c */ /* 0x000fda0003f06270 */
[----:B------:R-:W-:Y:S05]  /*15ce0*/  @P0 BRA `(.L_x_669) ;  /* 0x0000000000240947 */ /* 0x000fea0003800000 */
[----:B------:R-:W-:Y:S02]  /*15cf0*/  ULDC UR4, c[0x0][0xac8] ;  /* 0x0002b20000047ab9 */ /* 0x000fe40000000800 */
[----:B------:R-:W-:Y:S02]  /*15d00*/  ISETP.GE.AND P2, PT, R16, UR4, PT ;  /* 0x0000000410007c0c */ /* 0x000fe4000bf46270 */
[----:B------:R-:W-:-:S11]  /*15d10*/  ISETP.GE.AND P3, PT, R23, UR4, PT ;  /* 0x0000000417007c0c */ /* 0x000fd6000bf66270 */
[CC--:B------:R-:W-:Y:S02]  /*15d20*/  @!P2 LEA R4, P0, R16.reuse, R14.reuse, 0x1 ;  /* 0x0000000e1004a211 */ /* 0x0c0fe400078008ff */
[C---:B------:R-:W-:Y:S02]  /*15d30*/  @!P3 LEA R14, P1, R23.reuse, R14, 0x1 ;  /* 0x0000000e170eb211 */ /* 0x040fe400078208ff */
[-C--:B------:R-:W-:Y:S02]  /*15d40*/  @!P2 LEA.HI.X R5, R16, R3.reuse, R17, 0x1, P0 ;  /* 0x000000031005a211 */ /* 0x080fe400000f0c11 */
[----:B------:R-:W-:-:S03]  /*15d50*/  @!P3 LEA.HI.X R15, R23, R3, R22, 0x1, P1 ;  /* 0x00000003170fb211 */ /* 0x000fc600008f0c16 */
[----:B------:R2:W-:Y:S04]  /*15d60*/  @!P2 ST.E.128 desc[UR42][R4.64], RZ ;  /* 0x000000ff0400a985 */ /* 0x0005e8000c101d2a */
[----:B------:R2:W-:Y:S02]  /*15d70*/  @!P3 ST.E.128 desc[UR42][R14.64], RZ ;  /* 0x000000ff0e00b985 */ /* 0x0005e4000c101d2a */
.L_x_669:
[----:B------:R-:W-:Y:S05]  /*15d80*/  BSYNC B0 ;  /* 0x0000000000007941 */ /* 0x000fea0003800000 */
.L_x_655:
[----:B------:R-:W-:Y:S02]  /*15d90*/  ULDC UR4, c[0x0][0xc3c] ;  /* 0x00030f0000047ab9 */ /* 0x000fe40000000800 */
[----:B---3--:R-:W-:-:S13]  /*15da0*/  ISETP.GE.AND P0, PT, R31, UR4, PT ;  /* 0x000000041f007c0c */ /* 0x008fda000bf06270 */
[----:B------:R-:W-:Y:S05]  /*15db0*/  @!P0 BRA `(.L_x_687) ;  /* 0xfffffeb400288947 */ /* 0x000fea000383ffff */
[----:B------:R-:W-:Y:S05]  /*15dc0*/  BRA `(.L_x_478) ;  /* 0x0000006c00d07947 */ /* 0x000fea0003800000 */
.L_x_476:
[----:B------:R-:W-:-:S08]  /*15dd0*/  NOP ;  /* 0x0000000000007918 */ /* 0x000fd00000000000 */
[----:B------:R-:W0:-:S00]  /*15de0*/  USETMAXREG.DEALLOC.CTAPOOL 0x28 ;  /* 0x00000028000079c8 */ /* 0x000e0000080e0500 */
[----:B0-----:R-:W2:Y:S01]  /*15df0*/  LDL.LU R3, [R1] ;  /* 0x0000000001037983 */ /* 0x001ea20000300800 */
[----:B------:R-:W-:Y:S01]  /*15e00*/  LOP3.LUT R2, R2, 0x3, RZ, 0xc0, !PT ;  /* 0x0000000302027812 */ /* 0x000fe200078ec0ff */
[----:B------:R-:W-:-:S05]  /*15e10*/  IMAD.MOV.U32 R6, RZ, RZ, RZ ;  /* 0x000000ffff067224 */ /* 0x000fca00078e00ff */
[----:B------:R-:W0:Y:S02]  /*15e20*/  SHFL.IDX PT, R2, R2, RZ, 0x1f ;  /* 0x00001fff02027589 */ /* 0x000e2400000e0000 */
[----:B0-----:R-:W-:Y:S02]  /*15e30*/  ISETP.NE.AND P0, PT, R2, RZ, PT ;  /* 0x000000ff0200720c */ /* 0x001fe40003f05270 */
[----:B--2---:R-:W-:-:S11]  /*15e40*/  LOP3.LUT R3, R3, 0xfffffff7, RZ, 0xc0, !PT ;  /* 0xfffffff703037812 */ /* 0x004fd600078ec0ff */
[----:B------:R-:W-:-:S05]  /*15e50*/  @P0 LOP3.LUT R3, R3, 0x8, RZ, 0xfc, !PT ;  /* 0x0000000803030812 */ /* 0x000fca00078efcff */
[----:B------:R0:W-:Y:S01]  /*15e60*/  STL [R1], R3 ;  /* 0x0000000301007387 */ /* 0x0001e20000100800 */
[----:B------:R-:W-:Y:S05]  /*15e70*/  @!P0 BRA `(.L_x_688) ;  /* 0x00000000001c8947 */ /* 0x000fea0003800000 */
[----:B------:R-:W1:Y:S08]  /*15e80*/  S2UR UR5, SR_CgaCtaId ;  /* 0x00000000000579c3 */ /* 0x000e700000008800 */
[----:B------:R-:W-:Y:S06]  /*15e90*/  BAR.SYNC.DEFER_BLOCKING 0x5, 0x180 ;  /* 0x0146000000007b1d */ /* 0x000fec0000010000 */
[----:B------:R-:W-:-:S02]  /*15ea0*/  UMOV UR4, 0x400 ;  /* 0x0000040000047882 */ /* 0x000fc40000000000 */
[----:B-1----:R-:W-:-:S09]  /*15eb0*/  ULEA UR4, UR5, UR4, 0x18 ;  /* 0x0000000405047291 */ /* 0x002fd2000f8ec03f */
[----:B------:R-:W1:Y:S01]  /*15ec0*/  LDS.128 R16, [UR4+0x288d0] ;  /* 0x0288d004ff107984 */ /* 0x000e620008000c00 */
[----:B------:R-:W-:Y:S06]  /*15ed0*/  BAR.ARV 0x4, 0x180 ;  /* 0x0106000000007b1d */ /* 0x000fec0000002000 */
[----:B------:R-:W-:Y:S05]  /*15ee0*/  BRA `(.L_x_689) ;  /* 0x0000000800947947 */ /* 0x000fea0003800000 */
.L_x_688:
[----:B------:R-:W-:Y:S01]  /*15ef0*/  LOP3.LUT R7, R0, 0x1f, RZ, 0xc0, !PT ;  /* 0x0000001f00077812 */ /* 0x000fe200078ec0ff */
[----:B------:R-:W-:Y:S01]  /*15f00*/  ULDC UR4, c[0x0][0xc3c] ;  /* 0x00030f0000047ab9 */ /* 0x000fe20000000800 */
[----:B------:R-:W-:Y:S01]  /*15f10*/  MOV R9, RZ ;  /* 0x000000ff00097202 */ /* 0x000fe20000000f00 */
[----:B------:R-:W1:Y:S01]  /*15f20*/  S2UR UR6, SR_CTAID.X ;  /* 0x00000000000679c3 */ /* 0x000e620000002500 */
[----:B------:R-:W-:Y:S01]  /*15f30*/  ISETP.NE.AND P0, PT, R7, 0x1f, PT ;  /* 0x0000001f0700780c */ /* 0x000fe20003f05270 */
[----:B------:R-:W-:-:S03]  /*15f40*/  ULDC UR5, c[0x0][0xc38] ;  /* 0x00030e0000057ab9 */ /* 0x000fc60000000800 */
[----:B------:R-:W-:-:S13]  /*15f50*/  ISETP.GE.OR P1, PT, R7, UR4, !P0 ;  /* 0x0000000407007c0c */ /* 0x000fda000c726670 */
[----:B------:R-:W2:Y:S08]  /*15f60*/  @!P1 LDC.64 R4, c[0x0][0xc80] ;  /* 0x00032000ff049b82 */ /* 0x000eb00000000a00 */
[----:B0-----:R-:W0:Y:S01]  /*15f70*/  @!P1 LDC.64 R2, c[0x0][0xc78] ;  /* 0x00031e00ff029b82 */ /* 0x001e220000000a00 */
[----:B--2---:R-:W-:-:S05]  /*15f80*/  @!P1 IMAD.WIDE.U32 R4, R7, 0x4, R4 ;  /* 0x0000000407049825 */ /* 0x004fca00078e0004 */
[----:B------:R-:W2:Y:S01]  /*15f90*/  @!P1 LDG.E R6, desc[UR42][R4.64] ;  /* 0x0000002a04069981 */ /* 0x000ea2000c1e1900 */
[----:B0-----:R-:W-:-:S05]  /*15fa0*/  @!P1 IMAD.WIDE.U32 R2, R7, 0x4, R2 ;  /* 0x0000000407029825 */ /* 0x001fca00078e0002 */
[----:B------:R-:W2:Y:S01]  /*15fb0*/  @!P1 LDG.E R9, desc[UR42][R2.64] ;  /* 0x0000002a02099981 */ /* 0x000ea2000c1e1900 */
[C---:B------:R-:W-:Y:S02]  /*15fc0*/  ISETP.NE.AND P1, PT, R7.reuse, RZ, PT ;  /* 0x000000ff0700720c */ /* 0x040fe40003f25270 */
[C---:B------:R-:W-:Y:S02]  /*15fd0*/  ISETP.GE.U32.AND P2, PT, R7.reuse, 0x2, PT ;  /* 0x000000020700780c */ /* 0x040fe40003f46070 */
[C---:B------:R-:W-:Y:S02]  /*15fe0*/  ISETP.GE.U32.AND P3, PT, R7.reuse, 0x4, PT ;  /* 0x000000040700780c */ /* 0x040fe40003f66070 */
[C---:B------:R-:W-:Y:S02]  /*15ff0*/  ISETP.GE.U32.AND P4, PT, R7.reuse, 0x8, PT ;  /* 0x000000080700780c */ /* 0x040fe40003f86070 */
[----:B------:R-:W-:Y:S01]  /*16000*/  ISETP.GE.U32.AND P5, PT, R7, 0x10, PT ;  /* 0x000000100700780c */ /* 0x000fe20003fa6070 */
[----:B------:R-:W-:Y:S01]  /*16010*/  UMOV UR4, URZ ;  /* 0x0000003f00047c82 */ /* 0x000fe20008000000 */
[----:B--2---:R-:W-:-:S05]  /*16020*/  IMAD R8, R6, R9, RZ ;  /* 0x0000000906087224 */ /* 0x004fca00078e02ff */
        /* <DEDUP_REMOVED lines=23> */
.L_x_692:
[----:B------:R-:W0:Y:S01]  /*161a0*/  LDC R2, c[0x0][0xc3c] ;  /* 0x00030f00ff027b82 */ /* 0x000e220000000800 */
[----:B------:R-:W-:Y:S01]  /*161b0*/  UIADD3 UR4, UR4, 0x1f, URZ ;  /* 0x0000001f04047890 */ /* 0x000fe2000fffe03f */
[----:B------:R-:W-:Y:S02]  /*161c0*/  ULDC UR7, c[0x0][0xc3c] ;  /* 0x00030f0000077ab9 */ /* 0x000fe40000000800 */
[----:B------:R-:W-:-:S03]  /*161d0*/  IMAD.U32 R19, RZ, RZ, UR7 ;  /* 0x00000007ff137e24 */ /* 0x000fc6000f8e00ff */
[----:B0-----:R-:W-:-:S13]  /*161e0*/  ISETP.LE.AND P6, PT, R2, UR4, PT ;  /* 0x0000000402007c0c */ /* 0x001fda000bfc3270 */
[----:B------:R-:W-:Y:S05]  /*161f0*/  @P6 BRA `(.L_x_691) ;  /* 0x0000000400ac6947 */ /* 0x000fea0003800000 */
[----:B------:R-:W-:Y:S01]  /*16200*/  IADD3 R9, R7, UR4, RZ ;  /* 0x0000000407097c10 */ /* 0x000fe2000fffe0ff */
[----:B------:R-:W-:-:S03]  /*16210*/  IMAD.MOV.U32 R6, RZ, RZ, RZ ;  /* 0x000000ffff067224 */ /* 0x000fc600078e00ff */
[----:B------:R-:W-:-:S13]  /*16220*/  ISETP.GE.OR P6, PT, R9, R2, !P0 ;  /* 0x000000020900720c */ /* 0x000fda00047c6670 */
        /* <DEDUP_REMOVED lines=28> */
.L_x_690:
[----:B------:R-:W-:Y:S01]  /*163f0*/  IADD3 R11, -R3, R8, RZ ;  /* 0x00000008030b7210 */ /* 0x000fe20007ffe1ff */
[----:B------:R-:W-:-:S04]  /*16400*/  IMAD.MOV.U32 R16, RZ, RZ, RZ ;  /* 0x000000ffff107224 */ /* 0x000fc800078e00ff */
        /* <DEDUP_REMOVED lines=10> */
[----:B0-----:R-:W-:-:S06]  /*164b0*/  VIADD R2, R10, 0xffffffe ;  /* 0x0ffffffe0a027836 */ /* 0x001fcc0000000000 */
[----:B------:R-:W0:Y:S02]  /*164c0*/  F2I.FTZ.U32.TRUNC.NTZ R3, R2 ;  /* 0x0000000200037305 */ /* 0x000e24000021f000 */
[----:B0-----:R-:W-:Y:S01]  /*164d0*/  IMAD.MOV R12, RZ, RZ, -R3 ;  /* 0x000000ffff0c7224 */ /* 0x001fe200078e0a03 */
[----:B-12---:R-:W-:Y:S06]  /*164e0*/  @!P0 BRA `(.L_x_693) ;  /* 0x0000000000088947 */ /* 0x006fec0003800000 */
[----:B------:R-:W-:-:S06]  /*164f0*/  VIADD R16, R19, 0xffffffff ;  /* 0xffffffff13107836 */ /* 0x000fcc0000000000 */
[----:B------:R0:W1:Y:S02]  /*16500*/  SHFL.IDX PT, R16, R5, R16, 0x1f ;  /* 0x00001f1005107589 */ /* 0x00006400000e0000 */
.L_x_693:
[----:B-1----:R-:W-:Y:S01]  /*16510*/  IMAD R16, R16, UR5, R11 ;  /* 0x0000000510107c24 */ /* 0x002fe2000f8e020b */
[----:B0-----:R-:W-:Y:S01]  /*16520*/  IABS R5, R9 ;  /* 0x0000000900057213 */ /* 0x001fe20000000000 */
[----:B------:R-:W-:Y:S01]  /*16530*/  IMAD.MOV.U32 R11, RZ, RZ, R12 ;  /* 0x000000ffff0b7224 */ /* 0x000fe200078e000c */
[----:B------:R-:W-:Y:S01]  /*16540*/  IABS R12, R6 ;  /* 0x00000006000c7213 */ /* 0x000fe20000000000 */
[----:B------:R-:W-:Y:S01]  /*16550*/  IMAD.MOV.U32 R2, RZ, RZ, RZ ;  /* 0x000000ffff027224 */ /* 0x000fe200078e00ff */
[----:B------:R-:W-:Y:S01]  /*16560*/  IADD3 R17, -R16, UR6, RZ ;  /* 0x0000000610117c10 */ /* 0x000fe2000fffe1ff */
[----:B------:R-:W-:Y:S01]  /*16570*/  IMAD R11, R11, R4, RZ ;  /* 0x000000040b0b7224 */ /* 0x000fe200078e02ff */
[----:B------:R-:W0:Y:S01]  /*16580*/  I2F.RP R8, R5 ;  /* 0x0000000500087306 */ /* 0x000e220000209400 */
[----:B------:R-:W-:Y:S01]  /*16590*/  IMAD.MOV R12, RZ, RZ, -R12 ;  /* 0x000000ffff0c7224 */ /* 0x000fe200078e0a0c */
[----:B------:R-:W-:Y:S01]  /*165a0*/  IABS R10, R17 ;  /* 0x00000011000a7213 */ /* 0x000fe20000000000 */
[----:B------:R-:W-:-:S04]  /*165b0*/  IMAD.HI.U32 R2, R3, R11, R2 ;  /* 0x0000000b03027227 */ /* 0x000fc800078e0002 */
[----:B------:R-:W-:Y:S01]  /*165c0*/  IMAD.MOV.U32 R3, RZ, RZ, R10 ;  /* 0x000000ffff037224 */ /* 0x000fe200078e000a */
[----:B------:R-:W-:Y:S01]  /*165d0*/  MOV R10, R12 ;  /* 0x0000000c000a7202 */ /* 0x000fe20000000f00 */
[----:B------:R-:W-:Y:S02]  /*165e0*/  VIADD R19, R19, UR4 ;  /* 0x0000000413137c36 */ /* 0x000fe40008000000 */
        /* <DEDUP_REMOVED lines=8> */
[----:B------:R0:W1:Y:S01]  /*16670*/  F2I.FTZ.U32.TRUNC.NTZ R3, R10 ;  /* 0x0000000a00037305 */ /* 0x000062000021f000 */
[----:B------:R-:W-:Y:S02]  /*16680*/  LOP3.LUT R4, R17, R6, RZ, 0x3c, !PT ;  /* 0x0000000611047212 */ /* 0x000fe400078e3cff */
[----:B------:R-:W-:-:S02]  /*16690*/  ISETP.NE.AND P1, PT, R6, RZ, PT ;  /* 0x000000ff0600720c */ /* 0x000fc40003f25270 */
[----:B------:R-:W-:Y:S02]  /*166a0*/  ISETP.GE.AND P2, PT, R4, RZ, PT ;  /* 0x000000ff0400720c */ /* 0x000fe40003f46270 */
[----:B0-----:R-:W-:-:S04]  /*166b0*/  IABS R10, R9 ;  /* 0x00000009000a7213 */ /* 0x001fc80000000000 */
[----:B------:R-:W-:Y:S02]  /*166c0*/  @P0 VIADD R2, R2, 0x1 ;  /* 0x0000000102020836 */ /* 0x000fe40000000000 */
[----:B------:R-:W-:Y:S02]  /*166d0*/  IMAD.MOV R10, RZ, RZ, -R10 ;  /* 0x000000ffff0a7224 */ /* 0x000fe400078e0a0a */
[----:B------:R-:W-:Y:S02]  /*166e0*/  IMAD.MOV.U32 R8, RZ, RZ, R2 ;  /* 0x000000ffff087224 */ /* 0x000fe400078e0002 */
[----:B-1----:R-:W-:Y:S02]  /*166f0*/  IMAD.MOV R2, RZ, RZ, -R3 ;  /* 0x000000ffff027224 */ /* 0x002fe400078e0a03 */
[----:B------:R-:W-:Y:S01]  /*16700*/  @!P2 IMAD.MOV R8, RZ, RZ, -R8 ;  /* 0x000000ffff08a224 */ /* 0x000fe200078e0a08 */
[----:B------:R-:W-:Y:S01]  /*16710*/  @!P1 LOP3.LUT R8, RZ, R6, RZ, 0x33, !PT ;  /* 0x00000006ff089212 */ /* 0x000fe200078e33ff */
[----:B------:R-:W-:Y:S01]  /*16720*/  IMAD R11, R2, R5, RZ ;  /* 0x00000005020b7224 */ /* 0x000fe200078e02ff */
[----:B------:R-:W-:-:S02]  /*16730*/  MOV R2, RZ ;  /* 0x000000ff00027202 */ /* 0x000fc40000000f00 */
[-C--:B------:R-:W-:Y:S01]  /*16740*/  IABS R4, R8.reuse ;  /* 0x0000000800047213 */ /* 0x080fe20000000000 */
[----:B------:R-:W-:Y:S02]  /*16750*/  IMAD R6, R6, R8, RZ ;  /* 0x0000000806067224 */ /* 0x000fe400078e02ff */
[----:B------:R-:W-:-:S03]  /*16760*/  IMAD.HI.U32 R2, R3, R11, R2 ;  /* 0x0000000b03027227 */ /* 0x000fc600078e0002 */
[----:B------:R-:W-:Y:S01]  /*16770*/  IADD3 R17, R17, -R6, RZ ;  /* 0x8000000611117210 */ /* 0x000fe20007ffe0ff */
[----:B------:R-:W-:Y:S02]  /*16780*/  IMAD.MOV.U32 R3, RZ, RZ, R4 ;  /* 0x000000ffff037224 */ /* 0x000fe400078e0004 */
[----:B------:R-:W-:Y:S02]  /*16790*/  IMAD.MOV.U32 R4, RZ, RZ, R10 ;  /* 0x000000ffff047224 */ /* 0x000fe400078e000a */
[----:B------:R-:W-:-:S04]  /*167a0*/  IMAD.HI.U32 R2, R2, R3, RZ ;  /* 0x0000000302027227 */ /* 0x000fc800078e00ff */
[----:B------:R-:W-:Y:S01]  /*167b0*/  IMAD R4, R2, R4, R3 ;  /* 0x0000000402047224 */ /* 0x000fe200078e0203 */
[----:B------:R-:W-:-:S04]  /*167c0*/  LOP3.LUT R3, R8, R9, RZ, 0x3c, !PT ;  /* 0x0000000908037212 */ /* 0x000fc800078e3cff */
[----:B------:R-:W-:Y:S02]  /*167d0*/  ISETP.GT.U32.AND P1, PT, R5, R4, PT ;  /* 0x000000040500720c */ /* 0x000fe40003f24070 */
[----:B------:R-:W-:-:S11]  /*167e0*/  ISETP.GE.AND P2, PT, R3, RZ, PT ;  /* 0x000000ff0300720c */ /* 0x000fd60003f46270 */
[----:B------:R-:W-:Y:S02]  /*167f0*/  @!P1 IMAD.IADD R4, R4, 0x1, -R5 ;  /* 0x0000000104049824 */ /* 0x000fe400078e0a05 */
[----:B------:R-:W-:Y:S01]  /*16800*/  @!P1 VIADD R2, R2, 0x1 ;  /* 0x0000000102029836 */ /* 0x000fe20000000000 */
[----:B------:R-:W-:Y:S02]  /*16810*/  ISETP.NE.AND P1, PT, R9, RZ, PT ;  /* 0x000000ff0900720c */ /* 0x000fe40003f25270 */
[----:B------:R-:W-:-:S13]  /*16820*/  ISETP.GE.U32.AND P0, PT, R4, R5, PT ;  /* 0x000000050400720c */ /* 0x000fda0003f06070 */
[----:B------:R-:W-:-:S04]  /*16830*/  @P0 VIADD R2, R2, 0x1 ;  /* 0x0000000102020836 */ /* 0x000fc80000000000 */
[----:B------:R-:W-:Y:S01]  /*16840*/  @!P2 IMAD.MOV R2, RZ, RZ, -R2 ;  /* 0x000000ffff02a224 */ /* 0x000fe200078e0a02 */
[----:B------:R-:W-:-:S05]  /*16850*/  @!P1 LOP3.LUT R2, RZ, R9, RZ, 0x33, !PT ;  /* 0x00000009ff029212 */ /* 0x000fca00078e33ff */
[----:B------:R-:W-:-:S04]  /*16860*/  IMAD.MOV R18, RZ, RZ, -R2 ;  /* 0x000000ffff127224 */ /* 0x000fc800078e0a02 */
[C---:B------:R-:W-:Y:S02]  /*16870*/  IMAD R18, R9.reuse, R18, R8 ;  /* 0x0000001209127224 */ /* 0x040fe400078e0208 */
[----:B------:R-:W-:-:S04]  /*16880*/  IMAD R9, R9, 0x1000000, R2 ;  /* 0x0100000009097824 */ /* 0x000fc800078e0202 */
[----:B------:R-:W-:Y:S01]  /*16890*/  IMAD R18, R18, 0x10000, R9 ;  /* 0x0001000012127824 */ /* 0x000fe200078e0209 */
[----:B------:R-:W-:Y:S06]  /*168a0*/  BRA `(.L_x_694) ;  /* 0x00000000000c7947 */ /* 0x000fec0003800000 */
.L_x_691:
[----:B------:R-:W-:Y:S02]  /*168b0*/  IMAD.MOV.U32 R17, RZ, RZ, RZ ;  /* 0x000000ffff117224 */ /* 0x000fe400078e00ff */
[----:B------:R-:W-:Y:S02]  /*168c0*/  IMAD.U32 R16, RZ, RZ, UR6 ;  /* 0x00000006ff107e24 */ /* 0x000fe4000f8e00ff */
[----:B------:R-:W-:-:S07]  /*168d0*/  IMAD.MOV.U32 R18, RZ, RZ, RZ ;  /* 0x000000ffff127224 */ /* 0x000fce00078e00ff */
.L_x_694:
[----:B------:R-:W-:-:S13]  /*168e0*/  ISETP.NE.AND P0, PT, R7, RZ, PT ;  /* 0x000000ff0700720c */ /* 0x000fda0003f05270 */
[----:B------:R-:W0:Y:S01]  /*168f0*/  @!P0 S2R R3, SR_CgaCtaId ;  /* 0x0000000000038919 */ /* 0x000e220000008800 */
[----:B------:R-:W-:-:S04]  /*16900*/  @!P0 MOV R2, 0x400 ;  /* 0x0000040000028802 */ /* 0x000fc80000000f00 */
[----:B0-----:R-:W-:-:S05]  /*16910*/  @!P0 LEA R2, R3, R2, 0x18 ;  /* 0x0000000203028211 */ /* 0x001fca00078ec0ff */
[----:B------:R0:W-:Y:S01]  /*16920*/  @!P0 STS.128 [R2+0x288d0], R16 ;  /* 0x0288d01002008388 */ /* 0x0001e20000000c00 */
[----:B------:R-:W-:Y:S06]  /*16930*/  BAR.ARV 0x5, 0x180 ;  /* 0x0146000000007b1d */ /* 0x000fec0000002000 */
.L_x_689:
[----:B------:R2:W-:Y:S01]  /*16940*/  STL [R1+0x24], RZ ;  /* 0x000024ff01007387 */ /* 0x0005e20000100800 */
[----:B------:R-:W-:Y:S01]  /*16950*/  ULDC UR4, c[0x0][0xc3c] ;  /* 0x00030f0000047ab9 */ /* 0x000fe20000000800 */
[----:B------:R-:W-:Y:S01]  /*16960*/  IMAD.MOV.U32 R28, RZ, RZ, 0x1 ;  /* 0x00000001ff1c7424 */ /* 0x000fe200078e00ff */
[----:B-1----:R-:W-:Y:S01]  /*16970*/  ISETP.GE.AND P0, PT, R19, UR4, PT ;  /* 0x0000000413007c0c */ /* 0x002fe2000bf06270 */
[----:B------:R-:W-:-:S12]  /*16980*/  IMAD.MOV.U32 R25, RZ, RZ, RZ ;  /* 0x000000ffff197224 */ /* 0x000fd800078e00ff */
[----:B--2---:R-:W-:Y:S05]  /*16990*/  @P0 BRA `(.L_x_695) ;  /* 0x0000006000000947 */ /* 0x004fea0003800000 */
[----:B------:R-:W1:Y:S01]  /*169a0*/  S2UR UR5, SR_CgaCtaId ;  /* 0x00000000000579c3 */ /* 0x000e620000008800 */
[C---:B------:R-:W-:Y:S01]  /*169b0*/  IMAD.SHL.U32 R31, R0.reuse, 0x8, RZ ;  /* 0x00000008001f7824 */ /* 0x040fe200078e00ff */
[----:B0-----:R-:W-:Y:S01]  /*169c0*/  LOP3.LUT R2, R0, 0x7f, RZ, 0xc0, !PT ;  /* 0x0000007f00027812 */ /* 0x001fe200078ec0ff */
[----:B------:R-:W-:Y:S01]  /*169d0*/  UMOV UR4, 0x400 ;  /* 0x0000040000047882 */ /* 0x000fe20000000000 */
[----:B------:R0:W-:Y:S01]  /*169e0*/  STL [R1+0x24], RZ ;  /* 0x000024ff01007387 */ /* 0x0001e20000100800 */
[----:B------:R-:W-:Y:S01]  /*169f0*/  BSSY B8, `(.L_x_695) ;  /* 0x00005fa000087945 */ /* 0x000fe20003800000 */
[----:B------:R-:W-:Y:S01]  /*16a00*/  LOP3.LUT R3, R31, 0x1f8, RZ, 0xc0, !PT ;  /* 0x000001f81f037812 */ /* 0x000fe200078ec0ff */
[----:B------:R-:W-:Y:S01]  /*16a10*/  IMAD.MOV.U32 R29, RZ, RZ, 0x1 ;  /* 0x00000001ff1d7424 */ /* 0x000fe200078e00ff */
[----:B------:R-:W-:Y:S01]  /*16a20*/  SHF.L.U32 R34, R2, 0x3, RZ ;  /* 0x0000000302227819 */ /* 0x000fe200000006ff */
[----:B------:R-:W-:Y:S01]  /*16a30*/  IMAD.MOV.U32 R27, RZ, RZ, RZ ;  /* 0x000000ffff1b7224 */ /* 0x000fe200078e00ff */
[----:B------:R-:W-:Y:S01]  /*16a40*/  LOP3.LUT R3, R3, 0x38, R0, 0x78, !PT ;  /* 0x0000003803037812 */ /* 0x000fe200078e7800 */
[----:B------:R-:W-:Y:S01]  /*16a50*/  IMAD.MOV.U32 R25, RZ, RZ, RZ ;  /* 0x000000ffff197224 */ /* 0x000fe200078e00ff */
[----:B------:R-:W-:Y:S01]  /*16a60*/  LOP3.LUT R31, R31, 0x38, RZ, 0xc0, !PT ;  /* 0x000000381f1f7812 */ /* 0x000fe200078ec0ff */
[----:B------:R-:W-:Y:S01]  /*16a70*/  IMAD.MOV.U32 R28, RZ, RZ, 0x1 ;  /* 0x00000001ff1c7424 */ /* 0x000fe200078e00ff */
[----:B------:R-:W-:Y:S01]  /*16a80*/  LOP3.LUT R34, R3, 0x200, R34, 0xf8, !PT ;  /* 0x0000020003227812 */ /* 0x000fe200078ef822 */
[----:B------:R-:W-:Y:S01]  /*16a90*/  ULOP3.LUT UR38, UR36, 0x2, URZ, 0xfc, !UPT ;  /* 0x0000000224267892 */ /* 0x000fe2000f8efc3f */
[----:B------:R-:W-:Y:S01]  /*16aa0*/  LOP3.LUT R30, R31, 0x40, RZ, 0xfc, !PT ;  /* 0x000000401f1e7812 */ /* 0x000fe200078efcff */
[----:B------:R-:W-:Y:S01]  /*16ab0*/  ULDC.64 UR40, c[0x0][0x198] ;  /* 0x0000660000287ab9 */ /* 0x000fe20000000a00 */
[----:B------:R-:W-:Y:S01]  /*16ac0*/  ULDC UR37, c[0x0][0xc] ;  /* 0x0000030000257ab9 */ /* 0x000fe20000000800 */
[----:B-1----:R-:W-:-:S06]  /*16ad0*/  ULEA UR4, UR5, UR4, 0x18 ;  /* 0x0000000405047291 */ /* 0x002fcc000f8ec03f */
[----:B------:R-:W-:-:S04]  /*16ae0*/  IMAD.U32 R22, RZ, RZ, UR4 ;  /* 0x00000004ff167e24 */ /* 0x000fc8000f8e00ff */
[----:B------:R-:W-:-:S05]  /*16af0*/  IMAD R0, R34, 0x2, R22 ;  /* 0x0000000222007824 */ /* 0x000fca00078e0216 */
[----:B------:R0:W-:Y:S02]  /*16b00*/  STL [R1+0x8], R0 ;  /* 0x0000080001007387 */ /* 0x0001e40000100800 */
.L_x_796:
[----:B------:R-:W1:Y:S02]  /*16b10*/  LDC.64 R32, c[0x0][0xc88] ;  /* 0x00032200ff207b82 */ /* 0x000e640000000a00 */
[----:B-1----:R-:W-:-:S06]  /*16b20*/  IMAD.WIDE R32, R19, 0x4, R32 ;  /* 0x0000000413207825 */ /* 0x002fcc00078e0220 */
[----:B0-----:R-:W0:Y:S01]  /*16b30*/  LDG.E R32, desc[UR42][R32.64] ;  /* 0x0000002a20207981 */ /* 0x001e22000c1e1900 */
[----:B------:R-:W-:Y:S05]  /*16b40*/  YIELD ;  /* 0x0000000000007946 */ /* 0x000fea0003800000 */
[----:B------:R-:W-:Y:S01]  /*16b50*/  ULDC.64 UR4, c[0x0][0xa28] ;  /* 0x00028a0000047ab9 */ /* 0x000fe20000000a00 */
[----:B------:R-:W-:Y:S01]  /*16b60*/  IMAD.MOV.U32 R37, RZ, RZ, RZ ;  /* 0x000000ffff257224 */ /* 0x000fe200078e00ff */
[----:B------:R-:W-:Y:S01]  /*16b70*/  ISETP.NE.U32.AND P0, PT, RZ, UR4, PT ;  /* 0x00000004ff007c0c */ /* 0x000fe2000bf05070 */
[----:B------:R-:W-:Y:S01]  /*16b80*/  ULDC.64 UR8, c[0x0][0xa18] ;  /* 0x0002860000087ab9 */ /* 0x000fe20000000a00 */
[----:B------:R-:W-:Y:S01]  /*16b90*/  MOV R6, RZ ;  /* 0x000000ff00067202 */ /* 0x000fe20000000f00 */
[----:B------:R-:W-:Y:S01]  /*16ba0*/  ULDC.64 UR6, c[0x0][0xa10] ;  /* 0x0002840000067ab9 */ /* 0x000fe20000000a00 */
[----:B------:R-:W-:-:S02]  /*16bb0*/  ISETP.NE.AND.EX P0, PT, RZ, UR5, PT, P0 ;  /* 0x00000005ff007c0c */ /* 0x000fc4000bf05300 */
[----:B0-----:R-:W-:-:S11]  /*16bc0*/  SHF.R.S32.HI R0, RZ, 0x1f, R32 ;  /* 0x0000001fff007819 */ /* 0x001fd60000011420 */
        /* <DEDUP_REMOVED lines=8> */
[----:B------:R-:W-:Y:S01]  /*16c50*/  ISETP.NE.U32.AND P1, PT, RZ, UR8, PT ;  /* 0x00000008ff007c0c */ /* 0x000fe2000bf25070 */
[----:B0-----:R-:W-:Y:S01]  /*16c60*/  IMAD.MOV.U32 R0, RZ, RZ, RZ ;  /* 0x000000ffff007224 */ /* 0x001fe200078e00ff */
[----:B------:R-:W-:Y:S02]  /*16c70*/  ISETP.NE.AND.EX P0, PT, RZ, UR5, PT, P0 ;  /* 0x00000005ff007c0c */ /* 0x000fe4000bf05300 */
[----:B------:R-:W-:Y:S02]  /*16c80*/  ISETP.NE.AND.EX P1, PT, RZ, UR9, PT, P1 ;  /* 0x00000009ff007c0c */ /* 0x000fe4000bf25310 */
[----:B------:R-:W-:Y:S02]  /*16c90*/  ISETP.NE.U32.AND P2, PT, RZ, UR6, PT ;  /* 0x00000006ff007c0c */ /* 0x000fe4000bf45070 */
[----:B-1----:R-:W-:-:S02]  /*16ca0*/  IADD3 R2, P3, R23, UR4, RZ ;  /* 0x0000000417027c10 */ /* 0x002fc4000ff7e0ff */
[----:B------:R-:W-:Y:S02]  /*16cb0*/  ISETP.NE.AND.EX P2, PT, RZ, UR7, PT, P2 ;  /* 0x00000007ff007c0c */ /* 0x000fe4000bf45320 */
[----:B------:R-:W-:Y:S02]  /*16cc0*/  IADD3.X R3, R24, UR5, RZ, P3, !PT ;  /* 0x0000000518037c10 */ /* 0x000fe40009ffe4ff */
[----:B------:R-:W-:-:S03]  /*16cd0*/  IADD3 R4, P4, R23, UR6, RZ ;  /* 0x0000000617047c10 */ /* 0x000fc6000ff9e0ff */
[----:B--2---:R-:W2:Y:S01]  /*16ce0*/  @P0 LDG.E R6, desc[UR42][R2.64] ;  /* 0x0000002a02060981 */ /* 0x004ea2000c1e1900 */
[----:B------:R-:W-:Y:S01]  /*16cf0*/  ULDC UR4, c[0x0][0x288] ;  /* 0x0000a20000047ab9 */ /* 0x000fe20000000800 */
[----:B------:R-:W-:Y:S01]  /*16d00*/  IADD3.X R5, R24, UR7, RZ, P4, !PT ;  /* 0x0000000718057c10 */ /* 0x000fe2000a7fe4ff */
[----:B------:R-:W-:Y:S01]  /*16d10*/  IMAD.U32 R8, RZ, RZ, UR4 ;  /* 0x00000004ff087e24 */ /* 0x000fe2000f8e00ff */
[----:B------:R-:W-:-:S03]  /*16d20*/  ULDC.64 UR4, c[0x0][0x418] ;  /* 0x0001060000047ab9 */ /* 0x000fc60000000a00 */
[----:B------:R-:W5:Y:S04]  /*16d30*/  @P2 LDG.E R0, desc[UR42][R4.64] ;  /* 0x0000002a04002981 */ /* 0x000f68000c1e1900 */
[----:B--2---:R0:W-:Y:S02]  /*16d40*/  STL [R1+0xc], R6 ;  /* 0x00000c0601007387 */ /* 0x0041e40000100800 */
[----:B0-----:R-:W-:-:S04]  /*16d50*/  @P1 IADD3 R6, P3, R23, UR8, RZ ;  /* 0x0000000817061c10 */ /* 0x001fc8000ff7e0ff */
[----:B------:R-:W-:-:S05]  /*16d60*/  @P1 IADD3.X R7, R24, UR9, RZ, P3, !PT ;  /* 0x0000000918071c10 */ /* 0x000fca0009ffe4ff */
[----:B------:R0:W2:Y:S01]  /*16d70*/  @P1 LDG.E R8, desc[UR42][R6.64] ;  /* 0x0000002a06081981 */ /* 0x0000a2000c1e1900 */
[----:B------:R-:W-:-:S03]  /*16d80*/  UISETP.NE.U32.AND UP0, UPT, UR4, URZ, UPT ;  /* 0x0000003f0400728c */ /* 0x000fc6000bf05070 */
[----:B------:R-:W-:Y:S01]  /*16d90*/  ULDC UR4, c[0x0][0x424] ;  /* 0x0001090000047ab9 */ /* 0x000fe20000000800 */
[----:B------:R-:W-:-:S03]  /*16da0*/  UISETP.NE.AND.EX UP0, UPT, UR5, URZ, UPT, UP0 ;  /* 0x0000003f0500728c */ /* 0x000fc6000bf05300 */
[----:B------:R-:W-:Y:S01]  /*16db0*/  ULDC UR5, c[0x0][0x2f0] ;  /* 0x0000bc0000057ab9 */ /* 0x000fe20000000800 */
[----:B------:R-:W-:-:S04]  /*16dc0*/  USEL UR4, UR4, 0x1, UP0 ;  /* 0x0000000104047887 */ /* 0x000fc80008000000 */
[----:B------:R-:W-:-:S03]  /*16dd0*/  UIMAD UR4, UR4, UR5, URZ ;  /* 0x00000005040472a4 */ /* 0x000fc6000f8e023f */
[----:B------:R-:W-:Y:S02]  /*16de0*/  ULDC UR5, c[0x0][0x348] ;  /* 0x0000d20000057ab9 */ /* 0x000fe40000000800 */
[----:B0-----:R-:W-:Y:S01]  /*16df0*/  IMAD.U32 R6, RZ, RZ, UR5 ;  /* 0x00000005ff067e24 */ /* 0x001fe2000f8e00ff */
[----:B--2---:R0:W-:Y:S02]  /*16e00*/  STL [R1+0x20], R8 ;  /* 0x0000200801007387 */ /* 0x0041e40000100800 */
[----:B0-----:R-:W-:Y:S01]  /*16e10*/  IMAD.U32 R8, RZ, RZ, UR4 ;  /* 0x00000004ff087e24 */ /* 0x001fe2000f8e00ff */
[----:B------:R-:W-:Y:S06]  /*16e20*/  @P1 BRA `(.L_x_696) ;  /* 0x0000000000141947 */ /* 0x000fec0003800000 */
[----:B------:R-:W-:Y:S05]  /*16e30*/  @!P0 BRA `(.L_x_696) ;  /* 0x0000000000108947 */ /* 0x000fea0003800000 */
[----:B------:R-:W2:Y:S04]  /*16e40*/  LDG.E R10, desc[UR42][R2.64] ;  /* 0x0000002a020a7981 */ /* 0x000ea8000c1e1900 */
[----:B------:R-:W2:Y:S02]  /*16e50*/  LDG.E R7, desc[UR42][R2.64+0x4] ;  /* 0x0000042a02077981 */ /* 0x000ea4000c1e1900 */
[----:B--2---:R-:W-:-:S05]  /*16e60*/  IMAD.IADD R2, R7, 0x1, -R10 ;  /* 0x0000000107027824 */ /* 0x004fca00078e0a0a */
[----:B------:R0:W-:Y:S02]  /*16e70*/  STL [R1+0x20], R2 ;  /* 0x0000200201007387 */ /* 0x0001e40000100800 */
.L_x_696:
[----:B------:R-:W-:Y:S01]  /*16e80*/  ULDC.64 UR4, c[0x0][0xa20] ;  /* 0x0002880000047ab9 */ /* 0x000fe20000000a00 */
[C---:B0-----:R-:W-:Y:S01]  /*16e90*/  LOP3.LUT R2, R18.reuse, 0xff000000, RZ, 0xc0, !PT ;  /* 0xff00000012027812 */ /* 0x041fe200078ec0ff */
[----:B------:R-:W-:Y:S01]  /*16ea0*/  IMAD.MOV.U32 R33, RZ, RZ, R32 ;  /* 0x000000ffff217224 */ /* 0x000fe200078e0020 */
[----:B------:R-:W-:Y:S02]  /*16eb0*/  ISETP.NE.U32.AND P0, PT, RZ, UR4, PT ;  /* 0x00000004ff007c0c */ /* 0x000fe4000bf05070 */
[----:B------:R-:W-:Y:S02]  /*16ec0*/  SHF.R.U32.HI R2, RZ, 0x8, R2 ;  /* 0x00000008ff027819 */ /* 0x000fe40000011602 */
[----:B------:R-:W-:Y:S02]  /*16ed0*/  ISETP.NE.AND.EX P0, PT, RZ, UR5, PT, P0 ;  /* 0x00000005ff007c0c */ /* 0x000fe4000bf05300 */
[C---:B------:R-:W-:Y:S02]  /*16ee0*/  LOP3.LUT R7, R18.reuse, 0xff0000, RZ, 0xc0, !PT ;  /* 0x00ff000012077812 */ /* 0x040fe400078ec0ff */
[----:B------:R-:W-:-:S02]  /*16ef0*/  LOP3.LUT R18, R18, 0xffff, RZ, 0xc0, !PT ;  /* 0x0000ffff12127812 */ /* 0x000fc400078ec0ff */
[----:B------:R-:W-:-:S07]  /*16f00*/  LEA.HI R7, R7, R2, RZ, 0x10 ;  /* 0x0000000207077211 */ /* 0x000fce00078f80ff */
[----:B------:R-:W-:Y:S05]  /*16f10*/  @!P0 BRA `(.L_x_697) ;  /* 0x0000000000108947 */ /* 0x000fea0003800000 */
[----:B------:R-:W-:-:S04]  /*16f20*/  IADD3 R2, P0, R23, UR4, RZ ;  /* 0x0000000417027c10 */ /* 0x000fc8000ff1e0ff */
[----:B------:R-:W-:-:S05]  /*16f30*/  IADD3.X R3, R24, UR5, RZ, P0, !PT ;  /* 0x0000000518037c10 */ /* 0x000fca00087fe4ff */
[----:B------:R0:W5:Y:S01]  /*16f40*/  LDG.E R8, desc[UR42][R2.64] ;  /* 0x0000002a02087981 */ /* 0x000162000c1e1900 */
[----:B------:R-:W-:Y:S05]  /*16f50*/  BRA `(.L_x_698) ;  /* 0x0000000000247947 */ /* 0x000fea0003800000 */
.L_x_697:
[----:B------:R-:W-:Y:S02]  /*16f60*/  ULDC.64 UR4, c[0x0][0xa08] ;  /* 0x0002820000047ab9 */ /* 0x000fe40000000a00 */
[----:B------:R-:W-:-:S04]  /*16f70*/  ISETP.NE.U32.AND P0, PT, RZ, UR4, PT ;  /* 0x00000004ff007c0c */ /* 0x000fc8000bf05070 */
[----:B------:R-:W-:-:S13]  /*16f80*/  ISETP.NE.AND.EX P0, PT, RZ, UR5, PT, P0 ;  /* 0x00000005ff007c0c */ /* 0x000fda000bf05300 */
[----:B------:R-:W-:Y:S05]  /*16f90*/  @!P0 BRA `(.L_x_698) ;  /* 0x0000000000148947 */ /* 0x000fea0003800000 */
[----:B------:R-:W0:Y:S02]  /*16fa0*/  LDC.64 R2, c[0x0][0xa08] ;  /* 0x00028200ff027b82 */ /* 0x000e240000000a00 */
[----:B0-----:R-:W-:-:S05]  /*16fb0*/  IMAD.WIDE R2, R33, 0x4, R2 ;  /* 0x0000000421027825 */ /* 0x001fca00078e0202 */
[----:B------:R-:W2:Y:S04]  /*16fc0*/  LDG.E R8, desc[UR42][R2.64] ;  /* 0x0000002a02087981 */ /* 0x000ea8000c1e1900 */
[----:B------:R-:W2:Y:S02]  /*16fd0*/  LDG.E R9, desc[UR42][R2.64+0x4] ;  /* 0x0000042a02097981 */ /* 0x000ea4000c1e1900 */
[----:B--2---:R-:W-:-:S07]  /*16fe0*/  IMAD.IADD R8, R9, 0x1, -R8 ;  /* 0x0000000109087824 */ /* 0x004fce00078e0a08 */
.L_x_698:
[----:B0-----:R-:W2:Y:S04]  /*16ff0*/  @P2 LDG.E R3, desc[UR42][R4.64] ;  /* 0x0000002a04032981 */ /* 0x001ea8000c1e1900 */
[----:B------:R0:W2:Y:S01]  /*17000*/  @P2 LDG.E R2, desc[UR42][R4.64+0x4] ;  /* 0x0000042a04022981 */ /* 0x0000a2000c1e1900 */
[----:B-----5:R-:W-:Y:S01]  /*17010*/  IADD3 R8, -R37, R8, RZ ;  /* 0x0000000825087210 */ /* 0x020fe20007ffe1ff */
[----:B------:R-:W-:Y:S01]  /*17020*/  BSSY B0, `(.L_x_699) ;  /* 0x0000029000007945 */ /* 0x000fe20003800000 */
[----:B------:R-:W-:Y:S02]  /*17030*/  LOP3.LUT R36, R7, 0xff, RZ, 0xc0, !PT ;  /* 0x000000ff07247812 */ /* 0x000fe400078ec0ff */
[----:B0-----:R-:W-:Y:S01]  /*17040*/  SHF.R.U32.HI R5, RZ, 0x10, R7 ;  /* 0x00000010ff057819 */ /* 0x001fe20000011607 */
[----:B--2---:R-:W-:-:S04]  /*17050*/  @P2 IMAD.IADD R6, R2, 0x1, -R3 ;  /* 0x0000000102062824 */ /* 0x004fc800078e0a03 */
[----:B------:R-:W-:-:S04]  /*17060*/  IMAD.IADD R35, R8, 0x1, R6 ;  /* 0x0000000108237824 */ /* 0x000fc800078e0206 */
[C---:B------:R-:W-:Y:S01]  /*17070*/  VIADD R2, R35.reuse, 0x7f ;  /* 0x0000007f23027836 */ /* 0x040fe20000000000 */
[----:B------:R-:W-:-:S04]  /*17080*/  ISETP.GE.AND P1, PT, R35, 0x1, PT ;  /* 0x000000012300780c */ /* 0x000fc80003f26270 */
[----:B------:R-:W-:-:S04]  /*17090*/  SHF.R.S32.HI R3, RZ, 0x1f, R2 ;  /* 0x0000001fff037819 */ /* 0x000fc80000011402 */
[----:B------:R-:W-:-:S04]  /*170a0*/  LEA.HI R3, R3, R2, RZ, 0x7 ;  /* 0x0000000203037211 */ /* 0x000fc800078f38ff */
[----:B------:R-:W-:Y:S01]  /*170b0*/  SHF.R.S32.HI R4, RZ, 0x7, R3 ;  /* 0x00000007ff047819 */ /* 0x000fe20000011403 */
[----:B------:R-:W-:Y:S01]  /*170c0*/  IMAD.MOV.U32 R3, RZ, RZ, RZ ;  /* 0x000000ffff037224 */ /* 0x000fe200078e00ff */
[----:B------:R-:W-:Y:S06]  /*170d0*/  @!P1 BRA `(.L_x_700) ;  /* 0x0000000000749947 */ /* 0x000fec0003800000 */
[----:B------:R-:W-:Y:S01]  /*170e0*/  ISETP.NE.AND P0, PT, R5, RZ, PT ;  /* 0x000000ff0500720c */ /* 0x000fe20003f05270 */
[----:B------:R-:W-:-:S03]  /*170f0*/  ULDC UR4, c[0x0][0x9f0] ;  /* 0x00027c0000047ab9 */ /* 0x000fc60000000800 */
[----:B------:R-:W-:-:S04]  /*17100*/  SEL R7, R5, UR4, P0 ;  /* 0x0000000405077c07 */ /* 0x000fc80008000000 */
[----:B------:R-:W-:Y:S02]  /*17110*/  IABS R10, R7 ;  /* 0x00000007000a7213 */ /* 0x000fe40000000000 */
[----:B------:R-:W-:Y:S02]  /*17120*/  IADD3 R9, R7, -0x1, R4 ;  /* 0xffffffff07097810 */ /* 0x000fe40007ffe004 */
[----:B------:R-:W0:Y:S08]  /*17130*/  I2F.RP R2, R10 ;  /* 0x0000000a00027306 */ /* 0x000e300000209400 */
[----:B0-----:R-:W0:Y:S02]  /*17140*/  MUFU.RCP R2, R2 ;  /* 0x0000000200027308 */ /* 0x001e240000001000 */
[----:B0-----:R-:W-:-:S06]  /*17150*/  VIADD R2, R2, 0xffffffe ;  /* 0x0ffffffe02027836 */ /* 0x001fcc0000000000 */
[----:B------:R0:W1:Y:S02]  /*17160*/  F2I.FTZ.U32.TRUNC.NTZ R3, R2 ;  /* 0x0000000200037305 */ /* 0x000064000021f000 */
[----:B0-----:R-:W-:-:S04]  /*17170*/  LOP3.LUT R2, R9, R7, RZ, 0x3c, !PT ;  /* 0x0000000709027212 */ /* 0x001fc800078e3cff */
[----:B------:R-:W-:Y:S01]  /*17180*/  ISETP.GE.AND P4, PT, R2, RZ, PT ;  /* 0x000000ff0200720c */ /* 0x000fe20003f86270 */
[----:B-1----:R-:W-:-:S04]  /*17190*/  IMAD.MOV R2, RZ, RZ, -R3 ;  /* 0x000000ffff027224 */ /* 0x002fc800078e0a03 */
[----:B------:R-:W-:Y:S02]  /*171a0*/  IMAD R11, R2, R10, RZ ;  /* 0x0000000a020b7224 */ /* 0x000fe400078e02ff */
[----:B------:R-:W-:-:S04]  /*171b0*/  IMAD.MOV.U32 R2, RZ, RZ, RZ ;  /* 0x000000ffff027224 */ /* 0x000fc800078e00ff */
[----:B------:R-:W-:Y:S01]  /*171c0*/  IMAD.HI.U32 R11, R3, R11, R2 ;  /* 0x0000000b030b7227 */ /* 0x000fe200078e0002 */
[----:B------:R-:W-:Y:S02]  /*171d0*/  IABS R2, R9 ;  /* 0x0000000900027213 */ /* 0x000fe40000000000 */
[----:B------:R-:W-:-:S03]  /*171e0*/  IABS R3, R7 ;  /* 0x0000000700037213 */ /* 0x000fc60000000000 */
[----:B------:R-:W-:-:S04]  /*171f0*/  IMAD.HI.U32 R11, R11, R2, RZ ;  /* 0x000000020b0b7227 */ /* 0x000fc800078e00ff */
[----:B------:R-:W-:-:S04]  /*17200*/  IMAD.MOV R3, RZ, RZ, -R3 ;  /* 0x000000ffff037224 */ /* 0x000fc800078e0a03 */
[----:B------:R-:W-:-:S05]  /*17210*/  IMAD R2, R11, R3, R2 ;  /* 0x000000030b027224 */ /* 0x000fca00078e0202 */
[----:B------:R-:W-:-:S13]  /*17220*/  ISETP.GT.U32.AND P3, PT, R10, R2, PT ;  /* 0x000000020a00720c */ /* 0x000fda0003f64070 */
[----:B------:R-:W-:Y:S01]  /*17230*/  @!P3 IMAD.IADD R2, R2, 0x1, -R10 ;  /* 0x000000010202b824 */ /* 0x000fe200078e0a0a */
[----:B------:R-:W-:Y:S02]  /*17240*/  @!P3 IADD3 R11, R11, 0x1, RZ ;  /* 0x000000010b0bb810 */ /* 0x000fe40007ffe0ff */
[----:B------:R-:W-:Y:S02]  /*17250*/  ISETP.NE.AND P3, PT, R7, RZ, PT ;  /* 0x000000ff0700720c */ /* 0x000fe40003f65270 */
[----:B------:R-:W-:-:S13]  /*17260*/  ISETP.GE.U32.AND P0, PT, R2, R10, PT ;  /* 0x0000000a0200720c */ /* 0x000fda0003f06070 */
[----:B------:R-:W-:-:S04]  /*17270*/  @P0 VIADD R11, R11, 0x1 ;  /* 0x000000010b0b0836 */ /* 0x000fc80000000000 */
[----:B------:R-:W-:-:S04]  /*17280*/  IMAD.MOV.U32 R3, RZ, RZ, R11 ;  /* 0x000000ffff037224 */ /* 0x000fc800078e000b */
[----:B------:R-:W-:Y:S01]  /*17290*/  @!P4 IMAD.MOV R3, RZ, RZ, -R3 ;  /* 0x000000ffff03c224 */ /* 0x000fe200078e0a03 */
[----:B------:R-:W-:-:S07]  /*172a0*/  @!P3 LOP3.LUT R3, RZ, R7, RZ, 0x33, !PT ;  /* 0x00000007ff03b212 */ /* 0x000fce00078e33ff */
.L_x_700:
[----:B------:R-:W-:Y:S05]  /*172b0*/  BSYNC B0 ;  /* 0x0000000000007941 */ /* 0x000fea0003800000 */
.L_x_699:
[-C--:B------:R-:W-:Y:S01]  /*172c0*/  IMAD R7, R36, R3.reuse, RZ ;  /* 0x0000000324077224 */ /* 0x080fe200078e02ff */
[----:B------:R-:W-:Y:S04]  /*172d0*/  BSSY B0, `(.L_x_701) ;  /* 0x0000114000007945 */ /* 0x000fe80003800000 */
[C---:B------:R-:W-:Y:S01]  /*172e0*/  VIADDMNMX R3, R7.reuse, R3, R4, PT ;  /* 0x0000000307037246 */ /* 0x040fe20003800104 */
[----:B------:R-:W-:-:S04]  /*172f0*/  IMAD R7, R7, 0x80, -R8 ;  /* 0x0000008007077824 */ /* 0x000fc800078e0a08 */
[----:B------:R-:W-:Y:S01]  /*17300*/  IMAD R3, R3, 0x80, -R8 ;  /* 0x0000008003037824 */ /* 0x000fe200078e0a08 */
[----:B------:R-:W-:-:S04]  /*17310*/  VIMNMX R7, RZ, R7, !PT ;  /* 0x00000007ff077248 */ /* 0x000fc80007fe0100 */
[----:B------:R-:W-:Y:S02]  /*17320*/  VIMNMX R2, R3, R6, PT ;  /* 0x0000000603027248 */ /* 0x000fe40003fe0100 */
[----:B------:R-:W-:Y:S02]  /*17330*/  SHF.R.U32.HI R6, RZ, 0x7, R7 ;  /* 0x00000007ff067819 */ /* 0x000fe40000011607 */
[----:B------:R-:W-:-:S13]  /*17340*/  ISETP.GT.AND P0, PT, R2, R7, PT ;  /* 0x000000070200720c */ /* 0x000fda0003f04270 */
[----:B------:R-:W-:-:S05]  /*17350*/  @P0 VIADD R2, R2, 0x7f ;  /* 0x0000007f02020836 */ /* 0x000fca0000000000 */
[----:B------:R-:W-:-:S04]  /*17360*/  @P0 SHF.R.S32.HI R3, RZ, 0x1f, R2 ;  /* 0x0000001fff030819 */ /* 0x000fc80000011402 */
[----:B------:R-:W-:Y:S01]  /*17370*/  @P0 LEA.HI R2, R3, R2, RZ, 0x7 ;  /* 0x0000000203020211 */ /* 0x000fe200078f38ff */
[----:B------:R-:W-:-:S03]  /*17380*/  IMAD.MOV.U32 R3, RZ, RZ, R6 ;  /* 0x000000ffff037224 */ /* 0x000fc600078e0006 */
[----:B------:R-:W-:Y:S02]  /*17390*/  @P0 SHF.R.S32.HI R3, RZ, 0x7, R2 ;  /* 0x00000007ff030819 */ /* 0x000fe40000011402 */
[----:B------:R-:W-:Y:S02]  /*173a0*/  PLOP3.LUT P0, PT, PT, PT, PT, 0x80, 0x0 ;  /* 0x000000000000781c */ /* 0x000fe40003f0f070 */
[----:B------:R-:W-:-:S13]  /*173b0*/  ISETP.GT.AND P3, PT, R3, R6, PT ;  /* 0x000000060300720c */ /* 0x000fda0003f64270 */
[----:B------:R-:W-:Y:S05]  /*173c0*/  @!P3 BRA `(.L_x_702) ;  /* 0x000000100010b947 */ /* 0x000fea0003800000 */
[----:B------:R-:W-:Y:S01]  /*173d0*/  UMOV UR4, 0xffffffff ;  /* 0xffffffff00047882 */ /* 0x000fe20000000000 */
[----:B------:R-:W-:Y:S02]  /*173e0*/  SEL R2, R33, RZ, !P2 ;  /* 0x000000ff21027207 */ /* 0x000fe40005000000 */
[----:B------:R-:W-:Y:S05]  /*173f0*/  BRA.DIV UR4, `(.L_x_703) ;  /* 0x0000007a04487947 */ /* 0x000fea000b800000 */
[----:B------:R-:W0:Y:S02]  /*17400*/  S2R R7, SR_TID.X ;  /* 0x0000000000077919 */ /* 0x000e240000002100 */
[----:B0-----:R-:W-:-:S04]  /*17410*/  SHF.R.U32.HI R7, RZ, 0x5, R7 ;  /* 0x00000005ff077819 */ /* 0x001fc80000011607 */
[----:B------:R-:W-:-:S05]  /*17420*/  LOP3.LUT R7, R7, 0x3, RZ, 0xc0, !PT ;  /* 0x0000000307077812 */ /* 0x000fca00078ec0ff */
[----:B------:R0:W1:Y:S02]  /*17430*/  SHFL.IDX PT, R14, R7, RZ, 0x1f ;  /* 0x00001fff070e7589 */ /* 0x00006400000e0000 */
.L_x_916:
[----:B-1----:R-:W-:Y:S02]  /*17440*/  ISETP.NE.AND P0, PT, R14, RZ, PT ;  /* 0x000000ff0e00720c */ /* 0x002fe40003f05270 */
[----:B------:R-:W-:-:S11]  /*17450*/  PLOP3.LUT P6, PT, PT, PT, PT, 0x8, 0x0 ;  /* 0x000000000000781c */ /* 0x000fd60003fce170 */
[----:B------:R-:W-:Y:S05]  /*17460*/  @P0 BRA `(.L_x_704) ;  /* 0x00000000000c0947 */ /* 0x000fea0003800000 */
[----:B------:R-:W-:-:S03]  /*17470*/  UMOV UR4, 0xffffffff ;  /* 0xffffffff00047882 */ /* 0x000fc60000000000 */
[----:B------:R-:W-:Y:S05]  /*17480*/  BRA.DIV UR4, `(.L_x_705) ;  /* 0x0000007a04587947 */ /* 0x000fea000b800000 */
[----:B------:R-:W-:-:S13]  /*17490*/  ELECT P6, URZ, PT ;  /* 0x00000000003f782f */ /* 0x000fda00038c0000 */
.L_x_704:
[----:B0-----:R-:W2:Y:S01]  /*174a0*/  LDL R7, [R1+0x24] ;  /* 0x0000240001077983 */ /* 0x001ea20000100800 */
[----:B------:R-:W-:Y:S01]  /*174b0*/  BSSY B1, `(.L_x_706) ;  /* 0x0000008000017945 */ /* 0x000fe20003800000 */
[----:B--2---:R-:W-:-:S05]  /*174c0*/  VIADD R7, R7, 0x1 ;  /* 0x0000000107077836 */ /* 0x004fca0000000000 */
[----:B------:R-:W-:-:S04]  /*174d0*/  LEA.HI R8, R7, R7, RZ, 0x1 ;  /* 0x0000000707087211 */ /* 0x000fc800078f08ff */
[----:B------:R-:W-:-:S04]  /*174e0*/  LOP3.LUT R8, R8, 0xfffffffe, RZ, 0xc0, !PT ;  /* 0xfffffffe08087812 */ /* 0x000fc800078ec0ff */
[----:B------:R-:W-:-:S04]  /*174f0*/  IADD3 R7, R7, -R8, RZ ;  /* 0x8000000807077210 */ /* 0x000fc80007ffe0ff */
[----:B------:R-:W-:-:S04]  /*17500*/  SHF.L.U32 R7, R7, 0x1f, RZ ;  /* 0x0000001f07077819 */ /* 0x000fc800000006ff */
[----:B------:R-:W0:Y:S02]  /*17510*/  SYNCS.PHASECHK.TRANS64.TRYWAIT P0, [R22+URZ+0x28820], R7 ;  /* 0x02882007160075a7 */ /* 0x000e24000800017f */
[----:B0-----:R-:W-:Y:S05]  /*17520*/  @!P0 BRA `(.L_x_707) ;  /* 0x0000007800508947 */ /* 0x001fea0003800000 */
.L_x_919:
[----:B------:R-:W-:Y:S05]  /*17530*/  BSYNC B1 ;  /* 0x0000000000017941 */ /* 0x000fea0003800000 */
.L_x_706:
[----:B------:R-:W-:Y:S04]  /*17540*/  BSSY B1, `(.L_x_708) ;  /* 0x000006e000017945 */ /* 0x000fe80003800000 */
[----:B------:R-:W-:Y:S05]  /*17550*/  @!P6 BRA `(.L_x_709) ;  /* 0x0000000400b0e947 */ /* 0x000fea0003800000 */
[----:B------:R-:W-:Y:S01]  /*17560*/  IMAD R10, R27, 0x8, R22 ;  /* 0x000000081b0a7824 */ /* 0x000fe200078e0216 */
[----:B------:R-:W-:Y:S01]  /*17570*/  SHF.L.U32 R9, R29, 0x1f, RZ ;  /* 0x0000001f1d097819 */ /* 0x000fe200000006ff */
[----:B------:R-:W1:Y:S01]  /*17580*/  S2R R8, SR_TID.X ;  /* 0x0000000000087919 */ /* 0x000e620000002100 */
[----:B------:R-:W-:Y:S02]  /*17590*/  BSSY B2, `(.L_x_710) ;  /* 0x0000005000027945 */ /* 0x000fe40003800000 */
[----:B------:R-:W2:Y:S01]  /*175a0*/  SYNCS.PHASECHK.TRANS64.TRYWAIT P0, [R10+URZ+0x288a0], R9 ;  /* 0x0288a0090a0075a7 */ /* 0x000ea2000800017f */
[----:B-1----:R-:W-:-:S04]  /*175b0*/  LOP3.LUT R8, R8, 0x7f, RZ, 0xc0, !PT ;  /* 0x0000007f08087812 */ /* 0x002fc800078ec0ff */
[----:B------:R-:W-:Y:S01]  /*175c0*/  ISETP.NE.AND P2, PT, R8, RZ, PT ;  /* 0x000000ff0800720c */ /* 0x000fe20003f45270 */
[----:B--2---:R-:W-:-:S12]  /*175d0*/  @!P0 BRA `(.L_x_711) ;  /* 0x0000007800388947 */ /* 0x004fd80003800000 */
.L_x_920:
[----:B------:R-:W-:Y:S05]  /*175e0*/  BSYNC B2 ;  /* 0x0000000000027941 */ /* 0x000fea0003800000 */
.L_x_710:
[----:B------:R-:W-:Y:S04]  /*175f0*/  BSSY B2, `(.L_x_712) ;  /* 0x0000009000027945 */ /* 0x000fe80003800000 */
[----:B------:R-:W-:Y:S05]  /*17600*/  @P2 BRA `(.L_x_713) ;  /* 0x00000000001c2947 */ /* 0x000fea0003800000 */
[----:B------:R-:W2:Y:S01]  /*17610*/  S2R R8, SR_TID.X ;  /* 0x0000000000087919 */ /* 0x000ea20000002100 */
[----:B0-----:R-:W-:-:S04]  /*17620*/  IMAD.MOV.U32 R7, RZ, RZ, 0x8000 ;  /* 0x00008000ff077424 */ /* 0x001fc800078e00ff */
[----:B------:R3:W-:Y:S01]  /*17630*/  SYNCS.ARRIVE.TRANS64 RZ, [R10+URZ+0x28890], R7 ;  /* 0x028890070aff79a7 */ /* 0x0007e2000800003f */
[----:B--2---:R-:W-:-:S04]  /*17640*/  LOP3.LUT R8, R8, 0x1f, RZ, 0xc0, !PT ;  /* 0x0000001f08087812 */ /* 0x004fc800078ec0ff */
[----:B------:R-:W-:-:S13]  /*17650*/  ISETP.NE.AND P0, PT, R8, RZ, PT ;  /* 0x000000ff0800720c */ /* 0x000fda0003f05270 */
[----:B---3--:R-:W-:Y:S05]  /*17660*/  @!P0 BRA `(.L_x_713) ;  /* 0x0000000000048947 */ /* 0x008fea0003800000 */
[----:B------:R-:W-:Y:S01]  /*17670*/  BPT.TRAP 0x1 ;  /* 0x000000040000795c */ /* 0x000fe20000300000 */
.L_x_713:
[----:B------:R-:W-:Y:S05]  /*17680*/  BSYNC B2 ;  /* 0x0000000000027941 */ /* 0x000fea0003800000 */
.L_x_712:
[----:B------:R-:W-:Y:S01]  /*17690*/  IMAD.MOV.U32 R20, RZ, RZ, RZ ;  /* 0x000000ffff147224 */ /* 0x000fe200078e00ff */
[----:B------:R-:W-:Y:S01]  /*176a0*/  UIADD3 UR4, UP0, UR40, 0x570, URZ ;  /* 0x0000057028047890 */ /* 0x000fe2000ff1e03f */
[----:B0-----:R-:W-:Y:S01]  /*176b0*/  IMAD R7, R27, 0x8000, R22 ;  /* 0x000080001b077824 */ /* 0x001fe200078e0216 */
[----:B------:R-:W-:Y:S01]  /*176c0*/  PLOP3.LUT P0, PT, PT, PT, PT, 0x80, 0x0 ;  /* 0x000000000000781c */ /* 0x000fe20003f0f070 */
[----:B------:R-:W-:Y:S01]  /*176d0*/  IMAD R8, R3, 0x80, R0 ;  /* 0x0000008003087824 */ /* 0x000fe200078e0200 */
[----:B------:R-:W-:Y:S01]  /*176e0*/  R2UR UR10, R20 ;  /* 0x00000000140a72ca */ /* 0x000fe200000e0000 */
[----:B------:R-:W-:Y:S01]  /*176f0*/  IMAD.SHL.U32 R13, R27, 0x4000, RZ ;  /* 0x000040001b0d7824 */ /* 0x000fe200078e00ff */
[----:B------:R-:W-:Y:S01]  /*17700*/  IADD3 R12, R7, 0x18400, RZ ;  /* 0x00018400070c7810 */ /* 0x000fe20007ffe0ff */
[----:B------:R-:W-:Y:S01]  /*17710*/  VIADD R8, R8, 0xffffff80 ;  /* 0xffffff8008087836 */ /* 0x000fe20000000000 */
[----:B------:R-:W-:Y:S01]  /*17720*/  UIADD3.X UR5, URZ, UR41, URZ, UP0, !UPT ;  /* 0x000000293f057290 */ /* 0x000fe200087fe43f */
[----:B------:R-:W-:Y:S01]  /*17730*/  VIADD R11, R10, 0x28890 ;  /* 0x000288900a0b7836 */ /* 0x000fe20000000000 */
[----:B------:R-:W-:Y:S01]  /*17740*/  UMOV UR6, 0x0 ;  /* 0x0000000000067882 */ /* 0x000fe20000000000 */
[----:B------:R-:W-:-:S09]  /*17750*/  UMOV UR7, 0x12f00000 ;  /* 0x12f0000000077882 */ /* 0x000fd20000000000 */
.L_x_714:
[----:B------:R-:W-:-:S13]  /*17760*/  @P0 ELECT P3, URZ, PT ;  /* 0x00000000003f082f */ /* 0x000fda0003860000 */
[----:B------:R-:W-:Y:S02]  /*17770*/  @P3 R2UR UR13, R2 ;  /* 0x00000000020d32ca */ /* 0x000fe400000e0000 */
[----:B------:R-:W-:Y:S02]  /*17780*/  @P3 R2UR UR12, R18 ;  /* 0x00000000120c32ca */ /* 0x000fe400000e0000 */
[----:B------:R-:W-:Y:S02]  /*17790*/  @P3 R2UR UR11, R8 ;  /* 0x00000000080b32ca */ /* 0x000fe400000e0000 */
[----:B------:R-:W-:Y:S02]  /*177a0*/  @P3 R2UR UR9, R11 ;  /* 0x000000000b0932ca */ /* 0x000fe400000e0000 */
[----:B------:R-:W-:Y:S02]  /*177b0*/  @P3 R2UR UR8, R12 ;  /* 0x000000000c0832ca */ /* 0x000fe400000e0000 */
[----:B------:R-:W-:-:S02]  /*177c0*/  @P3 PLOP3.LUT P0, PT, P3, PT, PT, 0x8, 0x0 ;  /* 0x000000000000381c */ /* 0x000fc40001f0e170 */
[----:B------:R-:W-:-:S09]  /*177d0*/  PLOP3.LUT P3, PT, PT, PT, PT, 0x8, 0x0 ;  /* 0x000000000000781c */ /* 0x000fd20003f6e170 */
[----:B------:R0:W-:Y:S02]  /*177e0*/  UTMALDG.4D [UR8], [UR4], desc[UR6] ;  /* 0x00000608040075b4 */ /* 0x0001e40008019000 */
[----:B0-----:R-:W-:Y:S05]  /*177f0*/  @P0 BRA.U.ANY `(.L_x_714) ;  /* 0xfffffffd00d80947 */ /* 0x001fea000393ffff */
[----:B------:R-:W-:Y:S01]  /*17800*/  IMAD.MOV.U32 R12, RZ, RZ, 0x40 ;  /* 0x00000040ff0c7424 */ /* 0x000fe200078e00ff */
[----:B------:R-:W-:Y:S01]  /*17810*/  PLOP3.LUT P0, PT, PT, PT, PT, 0x80, 0x0 ;  /* 0x000000000000781c */ /* 0x000fe20003f0f070 */
[----:B------:R-:W-:Y:S01]  /*17820*/  VIADD R7, R7, 0x1c400 ;  /* 0x0001c40007077836 */ /* 0x000fe20000000000 */
[----:B------:R-:W-:Y:S01]  /*17830*/  UMOV UR6, 0x0 ;  /* 0x0000000000067882 */ /* 0x000fe20000000000 */
[----:B------:R-:W-:Y:S01]  /*17840*/  UMOV UR7, 0x12f00000 ;  /* 0x12f0000000077882 */ /* 0x000fe20000000000 */
[----:B------:R-:W-:-:S15]  /*17850*/  R2UR UR10, R12 ;  /* 0x000000000c0a72ca */ /* 0x000fde00000e0000 */
.L_x_715:
        /* <DEDUP_REMOVED lines=10> */
[----:B------:R-:W0:Y:S01]  /*17900*/  SYNCS.PHASECHK.TRANS64.TRYWAIT P0, [R10+URZ+0x288c0], R9 ;  /* 0x0288c0090a0075a7 */ /* 0x000e22000800017f */
[----:B------:R-:W-:Y:S04]  /*17910*/  BSSY B2, `(.L_x_716) ;  /* 0x0000002000027945 */ /* 0x000fe80003800000 */
[----:B0-----:R-:W-:Y:S05]  /*17920*/  @!P0 BRA `(.L_x_717) ;  /* 0x0000007400788947 */ /* 0x001fea0003800000 */
.L_x_921:
[----:B------:R-:W-:Y:S05]  /*17930*/  BSYNC B2 ;  /* 0x0000000000027941 */ /* 0x000fea0003800000 */
.L_x_716:
[----:B------:R-:W-:Y:S01]  /*17940*/  BSSY B2, `(.L_x_718) ;  /* 0x000000b000027945 */ /* 0x000fe20003800000 */
[----:B------:R-:W-:Y:S02]  /*17950*/  IMAD.MOV.U32 R14, RZ, RZ, 0x0 ;  /* 0x00000000ff0e7424 */ /* 0x000fe400078e00ff */
[----:B------:R-:W-:Y:S01]  /*17960*/  IMAD.MOV.U32 R15, RZ, RZ, 0x12f00000 ;  /* 0x12f00000ff0f7424 */ /* 0x000fe200078e00ff */
[----:B------:R-:W-:Y:S06]  /*17970*/  @P2 BRA `(.L_x_719) ;  /* 0x00000000001c2947 */ /* 0x000fec0003800000 */
[----:B------:R-:W2:Y:S01]  /*17980*/  S2R R11, SR_TID.X ;  /* 0x00000000000b7919 */ /* 0x000ea20000002100 */
[----:B------:R-:W-:-:S04]  /*17990*/  IMAD.MOV.U32 R7, RZ, RZ, 0x8000 ;  /* 0x00008000ff077424 */ /* 0x000fc800078e00ff */
[----:B------:R3:W-:Y:S01]  /*179a0*/  SYNCS.ARRIVE.TRANS64 RZ, [R10+URZ+0x288b0], R7 ;  /* 0x0288b0070aff79a7 */ /* 0x0007e2000800003f */
[----:B--2---:R-:W-:-:S04]  /*179b0*/  LOP3.LUT R11, R11, 0x1f, RZ, 0xc0, !PT ;  /* 0x0000001f0b0b7812 */ /* 0x004fc800078ec0ff */
[----:B------:R-:W-:-:S13]  /*179c0*/  ISETP.NE.AND P0, PT, R11, RZ, PT ;  /* 0x000000ff0b00720c */ /* 0x000fda0003f05270 */
[----:B---3--:R-:W-:Y:S05]  /*179d0*/  @!P0 BRA `(.L_x_719) ;  /* 0x0000000000048947 */ /* 0x008fea0003800000 */
[----:B------:R-:W-:Y:S01]  /*179e0*/  BPT.TRAP 0x1 ;  /* 0x000000040000795c */ /* 0x000fe20000300000 */
.L_x_719:
[----:B------:R-:W-:Y:S05]  /*179f0*/  BSYNC B2 ;  /* 0x0000000000027941 */ /* 0x000fea0003800000 */
.L_x_718:
[----:B------:R-:W-:Y:S01]  /*17a00*/  R2UR UR10, R20 ;  /* 0x00000000140a72ca */ /* 0x000fe200000e0000 */
[----:B------:R-:W-:Y:S01]  /*17a10*/  IMAD R13, R13, 0x2, R22 ;  /* 0x000000020d0d7824 */ /* 0x000fe200078e0216 */
[----:B------:R-:W-:Y:S01]  /*17a20*/  R2UR UR6, R14 ;  /* 0x000000000e0672ca */ /* 0x000fe200000e0000 */
[----:B------:R-:W-:Y:S01]  /*17a30*/  UIADD3 UR4, UP0, UR40, 0x670, URZ ;  /* 0x0000067028047890 */ /* 0x000fe2000ff1e03f */
[----:B------:R-:W-:Y:S01]  /*17a40*/  R2UR UR7, R15 ;  /* 0x000000000f0772ca */ /* 0x000fe200000e0000 */
[----:B01----:R-:W-:Y:S01]  /*17a50*/  VIADD R10, R10, 0x288b0 ;  /* 0x000288b00a0a7836 */ /* 0x003fe20000000000 */
[----:B------:R-:W-:Y:S01]  /*17a60*/  PLOP3.LUT P0, PT, PT, PT, PT, 0x80, 0x0 ;  /* 0x000000000000781c */ /* 0x000fe20003f0f070 */
[----:B------:R-:W-:Y:S01]  /*17a70*/  VIADD R7, R13, 0x400 ;  /* 0x000004000d077836 */ /* 0x000fe20000000000 */
[----:B------:R-:W-:-:S12]  /*17a80*/  UIADD3.X UR5, URZ, UR41, URZ, UP0, !UPT ;  /* 0x000000293f057290 */ /* 0x000fd800087fe43f */
.L_x_720:
        /* <DEDUP_REMOVED lines=10> */
[----:B------:R-:W-:Y:S02]  /*17b30*/  R2UR UR10, R12 ;  /* 0x000000000c0a72ca */ /* 0x000fe400000e0000 */
[----:B------:R-:W-:Y:S02]  /*17b40*/  R2UR UR6, R14 ;  /* 0x000000000e0672ca */ /* 0x000fe400000e0000 */
[----:B------:R-:W-:Y:S02]  /*17b50*/  R2UR UR7, R15 ;  /* 0x000000000f0772ca */ /* 0x000fe400000e0000 */
[----:B------:R-:W-:Y:S02]  /*17b60*/  PLOP3.LUT P0, PT, PT, PT, PT, 0x80, 0x0 ;  /* 0x000000000000781c */ /* 0x000fe40003f0f070 */
[----:B------:R-:W-:-:S11]  /*17b70*/  IADD3 R13, R13, 0x4400, RZ ;  /* 0x000044000d0d7810 */ /* 0x000fd60007ffe0ff */
.L_x_721:
        /* <DEDUP_REMOVED lines=9> */
[----:B-1----:R-:W-:Y:S05]  /*17c10*/  @P0 BRA.U.ANY `(.L_x_721) ;  /* 0xfffffffd00d80947 */ /* 0x002fea000393ffff */
.L_x_709:
[----:B------:R-:W-:Y:S05]  /*17c20*/  BSYNC B1 ;  /* 0x0000000000017941 */ /* 0x000fea0003800000 */
.L_x_708:
[----:B------:R-:W-:Y:S01]  /*17c30*/  VIADD R11, R3, 0xfffffffe ;  /* 0xfffffffe030b7836 */ /* 0x000fe20000000000 */
[----:B------:R-:W-:Y:S01]  /*17c40*/  PLOP3.LUT P0, PT, PT, PT, PT, 0x8, 0x0 ;  /* 0x000000000000781c */ /* 0x000fe20003f0e170 */
[----:B------:R-:W-:-:S03]  /*17c50*/  VIADD R27, R27, 0x1 ;  /* 0x000000011b1b7836 */ /* 0x000fc60000000000 */
[----:B------:R-:W-:Y:S02]  /*17c60*/  ISETP.GE.AND P3, PT, R11, R6, PT ;  /* 0x000000060b00720c */ /* 0x000fe40003f66270 */
[----:B------:R-:W-:-:S04]  /*17c70*/  ISETP.NE.AND P2, PT, R27, 0x2, PT ;  /* 0x000000021b00780c */ /* 0x000fc80003f45270 */
[----:B------:R-:W-:Y:S02]  /*17c80*/  SEL R8, RZ, 0x1, P2 ;  /* 0x00000001ff087807 */ /* 0x000fe40001000000 */
[----:B------:R-:W-:Y:S02]  /*17c90*/  SEL R27, R27, RZ, P2 ;  /* 0x000000ff1b1b7207 */ /* 0x000fe40001000000 */
[----:B------:R-:W-:-:S03]  /*17ca0*/  LOP3.LUT R29, R29, R8, RZ, 0x3c, !PT ;  /* 0x000000081d1d7212 */ /* 0x000fc600078e3cff */
[----:B------:R-:W-:Y:S05]  /*17cb0*/  @!P3 BRA `(.L_x_702) ;  /* 0x0000000400d4b947 */ /* 0x000fea0003800000 */
.L_x_736:
[----:B------:R-:W-:Y:S05]  /*17cc0*/  YIELD ;  /* 0x0000000000007946 */ /* 0x000fea0003800000 */
        /* <DEDUP_REMOVED lines=10> */
.L_x_922:
[----:B------:R-:W-:Y:S05]  /*17d70*/  BSYNC B2 ;  /* 0x0000000000027941 */ /* 0x000fea0003800000 */
.L_x_724:
[----:B------:R-:W-:Y:S04]  /*17d80*/  BSSY B2, `(.L_x_726) ;  /* 0x0000009000027945 */ /* 0x000fe80003800000 */
[----:B------:R-:W-:Y:S05]  /*17d90*/  @P3 BRA `(.L_x_727) ;  /* 0x00000000001c3947 */ /* 0x000fea0003800000 */
[----:B0-----:R-:W0:Y:S01]  /*17da0*/  S2R R7, SR_TID.X ;  /* 0x0000000000077919 */ /* 0x001e220000002100 */
[----:B------:R-:W-:-:S04]  /*17db0*/  IMAD.MOV.U32 R3, RZ, RZ, 0x8000 ;  /* 0x00008000ff037424 */ /* 0x000fc800078e00ff */
[----:B------:R2:W-:Y:S01]  /*17dc0*/  SYNCS.ARRIVE.TRANS64 RZ, [R10+URZ+0x28890], R3 ;  /* 0x028890030aff79a7 */ /* 0x0005e2000800003f */
[----:B0-----:R-:W-:-:S04]  /*17dd0*/  LOP3.LUT R7, R7, 0x1f, RZ, 0xc0, !PT ;  /* 0x0000001f07077812 */ /* 0x001fc800078ec0ff */
[----:B------:R-:W-:-:S13]  /*17de0*/  ISETP.NE.AND P2, PT, R7, RZ, PT ;  /* 0x000000ff0700720c */ /* 0x000fda0003f45270 */
[----:B--2---:R-:W-:Y:S05]  /*17df0*/  @!P2 BRA `(.L_x_727) ;  /* 0x000000000004a947 */ /* 0x004fea0003800000 */
[----:B------:R-:W-:Y:S01]  /*17e00*/  BPT.TRAP 0x1 ;  /* 0x000000040000795c */ /* 0x000fe20000300000 */
.L_x_727:
[----:B------:R-:W-:Y:S05]  /*17e10*/  BSYNC B2 ;  /* 0x0000000000027941 */ /* 0x000fea0003800000 */
.L_x_726:
[----:B------:R-:W-:Y:S01]  /*17e20*/  IMAD.MOV.U32 R14, RZ, RZ, RZ ;  /* 0x000000ffff0e7224 */ /* 0x000fe200078e00ff */
[----:B------:R-:W-:Y:S01]  /*17e30*/  UIADD3 UR4, UP0, UR40, 0x570, URZ ;  /* 0x0000057028047890 */ /* 0x000fe2000ff1e03f */
[----:B------:R-:W-:Y:S01]  /*17e40*/  IMAD R8, R27, 0x8000, R22 ;  /* 0x000080001b087824 */ /* 0x000fe200078e0216 */
[----:B------:R-:W-:Y:S01]  /*17e50*/  PLOP3.LUT P2, PT, PT, PT, PT, 0x80, 0x0 ;  /* 0x000000000000781c */ /* 0x000fe20003f4f070 */
[----:B0-----:R-:W-:Y:S01]  /*17e60*/  IMAD R7, R11, 0x80, R0 ;  /* 0x000000800b077824 */ /* 0x001fe200078e0200 */
[----:B------:R-:W-:Y:S01]  /*17e70*/  R2UR UR10, R14 ;  /* 0x000000000e0a72ca */ /* 0x000fe200000e0000 */
[----:B------:R-:W-:Y:S01]  /*17e80*/  VIADD R3, R10, 0x28890 ;  /* 0x000288900a037836 */ /* 0x000fe20000000000 */
[----:B------:R-:W-:Y:S01]  /*17e90*/  IADD3 R12, R8, 0x18400, RZ ;  /* 0x00018400080c7810 */ /* 0x000fe20007ffe0ff */
[----:B------:R-:W-:Y:S01]  /*17ea0*/  UIADD3.X UR5, URZ, UR41, URZ, UP0, !UPT ;  /* 0x000000293f057290 */ /* 0x000fe200087fe43f */
[----:B------:R-:W-:Y:S01]  /*17eb0*/  UMOV UR6, 0x0 ;  /* 0x0000000000067882 */ /* 0x000fe20000000000 */
[----:B------:R-:W-:-:S10]  /*17ec0*/  UMOV UR7, 0x12f00000 ;  /* 0x12f0000000077882 */ /* 0x000fd40000000000 */
.L_x_728:
        /* <DEDUP_REMOVED lines=16> */
.L_x_729:
        /* <DEDUP_REMOVED lines=13> */
.L_x_923:
[----:B------:R-:W-:Y:S05]  /*180a0*/  BSYNC B2 ;  /* 0x0000000000027941 */ /* 0x000fea0003800000 */
.L_x_730:
        /* <DEDUP_REMOVED lines=11> */
.L_x_733:
[----:B------:R-:W-:Y:S05]  /*18160*/  BSYNC B2 ;  /* 0x0000000000027941 */ /* 0x000fea0003800000 */
.L_x_732:
[----:B------:R-:W-:Y:S01]  /*18170*/  R2UR UR10, R14 ;  /* 0x000000000e0a72ca */ /* 0x000fe200000e0000 */
[----:B------:R-:W-:Y:S01]  /*18180*/  UIADD3 UR4, UP0, UR40, 0x670, URZ ;  /* 0x0000067028047890 */ /* 0x000fe2000ff1e03f */
[----:B------:R-:W-:Y:S01]  /*18190*/  R2UR UR6, R12 ;  /* 0x000000000c0672ca */ /* 0x000fe200000e0000 */
[----:B01----:R-:W-:Y:S01]  /*181a0*/  VIADD R10, R10, 0x288b0 ;  /* 0x000288b00a0a7836 */ /* 0x003fe20000000000 */
[----:B------:R-:W-:Y:S01]  /*181b0*/  R2UR UR7, R13 ;  /* 0x000000000d0772ca */ /* 0x000fe200000e0000 */
[----:B------:R-:W-:Y:S01]  /*181c0*/  VIADD R3, R8, 0x400 ;  /* 0x0000040008037836 */ /* 0x000fe20000000000 */
[----:B------:R-:W-:Y:S01]  /*181d0*/  PLOP3.LUT P2, PT, PT, PT, PT, 0x80, 0x0 ;  /* 0x000000000000781c */ /* 0x000fe20003f4f070 */
[----:B------:R-:W-:-:S12]  /*181e0*/  UIADD3.X UR5, URZ, UR41, URZ, UP0, !UPT ;  /* 0x000000293f057290 */ /* 0x000fd800087fe43f */
.L_x_734:
        /* <DEDUP_REMOVED lines=10> */
[----:B------:R-:W-:Y:S01]  /*18290*/  R2UR UR10, R15 ;  /* 0x000000000f0a72ca */ /* 0x000fe200000e0000 */
[----:B------:R-:W-:Y:S01]  /*182a0*/  VIADD R8, R8, 0x4400 ;  /* 0x0000440008087836 */ /* 0x000fe20000000000 */
[----:B------:R-:W-:Y:S02]  /*182b0*/  R2UR UR6, R12 ;  /* 0x000000000c0672ca */ /* 0x000fe400000e0000 */
[----:B------:R-:W-:Y:S02]  /*182c0*/  R2UR UR7, R13 ;  /* 0x000000000d0772ca */ /* 0x000fe400000e0000 */
[----:B------:R-:W-:-:S13]  /*182d0*/  PLOP3.LUT P2, PT, PT, PT, PT, 0x80, 0x0 ;  /* 0x000000000000781c */ /* 0x000fda0003f4f070 */
.L_x_735:
        /* <DEDUP_REMOVED lines=10> */
.L_x_723:
[----:B------:R-:W-:Y:S05]  /*18380*/  BSYNC B1 ;  /* 0x0000000000017941 */ /* 0x000fea0003800000 */
.L_x_722:
[C---:B------:R-:W-:Y:S01]  /*18390*/  ISETP.GT.AND P3, PT, R11.reuse, R6, PT ;  /* 0x000000060b00720c */ /* 0x040fe20003f64270 */
[----:B------:R-:W-:Y:S01]  /*183a0*/  VIADD R11, R11, 0xffffffff ;  /* 0xffffffff0b0b7836 */ /* 0x000fe20000000000 */
[----:B------:R-:W-:-:S04]  /*183b0*/  IADD3 R27, R27, 0x1, RZ ;  /* 0x000000011b1b7810 */ /* 0x000fc80007ffe0ff */
[----:B------:R-:W-:-:S04]  /*183c0*/  ISETP.NE.AND P2, PT, R27, 0x2, PT ;  /* 0x000000021b00780c */ /* 0x000fc80003f45270 */
[----:B------:R-:W-:Y:S02]  /*183d0*/  SEL R8, RZ, 0x1, P2 ;  /* 0x00000001ff087807 */ /* 0x000fe40001000000 */
[----:B------:R-:W-:Y:S02]  /*183e0*/  SEL R27, R27, RZ, P2 ;  /* 0x000000ff1b1b7207 */ /* 0x000fe40001000000 */
[----:B------:R-:W-:Y:S01]  /*183f0*/  LOP3.LUT R29, R29, R8, RZ, 0x3c, !PT ;  /* 0x000000081d1d7212 */ /* 0x000fe200078e3cff */
[----:B------:R-:W-:Y:S06]  /*18400*/  @P3 BRA `(.L_x_736) ;  /* 0xfffffff8002c3947 */ /* 0x000fec000383ffff */
.L_x_702:
[----:B------:R-:W-:Y:S05]  /*18410*/  BSYNC B0 ;  /* 0x0000000000007941 */ /* 0x000fea0003800000 */
.L_x_701:
[----:B------:R-:W-:Y:S05]  /*18420*/  @!P0 WARPSYNC.ALL ;  /* 0x0000000000008948 */ /* 0x000fea0003800000 */
[----:B------:R-:W-:Y:S01]  /*18430*/  @!P0 BAR.SYNC.DEFER_BLOCKING 0xc, 0x180 ;  /* 0x0306000000008b1d */ /* 0x000fe20000010000 */
[----:B------:R-:W-:-:S05]  /*18440*/  IMAD.MOV.U32 R3, RZ, RZ, RZ ;  /* 0x000000ffff037224 */ /* 0x000fca00078e00ff */
[----:B------:R-:W-:Y:S04]  /*18450*/  BSSY B0, `(.L_x_737) ;  /* 0x000001d000007945 */ /* 0x000fe80003800000 */
[----:B------:R-:W-:Y:S05]  /*18460*/  @!P1 BRA `(.L_x_738) ;  /* 0x00000000006c9947 */ /* 0x000fea0003800000 */
[----:B------:R-:W-:Y:S01]  /*18470*/  ISETP.NE.AND P0, PT, R5, RZ, PT ;  /* 0x000000ff0500720c */ /* 0x000fe20003f05270 */
[----:B------:R-:W-:-:S12]  /*18480*/  IMAD.MOV.U32 R2, RZ, RZ, RZ ;  /* 0x000000ffff027224 */ /* 0x000fd800078e00ff */
[----:B------:R-:W1:Y:S02]  /*18490*/  @!P0 LDC R5, c[0x0][0x9f0] ;  /* 0x00027c00ff058b82 */ /* 0x000e640000000800 */
[----:B-1----:R-:W-:-:S04]  /*184a0*/  IABS R0, R5 ;  /* 0x0000000500007213 */ /* 0x002fc80000000000 */
[----:B0-----:R-:W0:Y:S08]  /*184b0*/  I2F.RP R7, R0 ;  /* 0x0000000000077306 */ /* 0x001e300000209400 */
[----:B0-----:R-:W0:Y:S02]  /*184c0*/  MUFU.RCP R7, R7 ;  /* 0x0000000700077308 */ /* 0x001e240000001000 */
[----:B0-----:R-:W-:-:S06]  /*184d0*/  VIADD R8, R7, 0xffffffe ;  /* 0x0ffffffe07087836 */ /* 0x001fcc0000000000 */
[----:B------:R-:W0:Y:S02]  /*184e0*/  F2I.FTZ.U32.TRUNC.NTZ R3, R8 ;  /* 0x0000000800037305 */ /* 0x000e24000021f000 */
[----:B0-----:R-:W-:-:S04]  /*184f0*/  IMAD.MOV R9, RZ, RZ, -R3 ;  /* 0x000000ffff097224 */ /* 0x001fc800078e0a03 */
[----:B------:R-:W-:-:S04]  /*18500*/  IMAD R9, R9, R0, RZ ;  /* 0x0000000009097224 */ /* 0x000fc800078e02ff */
[----:B------:R-:W-:Y:S01]  /*18510*/  IMAD.HI.U32 R3, R3, R9, R2 ;  /* 0x0000000903037227 */ /* 0x000fe200078e0002 */
[----:B------:R-:W-:Y:S02]  /*18520*/  IADD3 R2, R4, -0x1, R5 ;  /* 0xffffffff04027810 */ /* 0x000fe40007ffe005 */
[-C--:B------:R-:W-:Y:S02]  /*18530*/  IABS R9, R5.reuse ;  /* 0x0000000500097213 */ /* 0x080fe40000000000 */
[----:B------:R-:W-:Y:S02]  /*18540*/  IABS R6, R2 ;  /* 0x0000000200067213 */ /* 0x000fe40000000000 */
[----:B------:R-:W-:Y:S01]  /*18550*/  LOP3.LUT R2, R2, R5, RZ, 0x3c, !PT ;  /* 0x0000000502027212 */ /* 0x000fe200078e3cff */
[----:B------:R-:W-:Y:S02]  /*18560*/  IMAD.MOV R7, RZ, RZ, -R9 ;  /* 0x000000ffff077224 */ /* 0x000fe400078e0a09 */
[----:B------:R-:W-:Y:S01]  /*18570*/  IMAD.HI.U32 R3, R3, R6, RZ ;  /* 0x0000000603037227 */ /* 0x000fe200078e00ff */
[----:B------:R-:W-:-:S03]  /*18580*/  ISETP.GE.AND P2, PT, R2, RZ, PT ;  /* 0x000000ff0200720c */ /* 0x000fc60003f46270 */
        /* <DEDUP_REMOVED lines=9> */
.L_x_738:
[----:B------:R-:W-:Y:S05]  /*18620*/  BSYNC B0 ;  /* 0x0000000000007941 */ /* 0x000fea0003800000 */
.L_x_737:
[-C--:B------:R-:W-:Y:S01]  /*18630*/  IMAD R36, R36, R3.reuse, RZ ;  /* 0x0000000324247224 */ /* 0x080fe200078e02ff */
[----:B------:R-:W-:Y:S04]  /*18640*/  BSSY B7, `(.L_x_739) ;  /* 0x0000371000077945 */ /* 0x000fe80003800000 */
[----:B------:R-:W-:-:S04]  /*18650*/  VIADDMNMX R0, R36, R3, R4, PT ;  /* 0x0000000324007246 */ /* 0x000fc80003800104 */
[----:B------:R-:W-:Y:S01]  /*18660*/  ISETP.GT.AND P0, PT, R0, R36, PT ;  /* 0x000000240000720c */ /* 0x000fe20003f04270 */
[----:B------:R1:W-:-:S12]  /*18670*/  STL [R1+0x1c], R0 ;  /* 0x00001c0001007387 */ /* 0x0003d80000100800 */
[----:B-1----:R-:W-:Y:S05]  /*18680*/  @P0 BRA `(.L_x_740) ;  /* 0x0000000000440947 */ /* 0x002fea0003800000 */
[----:B------:R-:W1:Y:S02]  /*18690*/  S2R R0, SR_TID.X ;  /* 0x0000000000007919 */ /* 0x000e640000002100 */
[----:B-1----:R-:W-:-:S04]  /*186a0*/  LOP3.LUT R0, R0, 0x7f, RZ, 0xc0, !PT ;  /* 0x0000007f00007812 */ /* 0x002fc800078ec0ff */
[----:B------:R-:W-:-:S13]  /*186b0*/  ISETP.NE.AND P0, PT, R0, RZ, PT ;  /* 0x000000ff0000720c */ /* 0x000fda0003f05270 */
[----:B------:R-:W-:Y:S05]  /*186c0*/  @P0 BRA `(.L_x_741) ;  /* 0x0000003400a00947 */ /* 0x000fea0003800000 */
[----:B------:R-:W1:Y:S01]  /*186d0*/  S2R R5, SR_LANEID ;  /* 0x0000000000057919 */ /* 0x000e620000000000 */
[----:B------:R-:W-:Y:S01]  /*186e0*/  VOTEU.ANY UR4, UPT, PT ;  /* 0x0000000000047886 */ /* 0x000fe200038e0100 */
[----:B------:R-:W2:Y:S01]  /*186f0*/  LDC.64 R2, c[0x0][0xc60] ;  /* 0x00031800ff027b82 */ /* 0x000ea20000000a00 */
[----:B------:R-:W1:Y:S02]  /*18700*/  FLO.U32 R0, UR4 ;  /* 0x0000000400007d00 */ /* 0x000e6400080e0000 */
[----:B-1----:R-:W-:-:S06]  /*18710*/  ISETP.EQ.U32.AND P0, PT, R0, R5, PT ;  /* 0x000000050000720c */ /* 0x002fcc0003f02070 */
[----:B------:R-:W2:Y:S07]  /*18720*/  POPC R5, UR4 ;  /* 0x0000000400057d09 */ /* 0x000eae0008000000 */
[----:B--2---:R-:W2:Y:S01]  /*18730*/  @P0 ATOMG.E.ADD.STRONG.GPU PT, R3, desc[UR42][R2.64], R5 ;  /* 0x00000005020309a8 */ /* 0x004ea200081ee1ea */
[----:B------:R-:W1:Y:S02]  /*18740*/  S2R R4, SR_LTMASK ;  /* 0x0000000000047919 */ /* 0x000e640000003900 */
[----:B-1----:R-:W-:-:S04]  /*18750*/  LOP3.LUT R4, R4, UR4, RZ, 0xc0, !PT ;  /* 0x0000000404047c12 */ /* 0x002fc8000f8ec0ff */
[----:B0-----:R-:W0:Y:S01]  /*18760*/  POPC R7, R4 ;  /* 0x0000000400077309 */ /* 0x001e220000000000 */
[----:B--2---:R-:W0:Y:S02]  /*18770*/  SHFL.IDX PT, R0, R3, R0, 0x1f ;  /* 0x00001f0003007589 */ /* 0x004e2400000e0000 */
[----:B0-----:R-:W-:Y:S01]  /*18780*/  IADD3 R16, R0, UR37, R7 ;  /* 0x0000002500107c10 */ /* 0x001fe2000fffe007 */
[----:B------:R-:W-:Y:S06]  /*18790*/  BRA `(.L_x_741) ;  /* 0x00000034006c7947 */ /* 0x000fec0003800000 */
.L_x_740:
        /* <DEDUP_REMOVED lines=9> */
[----:B------:R-:W-:Y:S01]  /*18830*/  MOV R8, 0x70 ;  /* 0x0000007000087802 */ /* 0x000fe20000000f00 */
[----:B------:R-:W1:Y:S01]  /*18840*/  LDC.64 R2, c[0x4][R2] ;  /* 0x0100000002027b82 */ /* 0x000e620000000a00 */
[----:B------:R-:W-:Y:S02]  /*18850*/  IMAD.U32 R5, RZ, RZ, UR7 ;  /* 0x00000007ff057e24 */ /* 0x000fe4000f8e00ff */
[----:B------:R-:W-:Y:S02]  /*18860*/  IMAD.U32 R6, RZ, RZ, UR8 ;  /* 0x00000008ff067e24 */ /* 0x000fe4000f8e00ff */
[----:B0-----:R-:W-:-:S02]  /*18870*/  IMAD.U32 R7, RZ, RZ, UR9 ;  /* 0x00000009ff077e24 */ /* 0x001fc4000f8e00ff */
[----:B------:R-:W-:Y:S02]  /*18880*/  IMAD.U32 R10, RZ, RZ, UR4 ;  /* 0x00000004ff0a7e24 */ /* 0x000fe4000f8e00ff */
[----:B------:R-:W-:Y:S02]  /*18890*/  IMAD.U32 R11, RZ, RZ, UR5 ;  /* 0x00000005ff0b7e24 */ /* 0x000fe4000f8e00ff */
[----:B------:R-:W-:Y:S02]  /*188a0*/  IMAD.MOV.U32 R12, RZ, RZ, 0x1 ;  /* 0x00000001ff0c7424 */ /* 0x000fe400078e00ff */
[----:B------:R-:W-:-:S07]  /*188b0*/  IMAD.MOV.U32 R13, RZ, RZ, RZ ;  /* 0x000000ffff0d7224 */ /* 0x000fce00078e00ff */
[----:B------:R-:W-:-:S07]  /*188c0*/  LEPC R20, `(.L_x_743) ;  /* 0x000000001014794e */ /* 0x000fce0000000000 */
[----:B-1----:R-:W-:Y:S05]  /*188d0*/  CALL.ABS.NOINC R2 ;  /* 0x0000000002007343 */ /* 0x002fea0003c00000 */
.L_x_743:
[----:B------:R-:W-:Y:S05]  /*188e0*/  BSYNC B6 ;  /* 0x0000000000067941 */ /* 0x000fea0003800000 */
.L_x_742:
        /* <DEDUP_REMOVED lines=8> */
[----:B------:R1:W2:Y:S01]  /*18970*/  LDC.64 R2, c[0x4][R26] ;  /* 0x010000001a027b82 */ /* 0x0002a20000000a00 */
[----:B------:R-:W-:Y:S01]  /*18980*/  IMAD.U32 R4, RZ, RZ, UR6 ;  /* 0x00000006ff047e24 */ /* 0x000fe2000f8e00ff */
[----:B------:R-:W-:Y:S01]  /*18990*/  MOV R11, UR5 ;  /* 0x00000005000b7c02 */ /* 0x000fe20008000f00 */
[----:B------:R-:W-:Y:S02]  /*189a0*/  IMAD.U32 R5, RZ, RZ, UR7 ;  /* 0x00000007ff057e24 */ /* 0x000fe4000f8e00ff */
[----:B------:R-:W-:Y:S02]  /*189b0*/  IMAD.U32 R6, RZ, RZ, UR8 ;  /* 0x00000008ff067e24 */ /* 0x000fe4000f8e00ff */
[----:B0-----:R-:W-:-:S02]  /*189c0*/  IMAD.U32 R7, RZ, RZ, UR9 ;  /* 0x00000009ff077e24 */ /* 0x001fc4000f8e00ff */
[----:B------:R-:W-:Y:S02]  /*189d0*/  IMAD.U32 R10, RZ, RZ, UR4 ;  /* 0x00000004ff0a7e24 */ /* 0x000fe4000f8e00ff */
[----:B------:R-:W-:Y:S02]  /*189e0*/  IMAD.MOV.U32 R8, RZ, RZ, 0x70 ;  /* 0x00000070ff087424 */ /* 0x000fe400078e00ff */
[----:B------:R-:W-:Y:S02]  /*189f0*/  IMAD.MOV.U32 R12, RZ, RZ, 0x1 ;  /* 0x00000001ff0c7424 */ /* 0x000fe400078e00ff */
[----:B-1----:R-:W-:-:S07]  /*18a00*/  IMAD.MOV.U32 R13, RZ, RZ, RZ ;  /* 0x000000ffff0d7224 */ /* 0x002fce00078e00ff */
[----:B------:R-:W-:-:S07]  /*18a10*/  LEPC R20, `(.L_x_746) ;  /* 0x000000001014794e */ /* 0x000fce0000000000 */
[----:B--2---:R-:W-:Y:S05]  /*18a20*/  CALL.ABS.NOINC R2 ;  /* 0x0000000002007343 */ /* 0x004fea0003c00000 */
.L_x_746:
[----:B------:R0:W1:Y:S01]  /*18a30*/  LDC.64 R2, c[0x4][R26] ;  /* 0x010000001a027b82 */ /* 0x0000620000000a00 */
[----:B------:R-:W-:Y:S01]  /*18a40*/  ULDC.64 UR4, c[0x4][0x80] ;  /* 0x0100200000047ab9 */ /* 0x000fe20000000a00 */
[----:B------:R-:W-:Y:S01]  /*18a50*/  ULDC.64 UR6, c[0x4][0x88] ;  /* 0x0100220000067ab9 */ /* 0x000fe20000000a00 */
[----:B------:R-:W-:Y:S01]  /*18a60*/  ULDC.64 UR8, c[0x4][0x18] ;  /* 0x0100060000087ab9 */ /* 0x000fe20000000a00 */
[----:B------:R-:W-:Y:S01]  /*18a70*/  IMAD.U32 R4, RZ, RZ, UR4 ;  /* 0x00000004ff047e24 */ /* 0x000fe2000f8e00ff */
[----:B------:R-:W-:Y:S01]  /*18a80*/  MOV R11, UR9 ;  /* 0x00000009000b7c02 */ /* 0x000fe20008000f00 */
[----:B------:R-:W-:Y:S02]  /*18a90*/  IMAD.U32 R5, RZ, RZ, UR5 ;  /* 0x00000005ff057e24 */ /* 0x000fe4000f8e00ff */
        /* <DEDUP_REMOVED lines=8> */
.L_x_745:
[----:B------:R-:W-:Y:S05]  /*18b20*/  BSYNC B6 ;  /* 0x0000000000067941 */ /* 0x000fea0003800000 */
.L_x_744:
[----:B------:R-:W2:Y:S01]  /*18b30*/  LDL R26, [R1+0x1c] ;  /* 0x00001c00011a7983 */ /* 0x000ea20000100800 */
[----:B------:R-:W-:Y:S01]  /*18b40*/  ULDC.64 UR4, c[0x0][0x9f8] ;  /* 0x00027e0000047ab9 */ /* 0x000fe20000000a00 */
[----:B------:R-:W1:Y:S01]  /*18b50*/  LDC R0, c[0x0][0x430] ;  /* 0x00010c00ff007b82 */ /* 0x000e620000000800 */
[----:B------:R-:W-:Y:S01]  /*18b60*/  ISETP.NE.U32.AND P0, PT, RZ, UR4, PT ;  /* 0x00000004ff007c0c */ /* 0x000fe2000bf05070 */
[----:B------:R-:W3:Y:S03]  /*18b70*/  LDL.LU R20, [R1] ;  /* 0x0000000001147983 */ /* 0x000ee60000300800 */
[----:B------:R-:W-:-:S13]  /*18b80*/  ISETP.NE.AND.EX P0, PT, RZ, UR5, PT, P0 ;  /* 0x00000005ff007c0c */ /* 0x000fda000bf05300 */
[----:B------:R-:W-:Y:S01]  /*18b90*/  @P0 IADD3 R2, P1, R23, UR4, RZ ;  /* 0x0000000417020c10 */ /* 0x000fe2000ff3e0ff */
[----:B------:R-:W4:Y:S01]  /*18ba0*/  S2R R4, SR_TID.X ;  /* 0x0000000000047919 */ /* 0x000f220000002100 */
[----:B------:R-:W-:Y:S02]  /*18bb0*/  ULDC UR4, c[0x0][0x2f4] ;  /* 0x0000bd0000047ab9 */ /* 0x000fe40000000800 */
[----:B------:R-:W-:-:S05]  /*18bc0*/  @P0 IADD3.X R3, R24, UR5, RZ, P1, !PT ;  /* 0x0000000518030c10 */ /* 0x000fca0008ffe4ff */
[----:B------:R0:W3:Y:S01]  /*18bd0*/  @P0 LDG.E R33, desc[UR42][R2.64] ;  /* 0x0000002a02210981 */ /* 0x0000e2000c1e1900 */
[----:B-1----:R-:W-:Y:S01]  /*18be0*/  ISETP.NE.AND P1, PT, R0, 0x1, PT ;  /* 0x000000010000780c */ /* 0x002fe20003f25270 */
[----:B------:R-:W1:-:S12]  /*18bf0*/  S2R R21, SR_TID.X ;  /* 0x0000000000157919 */ /* 0x000e580000002100 */
[----:B------:R-:W0:Y:S08]  /*18c00*/  @P1 LDC R10, c[0x0][0x434] ;  /* 0x00010d00ff0a1b82 */ /* 0x000e300000000800 */
[----:B------:R-:W0:Y:S01]  /*18c10*/  @P1 LDC R6, c[0x0][0x438] ;  /* 0x00010e00ff061b82 */ /* 0x000e220000000800 */
[----:B----4-:R-:W-:-:S05]  /*18c20*/  IMAD.SHL.U32 R4, R4, 0x10, RZ ;  /* 0x0000001004047824 */ /* 0x010fca00078e00ff */
[----:B------:R-:W-:Y:S02]  /*18c30*/  LOP3.LUT R4, R4, 0x70, RZ, 0xc0, !PT ;  /* 0x0000007004047812 */ /* 0x000fe400078ec0ff */
[----:B-1----:R-:W-:-:S04]  /*18c40*/  LOP3.LUT R21, R21, 0x7f, RZ, 0xc0, !PT ;  /* 0x0000007f15157812 */ /* 0x002fc800078ec0ff */
[----:B------:R-:W-:Y:S01]  /*18c50*/  SHF.R.U32.HI R21, RZ, 0x3, R21 ;  /* 0x00000003ff157819 */ /* 0x000fe20000011615 */
[----:B------:R-:W-:Y:S01]  /*18c60*/  UMOV UR5, 0xffffffff ;  /* 0xffffffff00057882 */ /* 0x000fe20000000000 */
[----:B--2---:R-:W-:-:S04]  /*18c70*/  VIADD R26, R26, 0xffffffff ;  /* 0xffffffff1a1a7836 */ /* 0x004fc80000000000 */
[----:B------:R-:W-:-:S05]  /*18c80*/  IMAD.SHL.U32 R8, R26, 0x80, RZ ;  /* 0x000000801a087824 */ /* 0x000fca00078e00ff */
[----:B------:R-:W-:-:S04]  /*18c90*/  LOP3.LUT R4, R8, R21, R4, 0xfe, !PT ;  /* 0x0000001508047212 */ /* 0x000fc800078efe04 */
[C---:B------:R-:W-:Y:S01]  /*18ca0*/  ISETP.GE.AND P0, PT, R4.reuse, R35, PT ;  /* 0x000000230400720c */ /* 0x040fe20003f06270 */
[----:B------:R-:W-:-:S04]  /*18cb0*/  IMAD.IADD R5, R4, 0x1, R37 ;  /* 0x0000000104057824 */ /* 0x000fc800078e0225 */
[----:B0-----:R-:W-:-:S04]  /*18cc0*/  @P1 IMAD.HI.U32 R7, R5, R10, RZ ;  /* 0x0000000a05071227 */ /* 0x001fc800078e00ff */
[----:B------:R-:W-:Y:S01]  /*18cd0*/  IMAD.MOV.U32 R4, RZ, RZ, R5 ;  /* 0x000000ffff047224 */ /* 0x000fe200078e0005 */
[----:B------:R-:W-:-:S03]  /*18ce0*/  @P1 SHF.R.U32.HI R4, RZ, R6, R7 ;  /* 0x00000006ff041219 */ /* 0x000fc60000011607 */
[----:B------:R-:W0:Y:S01]  /*18cf0*/  @!P0 LDC.64 R2, c[0x0][0x428] ;  /* 0x00010a00ff028b82 */ /* 0x000e220000000a00 */
[----:B------:R-:W-:Y:S02]  /*18d00*/  IADD3 R6, -R4, RZ, RZ ;  /* 0x000000ff04067210 */ /* 0x000fe40007ffe1ff */
[----:B---3--:R-:W-:-:S03]  /*18d10*/  SHF.R.S32.HI R9, RZ, 0x1f, R33 ;  /* 0x0000001fff097819 */ /* 0x008fc60000011421 */
[----:B------:R-:W-:Y:S01]  /*18d20*/  IMAD R0, R0, R6, R5 ;  /* 0x0000000600007224 */ /* 0x000fe200078e0205 */
[--C-:B------:R-:W-:Y:S01]  /*18d30*/  @!P0 SHF.R.S32.HI R5, RZ, 0x1f, R4.reuse ;  /* 0x0000001fff058819 */ /* 0x100fe20000011404 */
[----:B------:R-:W-:Y:S01]  /*18d40*/  IMAD.U32 R7, RZ, RZ, UR38 ;  /* 0x00000026ff077e24 */ /* 0x000fe2000f8e00ff */
[----:B------:R-:W-:Y:S01]  /*18d50*/  LOP3.LUT R20, R20, 0xfffffffb, RZ, 0xc0, !PT ;  /* 0xfffffffb14147812 */ /* 0x000fe200078ec0ff */
[----:B------:R1:W-:Y:S01]  /*18d60*/  STL [R1+0x4], R9 ;  /* 0x0000040901007387 */ /* 0x0003e20000100800 */
        /* <DEDUP_REMOVED lines=16> */
[----:B------:R-:W-:-:S05]  /*18e70*/  @P0 LOP3.LUT R20, R20, 0x1, RZ, 0xfc, !PT ;  /* 0x0000000114140812 */ /* 0x000fca00078efcff */
[----:B------:R1:W-:Y:S01]  /*18e80*/  STL [R1], R20 ;  /* 0x0000001401007387 */ /* 0x0003e20000100800 */
[----:B------:R-:W-:Y:S05]  /*18e90*/  BRA.DIV UR5, `(.L_x_747) ;  /* 0x0000006205587947 */ /* 0x000fea000b800000 */
.L_x_926:
[----:B------:R-:W-:Y:S05]  /*18ea0*/  @!P2 BRA `(.L_x_748) ;  /* 0x000000000004a947 */ /* 0x000fea0003800000 */
[----:B------:R-:W-:Y:S01]  /*18eb0*/  BPT.TRAP 0x1 ;  /* 0x000000040000795c */ /* 0x000fe20000300000 */
.L_x_748:
[----:B------:R-:W-:Y:S01]  /*18ec0*/  SHF.R.S32.HI R5, RZ, 0x1f, R0 ;  /* 0x0000001fff057819 */ /* 0x000fe20000011400 */
[----:B------:R-:W-:Y:S01]  /*18ed0*/  ULDC.64 UR4, c[0x0][0x328] ;  /* 0x0000ca0000047ab9 */ /* 0x000fe20000000a00 */
[----:B------:R-:W-:Y:S01]  /*18ee0*/  ULDC.64 UR6, c[0x0][0x318] ;  /* 0x0000c60000067ab9 */ /* 0x000fe20000000a00 */
[----:B------:R-:W-:Y:S02]  /*18ef0*/  BSSY B0, `(.L_x_749) ;  /* 0x0000014000007945 */ /* 0x000fe40003800000 */
[----:B-1----:R-:W-:-:S04]  /*18f00*/  IMAD R3, R5, UR4, RZ ;  /* 0x0000000405037c24 */ /* 0x002fc8000f8e02ff */
        /* <DEDUP_REMOVED lines=18> */
.L_x_927:
[----:B------:R-:W-:Y:S05]  /*19030*/  BSYNC B0 ;  /* 0x0000000000007941 */ /* 0x000fea0003800000 */
.L_x_749:
[----:B------:R-:W2:Y:S01]  /*19040*/  LDL R3, [R1] ;  /* 0x0000000001037983 */ /* 0x000ea20000100800 */
[----:B------:R-:W-:Y:S01]  /*19050*/  ULDC.64 UR4, c[0x0][0x300] ;  /* 0x0000c00000047ab9 */ /* 0x000fe20000000a00 */
[----:B------:R-:W-:Y:S01]  /*19060*/  ULDC.64 UR6, c[0x0][0x2e8] ;  /* 0x0000ba0000067ab9 */ /* 0x000fe20000000a00 */
[----:B------:R-:W-:Y:S01]  /*19070*/  IMAD R5, R5, UR4, RZ ;  /* 0x0000000405057c24 */ /* 0x000fe2000f8e02ff */
[----:B------:R-:W1:Y:S03]  /*19080*/  S2R R9, SR_TID.X ;  /* 0x0000000000097919 */ /* 0x000e660000002100 */
[----:B------:R-:W-:Y:S01]  /*19090*/  IMAD R5, R0, UR5, R5 ;  /* 0x0000000500057c24 */ /* 0x000fe2000f8e0205 */
[----:B-1----:R-:W-:-:S04]  /*190a0*/  LOP3.LUT R9, R9, 0x7f, RZ, 0xc0, !PT ;  /* 0x0000007f09097812 */ /* 0x002fc800078ec0ff */
[----:B------:R-:W-:Y:S02]  /*190b0*/  SHF.R.U32.HI R9, RZ, 0x3, R9 ;  /* 0x00000003ff097819 */ /* 0x000fe40000011609 */
[C---:B--2---:R-:W-:Y:S02]  /*190c0*/  LOP3.LUT P3, RZ, R3.reuse, 0x2, RZ, 0xc0, !PT ;  /* 0x0000000203ff7812 */ /* 0x044fe4000786c0ff */
[----:B------:R-:W-:Y:S01]  /*190d0*/  LOP3.LUT P2, RZ, R3, 0x1, RZ, 0xc0, !PT ;  /* 0x0000000103ff7812 */ /* 0x000fe2000784c0ff */
[----:B0-----:R-:W-:Y:S01]  /*190e0*/  IMAD.WIDE.U32 R2, R0, UR4, RZ ;  /* 0x0000000400027c25 */ /* 0x001fe2000f8e00ff */
[----:B------:R-:W-:-:S03]  /*190f0*/  ULDC.64 UR4, c[0x0][0x310] ;  /* 0x0000c40000047ab9 */ /* 0x000fc60000000a00 */
[----:B------:R-:W-:Y:S01]  /*19100*/  IMAD.IADD R3, R3, 0x1, R5 ;  /* 0x0000000103037824 */ /* 0x000fe200078e0205 */
[----:B------:R-:W-:Y:S01]  /*19110*/  LEA R5, R25, R34, 0xe ;  /* 0x0000002219057211 */ /* 0x000fe200078e70ff */
[----:B------:R-:W-:Y:S02]  /*19120*/  IMAD R6, R6, UR4, RZ ;  /* 0x0000000406067c24 */ /* 0x000fe4000f8e02ff */
[----:B------:R-:W-:-:S04]  /*19130*/  IMAD.WIDE.U32 R2, R4, UR4, R2 ;  /* 0x0000000404027c25 */ /* 0x000fc8000f8e0002 */
[----:B------:R-:W-:Y:S01]  /*19140*/  IMAD R6, R4, UR5, R6 ;  /* 0x0000000504067c24 */ /* 0x000fe2000f8e0206 */
[----:B------:R-:W-:-:S03]  /*19150*/  ULDC.64 UR4, c[0x0][0x308] ;  /* 0x0000c20000047ab9 */ /* 0x000fc60000000a00 */
[----:B------:R-:W-:Y:S01]  /*19160*/  IMAD.IADD R3, R3, 0x1, R6 ;  /* 0x0000000103037824 */ /* 0x000fe200078e0206 */
[----:B------:R-:W-:Y:S01]  /*19170*/  IADD3 R6, -R9, R35, -R8 ;  /* 0x0000002309067210 */ /* 0x000fe20007ffe908 */
[----:B------:R-:W-:Y:S01]  /*19180*/  IMAD.WIDE.U32 R2, R18, UR4, R2 ;  /* 0x0000000412027c25 */ /* 0x000fe2000f8e0002 */
[----:B------:R-:W-:-:S03]  /*19190*/  UMOV UR4, 0xffffffff ;  /* 0xffffffff00047882 */ /* 0x000fc60000000000 */
[----:B------:R-:W-:Y:S01]  /*191a0*/  IMAD R0, R18, UR5, R3 ;  /* 0x0000000512007c24 */ /* 0x000fe2000f8e0203 */
[----:B------:R-:W-:-:S04]  /*191b0*/  LEA R4, P0, R2, UR6, 0x1 ;  /* 0x0000000602047c11 */ /* 0x000fc8000f8008ff */
[----:B------:R-:W-:Y:S02]  /*191c0*/  LEA.HI.X R0, R2, UR7, R0, 0x1, P0 ;  /* 0x0000000702007c11 */ /* 0x000fe400080f0c00 */
[----:B------:R-:W-:Y:S01]  /*191d0*/  ISETP.GE.AND P0, PT, R6, 0x1, PT ;  /* 0x000000010600780c */ /* 0x000fe20003f06270 */
[----:B------:R-:W-:-:S12]  /*191e0*/  BRA.DIV UR4, `(.L_x_751) ;  /* 0x0000005e04cc7947 */ /* 0x000fd8000b800000 */
[----:B------:R-:W0:Y:S01]  /*191f0*/  SHFL.IDX PT, R3, R4, RZ, 0x181f ;  /* 0x00181fff04037589 */ /* 0x000e2200000e0000 */
[----:B------:R-:W-:-:S03]  /*19200*/  @P0 IMAD R8, R5, 0x2, R22 ;  /* 0x0000000205080824 */ /* 0x000fc600078e0216 */
[----:B------:R-:W1:Y:S01]  /*19210*/  SHFL.IDX PT, R2, R0, RZ, 0x181f ;  /* 0x00181fff00027589 */ /* 0x000e6200000e0000 */
[----:B0-----:R-:W-:-:S05]  /*19220*/  @P0 LEA R3, P1, R31, R3, 0x1 ;  /* 0x000000031f030211 */ /* 0x001fca00078208ff */
[----:B-1----:R-:W-:-:S05]  /*19230*/  @P0 IMAD.X R2, RZ, RZ, R2, P1 ;  /* 0x000000ffff020224 */ /* 0x002fca00008e0602 */
[----:B------:R-:W-:-:S04]  /*19240*/  @P0 LOP3.LUT R3, R3, R2, RZ, 0x3c, !PT ;  /* 0x0000000203030212 */ /* 0x000fc800078e3cff */
[----:B------:R-:W-:-:S04]  /*19250*/  @P0 LOP3.LUT R2, R3, R2, RZ, 0x3c, !PT ;  /* 0x0000000203020212 */ /* 0x000fc800078e3cff */
[----:B------:R-:W-:-:S05]  /*19260*/  @P0 LOP3.LUT R3, R3, R2, RZ, 0x3c, !PT ;  /* 0x0000000203030212 */ /* 0x000fca00078e3cff */
[----:B------:R-:W-:Y:S01]  /*19270*/  @!PT LDS RZ, [RZ] ;  /* 0x00000000fffff984 */ /* 0x000fe20000000800 */
        /* <DEDUP_REMOVED lines=70> */
.L_x_945:
        /* <DEDUP_REMOVED lines=11> */
.L_x_752:
[----:B------:R-:W-:Y:S02]  /*19790*/  PLOP3.LUT P1, PT, P1, P0, PT, 0xa2, 0x0 ;  /* 0x000000000000781c */ /* 0x000fe40000f21472 */
[----:B------:R-:W-:-:S08]  /*197a0*/  @P0 R2UR P1, UR4, R7 ;  /* 0x00000000070402ca */ /* 0x000fd00000020000 */
[----:B------:R-:W-:-:S05]  /*197b0*/  @P0 PLOP3.LUT P0, PT, P1, PT, PT, 0x80, 0x0 ;  /* 0x000000000000081c */ /* 0x000fca0000f0f070 */
[----:B------:R-:W-:Y:S01]  /*197c0*/  @!P1 SYNCS.ARRIVE.TRANS64.RED.A0T1 RZ, [UR4+0x28830], RZ ;  /* 0x028830ffffff99a7 */ /* 0x000fe20008200404 */
[----:B------:R-:W-:Y:S07]  /*197d0*/  @!P1 ARRIVES.LDGSTSBAR.64.TRANSCNT [UR4+0x28830] ;  /* 0x02883000ff0099b0 */ /* 0x000fee0008000a84 */
[----:B------:R-:W-:Y:S05]  /*197e0*/  @P0 BRA.U.ANY `(.L_x_752) ;  /* 0xfffffffd00e80947 */ /* 0x000fea000393ffff */
[----:B------:R-:W-:Y:S01]  /*197f0*/  NOP ;  /* 0x0000000000007918 */ /* 0x000fe20000000000 */
[----:B------:R-:W-:-:S05]  /*19800*/  IMAD.U32 R0, RZ, RZ, UR38 ;  /* 0x00000026ff007e24 */ /* 0x000fca000f8e00ff */
[----:B------:R-:W-:-:S13]  /*19810*/  ISETP.NE.AND P2, PT, R0, 0x3, PT ;  /* 0x000000030000780c */ /* 0x000fda0003f45270 */
[----:B------:R-:W-:Y:S05]  /*19820*/  @!P2 BRA `(.L_x_753) ;  /* 0x000000000004a947 */ /* 0x000fea0003800000 */
[----:B------:R-:W-:Y:S01]  /*19830*/  BPT.TRAP 0x1 ;  /* 0x000000040000795c */ /* 0x000fe20000300000 */
.L_x_753:
[----:B-1----:R1:W5:Y:S01]  /*19840*/  LDL.LU R3, [R1+0xc] ;  /* 0x00000c0001037983 */ /* 0x0023620000300800 */
[----:B------:R1:W-:Y:S03]  /*19850*/  SYNCS.ARRIVE.TRANS64.A1T0 RZ, [R7+URZ+0x28830], RZ ;  /* 0x028830ff07ff79a7 */ /* 0x0003e6000810003f */
[----:B0-----:R1:W5:Y:S02]  /*19860*/  LDL.LU R4, [R1+0x18] ;  /* 0x0000180001047983 */ /* 0x0013640000300800 */
[----:B------:R-:W-:Y:S05]  /*19870*/  WARPSYNC.ALL ;  /* 0x0000000000007948 */ /* 0x000fea0003800000 */
[----:B------:R-:W-:Y:S01]  /*19880*/  ULDC.64 UR4, c[0x0][0x298] ;  /* 0x0000a60000047ab9 */ /* 0x000fe20000000a00 */
[----:B------:R-:W-:Y:S01]  /*19890*/  ULDC.64 UR6, c[0x0][0xa00] ;  /* 0x0002800000067ab9 */ /* 0x000fe20000000a00 */
[----:B------:R-:W-:Y:S01]  /*198a0*/  IADD3 R2, R22, 0x10400, RZ ;  /* 0x0001040016027810 */ /* 0x000fe20007ffe0ff */
[----:B------:R-:W-:Y:S01]  /*198b0*/  BSSY B6, `(.L_x_754) ;  /* 0x0000020000067945 */ /* 0x000fe20003800000 */
[----:B------:R-:W-:Y:S01]  /*198c0*/  BAR.SYNC.DEFER_BLOCKING 0x8, 0x180 ;  /* 0x0206000000007b1d */ /* 0x000fe20000010000 */
[----:B------:R-:W-:-:S02]  /*198d0*/  ISETP.NE.U32.AND P0, PT, RZ, UR6, PT ;  /* 0x00000006ff007c0c */ /* 0x000fc4000bf05070 */
[----:B------:R-:W-:Y:S02]  /*198e0*/  LOP3.LUT P1, RZ, R2, 0x3ff, RZ, 0xc0, !PT ;  /* 0x000003ff02ff7812 */ /* 0x000fe4000782c0ff */
[----:B------:R-:W-:-:S04]  /*198f0*/  ISETP.NE.AND.EX P0, PT, RZ, UR7, PT, P0 ;  /* 0x00000007ff007c0c */ /* 0x000fc8000bf05300 */
        /* <DEDUP_REMOVED lines=15> */
[----:B------:R-:W-:Y:S01]  /*199f0*/  IMAD.U32 R4, RZ, RZ, UR4 ;  /* 0x00000004ff047e24 */ /* 0x000fe2000f8e00ff */
[----:B------:R-:W-:Y:S01]  /*19a00*/  MOV R12, 0x1 ;  /* 0x00000001000c7802 */ /* 0x000fe20000000f00 */
[----:B------:R-:W0:Y:S01]  /*19a10*/  LDC.64 R2, c[0x4][R2] ;  /* 0x0100000002027b82 */ /* 0x000e220000000a00 */
[----:B------:R-:W-:Y:S02]  /*19a20*/  IMAD.U32 R5, RZ, RZ, UR5 ;  /* 0x00000005ff057e24 */ /* 0x000fe4000f8e00ff */
[----:B------:R-:W-:Y:S02]  /*19a30*/  IMAD.U32 R6, RZ, RZ, UR6 ;  /* 0x00000006ff067e24 */ /* 0x000fe4000f8e00ff */
[----:B-1----:R-:W-:-:S02]  /*19a40*/  IMAD.U32 R7, RZ, RZ, UR7 ;  /* 0x00000007ff077e24 */ /* 0x002fc4000f8e00ff */
[----:B------:R-:W-:Y:S02]  /*19a50*/  IMAD.U32 R10, RZ, RZ, UR8 ;  /* 0x00000008ff0a7e24 */ /* 0x000fe4000f8e00ff */
[----:B------:R-:W-:Y:S02]  /*19a60*/  IMAD.U32 R11, RZ, RZ, UR9 ;  /* 0x00000009ff0b7e24 */ /* 0x000fe4000f8e00ff */
[----:B------:R-:W-:Y:S02]  /*19a70*/  IMAD.MOV.U32 R8, RZ, RZ, 0x70 ;  /* 0x00000070ff087424 */ /* 0x000fe400078e00ff */
[----:B------:R-:W-:-:S07]  /*19a80*/  IMAD.MOV.U32 R13, RZ, RZ, RZ ;  /* 0x000000ffff0d7224 */ /* 0x000fce00078e00ff */
[----:B------:R-:W-:-:S07]  /*19a90*/  LEPC R20, `(.L_x_755) ;  /* 0x000000001014794e */ /* 0x000fce0000000000 */
[----:B0-----:R-:W-:Y:S05]  /*19aa0*/  CALL.ABS.NOINC R2 ;  /* 0x0000000002007343 */ /* 0x001fea0003c00000 */
.L_x_755:
[----:B------:R-:W-:Y:S05]  /*19ab0*/  BSYNC B6 ;  /* 0x0000000000067941 */ /* 0x000fea0003800000 */
.L_x_754:
[----:B------:R-:W2:Y:S01]  /*19ac0*/  LDL.LU R20, [R1+0x18] ;  /* 0x0000180001147983 */ /* 0x000ea20000300800 */
[----:B------:R-:W-:Y:S01]  /*19ad0*/  ULDC.64 UR4, c[0x0][0x2d8] ;  /* 0x0000b60000047ab9 */ /* 0x000fe20000000a00 */
[----:B-1----:R-:W1:Y:S01]  /*19ae0*/  LDC R7, c[0x0][0x448] ;  /* 0x00011200ff077b82 */ /* 0x002e620000000800 */
[----:B------:R-:W3:Y:S01]  /*19af0*/  S2R R6, SR_TID.X ;  /* 0x0000000000067919 */ /* 0x000ee20000002100 */
[----:B0-----:R-:W-:Y:S01]  /*19b00*/  IMAD.SHL.U32 R4, R17, 0x80, RZ ;  /* 0x0000008011047824 */ /* 0x001fe200078e00ff */
[----:B------:R-:W-:Y:S01]  /*19b10*/  ULDC.64 UR6, c[0x0][0x280] ;  /* 0x0000a00000067ab9 */ /* 0x000fe20000000a00 */
[----:B------:R-:W4:Y:S04]  /*19b20*/  LDL.LU R21, [R1+0xc] ;  /* 0x00000c0001157983 */ /* 0x000f280000300800 */
[----:B------:R-:W4:Y:S04]  /*19b30*/  LDL.LU.64 R2, [R1+0x10] ;  /* 0x0000100001027983 */ /* 0x000f280000300a00 */
[----:B------:R0:W5:Y:S01]  /*19b40*/  LDL R9, [R1+0x8] ;  /* 0x0000080001097983 */ /* 0x0001620000100800 */
[----:B-1----:R-:W-:Y:S01]  /*19b50*/  ISETP.NE.AND P0, PT, R7, 0x1, PT ;  /* 0x000000010700780c */ /* 0x002fe20003f05270 */
[----:B----4-:R-:W-:-:S02]  /*19b60*/  IMAD.MOV.U32 R3, RZ, RZ, R21 ;  /* 0x000000ffff037224 */ /* 0x010fc400078e0015 */
[----:B------:R-:W-:-:S04]  /*19b70*/  IMAD.WIDE.U32 R2, R18, UR4, R2 ;  /* 0x0000000412027c25 */ /* 0x000fc8000f8e0002 */
[----:B------:R-:W-:Y:S01]  /*19b80*/  IMAD R3, R18, UR5, R3 ;  /* 0x0000000512037c24 */ /* 0x000fe2000f8e0203 */
[----:B------:R-:W-:Y:S02]  /*19b90*/  ULDC.64 UR4, c[0x0][0x2e0] ;  /* 0x0000b80000047ab9 */ /* 0x000fe40000000a00 */
[----:B--2---:R-:W-:Y:S02]  /*19ba0*/  IMAD R5, R20, UR4, RZ ;  /* 0x0000000414057c24 */ /* 0x004fe4000f8e02ff */
[----:B------:R-:W1:Y:S01]  /*19bb0*/  S2R R20, SR_TID.X ;  /* 0x0000000000147919 */ /* 0x000e620000002100 */
[----:B------:R-:W-:-:S04]  /*19bc0*/  IMAD.WIDE.U32 R2, R32, UR4, R2 ;  /* 0x0000000420027c25 */ /* 0x000fc8000f8e0002 */
[----:B------:R-:W-:Y:S01]  /*19bd0*/  IMAD R0, R32, UR5, R5 ;  /* 0x0000000520007c24 */ /* 0x000fe2000f8e0205 */
[----:B------:R-:W-:Y:S01]  /*19be0*/  ULDC.64 UR4, c[0x0][0x2d0] ;  /* 0x0000b40000047ab9 */ /* 0x000fe20000000a00 */
[----:B------:R-:W2:Y:S02]  /*19bf0*/  @P0 LDC R5, c[0x0][0x44c] ;  /* 0x00011300ff050b82 */ /* 0x000ea40000000800 */
[----:B------:R-:W-:-:S06]  /*19c00*/  IMAD.IADD R3, R3, 0x1, R0 ;  /* 0x0000000103037824 */ /* 0x000fcc00078e0200 */
[----:B------:R-:W4:Y:S01]  /*19c10*/  @P0 LDC R0, c[0x0][0x450] ;  /* 0x00011400ff000b82 */ /* 0x000f220000000800 */
[----:B-1----:R-:W-:-:S04]  /*19c20*/  LOP3.LUT R20, R20, 0x7f, RZ, 0xc0, !PT ;  /* 0x0000007f14147812 */ /* 0x002fc800078ec0ff */
[----:B------:R-:W-:Y:S02]  /*19c30*/  SHF.R.U32.HI R10, RZ, 0x3, R20 ;  /* 0x00000003ff0a7819 */ /* 0x000fe40000011614 */
[----:B------:R0:W5:Y:S01]  /*19c40*/  LDL R20, [R1+0x20] ;  /* 0x0000200001147983 */ /* 0x0001620000100800 */
[----:B---3--:R-:W-:-:S05]  /*19c50*/  IMAD.SHL.U32 R6, R6, 0x10, RZ ;  /* 0x0000001006067824 */ /* 0x008fca00078e00ff */
[----:B------:R-:W-:-:S04]  /*19c60*/  LOP3.LUT R6, R6, 0x70, RZ, 0xc0, !PT ;  /* 0x0000007006067812 */ /* 0x000fc800078ec0ff */
[----:B------:R-:W-:-:S05]  /*19c70*/  LOP3.LUT R6, R4, R10, R6, 0xfe, !PT ;  /* 0x0000000a04067212 */ /* 0x000fca00078efe06 */
[----:B--2---:R-:W-:-:S04]  /*19c80*/  @P0 IMAD.HI.U32 R8, R6, R5, RZ ;  /* 0x0000000506080227 */ /* 0x004fc800078e00ff */
[----:B------:R-:W-:Y:S01]  /*19c90*/  IMAD.MOV.U32 R5, RZ, RZ, R6 ;  /* 0x000000ffff057224 */ /* 0x000fe200078e0006 */
[----:B----4-:R-:W-:-:S05]  /*19ca0*/  @P0 SHF.R.U32.HI R5, RZ, R0, R8 ;  /* 0x00000000ff050219 */ /* 0x010fca0000011608 */
[----:B------:R-:W-:-:S04]  /*19cb0*/  IMAD.MOV R0, RZ, RZ, -R5 ;  /* 0x000000ffff007224 */ /* 0x000fc800078e0a05 */
[----:B------:R-:W-:Y:S01]  /*19cc0*/  IMAD R0, R7, R0, R6 ;  /* 0x0000000007007224 */ /* 0x000fe200078e0206 */
[----:B------:R-:W-:Y:S01]  /*19cd0*/  SHF.R.S32.HI R6, RZ, 0x1f, R5 ;  /* 0x0000001fff067819 */ /* 0x000fe20000011405 */
[----:B------:R-:W-:-:S04]  /*19ce0*/  IMAD.WIDE.U32 R2, R5, UR4, R2 ;  /* 0x0000000405027c25 */ /* 0x000fc8000f8e0002 */
[----:B------:R-:W-:-:S04]  /*19cf0*/  IMAD R6, R6, UR4, RZ ;  /* 0x0000000406067c24 */ /* 0x000fc8000f8e02ff */
[----:B------:R-:W-:Y:S01]  /*19d00*/  IMAD R5, R5, UR5, R6 ;  /* 0x0000000505057c24 */ /* 0x000fe2000f8e0206 */
[----:B------:R-:W-:-:S03]  /*19d10*/  ULDC.64 UR4, c[0x0][0x2c8] ;  /* 0x0000b20000047ab9 */ /* 0x000fc60000000a00 */
[----:B------:R-:W-:Y:S01]  /*19d20*/  IMAD.IADD R3, R3, 0x1, R5 ;  /* 0x0000000103037824 */ /* 0x000fe200078e0205 */
[----:B------:R-:W-:-:S05]  /*19d30*/  SHF.R.S32.HI R5, RZ, 0x1f, R0 ;  /* 0x0000001fff057819 */ /* 0x000fca0000011400 */
[----:B------:R-:W-:Y:S02]  /*19d40*/  IMAD R5, R5, UR4, RZ ;  /* 0x0000000405057c24 */ /* 0x000fe4000f8e02ff */
[----:B------:R-:W-:Y:S01]  /*19d50*/  IMAD.WIDE.U32 R2, R0, UR4, R2 ;  /* 0x0000000400027c25 */ /* 0x000fe2000f8e0002 */
[----:B------:R-:W-:-:S03]  /*19d60*/  ULDC UR4, c[0x0][0x2b8] ;  /* 0x0000ae0000047ab9 */ /* 0x000fc60000000800 */
[----:B------:R-:W-:Y:S01]  /*19d70*/  IMAD R5, R0, UR5, R5 ;  /* 0x0000000500057c24 */ /* 0x000fe2000f8e0205 */
[----:B------:R-:W-:Y:S02]  /*19d80*/  LEA R0, P2, R2, UR6, 0x1 ;  /* 0x0000000602007c11 */ /* 0x000fe4000f8408ff */
[----:B------:R-:W-:Y:S02]  /*19d90*/  ISETP.GE.AND P0, PT, R31, UR4, PT ;  /* 0x000000041f007c0c */ /* 0x000fe4000bf06270 */
[----:B------:R-:W-:Y:S02]  /*19da0*/  IADD3 R5, R3, R5, RZ ;  /* 0x0000000503057210 */ /* 0x000fe40007ffe0ff */
[----:B------:R-:W-:Y:S01]  /*19db0*/  ISETP.GE.AND P1, PT, R30, UR4, PT ;  /* 0x000000041e007c0c */ /* 0x000fe2000bf26270 */
[----:B------:R-:W-:Y:S01]  /*19dc0*/  UMOV UR4, 0xffffffff ;  /* 0xffffffff00047882 */ /* 0x000fe20000000000 */
[----:B------:R-:W-:Y:S02]  /*19dd0*/  LEA.HI.X R5, R2, UR7, R5, 0x1, P2 ;  /* 0x0000000702057c11 */ /* 0x000fe400090f0c05 */
        /* <DEDUP_REMOVED lines=46> */
[----:B-1----:R-:W-:Y:S01]  /*1a0c0*/  @!P3 IMAD.X R7, RZ, RZ, R2, P2 ;  /* 0x000000ffff07b224 */ /* 0x002fe200010e0602 */
[----:B------:R-:W-:Y:S02]  /*1a0d0*/  @!P3 MOV R2, R14 ;  /* 0x0000000e0002b202 */ /* 0x000fe40000000f00 */
[----:B------:R-:W0:Y:S01]  /*1a0e0*/  SHFL.IDX PT, R14, R0, 0x5, 0x181f ;  /* 0x00b81f00000e7f89 */ /* 0x000e2200000e0000 */
        /* <DEDUP_REMOVED lines=18> */
[----:B-1----:R-:W-:-:S02]  /*1a210*/  @!P3 IMAD.X R7, RZ, RZ, R2, P2 ;  /* 0x000000ffff07b224 */ /* 0x002fc400010e0602 */
[----:B------:R-:W-:Y:S02]  /*1a220*/  @!P3 IMAD.MOV.U32 R2, RZ, RZ, R14 ;  /* 0x000000ffff02b224 */ /* 0x000fe400078e000e */
[----:B------:R1:W2:Y:S01]  /*1a230*/  SHFL.IDX PT, R14, R0, 0x7, 0x181f ;  /* 0x00f81f00000e7f89 */ /* 0x0002a200000e0000 */
[----:B------:R-:W-:-:S05]  /*1a240*/  @!P3 MOV R3, R7 ;  /* 0x000000070003b202 */ /* 0x000fca0000000f00 */
[----:B------:R1:W-:Y:S04]  /*1a250*/  @!P3 LDGSTS.E.BYPASS.LTC128B.128 [R9+0x13400], desc[UR42][R2.64], !P0 ;  /* 0x134000000209bfae */ /* 0x0003e8000c101d6a */
[----:B0-----:R1:W-:Y:S02]  /*1a260*/  @!P3 LDGSTS.E.BYPASS.LTC128B.128 [R9+0x17400], desc[UR42][R2.64+0x80], !P1 ;  /* 0x174000800209bfae */ /* 0x0013e4000c901d6a */
.L_x_962:
        /* <DEDUP_REMOVED lines=11> */
.L_x_758:
[----:B------:R-:W-:Y:S05]  /*1a320*/  BSYNC B0 ;  /* 0x0000000000007941 */ /* 0x000fea0003800000 */
.L_x_757:
[----:B------:R-:W-:Y:S01]  /*1a330*/  NOP ;  /* 0x0000000000007918 */ /* 0x000fe20000000000 */
[----:B------:R-:W-:-:S13]  /*1a340*/  PLOP3.LUT P0, PT, PT, PT, PT, 0x80, 0x0 ;  /* 0x000000000000781c */ /* 0x000fda0003f0f070 */
.L_x_759:
        /* <DEDUP_REMOVED lines=21> */
.L_x_963:
[----:B------:R-:W-:Y:S05]  /*1a4a0*/  BSYNC B0 ;  /* 0x0000000000007941 */ /* 0x000fea0003800000 */
.L_x_760:
[----:B------:R-:W-:Y:S04]  /*1a4b0*/  BSSY B0, `(.L_x_762) ;  /* 0x000010a000007945 */ /* 0x000fe80003800000 */
[----:B------:R-:W-:Y:S05]  /*1a4c0*/  @!P1 BRA `(.L_x_763) ;  /* 0x0000001000209947 */ /* 0x000fea0003800000 */
[----:B------:R-:W-:Y:S01]  /*1a4d0*/  ULDC UR4, c[0x0][0x2f4] ;  /* 0x0000bd0000047ab9 */ /* 0x000fe20000000800 */
[----:B------:R-:W-:Y:S01]  /*1a4e0*/  IMAD.MOV.U32 R10, RZ, RZ, R25 ;  /* 0x000000ffff0a7224 */ /* 0x000fe200078e0019 */
[----:B------:R-:W-:Y:S01]  /*1a4f0*/  ISETP.GE.AND P2, PT, R31, UR4, PT ;  /* 0x000000041f007c0c */ /* 0x000fe2000bf46270 */
[----:B------:R-:W-:Y:S01]  /*1a500*/  IMAD.MOV.U32 R17, RZ, RZ, R28 ;  /* 0x000000ffff117224 */ /* 0x000fe200078e001c */
[----:B------:R-:W-:Y:S01]  /*1a510*/  ISETP.GE.AND P1, PT, R30, UR4, PT ;  /* 0x000000041e007c0c */ /* 0x000fe2000bf26270 */
[----:B------:R-:W-:-:S12]  /*1a520*/  IMAD.MOV.U32 R32, RZ, RZ, R26 ;  /* 0x000000ffff207224 */ /* 0x000fd800078e001a */
.L_x_776:
[----:B------:R-:W3:Y:S01]  /*1a530*/  LDL R4, [R1+0x4] ;  /* 0x0000040001047983 */ /* 0x000ee20000100800 */
[----:B------:R-:W1:Y:S01]  /*1a540*/  LDC R7, c[0x0][0x430] ;  /* 0x00010c00ff077b82 */ /* 0x000e620000000800 */
[----:B------:R-:W-:Y:S05]  /*1a550*/  YIELD ;  /* 0x0000000000007946 */ /* 0x000fea0003800000 */
[----:B0-----:R-:W0:Y:S01]  /*1a560*/  S2R R3, SR_TID.X ;  /* 0x0000000000037919 */ /* 0x001e220000002100 */
[----:B------:R-:W-:Y:S01]  /*1a570*/  ULDC.64 UR4, c[0x0][0x428] ;  /* 0x00010a0000047ab9 */ /* 0x000fe20000000a00 */
[----:B------:R-:W4:Y:S01]  /*1a580*/  S2R R0, SR_TID.X ;  /* 0x0000000000007919 */ /* 0x000f220000002100 */
[----:B-1----:R-:W-:-:S13]  /*1a590*/  ISETP.NE.AND P0, PT, R7, 0x1, PT ;  /* 0x000000010700780c */ /* 0x002fda0003f05270 */
[----:B------:R-:W1:Y:S01]  /*1a5a0*/  @P0 LDC R5, c[0x0][0x438] ;  /* 0x00010e00ff050b82 */ /* 0x000e620000000800 */
[----:B0-----:R-:W-:-:S04]  /*1a5b0*/  LOP3.LUT R3, R3, 0x7f, RZ, 0xc0, !PT ;  /* 0x0000007f03037812 */ /* 0x001fc800078ec0ff */
[----:B------:R-:W-:Y:S02]  /*1a5c0*/  SHF.R.U32.HI R8, RZ, 0x3, R3 ;  /* 0x00000003ff087819 */ /* 0x000fe40000011603 */
[----:B----4-:R-:W-:Y:S01]  /*1a5d0*/  SHF.L.U32 R0, R0, 0x4, RZ ;  /* 0x0000000400007819 */ /* 0x010fe200000006ff */
[----:B------:R-:W0:Y:S02]  /*1a5e0*/  @P0 LDC R3, c[0x0][0x434] ;  /* 0x00010d00ff030b82 */ /* 0x000e240000000800 */
[----:B------:R-:W-:Y:S01]  /*1a5f0*/  IMAD R8, R6, 0x80, R8 ;  /* 0x0000008006087824 */ /* 0x000fe200078e0208 */
[----:B------:R-:W-:-:S04]  /*1a600*/  LOP3.LUT R0, R0, 0x70, RZ, 0xc0, !PT ;  /* 0x0000007000007812 */ /* 0x000fc800078ec0ff */
[----:B------:R-:W-:-:S05]  /*1a610*/  IADD3 R8, R0, R8, R37 ;  /* 0x0000000800087210 */ /* 0x000fca0007ffe025 */
[----:B------:R-:W-:Y:S02]  /*1a620*/  IMAD.MOV.U32 R9, RZ, RZ, R8 ;  /* 0x000000ffff097224 */ /* 0x000fe400078e0008 */
[----:B0-----:R-:W-:-:S05]  /*1a630*/  @P0 IMAD.HI.U32 R0, R8, R3, RZ ;  /* 0x0000000308000227 */ /* 0x001fca00078e00ff */
[----:B-1----:R-:W-:-:S04]  /*1a640*/  @P0 SHF.R.U32.HI R9, RZ, R5, R0 ;  /* 0x00000005ff090219 */ /* 0x002fc80000011600 */
[--C-:B------:R-:W-:Y:S01]  /*1a650*/  SHF.R.S32.HI R3, RZ, 0x1f, R9.reuse ;  /* 0x0000001fff037819 */ /* 0x100fe20000011409 */
[----:B------:R-:W-:-:S04]  /*1a660*/  IMAD.MOV.U32 R2, RZ, RZ, R9 ;  /* 0x000000ffff027224 */ /* 0x000fc800078e0009 */
[----:B------:R-:W-:-:S04]  /*1a670*/  IMAD.WIDE.U32 R2, R33, UR4, R2 ;  /* 0x0000000421027c25 */ /* 0x000fc8000f8e0002 */
[----:B---3--:R-:W-:-:S04]  /*1a680*/  IMAD R0, R4, UR4, RZ ;  /* 0x0000000404007c24 */ /* 0x008fc8000f8e02ff */
[----:B------:R-:W-:Y:S01]  /*1a690*/  IMAD R5, R33, UR5, R0 ;  /* 0x0000000521057c24 */ /* 0x000fe2000f8e0200 */
[----:B------:R-:W-:Y:S02]  /*1a6a0*/  ULDC.64 UR4, c[0x0][0x418] ;  /* 0x0001060000047ab9 */ /* 0x000fe40000000a00 */
[----:B------:R-:W-:Y:S01]  /*1a6b0*/  LEA R4, P0, R2, UR4, 0x2 ;  /* 0x0000000402047c11 */ /* 0x000fe2000f8010ff */
[----:B------:R-:W-:-:S05]  /*1a6c0*/  IMAD.IADD R3, R5, 0x1, R3 ;  /* 0x0000000105037824 */ /* 0x000fca00078e0203 */
[----:B------:R-:W-:-:S05]  /*1a6d0*/  LEA.HI.X R5, R2, UR5, R3, 0x2, P0 ;  /* 0x0000000502057c11 */ /* 0x000fca00080f1403 */
[----:B------:R0:W3:Y:S01]  /*1a6e0*/  LDG.E R0, desc[UR42][R4.64] ;  /* 0x0000002a04007981 */ /* 0x0000e2000c1e1900 */
[----:B------:R-:W-:Y:S02]  /*1a6f0*/  IMAD.U32 R11, RZ, RZ, UR38 ;  /* 0x00000026ff0b7e24 */ /* 0x000fe4000f8e00ff */
[----:B------:R-:W-:Y:S02]  /*1a700*/  VIADD R25, R10, 0x1 ;  /* 0x000000010a197836 */ /* 0x000fe40000000000 */
[----:B------:R-:W-:Y:S01]  /*1a710*/  IMAD.MOV R2, RZ, RZ, -R9 ;  /* 0x000000ffff027224 */ /* 0x000fe200078e0a09 */
[----:B------:R-:W-:Y:S01]  /*1a720*/  ISETP.NE.AND P3, PT, R11, 0x3, PT ;  /* 0x000000030b00780c */ /* 0x000fe20003f65270 */
[----:B------:R-:W-:Y:S01]  /*1a730*/  IMAD.MOV.U32 R26, RZ, RZ, R6 ;  /* 0x000000ffff1a7224 */ /* 0x000fe200078e0006 */
[----:B------:R-:W-:Y:S01]  /*1a740*/  ISETP.NE.AND P0, PT, R25, 0x2, PT ;  /* 0x000000021900780c */ /* 0x000fe20003f05270 */
[----:B0-----:R-:W-:-:S03]  /*1a750*/  IMAD R4, R7, R2, R8 ;  /* 0x0000000207047224 */ /* 0x001fc600078e0208 */
[----:B------:R-:W-:Y:S02]  /*1a760*/  SEL R28, RZ, 0x1, P0 ;  /* 0x00000001ff1c7807 */ /* 0x000fe40000000000 */
[----:B------:R-:W-:Y:S02]  /*1a770*/  SEL R25, R25, RZ, P0 ;  /* 0x000000ff19197207 */ /* 0x000fe40000000000 */
[----:B------:R-:W-:Y:S02]  /*1a780*/  LOP3.LUT R28, R17, R28, RZ, 0x3c, !PT ;  /* 0x0000001c111c7212 */ /* 0x000fe400078e3cff */
[----:B---3--:R-:W-:Y:S01]  /*1a790*/  SHF.R.S32.HI R21, RZ, 0x1f, R0 ;  /* 0x0000001fff157819 */ /* 0x008fe20000011400 */
[----:B------:R-:W-:Y:S06]  /*1a7a0*/  @!P3 BRA `(.L_x_764) ;  /* 0x000000000004b947 */ /* 0x000fec0003800000 */
[----:B------:R-:W-:Y:S01]  /*1a7b0*/  BPT.TRAP 0x1 ;  /* 0x000000040000795c */ /* 0x000fe20000300000 */
.L_x_764:
[----:B------:R-:W-:Y:S01]  /*1a7c0*/  LEA R6, R25, R22, 0x3 ;  /* 0x0000001619067211 */ /* 0x000fe200078e18ff */
[----:B------:R-:W-:Y:S01]  /*1a7d0*/  BSSY B1, `(.L_x_765) ;  /* 0x0000004000017945 */ /* 0x000fe20003800000 */
[----:B------:R-:W-:-:S04]  /*1a7e0*/  SHF.L.U32 R3, R28, 0x1f, RZ ;  /* 0x0000001f1c037819 */ /* 0x000fc800000006ff */
[----:B------:R-:W0:Y:S02]  /*1a7f0*/  SYNCS.PHASECHK.TRANS64.TRYWAIT P0, [R6+URZ+0x28840], R3 ;  /* 0x02884003060075a7 */ /* 0x000e24000800017f */
[----:B0-----:R-:W-:Y:S05]  /*1a800*/  @!P0 BRA `(.L_x_766) ;  /* 0x0000005c00a48947 */ /* 0x001fea0003800000 */
.L_x_964:
[----:B------:R-:W-:Y:S05]  /*1a810*/  BSYNC B1 ;  /* 0x0000000000017941 */ /* 0x000fea0003800000 */
.L_x_765:
[----:B------:R-:W3:Y:S01]  /*1a820*/  LDL R2, [R1] ;  /* 0x0000000001027983 */ /* 0x000ee20000100800 */
[----:B------:R-:W-:Y:S01]  /*1a830*/  SHF.R.S32.HI R20, RZ, 0x1f, R4 ;  /* 0x0000001fff147819 */ /* 0x000fe20000011404 */
[----:B------:R-:W-:Y:S01]  /*1a840*/  ULDC.64 UR4, c[0x0][0x300] ;  /* 0x0000c00000047ab9 */ /* 0x000fe20000000a00 */
[----:B------:R-:W-:Y:S01]  /*1a850*/  ULDC.64 UR6, c[0x0][0x2e8] ;  /* 0x0000ba0000067ab9 */ /* 0x000fe20000000a00 */
[----:B------:R-:W-:Y:S02]  /*1a860*/  IMAD R8, R25, 0x4000, R34 ;  /* 0x0000400019087824 */ /* 0x000fe400078e0222 */
[----:B------:R-:W-:-:S04]  /*1a870*/  IMAD R5, R20, UR4, RZ ;  /* 0x0000000414057c24 */ /* 0x000fc8000f8e02ff */
[----:B------:R-:W-:Y:S01]  /*1a880*/  IMAD R5, R4, UR5, R5 ;  /* 0x0000000504057c24 */ /* 0x000fe2000f8e0205 */
[C---:B---3--:R-:W-:Y:S02]  /*1a890*/  LOP3.LUT P4, RZ, R2.reuse, 0x2, RZ, 0xc0, !PT ;  /* 0x0000000202ff7812 */ /* 0x048fe4000788c0ff */
[----:B------:R-:W-:Y:S01]  /*1a8a0*/  LOP3.LUT P3, RZ, R2, 0x1, RZ, 0xc0, !PT ;  /* 0x0000000102ff7812 */ /* 0x000fe2000786c0ff */
[----:B0-----:R-:W-:Y:S01]  /*1a8b0*/  IMAD.WIDE.U32 R2, R4, UR4, RZ ;  /* 0x0000000404027c25 */ /* 0x001fe2000f8e00ff */
        /* <DEDUP_REMOVED lines=60> */
.L_x_982:
        /* <DEDUP_REMOVED lines=9> */
.L_x_768:
[----:B------:R-:W-:Y:S02]  /*1ad10*/  PLOP3.LUT P3, PT, P3, P0, PT, 0xa2, 0x0 ;  /* 0x000000000000781c */ /* 0x000fe40001f61472 */
[----:B------:R-:W-:-:S08]  /*1ad20*/  @P0 R2UR P3, UR4, R6 ;  /* 0x00000000060402ca */ /* 0x000fd00000060000 */
[----:B------:R-:W-:-:S05]  /*1ad30*/  @P0 PLOP3.LUT P0, PT, P3, PT, PT, 0x80, 0x0 ;  /* 0x000000000000081c */ /* 0x000fca0001f0f070 */
[----:B------:R-:W-:Y:S01]  /*1ad40*/  @!P3 SYNCS.ARRIVE.TRANS64.RED.A0T1 RZ, [UR4+0x28830], RZ ;  /* 0x028830ffffffb9a7 */ /* 0x000fe20008200404 */
[----:B------:R-:W-:Y:S07]  /*1ad50*/  @!P3 ARRIVES.LDGSTSBAR.64.TRANSCNT [UR4+0x28830] ;  /* 0x02883000ff00b9b0 */ /* 0x000fee0008000a84 */
[----:B------:R-:W-:Y:S05]  /*1ad60*/  @P0 BRA.U.ANY `(.L_x_768) ;  /* 0xfffffffd00e80947 */ /* 0x000fea000393ffff */
[----:B------:R-:W-:Y:S01]  /*1ad70*/  NOP ;  /* 0x0000000000007918 */ /* 0x000fe20000000000 */
[----:B-1----:R-:W-:-:S05]  /*1ad80*/  IMAD.U32 R2, RZ, RZ, UR38 ;  /* 0x00000026ff027e24 */ /* 0x002fca000f8e00ff */
[----:B------:R-:W-:-:S13]  /*1ad90*/  ISETP.NE.AND P4, PT, R2, 0x3, PT ;  /* 0x000000030200780c */ /* 0x000fda0003f85270 */
[----:B------:R-:W-:Y:S05]  /*1ada0*/  @!P4 BRA `(.L_x_769) ;  /* 0x000000000004c947 */ /* 0x000fea0003800000 */
[----:B------:R-:W-:Y:S01]  /*1adb0*/  BPT.TRAP 0x1 ;  /* 0x000000040000795c */ /* 0x000fe20000300000 */
.L_x_769:
[----:B------:R1:W-:Y:S01]  /*1adc0*/  SYNCS.ARRIVE.TRANS64.A1T0 RZ, [R6+URZ+0x28830], RZ ;  /* 0x028830ff06ff79a7 */ /* 0x0003e2000810003f */
[----:B------:R-:W-:Y:S05]  /*1add0*/  @!P4 BRA `(.L_x_770) ;  /* 0x000000000004c947 */ /* 0x000fea0003800000 */
[----:B------:R-:W-:Y:S01]  /*1ade0*/  BPT.TRAP 0x1 ;  /* 0x000000040000795c */ /* 0x000fe20000300000 */
.L_x_770:
[----:B------:R-:W-:Y:S01]  /*1adf0*/  SHF.L.U32 R3, R17, 0x1f, RZ ;  /* 0x0000001f11037819 */ /* 0x000fe200000006ff */
[----:B-1----:R-:W-:Y:S01]  /*1ae00*/  IMAD R6, R10, 0x8, R22 ;  /* 0x000000080a067824 */ /* 0x002fe200078e0216 */
[----:B------:R-:W-:Y:S03]  /*1ae10*/  BSSY B1, `(.L_x_771) ;  /* 0x0000003000017945 */ /* 0x000fe60003800000 */
[----:B------:R-:W1:Y:S02]  /*1ae20*/  SYNCS.PHASECHK.TRANS64.TRYWAIT P0, [R6+URZ+0x28860], R3 ;  /* 0x02886003060075a7 */ /* 0x000e64000800017f */
[----:B-1----:R-:W-:Y:S05]  /*1ae30*/  @!P0 BRA `(.L_x_772) ;  /* 0x0000006000788947 */ /* 0x002fea0003800000 */
.L_x_983:
[----:B------:R-:W-:Y:S05]  /*1ae40*/  BSYNC B1 ;  /* 0x0000000000017941 */ /* 0x000fea0003800000 */
.L_x_771:
[----:B------:R-:W3:Y:S01]  /*1ae50*/  S2R R2, SR_TID.X ;  /* 0x0000000000027919 */ /* 0x000ee20000002100 */
[----:B------:R-:W-:Y:S01]  /*1ae60*/  UMOV UR4, 0xffffffff ;  /* 0xffffffff00047882 */ /* 0x000fe20000000000 */
[----:B------:R-:W-:Y:S02]  /*1ae70*/  IMAD R8, R32, -0x80, R35 ;  /* 0xffffff8020087824 */ /* 0x000fe400078e0223 */
[----:B0-----:R-:W-:Y:S01]  /*1ae80*/  IMAD R7, R10, 0x4000, R34 ;  /* 0x000040000a077824 */ /* 0x001fe200078e0222 */
        /* <DEDUP_REMOVED lines=57> */
[----:B0-----:R-:W-:-:S05]  /*1b220*/  IADD3 R2, P0, R2, R5, RZ ;  /* 0x0000000502027210 */ /* 0x001fca0007f1e0ff */
[----:B-1----:R-:W-:Y:S01]  /*1b230*/  IMAD.X R3, RZ, RZ, R3, P0 ;  /* 0x000000ffff037224 */ /* 0x002fe200000e0603 */
[----:B------:R-:W-:-:S13]  /*1b240*/  ISETP.LT.OR P0, PT, R8, 0x61, P2 ;  /* 0x000000610800780c */ /* 0x000fda0001701670 */
[----:B------:R0:W-:Y:S01]  /*1b250*/  LDGSTS.E.BYPASS.LTC128B.128 [R7+0x3400], desc[UR42][R2.64], !P0 ;  /* 0x0340000002077fae */ /* 0x0001e2000c101d6a */
[----:B------:R-:W-:-:S13]  /*1b260*/  ISETP.LT.OR P0, PT, R8, 0x61, P1 ;  /* 0x000000610800780c */ /* 0x000fda0000f01670 */
[----:B--2---:R0:W-:Y:S02]  /*1b270*/  LDGSTS.E.BYPASS.LTC128B.128 [R7+0x7400], desc[UR42][R2.64+0x80], !P0 ;  /* 0x0740008002077fae */ /* 0x0041e4000c101d6a */
.L_x_1001:
        /* <DEDUP_REMOVED lines=12> */
[----:B------:R0:W-:Y:S01]  /*1b340*/  LDGSTS.E.BYPASS.LTC128B.128 [R7+0x7c00], desc[UR42][R2.64+0x80], !P0 ;  /* 0x07c0008002077fae */ /* 0x0001e2000c101d6a */
[----:B------:R-:W-:Y:S01]  /*1b350*/  NOP ;  /* 0x0000000000007918 */ /* 0x000fe20000000000 */
[----:B0-----:R-:W-:Y:S01]  /*1b360*/  IMAD.WIDE.U32 R2, R4, UR4, RZ ;  /* 0x0000000404027c25 */ /* 0x001fe2000f8e00ff */
[----:B------:R-:W-:-:S03]  /*1b370*/  ULDC.64 UR4, c[0x0][0x338] ;  /* 0x0000ce0000047ab9 */ /* 0x000fc60000000a00 */
[----:B------:R-:W-:Y:S01]  /*1b380*/  IMAD R21, R21, UR4, RZ ;  /* 0x0000000415157c24 */ /* 0x000fe2000f8e02ff */
[----:B------:R-:W-:-:S03]  /*1b390*/  IADD3 R3, R3, R5, RZ ;  /* 0x0000000503037210 */ /* 0x000fc60007ffe0ff */
[C---:B------:R-:W-:Y:S02]  /*1b3a0*/  IMAD R21, R0.reuse, UR5, R21 ;  /* 0x0000000500157c24 */ /* 0x040fe4000f8e0215 */
[----:B------:R-:W-:Y:S01]  /*1b3b0*/  IMAD.WIDE.U32 R2, R0, UR4, R2 ;  /* 0x0000000400027c25 */ /* 0x000fe2000f8e0002 */
[----:B------:R-:W-:-:S03]  /*1b3c0*/  ULDC.64 UR4, c[0x0][0x330] ;  /* 0x0000cc0000047ab9 */ /* 0x000fc60000000a00 */
[----:B------:R-:W-:Y:S02]  /*1b3d0*/  IMAD.IADD R3, R3, 0x1, R21 ;  /* 0x0000000103037824 */ /* 0x000fe400078e0215 */
[----:B------:R-:W-:-:S04]  /*1b3e0*/  IMAD.WIDE.U32 R2, R18, UR4, R2 ;  /* 0x0000000412027c25 */ /* 0x000fc8000f8e0002 */
[----:B------:R-:W-:Y:S01]  /*1b3f0*/  IMAD R3, R18, UR5, R3 ;  /* 0x0000000512037c24 */ /* 0x000fe2000f8e0203 */
[----:B------:R-:W-:-:S04]  /*1b400*/  LEA R23, P0, R2, UR6, 0x1 ;  /* 0x0000000602177c11 */ /* 0x000fc8000f8008ff */
[----:B------:R-:W-:Y:S02]  /*1b410*/  LEA.HI.X R24, R2, UR7, R3, 0x1, P0 ;  /* 0x0000000702187c11 */ /* 0x000fe400080f0c03 */
[----:B------:R-:W-:-:S13]  /*1b420*/  PLOP3.LUT P0, PT, PT, PT, PT, 0x80, 0x0 ;  /* 0x000000000000781c */ /* 0x000fda0003f0f070 */
.L_x_774:
        /* <DEDUP_REMOVED lines=11> */
.L_x_775:
[C---:B------:R-:W-:Y:S01]  /*1b4e0*/  ISETP.GT.AND P0, PT, R26.reuse, R36, PT ;  /* 0x000000241a00720c */ /* 0x040fe20003f04270 */
[----:B------:R0:W-:Y:S01]  /*1b4f0*/  SYNCS.ARRIVE.TRANS64.A1T0 RZ, [R6+URZ+0x28850], RZ ;  /* 0x028850ff06ff79a7 */ /* 0x0001e2000810003f */
[----:B------:R-:W-:Y:S02]  /*1b500*/  IMAD.MOV.U32 R10, RZ, RZ, R25 ;  /* 0x000000ffff0a7224 */ /* 0x000fe400078e0019 */
[----:B------:R-:W-:Y:S02]  /*1b510*/  IMAD.MOV.U32 R17, RZ, RZ, R28 ;  /* 0x000000ffff117224 */ /* 0x000fe400078e001c */
[----:B------:R-:W-:Y:S02]  /*1b520*/  IMAD.MOV.U32 R32, RZ, RZ, R26 ;  /* 0x000000ffff207224 */ /* 0x000fe400078e001a */
[----:B0-----:R-:W-:-:S05]  /*1b530*/  VIADD R6, R26, 0xffffffff ;  /* 0xffffffff1a067836 */ /* 0x001fca0000000000 */
[----:B------:R-:W-:Y:S05]  /*1b540*/  @P0 BRA `(.L_x_776) ;  /* 0xffffffec00f80947 */ /* 0x000fea000383ffff */
.L_x_763:
[----:B------:R-:W-:Y:S05]  /*1b550*/  BSYNC B0 ;  /* 0x0000000000007941 */ /* 0x000fea0003800000 */
.L_x_762:
        /* <DEDUP_REMOVED lines=17> */
.L_x_778:
[----:B------:R-:W-:Y:S05]  /*1b670*/  BSYNC B0 ;  /* 0x0000000000007941 */ /* 0x000fea0003800000 */
.L_x_777:
[----:B------:R-:W-:-:S05]  /*1b680*/  IMAD.U32 R0, RZ, RZ, UR38 ;  /* 0x00000026ff007e24 */ /* 0x000fca000f8e00ff */
[----:B------:R-:W-:-:S13]  /*1b690*/  ISETP.NE.AND P0, PT, R0, 0x3, PT ;  /* 0x000000030000780c */ /* 0x000fda0003f05270 */
[----:B------:R-:W-:Y:S05]  /*1b6a0*/  @!P0 BRA `(.L_x_779) ;  /* 0x0000000000048947 */ /* 0x000fea0003800000 */
[----:B------:R-:W-:Y:S01]  /*1b6b0*/  BPT.TRAP 0x1 ;  /* 0x000000040000795c */ /* 0x000fe20000300000 */
.L_x_779:
[----:B------:R-:W-:Y:S01]  /*1b6c0*/  IMAD R0, R25, 0x8, R22 ;  /* 0x0000000819007824 */ /* 0x000fe200078e0216 */
[----:B0-----:R-:W-:Y:S01]  /*1b6d0*/  SHF.L.U32 R3, R28, 0x1f, RZ ;  /* 0x0000001f1c037819 */ /* 0x001fe200000006ff */
[----:B------:R-:W-:Y:S01]  /*1b6e0*/  BSSY B0, `(.L_x_780) ;  /* 0x0000004000007945 */ /* 0x000fe20003800000 */
[----:B------:R-:W-:Y:S02]  /*1b6f0*/  IMAD R6, R26, -0x80, R35 ;  /* 0xffffff801a067824 */ /* 0x000fe400078e0223 */
[----:B------:R-:W0:Y:S02]  /*1b700*/  SYNCS.PHASECHK.TRANS64.TRYWAIT P0, [R0+URZ+0x28860], R3 ;  /* 0x02886003000075a7 */ /* 0x000e24000800017f */
[----:B0-----:R-:W-:Y:S05]  /*1b710*/  @!P0 BRA `(.L_x_781) ;  /* 0x0000006000dc8947 */ /* 0x001fea0003800000 */
.L_x_1002:
[----:B------:R-:W-:Y:S05]  /*1b720*/  BSYNC B0 ;  /* 0x0000000000007941 */ /* 0x000fea0003800000 */
.L_x_780:
[----:B------:R-:W1:Y:S01]  /*1b730*/  S2R R2, SR_TID.X ;  /* 0x0000000000027919 */ /* 0x000e620000002100 */
[----:B------:R-:W-:Y:S01]  /*1b740*/  UMOV UR4, 0xffffffff ;  /* 0xffffffff00047882 */ /* 0x000fe20000000000 */
[----:B------:R-:W-:Y:S01]  /*1b750*/  IMAD R9, R25, 0x4000, R34 ;  /* 0x0000400019097824 */ /* 0x000fe200078e0222 */
[----:B-1----:R-:W-:-:S04]  /*1b760*/  LOP3.LUT R2, R2, 0x7f, RZ, 0xc0, !PT ;  /* 0x0000007f02027812 */ /* 0x002fc800078ec0ff */
[----:B------:R-:W-:-:S04]  /*1b770*/  SHF.R.U32.HI R2, RZ, 0x3, R2 ;  /* 0x00000003ff027819 */ /* 0x000fc80000011602 */
[----:B------:R-:W-:Y:S01]  /*1b780*/  IADD3 R6, -R2, R6, RZ ;  /* 0x0000000602067210 */ /* 0x000fe20007ffe1ff */
        /* <DEDUP_REMOVED lines=21> */
[----:B------:R-:W-:Y:S03]  /*1b8e0*/  SHFL.IDX PT, R10, R23, 0x4, 0x181f ;  /* 0x00981f00170a7f89 */ /* 0x000fe600000e0000 */
[----:B---3--:R-:W-:Y:S02]  /*1b8f0*/  IMAD.X R3, RZ, RZ, R7, P4 ;  /* 0x000000ffff037224 */ /* 0x008fe400020e0607 */
        /* <DEDUP_REMOVED lines=31> */
[----:B------:R0:W0:Y:S01]  /*1baf0*/  SHFL.IDX PT, R14, R23, 0x7, 0x181f ;  /* 0x00f81f00170e7f89 */ /* 0x00002200000e0000 */
[----:B--2---:R-:W-:-:S05]  /*1bb00*/  IADD3.X R3, RZ, R7, RZ, P4, !PT ;  /* 0x00000007ff037210 */ /* 0x004fca00027fe4ff */
        /* <DEDUP_REMOVED lines=8> */
.L_x_1020:
        /* <DEDUP_REMOVED lines=11> */
.L_x_783:
[----:B------:R-:W-:Y:S02]  /*1bc40*/  PLOP3.LUT P1, PT, P1, P0, PT, 0xa2, 0x0 ;  /* 0x000000000000781c */ /* 0x000fe40000f21472 */
[----:B------:R-:W-:-:S08]  /*1bc50*/  @P0 R2UR P1, UR4, R0 ;  /* 0x00000000000402ca */ /* 0x000fd00000020000 */
[----:B------:R-:W-:-:S05]  /*1bc60*/  @P0 PLOP3.LUT P0, PT, P1, PT, PT, 0x80, 0x0 ;  /* 0x000000000000081c */ /* 0x000fca0000f0f070 */
[----:B------:R-:W-:Y:S01]  /*1bc70*/  @!P1 SYNCS.ARRIVE.TRANS64.RED.A0T1 RZ, [UR4+0x28850], RZ ;  /* 0x028850ffffff99a7 */ /* 0x000fe20008200404 */
[----:B------:R-:W-:Y:S07]  /*1bc80*/  @!P1 ARRIVES.LDGSTSBAR.64.TRANSCNT [UR4+0x28850] ;  /* 0x02885000ff0099b0 */ /* 0x000fee0008000a84 */
[----:B------:R-:W-:Y:S05]  /*1bc90*/  @P0 BRA.U.ANY `(.L_x_783) ;  /* 0xfffffffd00e80947 */ /* 0x000fea000393ffff */
[----:B------:R-:W-:Y:S01]  /*1bca0*/  NOP ;  /* 0x0000000000007918 */ /* 0x000fe20000000000 */
[----:B0-----:R-:W-:-:S05]  /*1bcb0*/  IMAD.U32 R2, RZ, RZ, UR38 ;  /* 0x00000026ff027e24 */ /* 0x001fca000f8e00ff */
[----:B------:R-:W-:-:S13]  /*1bcc0*/  ISETP.NE.AND P2, PT, R2, 0x3, PT ;  /* 0x000000030200780c */ /* 0x000fda0003f45270 */
[----:B------:R-:W-:Y:S05]  /*1bcd0*/  @!P2 BRA `(.L_x_784) ;  /* 0x000000000004a947 */ /* 0x000fea0003800000 */
[----:B------:R-:W-:Y:S01]  /*1bce0*/  BPT.TRAP 0x1 ;  /* 0x000000040000795c */ /* 0x000fe20000300000 */
.L_x_784:
[----:B------:R0:W-:Y:S01]  /*1bcf0*/  SYNCS.ARRIVE.TRANS64.A1T0 RZ, [R0+URZ+0x28850], RZ ;  /* 0x028850ff00ff79a7 */ /* 0x0001e2000810003f */
[----:B------:R-:W-:-:S05]  /*1bd00*/  VIADD R25, R25, 0x1 ;  /* 0x0000000119197836 */ /* 0x000fca0000000000 */
[----:B------:R-:W-:-:S04]  /*1bd10*/  ISETP.NE.AND P0, PT, R25, 0x2, PT ;  /* 0x000000021900780c */ /* 0x000fc80003f05270 */
[----:B------:R-:W-:Y:S02]  /*1bd20*/  SEL R3, RZ, 0x1, P0 ;  /* 0x00000001ff037807 */ /* 0x000fe40000000000 */
[----:B------:R-:W-:Y:S02]  /*1bd30*/  SEL R25, R25, RZ, P0 ;  /* 0x000000ff19197207 */ /* 0x000fe40000000000 */
[----:B0-----:R-:W-:-:S07]  /*1bd40*/  LOP3.LUT R28, R28, R3, RZ, 0x3c, !PT ;  /* 0x000000031c1c7212 */ /* 0x001fce00078e3cff */
.L_x_741:
[----:B------:R-:W-:Y:S05]  /*1bd50*/  BSYNC B7 ;  /* 0x0000000000077941 */ /* 0x000fea0003800000 */
.L_x_739:
[----:B------:R-:W2:Y:S02]  /*1bd60*/  LDL R0, [R1] ;  /* 0x0000000001007983 */ /* 0x000ea40000100800 */
[----:B--2---:R-:W-:-:S13]  /*1bd70*/  LOP3.LUT P0, RZ, R0, 0x8, RZ, 0xc0, !PT ;  /* 0x0000000800ff7812 */ /* 0x004fda000780c0ff */
[----:B------:R-:W-:Y:S05]  /*1bd80*/  @!P0 BRA `(.L_x_785) ;  /* 0x0000000000248947 */ /* 0x000fea0003800000 */
[----:B------:R-:W-:Y:S05]  /*1bd90*/  WARPSYNC.ALL ;  /* 0x0000000000007948 */ /* 0x000fea0003800000 */
[----:B------:R-:W1:Y:S08]  /*1bda0*/  S2UR UR5, SR_CgaCtaId ;  /* 0x00000000000579c3 */ /* 0x000e700000008800 */
[----:B------:R-:W-:Y:S06]  /*1bdb0*/  BAR.SYNC.DEFER_BLOCKING 0x5, 0x180 ;  /* 0x0146000000007b1d */ /* 0x000fec0000010000 */
[----:B------:R-:W-:-:S02]  /*1bdc0*/  UMOV UR4, 0x400 ;  /* 0x0000040000047882 */ /* 0x000fc40000000000 */
[----:B-1----:R-:W-:-:S06]  /*1bdd0*/  ULEA UR4, UR5, UR4, 0x18 ;  /* 0x0000000405047291 */ /* 0x002fcc000f8ec03f */
[----:B0-----:R-:W-:-:S05]  /*1bde0*/  IMAD.U32 R22, RZ, RZ, UR4 ;  /* 0x00000004ff167e24 */ /* 0x001fca000f8e00ff */
[----:B------:R0:W1:Y:S01]  /*1bdf0*/  LDS.128 R16, [R22+0x288d0] ;  /* 0x0288d00016107984 */ /* 0x0000620000000c00 */
[----:B------:R-:W-:Y:S06]  /*1be00*/  BAR.ARV 0x4, 0x180 ;  /* 0x0106000000007b1d */ /* 0x000fec0000002000 */
[----:B------:R-:W-:Y:S05]  /*1be10*/  BRA `(.L_x_786) ;  /* 0x0000000800d07947 */ /* 0x000fea0003800000 */
.L_x_785:
[----:B------:R-:W1:Y:S01]  /*1be20*/  S2R R9, SR_TID.X ;  /* 0x0000000000097919 */ /* 0x000e620000002100 */
[----:B------:R-:W-:Y:S01]  /*1be30*/  UMOV UR4, 0xffffffff ;  /* 0xffffffff00047882 */ /* 0x000fe20000000000 */
[----:B-1----:R-:W-:-:S04]  /*1be40*/  LOP3.LUT R9, R9, 0x1f, RZ, 0xc0, !PT ;  /* 0x0000001f09097812 */ /* 0x002fc800078ec0ff */
[----:B------:R-:W-:Y:S01]  /*1be50*/  ISETP.NE.AND P0, PT, R9, 0x1f, PT ;  /* 0x0000001f0900780c */ /* 0x000fe20003f05270 */
[----:B------:R-:W-:-:S12]  /*1be60*/  BRA.DIV UR4, `(.L_x_787) ;  /* 0x0000006604987947 */ /* 0x000fd8000b800000 */
[----:B0-----:R-:W-:Y:S01]  /*1be70*/  IMAD.IADD R7, R19, 0x1, R9 ;  /* 0x0000000113077824 */ /* 0x001fe200078e0209 */
        /* <DEDUP_REMOVED lines=9> */
[----:B------:R-:W-:Y:S02]  /*1bf10*/  MOV R4, RZ ;  /* 0x000000ff00047202 */ /* 0x000fe40000000f00 */
[C---:B------:R-:W-:Y:S01]  /*1bf20*/  ISETP.GE.U32.AND P2, PT, R9.reuse, 0x2, PT ;  /* 0x000000020900780c */ /* 0x040fe20003f46070 */
[----:B------:R-:W-:Y:S01]  /*1bf30*/  SHFL.IDX PT, R0, R16, RZ, 0x1f ;  /* 0x00001fff10007589 */ /* 0x000fe200000e0000 */
[C---:B------:R-:W-:Y:S02]  /*1bf40*/  ISETP.GE.U32.AND P3, PT, R9.reuse, 0x4, PT ;  /* 0x000000040900780c */ /* 0x040fe40003f66070 */
[C---:B------:R-:W-:Y:S01]  /*1bf50*/  ISETP.GE.U32.AND P4, PT, R9.reuse, 0x8, PT ;  /* 0x000000080900780c */ /* 0x040fe20003f86070 */
[----:B------:R-:W-:Y:S01]  /*1bf60*/  SHFL.IDX PT, R8, R16, 0x1, 0x1f ;  /* 0x00201f0010087f89 */ /* 0x000fe200000e0000 */
[----:B------:R-:W-:Y:S01]  /*1bf70*/  ISETP.GE.U32.AND P5, PT, R9, 0x10, PT ;  /* 0x000000100900780c */ /* 0x000fe20003fa6070 */
[----:B--2---:R-:W-:-:S02]  /*1bf80*/  @!P1 IMAD.MOV.U32 R7, RZ, RZ, R6 ;  /* 0x000000ffff079224 */ /* 0x004fc400078e0006 */
[----:B------:R-:W-:Y:S02]  /*1bf90*/  IMAD.MOV.U32 R6, RZ, RZ, RZ ;  /* 0x000000ffff067224 */ /* 0x000fe400078e00ff */
[----:B---3--:R-:W-:Y:S01]  /*1bfa0*/  @!P1 IMAD.MOV.U32 R4, RZ, RZ, R5 ;  /* 0x000000ffff049224 */ /* 0x008fe200078e0005 */
[----:B------:R-:W-:-:S03]  /*1bfb0*/  ISETP.NE.AND P1, PT, R9, RZ, PT ;  /* 0x000000ff0900720c */ /* 0x000fc60003f25270 */
[----:B------:R-:W-:-:S05]  /*1bfc0*/  IMAD R13, R4, R7, RZ ;  /* 0x00000007040d7224 */ /* 0x000fca00078e02ff */
        /* <DEDUP_REMOVED lines=16> */
.L_x_1030:
[----:B------:R-:W-:Y:S02]  /*1c0d0*/  ULDC UR4, c[0x0][0xc38] ;  /* 0x00030e0000047ab9 */ /* 0x000fe40000000800 */
[----:B------:R-:W-:-:S04]  /*1c0e0*/  IMAD.U32 R5, RZ, RZ, UR4 ;  /* 0x00000004ff057e24 */ /* 0x000fc8000f8e00ff */
[----:B-1----:R-:W-:-:S05]  /*1c0f0*/  IMAD R14, R14, R5, RZ ;  /* 0x000000050e0e7224 */ /* 0x002fca00078e02ff */
[----:B------:R-:W-:-:S04]  /*1c100*/  IADD3 R9, R8, R14, RZ ;  /* 0x0000000e08097210 */ /* 0x000fc80007ffe0ff */
[----:B------:R-:W-:-:S13]  /*1c110*/  ISETP.GT.AND P6, PT, R9, R0, PT ;  /* 0x000000000900720c */ /* 0x000fda0003fc4270 */
[----:B------:R-:W-:Y:S05]  /*1c120*/  @P6 BRA `(.L_x_788) ;  /* 0x0000000000a46947 */ /* 0x000fea0003800000 */
.L_x_791:
        /* <DEDUP_REMOVED lines=34> */
[----:B------:R0:W1:Y:S02]  /*1c350*/  SHFL.IDX PT, R14, R2, 0x1f, 0x1f ;  /* 0x03e01f00020e7f89 */ /* 0x00006400000e0000 */
.L_x_1038:
[----:B------:R-:W-:Y:S02]  /*1c360*/  ULDC UR4, c[0x0][0xc38] ;  /* 0x00030e0000047ab9 */ /* 0x000fe40000000800 */
[----:B------:R-:W-:-:S04]  /*1c370*/  IMAD.U32 R5, RZ, RZ, UR4 ;  /* 0x00000004ff057e24 */ /* 0x000fc8000f8e00ff */
[----:B-1----:R-:W-:-:S04]  /*1c380*/  IMAD R14, R14, R5, RZ ;  /* 0x000000050e0e7224 */ /* 0x002fc800078e02ff */
[----:B------:R-:W-:-:S05]  /*1c390*/  IMAD.IADD R9, R14, 0x1, R9 ;  /* 0x000000010e097824 */ /* 0x000fca00078e0209 */
[----:B------:R-:W-:-:S13]  /*1c3a0*/  ISETP.GT.AND P6, PT, R9, R0, PT ;  /* 0x000000000900720c */ /* 0x000fda0003fc4270 */
[----:B------:R-:W-:Y:S05]  /*1c3b0*/  @!P6 BRA `(.L_x_791) ;  /* 0xfffffffc005ce947 */ /* 0x000fea000383ffff */
.L_x_788:
        /* <DEDUP_REMOVED lines=9> */
.L_x_1043:
[----:B------:R-:W-:-:S13]  /*1c450*/  ISETP.NE.AND P0, PT, R3, RZ, PT ;  /* 0x000000ff0300720c */ /* 0x000fda0003f05270 */
[----:B------:R-:W-:Y:S05]  /*1c460*/  @!P0 BRA `(.L_x_793) ;  /* 0x0000000000108947 */ /* 0x000fea0003800000 */
[----:B------:R-:W-:Y:S01]  /*1c470*/  UMOV UR4, 0xffffffff ;  /* 0xffffffff00047882 */ /* 0x000fe20000000000 */
[----:B------:R-:W-:Y:S02]  /*1c480*/  VIADD R12, R8, 0xffffffff ;  /* 0xffffffff080c7836 */ /* 0x000fe40000000000 */
[----:B------:R-:W-:Y:S05]  /*1c490*/  BRA.DIV UR4, `(.L_x_794) ;  /* 0x0000006a045c7947 */ /* 0x000fea000b800000 */
[----:B------:R4:W0:Y:S02]  /*1c4a0*/  SHFL.IDX PT, R6, R2, R12, 0x1f ;  /* 0x00001f0c02067589 */ /* 0x00082400000e0000 */
.L_x_793:
        /* <DEDUP_REMOVED lines=9> */
[----:B0-----:R-:W-:-:S07]  /*1c540*/  VIADD R2, R11, 0xffffffe ;  /* 0x0ffffffe0b027836 */ /* 0x001fce0000000000 */
[----:B------:R0:W2:Y:S02]  /*1c550*/  F2I.FTZ.U32.TRUNC.NTZ R3, R2 ;  /* 0x0000000200037305 */ /* 0x0000a4000021f000 */
[----:B0-----:R-:W-:Y:S02]  /*1c560*/  IMAD.MOV.U32 R2, RZ, RZ, RZ ;  /* 0x000000ffff027224 */ /* 0x001fe400078e00ff */
[----:B--2---:R-:W-:-:S04]  /*1c570*/  IMAD.MOV R9, RZ, RZ, -R3 ;  /* 0x000000ffff097224 */ /* 0x004fc800078e0a03 */
[----:B------:R-:W-:-:S04]  /*1c580*/  IMAD R9, R9, R10, RZ ;  /* 0x0000000a09097224 */ /* 0x000fc800078e02ff */
[----:B------:R-:W-:Y:S01]  /*1c590*/  IMAD.HI.U32 R3, R3, R9, R2 ;  /* 0x0000000903037227 */ /* 0x000fe200078e0002 */
[----:B------:R-:W-:Y:S02]  /*1c5a0*/  IABS R2, R7 ;  /* 0x0000000700027213 */ /* 0x000fe40000000000 */
[----:B------:R-:W-:Y:S02]  /*1c5b0*/  IABS R9, R0 ;  /* 0x0000000000097213 */ /* 0x000fe40000000000 */
[----:B------:R-:W-:-:S03]  /*1c5c0*/  IADD3 R2, RZ, -R2, RZ ;  /* 0x80000002ff027210 */ /* 0x000fc60007ffe0ff */
[----:B------:R-:W-:-:S04]  /*1c5d0*/  IMAD.HI.U32 R6, R3, R9, RZ ;  /* 0x0000000903067227 */ /* 0x000fc800078e00ff */
[----:B------:R-:W-:Y:S02]  /*1c5e0*/  VIADD R3, R12, 0xffffffe ;  /* 0x0ffffffe0c037836 */ /* 0x000fe40000000000 */
[----:B------:R-:W-:-:S04]  /*1c5f0*/  IMAD R9, R6, R2, R9 ;  /* 0x0000000206097224 */ /* 0x000fc800078e0209 */
[----:B------:R-:W0:Y:S01]  /*1c600*/  F2I.FTZ.U32.TRUNC.NTZ R3, R3 ;  /* 0x0000000300037305 */ /* 0x000e22000021f000 */
[----:B------:R-:W-:-:S13]  /*1c610*/  ISETP.GT.U32.AND P1, PT, R10, R9, PT ;  /* 0x000000090a00720c */ /* 0x000fda0003f24070 */
[----:B------:R-:W-:Y:S02]  /*1c620*/  @!P1 IMAD.IADD R9, R9, 0x1, -R10 ;  /* 0x0000000109099824 */ /* 0x000fe400078e0a0a */
[----:B0-----:R-:W-:Y:S02]  /*1c630*/  IMAD.MOV R2, RZ, RZ, -R3 ;  /* 0x000000ffff027224 */ /* 0x001fe400078e0a03 */
[----:B------:R-:W-:Y:S01]  /*1c640*/  @!P1 VIADD R6, R6, 0x1 ;  /* 0x0000000106069836 */ /* 0x000fe20000000000 */
[----:B------:R-:W-:Y:S01]  /*1c650*/  ISETP.GE.U32.AND P0, PT, R9, R10, PT ;  /* 0x0000000a0900720c */ /* 0x000fe20003f06070 */
[----:B------:R-:W-:Y:S01]  /*1c660*/  IMAD R9, R2, R5, RZ ;  /* 0x0000000502097224 */ /* 0x000fe200078e02ff */
[----:B------:R-:W-:Y:S01]  /*1c670*/  ISETP.NE.AND P1, PT, R7, RZ, PT ;  /* 0x000000ff0700720c */ /* 0x000fe20003f25270 */
        /* <DEDUP_REMOVED lines=15> */
[-C--:B------:R-:W-:Y:S01]  /*1c770*/  @!P1 IADD3 R2, R2, -R5.reuse, RZ ;  /* 0x8000000502029210 */ /* 0x080fe20007ffe0ff */
[----:B------:R-:W-:Y:S01]  /*1c780*/  @!P1 VIADD R9, R9, 0x1 ;  /* 0x0000000109099836 */ /* 0x000fe20000000000 */
        /* <DEDUP_REMOVED lines=9> */
[----:B------:R-:W-:-:S04]  /*1c820*/  IMAD R18, R4, R3, R6 ;  /* 0x0000000304127224 */ /* 0x000fc800078e0206 */
[----:B------:R-:W-:Y:S01]  /*1c830*/  IMAD R18, R18, 0x10000, R9 ;  /* 0x0001000012127824 */ /* 0x000fe200078e0209 */
[----:B------:R-:W-:Y:S06]  /*1c840*/  BRA `(.L_x_795) ;  /* 0x00000000001c7947 */ /* 0x000fec0003800000 */
.L_x_789:
[----:B------:R-:W-:Y:S01]  /*1c850*/  UMOV UR4, URZ ;  /* 0x0000003f00047c82 */ /* 0x000fe20008000000 */
[----:B------:R-:W-:Y:S01]  /*1c860*/  UMOV UR5, URZ ;  /* 0x0000003f00057c82 */ /* 0x000fe20008000000 */
[----:B------:R-:W-:Y:S01]  /*1c870*/  ULDC UR6, c[0x0][0xc3c] ;  /* 0x00030f0000067ab9 */ /* 0x000fe20000000800 */
[----:B------:R-:W-:Y:S01]  /*1c880*/  MOV R16, R0 ;  /* 0x0000000000107202 */ /* 0x000fe20000000f00 */
[----:B------:R-:W-:Y:S02]  /*1c890*/  IMAD.U32 R17, RZ, RZ, UR4 ;  /* 0x00000004ff117e24 */ /* 0x000fe4000f8e00ff */
[----:B------:R-:W-:Y:S02]  /*1c8a0*/  IMAD.U32 R18, RZ, RZ, UR5 ;  /* 0x00000005ff127e24 */ /* 0x000fe4000f8e00ff */
[----:B------:R-:W-:-:S07]  /*1c8b0*/  IMAD.U32 R19, RZ, RZ, UR6 ;  /* 0x00000006ff137e24 */ /* 0x000fce000f8e00ff */
.L_x_795:
        /* <DEDUP_REMOVED lines=10> */
.L_x_786:
[----:B------:R-:W-:Y:S02]  /*1c960*/  ULDC UR4, c[0x0][0xc3c] ;  /* 0x00030f0000047ab9 */ /* 0x000fe40000000800 */
[----:B-1----:R-:W-:-:S13]  /*1c970*/  ISETP.GE.AND P0, PT, R19, UR4, PT ;  /* 0x0000000413007c0c */ /* 0x002fda000bf06270 */
[----:B------:R-:W-:Y:S05]  /*1c980*/  @!P0 BRA `(.L_x_796) ;  /* 0xffffffa000608947 */ /* 0x000fea000383ffff */
[----:B------:R-:W-:Y:S05]  /*1c990*/  BSYNC B8 ;  /* 0x0000000000087941 */ /* 0x000fea0003800000 */
.L_x_695:
[----:B------:R-:W3:Y:S01]  /*1c9a0*/  LDL.LU R0, [R1+0x24] ;  /* 0x0000240001007983 */ /* 0x000ee20000300800 */
[----:B------:R-:W-:Y:S01]  /*1c9b0*/  BSSY B0, `(.L_x_797) ;  /* 0x000000b000007945 */ /* 0x000fe20003800000 */
[----:B------:R-:W1:Y:S01]  /*1c9c0*/  S2R R5, SR_CgaCtaId ;  /* 0x0000000000057919 */ /* 0x000e620000008800 */
[----:B---3--:R-:W-:-:S05]  /*1c9d0*/  VIADD R0, R0, 0x1 ;  /* 0x0000000100007836 */ /* 0x008fca0000000000 */
[----:B0-----:R-:W-:-:S04]  /*1c9e0*/  LEA.HI R2, R0, R0, RZ, 0x1 ;  /* 0x0000000000027211 */ /* 0x001fc800078f08ff */
[----:B------:R-:W-:Y:S02]  /*1c9f0*/  LOP3.LUT R3, R2, 0xfffffffe, RZ, 0xc0, !PT ;  /* 0xfffffffe02037812 */ /* 0x000fe400078ec0ff */
[----:B------:R-:W-:-:S03]  /*1ca00*/  MOV R2, 0x400 ;  /* 0x0000040000027802 */ /* 0x000fc60000000f00 */
[----:B------:R-:W-:Y:S01]  /*1ca10*/  IMAD.IADD R0, R0, 0x1, -R3 ;  /* 0x0000000100007824 */ /* 0x000fe200078e0a03 */
[----:B-1----:R-:W-:-:S04]  /*1ca20*/  LEA R4, R5, R2, 0x18 ;  /* 0x0000000205047211 */ /* 0x002fc800078ec0ff */
[----:B------:R-:W-:-:S04]  /*1ca30*/  SHF.L.U32 R0, R0, 0x1f, RZ ;  /* 0x0000001f00007819 */ /* 0x000fc800000006ff */
[----:B------:R-:W0:Y:S02]  /*1ca40*/  SYNCS.PHASECHK.TRANS64.TRYWAIT P0, [R4+URZ+0x28820], R0 ;  /* 0x02882000040075a7 */ /* 0x000e24000800017f */
[----:B0-----:R-:W-:Y:S05]  /*1ca50*/  @!P0 BRA `(.L_x_798) ;  /* 0x0000006400148947 */ /* 0x001fea0003800000 */
.L_x_1046:
[----:B------:R-:W-:Y:S05]  /*1ca60*/  BSYNC B0 ;  /* 0x0000000000007941 */ /* 0x000fea0003800000 */
.L_x_797:
[----:B------:R-:W-:-:S03]  /*1ca70*/  UMOV UR4, 0xffffffff ;  /* 0xffffffff00047882 */ /* 0x000fc60000000000 */
[----:B------:R-:W-:Y:S05]  /*1ca80*/  BRA.DIV UR4, `(.L_x_799) ;  /* 0x00000066041c7947 */ /* 0x000fea000b800000 */
[----:B0-----:R-:W0:Y:S02]  /*1ca90*/  S2R R0, SR_TID.X ;  /* 0x0000000000007919 */ /* 0x001e240000002100 */
[----:B0-----:R-:W-:-:S04]  /*1caa0*/  SHF.R.U32.HI R0, RZ, 0x5, R0 ;  /* 0x00000005ff007819 */ /* 0x001fc80000011600 */
[----:B------:R-:W-:-:S05]  /*1cab0*/  LOP3.LUT R0, R0, 0x3, RZ, 0xc0, !PT ;  /* 0x0000000300007812 */ /* 0x000fca00078ec0ff */
[----:B------:R0:W1:Y:S02]  /*1cac0*/  SHFL.IDX PT, R14, R0, RZ, 0x1f ;  /* 0x00001fff000e7589 */ /* 0x00006400000e0000 */
.L_x_1049:
[----:B-1----:R-:W-:-:S13]  /*1cad0*/  ISETP.NE.AND P0, PT, R14, RZ, PT ;  /* 0x000000ff0e00720c */ /* 0x002fda0003f05270 */
[----:B------:R-:W-:Y:S05]  /*1cae0*/  @P0 BRA `(.L_x_478) ;  /* 0x0000000000880947 */ /* 0x000fea0003800000 */
[----:B------:R-:W-:-:S03]  /*1caf0*/  UMOV UR4, 0xffffffff ;  /* 0xffffffff00047882 */ /* 0x000fc60000000000 */
[----:B------:R-:W-:Y:S05]  /*1cb00*/  BRA.DIV UR4, `(.L_x_800) ;  /* 0x0000006604307947 */ /* 0x000fea000b800000 */
[----:B------:R-:W-:-:S13]  /*1cb10*/  ELECT P6, URZ, PT ;  /* 0x00000000003f782f */ /* 0x000fda00038c0000 */
.L_x_1052:
[----:B------:R-:W-:Y:S05]  /*1cb20*/  @!P6 BRA `(.L_x_478) ;  /* 0x000000000078e947 */ /* 0x000fea0003800000 */
[----:B------:R-:W-:-:S06]  /*1cb30*/  ULOP3.LUT UR4, UR36, 0x2, URZ, 0xfc, !UPT ;  /* 0x0000000224047892 */ /* 0x000fcc000f8efc3f */
[----:B0-----:R-:W-:-:S05]  /*1cb40*/  IMAD.U32 R0, RZ, RZ, UR4 ;  /* 0x00000004ff007e24 */ /* 0x001fca000f8e00ff */
[----:B------:R-:W-:-:S13]  /*1cb50*/  ISETP.NE.AND P0, PT, R0, 0x3, PT ;  /* 0x000000030000780c */ /* 0x000fda0003f05270 */
[----:B------:R-:W-:Y:S05]  /*1cb60*/  @!P0 BRA `(.L_x_801) ;  /* 0x0000000000048947 */ /* 0x000fea0003800000 */
[----:B------:R-:W-:Y:S01]  /*1cb70*/  BPT.TRAP 0x1 ;  /* 0x000000040000795c */ /* 0x000fe20000300000 */
.L_x_801:
[C---:B------:R-:W-:Y:S01]  /*1cb80*/  IMAD R5, R25.reuse, 0x8, R4 ;  /* 0x0000000819057824 */ /* 0x040fe200078e0204 */
[----:B------:R-:W-:Y:S01]  /*1cb90*/  SHF.L.U32 R0, R28, 0x1f, RZ ;  /* 0x0000001f1c007819 */ /* 0x000fe200000006ff */
[----:B------:R-:W-:-:S03]  /*1cba0*/  VIADD R25, R25, 0x1 ;  /* 0x0000000119197836 */ /* 0x000fc60000000000 */
[----:B------:R-:W0:Y:S02]  /*1cbb0*/  SYNCS.PHASECHK.TRANS64.TRYWAIT P1, [R5+URZ+0x28840], R0 ;  /* 0x02884000050075a7 */ /* 0x000e24000802017f */
[----:B------:R-:W-:-:S04]  /*1cbc0*/  ISETP.NE.AND P2, PT, R25, 0x2, PT ;  /* 0x000000021900780c */ /* 0x000fc80003f45270 */
[----:B------:R-:W-:Y:S01]  /*1cbd0*/  SEL R3, RZ, 0x1, P2 ;  /* 0x00000001ff037807 */ /* 0x000fe20001000000 */
[----:B0-----:R-:W-:Y:S08]  /*1cbe0*/  @!P1 BRA `(.L_x_802) ;  /* 0x0000006400189947 */ /* 0x001ff00003800000 */
.L_x_1053:
[----:B------:R-:W-:Y:S02]  /*1cbf0*/  SEL R25, R25, RZ, P2 ;  /* 0x000000ff19197207 */ /* 0x000fe40001000000 */
[----:B------:R-:W-:Y:S01]  /*1cc00*/  LOP3.LUT R2, R28, R3, RZ, 0x3c, !PT ;  /* 0x000000031c027212 */ /* 0x000fe200078e3cff */
[----:B------:R-:W-:Y:S06]  /*1cc10*/  @!P0 BRA `(.L_x_803) ;  /* 0x0000000000048947 */ /* 0x000fec0003800000 */
[----:B------:R-:W-:Y:S01]  /*1cc20*/  BPT.TRAP 0x1 ;  /* 0x000000040000795c */ /* 0x000fe20000300000 */
.L_x_803:
[----:B------:R-:W-:Y:S02]  /*1cc30*/  LEA R25, R25, R4, 0x3 ;  /* 0x0000000419197211 */ /* 0x000fe400078e18ff */
[----:B------:R-:W-:-:S04]  /*1cc40*/  SHF.L.U32 R2, R2, 0x1f, RZ ;  /* 0x0000001f02027819 */ /* 0x000fc800000006ff */
[----:B------:R-:W1:Y:S02]  /*1cc50*/  SYNCS.PHASECHK.TRANS64.TRYWAIT P1, [R25+URZ+0x28840], R2 ;  /* 0x02884002190075a7 */ /* 0x000e64000802017f */
[----:B-1----:R-:W-:Y:S05]  /*1cc60*/  @!P1 BRA `(.L_x_804) ;  /* 0x00000064000c9947 */ /* 0x002fea0003800000 */
.L_x_1054:
[----:B------:R-:W-:Y:S05]  /*1cc70*/  @!P0 BRA `(.L_x_805) ;  /* 0x0000000000048947 */ /* 0x000fea0003800000 */
[----:B------:R-:W-:Y:S01]  /*1cc80*/  BPT.TRAP 0x1 ;  /* 0x000000040000795c */ /* 0x000fe20000300000 */
.L_x_805:
[----:B------:R-:W3:Y:S02]  /*1cc90*/  SYNCS.PHASECHK.TRANS64.TRYWAIT P1, [R5+URZ+0x28860], R0 ;  /* 0x02886000050075a7 */ /* 0x000ee4000802017f */
[----:B---3--:R-:W-:Y:S05]  /*1cca0*/  @!P1 BRA `(.L_x_806) ;  /* 0x0000006400109947 */ /* 0x008fea0003800000 */
.L_x_1055:
[----:B------:R-:W-:Y:S05]  /*1ccb0*/  @!P0 BRA `(.L_x_807) ;  /* 0x0000000000048947 */ /* 0x000fea0003800000 */
[----:B------:R-:W-:Y:S01]  /*1ccc0*/  BPT.TRAP 0x1 ;  /* 0x000000040000795c */ /* 0x000fe20000300000 */
.L_x_807:
[----:B----4-:R4:W0:Y:S02]  /*1ccd0*/  SYNCS.PHASECHK.TRANS64.TRYWAIT P0, [R25+URZ+0x28860], R2 ;  /* 0x02886002190075a7 */ /* 0x010824000800017f */
[----:B0-----:R-:W-:Y:S05]  /*1cce0*/  @!P0 NANOSLEEP.SYNCS 0x989680 ;  /* 0x009896800000895d */ /* 0x001fea0003900000 */
[----:B------:R-:W0:Y:S02]  /*1ccf0*/  @!P0 SYNCS.PHASECHK.TRANS64 P0, [R25+URZ+0x28860], R2 ;  /* 0x02886002190085a7 */ /* 0x000e24000800007f */
[----:B0-----:R-:W-:Y:S05]  /*1cd00*/  @!P0 BRA `(.L_x_807) ;  /* 0xfffffffc00f08947 */ /* 0x001fea000383ffff */
.L_x_478:
[----:B------:R-:W-:Y:S05]  /*1cd10*/  BSYNC B9 ;  /* 0x0000000000097941 */ /* 0x000fea0003800000 */
.L_x_475:
[----:B------:R-:W-:Y:S05]  /*1cd20*/  EXIT ;  /* 0x000000000000794d */ /* 0x000fea0003800000 */
.L_x_502:
[----:B0-----:R0:W1:Y:S02]  /*1cd30*/  SYNCS.PHASECHK.TRANS64.TRYWAIT P6, [R90+URZ+0x28890], R101 ;  /* 0x028890655a0075a7 */ /* 0x00106400080c017f */
[----:B-1----:R-:W-:Y:S05]  /*1cd40*/  @!P6 NANOSLEEP.SYNCS 0x989680 ;  /* 0x009896800000e95d */ /* 0x002fea0003900000 */
[----:B------:R-:W1:Y:S02]  /*1cd50*/  @!P6 SYNCS.PHASECHK.TRANS64 P6, [R90+URZ+0x28890], R101 ;  /* 0x028890655a00e5a7 */ /* 0x000e6400080c007f */
[----:B-1----:R-:W-:Y:S05]  /*1cd60*/  @!P6 BRA `(.L_x_502) ;  /* 0xfffffffc00f0e947 */ /* 0x002fea000383ffff */
[----:B------:R-:W-:Y:S05]  /*1cd70*/  BRA `(.L_x_808) ;  /* 0xfffffe6400b47947 */ /* 0x000fea000383ffff */
.L_x_503:
[----:B------:R-:W-:Y:S01]  /*1cd80*/  BSSY B1, `(.L_x_809) ;  /* 0x0000008000017945 */ /* 0x000fe20003800000 */
[----:B------:R-:W-:Y:S02]  /*1cd90*/  IMAD.MOV.U32 R13, RZ, RZ, R106 ;  /* 0x000000ffff0d7224 */ /* 0x000fe400078e006a */
[----:B------:R-:W-:Y:S02]  /*1cda0*/  IMAD.MOV.U32 R12, RZ, RZ, RZ ;  /* 0x000000ffff0c7224 */ /* 0x000fe400078e00ff */
[----:B------:R-:W-:Y:S02]  /*1cdb0*/  IMAD.MOV.U32 R11, RZ, RZ, 0x181f ;  /* 0x0000181fff0b7424 */ /* 0x000fe400078e00ff */
[----:B------:R-:W-:-:S07]  /*1cdc0*/  IMAD.MOV.U32 R15, RZ, RZ, -0x1 ;  /* 0xffffffffff0f7424 */ /* 0x000fce00078e00ff */
[----:B0-----:R-:W-:Y:S05]  /*1cdd0*/  WARPSYNC.COLLECTIVE R15, `(.L_x_810) ;  /* 0x000000000f087348 */ /* 0x001fea0003c00000 */
[----:B------:R1:W2:Y:S02]  /*1cde0*/  SHFL.IDX P6, R14, R13, R12, R11 ;  /* 0x0000000c0d0e7389 */ /* 0x0002a400000c000b */
[----:B012---:R-:W-:Y:S01]  /*1cdf0*/  ENDCOLLECTIVE ;  /* 0x000000000000791b */ /* 0x007fe20003800000 */
.L_x_810:
[----:B------:R-:W-:Y:S05]  /*1ce00*/  BSYNC B1 ;  /* 0x0000000000017941 */ /* 0x000fea0003800000 */
.L_x_809:
[----:B------:R-:W-:Y:S01]  /*1ce10*/  IMAD.MOV.U32 R13, RZ, RZ, R107 ;  /* 0x000000ffff0d7224 */ /* 0x000fe200078e006b */
[----:B------:R-:W-:Y:S01]  /*1ce20*/  MOV R15, 0xffffffff ;  /* 0xffffffff000f7802 */ /* 0x000fe20000000f00 */
[----:B------:R-:W-:Y:S02]  /*1ce30*/  IMAD.MOV.U32 R12, RZ, RZ, RZ ;  /* 0x000000ffff0c7224 */ /* 0x000fe400078e00ff */
[----:B------:R-:W-:Y:S02]  /*1ce40*/  IMAD.MOV.U32 R11, RZ, RZ, 0x181f ;  /* 0x0000181fff0b7424 */ /* 0x000fe400078e00ff */
[----:B------:R-:W-:-:S07]  /*1ce50*/  IMAD.MOV.U32 R75, RZ, RZ, R14 ;  /* 0x000000ffff4b7224 */ /* 0x000fce00078e000e */
[----:B------:R-:W-:Y:S05]  /*1ce60*/  WARPSYNC.COLLECTIVE R15, `(.L_x_811) ;  /* 0x000000000f087348 */ /* 0x000fea0003c00000 */
[----:B------:R0:W1:Y:S02]  /*1ce70*/  SHFL.IDX P6, R14, R13, R12, R11 ;  /* 0x0000000c0d0e7389 */ /* 0x00006400000c000b */
[----:B01----:R-:W-:Y:S01]  /*1ce80*/  ENDCOLLECTIVE ;  /* 0x000000000000791b */ /* 0x003fe20003800000 */
.L_x_811:
[----:B------:R-:W-:Y:S01]  /*1ce90*/  IMAD.MOV.U32 R74, RZ, RZ, R14 ;  /* 0x000000ffff4a7224 */ /* 0x000fe200078e000e */
[----:B------:R-:W-:Y:S06]  /*1cea0*/  BRA `(.L_x_812) ;  /* 0xfffffe64007c7947 */ /* 0x000fec000383ffff */
.L_x_512:
[----:B------:R-:W-:Y:S01]  /*1ceb0*/  BSSY B1, `(.L_x_813) ;  /* 0x0000008000017945 */ /* 0x000fe20003800000 */
[----:B0---4-:R-:W-:Y:S02]  /*1cec0*/  IMAD.MOV.U32 R13, RZ, RZ, R106 ;  /* 0x000000ffff0d7224 */ /* 0x011fe400078e006a */
[----:B------:R-:W-:Y:S02]  /*1ced0*/  IMAD.MOV.U32 R12, RZ, RZ, 0x1 ;  /* 0x00000001ff0c7424 */ /* 0x000fe400078e00ff */
[----:B------:R-:W-:Y:S02]  /*1cee0*/  IMAD.MOV.U32 R11, RZ, RZ, 0x181f ;  /* 0x0000181fff0b7424 */ /* 0x000fe400078e00ff */
[----:B------:R-:W-:-:S07]  /*1cef0*/  IMAD.MOV.U32 R15, RZ, RZ, -0x1 ;  /* 0xffffffffff0f7424 */ /* 0x000fce00078e00ff */
[----:B-123--:R-:W-:Y:S05]  /*1cf00*/  WARPSYNC.COLLECTIVE R15, `(.L_x_814) ;  /* 0x000000000f087348 */ /* 0x00efea0003c00000 */
[----:B------:R0:W4:Y:S02]  /*1cf10*/  SHFL.IDX P6, R14, R13, R12, R11 ;  /* 0x0000000c0d0e7389 */ /* 0x00012400000c000b */
[----:B01234-:R-:W-:Y:S01]  /*1cf20*/  ENDCOLLECTIVE ;  /* 0x000000000000791b */ /* 0x01ffe20003800000 */
.L_x_814:
[----:B------:R-:W-:Y:S05]  /*1cf30*/  BSYNC B1 ;  /* 0x0000000000017941 */ /* 0x000fea0003800000 */
.L_x_813:
[----:B------:R-:W-:Y:S01]  /*1cf40*/  IMAD.MOV.U32 R13, RZ, RZ, R107 ;  /* 0x000000ffff0d7224 */ /* 0x000fe200078e006b */
[----:B------:R-:W-:Y:S01]  /*1cf50*/  MOV R11, 0x181f ;  /* 0x0000181f000b7802 */ /* 0x000fe20000000f00 */
[----:B------:R-:W-:Y:S02]  /*1cf60*/  IMAD.MOV.U32 R12, RZ, RZ, 0x1 ;  /* 0x00000001ff0c7424 */ /* 0x000fe400078e00ff */
[----:B------:R-:W-:Y:S02]  /*1cf70*/  IMAD.MOV.U32 R15, RZ, RZ, -0x1 ;  /* 0xffffffffff0f7424 */ /* 0x000fe400078e00ff */
[----:B------:R-:W-:-:S07]  /*1cf80*/  IMAD.MOV.U32 R67, RZ, RZ, R14 ;  /* 0x000000ffff437224 */ /* 0x000fce00078e000e */
[----:B------:R-:W-:Y:S05]  /*1cf90*/  WARPSYNC.COLLECTIVE R15, `(.L_x_815) ;  /* 0x000000000f087348 */ /* 0x000fea0003c00000 */
[----:B------:R0:W1:Y:S02]  /*1cfa0*/  SHFL.IDX P6, R14, R13, R12, R11 ;  /* 0x0000000c0d0e7389 */ /* 0x00006400000c000b */
[----:B01----:R-:W-:Y:S01]  /*1cfb0*/  ENDCOLLECTIVE ;  /* 0x000000000000791b */ /* 0x003fe20003800000 */
.L_x_815:
[----:B------:R-:W-:Y:S01]  /*1cfc0*/  IMAD.MOV.U32 R66, RZ, RZ, R14 ;  /* 0x000000ffff427224 */ /* 0x000fe200078e000e */
[----:B------:R-:W-:Y:S06]  /*1cfd0*/  BRA `(.L_x_816) ;  /* 0xfffffe6c000c7947 */ /* 0x000fec000383ffff */
.L_x_521:
        /* <DEDUP_REMOVED lines=8> */
.L_x_818:
[----:B------:R-:W-:Y:S05]  /*1d060*/  BSYNC B1 ;  /* 0x0000000000017941 */ /* 0x000fea0003800000 */
.L_x_817:
        /* <DEDUP_REMOVED lines=8> */
.L_x_819:
[----:B------:R-:W-:Y:S01]  /*1d0f0*/  IMAD.MOV.U32 R58, RZ, RZ, R14 ;  /* 0x000000ffff3a7224 */ /* 0x000fe200078e000e */
[----:B------:R-:W-:Y:S06]  /*1d100*/  BRA `(.L_x_820) ;  /* 0xfffffe7000a07947 */ /* 0x000fec000383ffff */
.L_x_530:
        /* <DEDUP_REMOVED lines=8> */
.L_x_822:
[----:B------:R-:W-:Y:S05]  /*1d190*/  BSYNC B1 ;  /* 0x0000000000017941 */ /* 0x000fea0003800000 */
.L_x_821:
[----:B------:R-:W-:Y:S01]  /*1d1a0*/  MOV R13, R107 ;  /* 0x0000006b000d7202 */ /* 0x000fe20000000f00 */
[----:B------:R-:W-:Y:S02]  /*1d1b0*/  IMAD.MOV.U32 R12, RZ, RZ, 0x3 ;  /* 0x00000003ff0c7424 */ /* 0x000fe400078e00ff */
[----:B------:R-:W-:Y:S02]  /*1d1c0*/  IMAD.MOV.U32 R11, RZ, RZ, 0x181f ;  /* 0x0000181fff0b7424 */ /* 0x000fe400078e00ff */
[----:B------:R-:W-:Y:S02]  /*1d1d0*/  IMAD.MOV.U32 R15, RZ, RZ, -0x1 ;  /* 0xffffffffff0f7424 */ /* 0x000fe400078e00ff */
[----:B------:R-:W-:-:S07]  /*1d1e0*/  IMAD.MOV.U32 R51, RZ, RZ, R14 ;  /* 0x000000ffff337224 */ /* 0x000fce00078e000e */
[----:B------:R-:W-:Y:S05]  /*1d1f0*/  WARPSYNC.COLLECTIVE R15, `(.L_x_823) ;  /* 0x000000000f087348 */ /* 0x000fea0003c00000 */
[----:B------:R0:W1:Y:S02]  /*1d200*/  SHFL.IDX P6, R14, R13, R12, R11 ;  /* 0x0000000c0d0e7389 */ /* 0x00006400000c000b */
[----:B01----:R-:W-:Y:S01]  /*1d210*/  ENDCOLLECTIVE ;  /* 0x000000000000791b */ /* 0x003fe20003800000 */
.L_x_823:
[----:B------:R-:W-:Y:S01]  /*1d220*/  IMAD.MOV.U32 R107, RZ, RZ, R14 ;  /* 0x000000ffff6b7224 */ /* 0x000fe200078e000e */
[----:B------:R-:W-:Y:S06]  /*1d230*/  BRA `(.L_x_824) ;  /* 0xfffffe7800307947 */ /* 0x000fec000383ffff */
.L_x_542:
[----:B-1----:R1:W2:Y:S02]  /*1d240*/  SYNCS.PHASECHK.TRANS64.TRYWAIT P4, [R90+URZ+0x28890], R101 ;  /* 0x028890655a0075a7 */ /* 0x0022a4000808017f */
[----:B--2---:R-:W-:Y:S05]  /*1d250*/  @!P4 NANOSLEEP.SYNCS 0x989680 ;  /* 0x009896800000c95d */ /* 0x004fea0003900000 */
[----:B------:R-:W2:Y:S02]  /*1d260*/  @!P4 SYNCS.PHASECHK.TRANS64 P4, [R90+URZ+0x28890], R101 ;  /* 0x028890655a00c5a7 */ /* 0x000ea4000808007f */
[----:B--2---:R-:W-:Y:S05]  /*1d270*/  @!P4 BRA `(.L_x_542) ;  /* 0xfffffffc00f0c947 */ /* 0x004fea000383ffff */
[----:B------:R-:W-:Y:S05]  /*1d280*/  BRA `(.L_x_825) ;  /* 0xfffffe8800687947 */ /* 0x000fea000383ffff */
.L_x_543:
[----:B------:R-:W-:Y:S01]  /*1d290*/  BSSY B1, `(.L_x_826) ;  /* 0x0000008000017945 */ /* 0x000fe20003800000 */
[----:B------:R-:W-:Y:S02]  /*1d2a0*/  IMAD.MOV.U32 R13, RZ, RZ, R106 ;  /* 0x000000ffff0d7224 */ /* 0x000fe400078e006a */
[----:B------:R-:W-:Y:S02]  /*1d2b0*/  IMAD.MOV.U32 R12, RZ, RZ, RZ ;  /* 0x000000ffff0c7224 */ /* 0x000fe400078e00ff */
[----:B------:R-:W-:Y:S02]  /*1d2c0*/  IMAD.MOV.U32 R11, RZ, RZ, 0x181f ;  /* 0x0000181fff0b7424 */ /* 0x000fe400078e00ff */
[----:B------:R-:W-:-:S07]  /*1d2d0*/  IMAD.MOV.U32 R15, RZ, RZ, -0x1 ;  /* 0xffffffffff0f7424 */ /* 0x000fce00078e00ff */
[----:B-1----:R-:W-:Y:S05]  /*1d2e0*/  WARPSYNC.COLLECTIVE R15, `(.L_x_827) ;  /* 0x000000000f087348 */ /* 0x002fea0003c00000 */
[----:B------:R0:W2:Y:S02]  /*1d2f0*/  SHFL.IDX P6, R14, R13, R12, R11 ;  /* 0x0000000c0d0e7389 */ /* 0x0000a400000c000b */
[----:B012---:R-:W-:Y:S01]  /*1d300*/  ENDCOLLECTIVE ;  /* 0x000000000000791b */ /* 0x007fe20003800000 */
.L_x_827:
[----:B------:R-:W-:Y:S05]  /*1d310*/  BSYNC B1 ;  /* 0x0000000000017941 */ /* 0x000fea0003800000 */
.L_x_826:
[----:B------:R-:W-:Y:S01]  /*1d320*/  IMAD.MOV.U32 R13, RZ, RZ, R107 ;  /* 0x000000ffff0d7224 */ /* 0x000fe200078e006b */
[----:B------:R-:W-:Y:S01]  /*1d330*/  MOV R105, R14 ;  /* 0x0000000e00697202 */ /* 0x000fe20000000f00 */
[----:B------:R-:W-:Y:S02]  /*1d340*/  IMAD.MOV.U32 R12, RZ, RZ, RZ ;  /* 0x000000ffff0c7224 */ /* 0x000fe400078e00ff */
[----:B------:R-:W-:Y:S02]  /*1d350*/  IMAD.MOV.U32 R11, RZ, RZ, 0x181f ;  /* 0x0000181fff0b7424 */ /* 0x000fe400078e00ff */
[----:B------:R-:W-:-:S07]  /*1d360*/  IMAD.MOV.U32 R15, RZ, RZ, -0x1 ;  /* 0xffffffffff0f7424 */ /* 0x000fce00078e00ff */
[----:B------:R-:W-:Y:S05]  /*1d370*/  WARPSYNC.COLLECTIVE R15, `(.L_x_828) ;  /* 0x000000000f087348 */ /* 0x000fea0003c00000 */
[----:B------:R0:W1:Y:S02]  /*1d380*/  SHFL.IDX P6, R14, R13, R12, R11 ;  /* 0x0000000c0d0e7389 */ /* 0x00006400000c000b */
[----:B01----:R-:W-:Y:S01]  /*1d390*/  ENDCOLLECTIVE ;  /* 0x000000000000791b */ /* 0x003fe20003800000 */
.L_x_828:
[----:B------:R-:W-:Y:S01]  /*1d3a0*/  IMAD.MOV.U32 R104, RZ, RZ, R14 ;  /* 0x000000ffff687224 */ /* 0x000fe200078e000e */
[----:B------:R-:W-:Y:S06]  /*1d3b0*/  BRA `(.L_x_829) ;  /* 0xfffffe8800347947 */ /* 0x000fec000383ffff */
.L_x_548:
[----:B------:R-:W-:Y:S01]  /*1d3c0*/  BSSY B1, `(.L_x_830) ;  /* 0x0000008000017945 */ /* 0x000fe20003800000 */
[----:B----4-:R-:W-:Y:S01]  /*1d3d0*/  IMAD.MOV.U32 R13, RZ, RZ, R106 ;  /* 0x000000ffff0d7224 */ /* 0x010fe200078e006a */
[----:B------:R-:W-:Y:S01]  /*1d3e0*/  MOV R15, 0xffffffff ;  /* 0xffffffff000f7802 */ /* 0x000fe20000000f00 */
[----:B------:R-:W-:Y:S02]  /*1d3f0*/  IMAD.MOV.U32 R12, RZ, RZ, 0x1 ;  /* 0x00000001ff0c7424 */ /* 0x000fe400078e00ff */
[----:B------:R-:W-:-:S07]  /*1d400*/  IMAD.MOV.U32 R11, RZ, RZ, 0x181f ;  /* 0x0000181fff0b7424 */ /* 0x000fce00078e00ff */
[----:B0123--:R-:W-:Y:S05]  /*1d410*/  WARPSYNC.COLLECTIVE R15, `(.L_x_831) ;  /* 0x000000000f087348 */ /* 0x00ffea0003c00000 */
[----:B------:R4:W0:Y:S02]  /*1d420*/  SHFL.IDX P6, R14, R13, R12, R11 ;  /* 0x0000000c0d0e7389 */ /* 0x00082400000c000b */
[----:B01234-:R-:W-:Y:S01]  /*1d430*/  ENDCOLLECTIVE ;  /* 0x000000000000791b */ /* 0x01ffe20003800000 */
.L_x_831:
[----:B------:R-:W-:Y:S05]  /*1d440*/  BSYNC B1 ;  /* 0x0000000000017941 */ /* 0x000fea0003800000 */
.L_x_830:
[----:B------:R-:W-:Y:S02]  /*1d450*/  IMAD.MOV.U32 R13, RZ, RZ, R107 ;  /* 0x000000ffff0d7224 */ /* 0x000fe400078e006b */
[----:B------:R-:W-:Y:S02]  /*1d460*/  IMAD.MOV.U32 R12, RZ, RZ, 0x1 ;  /* 0x00000001ff0c7424 */ /* 0x000fe400078e00ff */
[----:B------:R-:W-:Y:S02]  /*1d470*/  IMAD.MOV.U32 R11, RZ, RZ, 0x181f ;  /* 0x0000181fff0b7424 */ /* 0x000fe400078e00ff */
[----:B------:R-:W-:Y:S02]  /*1d480*/  IMAD.MOV.U32 R15, RZ, RZ, -0x1 ;  /* 0xffffffffff0f7424 */ /* 0x000fe400078e00ff */
[----:B------:R-:W-:-:S07]  /*1d490*/  IMAD.MOV.U32 R47, RZ, RZ, R14 ;  /* 0x000000ffff2f7224 */ /* 0x000fce00078e000e */
[----:B------:R-:W-:Y:S05]  /*1d4a0*/  WARPSYNC.COLLECTIVE R15, `(.L_x_832) ;  /* 0x000000000f087348 */ /* 0x000fea0003c00000 */
[----:B------:R0:W1:Y:S02]  /*1d4b0*/  SHFL.IDX P6, R14, R13, R12, R11 ;  /* 0x0000000c0d0e7389 */ /* 0x00006400000c000b */
[----:B01----:R-:W-:Y:S01]  /*1d4c0*/  ENDCOLLECTIVE ;  /* 0x000000000000791b */ /* 0x003fe20003800000 */
.L_x_832:
[----:B------:R-:W-:Y:S01]  /*1d4d0*/  IMAD.MOV.U32 R46, RZ, RZ, R14 ;  /* 0x000000ffff2e7224 */ /* 0x000fe200078e000e */
[----:B------:R-:W-:Y:S06]  /*1d4e0*/  BRA `(.L_x_833) ;  /* 0xfffffe8c00e87947 */ /* 0x000fec000383ffff */
.L_x_553:
[----:B------:R-:W-:Y:S01]  /*1d4f0*/  BSSY B1, `(.L_x_834) ;  /* 0x0000008000017945 */ /* 0x000fe20003800000 */
[----:B0---4-:R-:W-:Y:S01]  /*1d500*/  IMAD.MOV.U32 R13, RZ, RZ, R106 ;  /* 0x000000ffff0d7224 */ /* 0x011fe200078e006a */
[----:B------:R-:W-:Y:S01]  /*1d510*/  MOV R11, 0x181f ;  /* 0x0000181f000b7802 */ /* 0x000fe20000000f00 */
[----:B------:R-:W-:Y:S02]  /*1d520*/  IMAD.MOV.U32 R12, RZ, RZ, 0x2 ;  /* 0x00000002ff0c7424 */ /* 0x000fe400078e00ff */
[----:B------:R-:W-:-:S07]  /*1d530*/  IMAD.MOV.U32 R15, RZ, RZ, -0x1 ;  /* 0xffffffffff0f7424 */ /* 0x000fce00078e00ff */
[----:B-123--:R-:W-:Y:S05]  /*1d540*/  WARPSYNC.COLLECTIVE R15, `(.L_x_835) ;  /* 0x000000000f087348 */ /* 0x00efea0003c00000 */
[----:B------:R0:W4:Y:S02]  /*1d550*/  SHFL.IDX P6, R14, R13, R12, R11 ;  /* 0x0000000c0d0e7389 */ /* 0x00012400000c000b */
[----:B01234-:R-:W-:Y:S01]  /*1d560*/  ENDCOLLECTIVE ;  /* 0x000000000000791b */ /* 0x01ffe20003800000 */
.L_x_835:
[----:B------:R-:W-:Y:S05]  /*1d570*/  BSYNC B1 ;  /* 0x0000000000017941 */ /* 0x000fea0003800000 */
.L_x_834:
        /* <DEDUP_REMOVED lines=8> */
.L_x_836:
[----:B------:R-:W-:Y:S01]  /*1d600*/  IMAD.MOV.U32 R46, RZ, RZ, R14 ;  /* 0x000000ffff2e7224 */ /* 0x000fe200078e000e */
[----:B------:R-:W-:Y:S06]  /*1d610*/  BRA `(.L_x_837) ;  /* 0xfffffe94009c7947 */ /* 0x000fec000383ffff */
.L_x_558:
        /* <DEDUP_REMOVED lines=8> */
.L_x_839:
[----:B------:R-:W-:Y:S05]  /*1d6a0*/  BSYNC B1 ;  /* 0x0000000000017941 */ /* 0x000fea0003800000 */
.L_x_838:
        /* <DEDUP_REMOVED lines=8> */
.L_x_840:
[----:B------:R-:W-:Y:S01]  /*1d730*/  IMAD.MOV.U32 R107, RZ, RZ, R14 ;  /* 0x000000ffff6b7224 */ /* 0x000fe200078e000e */
[----:B------:R-:W-:Y:S06]  /*1d740*/  BRA `(.L_x_841) ;  /* 0xfffffe9c004c7947 */ /* 0x000fec000383ffff */
.L_x_563:
[----:B-1----:R1:W2:Y:S02]  /*1d750*/  SYNCS.PHASECHK.TRANS64.TRYWAIT P3, [R90+URZ+0x28890], R101 ;  /* 0x028890655a0075a7 */ /* 0x0022a4000806017f */
[----:B--2---:R-:W-:Y:S05]  /*1d760*/  @!P3 NANOSLEEP.SYNCS 0x989680 ;  /* 0x009896800000b95d */ /* 0x004fea0003900000 */
[----:B------:R-:W2:Y:S02]  /*1d770*/  @!P3 SYNCS.PHASECHK.TRANS64 P3, [R90+URZ+0x28890], R101 ;  /* 0x028890655a00b5a7 */ /* 0x000ea4000806007f */
[----:B--2---:R-:W-:Y:S05]  /*1d780*/  @!P3 BRA `(.L_x_563) ;  /* 0xfffffffc00f0b947 */ /* 0x004fea000383ffff */
[----:B------:R-:W-:Y:S05]  /*1d790*/  BRA `(.L_x_842) ;  /* 0xfffffea4005c7947 */ /* 0x000fea000383ffff */
.L_x_564:
[----:B------:R-:W-:Y:S01]  /*1d7a0*/  BSSY B1, `(.L_x_843) ;  /* 0x0000008000017945 */ /* 0x000fe20003800000 */
[----:B------:R-:W-:Y:S01]  /*1d7b0*/  MOV R13, R45 ;  /* 0x0000002d000d7202 */ /* 0x000fe20000000f00 */
[----:B------:R-:W-:Y:S02]  /*1d7c0*/  IMAD.MOV.U32 R12, RZ, RZ, RZ ;  /* 0x000000ffff0c7224 */ /* 0x000fe400078e00ff */
[----:B------:R-:W-:Y:S02]  /*1d7d0*/  IMAD.MOV.U32 R11, RZ, RZ, 0x181f ;  /* 0x0000181fff0b7424 */ /* 0x000fe400078e00ff */
[----:B------:R-:W-:-:S07]  /*1d7e0*/  IMAD.MOV.U32 R15, RZ, RZ, -0x1 ;  /* 0xffffffffff0f7424 */ /* 0x000fce00078e00ff */
[----:B-1----:R-:W-:Y:S05]  /*1d7f0*/  WARPSYNC.COLLECTIVE R15, `(.L_x_844) ;  /* 0x000000000f087348 */ /* 0x002fea0003c00000 */
[----:B------:R0:W2:Y:S02]  /*1d800*/  SHFL.IDX P6, R14, R13, R12, R11 ;  /* 0x0000000c0d0e7389 */ /* 0x0000a400000c000b */
[----:B012---:R-:W-:Y:S01]  /*1d810*/  ENDCOLLECTIVE ;  /* 0x000000000000791b */ /* 0x007fe20003800000 */
.L_x_844:
[----:B------:R-:W-:Y:S05]  /*1d820*/  BSYNC B1 ;  /* 0x0000000000017941 */ /* 0x000fea0003800000 */
.L_x_843:
[----:B------:R-:W-:Y:S02]  /*1d830*/  IMAD.MOV.U32 R13, RZ, RZ, R44 ;  /* 0x000000ffff0d7224 */ /* 0x000fe400078e002c */
[----:B------:R-:W-:Y:S02]  /*1d840*/  IMAD.MOV.U32 R12, RZ, RZ, RZ ;  /* 0x000000ffff0c7224 */ /* 0x000fe400078e00ff */
[----:B------:R-:W-:Y:S02]  /*1d850*/  IMAD.MOV.U32 R11, RZ, RZ, 0x181f ;  /* 0x0000181fff0b7424 */ /* 0x000fe400078e00ff */
[----:B------:R-:W-:Y:S02]  /*1d860*/  IMAD.MOV.U32 R15, RZ, RZ, -0x1 ;  /* 0xffffffffff0f7424 */ /* 0x000fe400078e00ff */
[----:B------:R-:W-:-:S07]  /*1d870*/  IMAD.MOV.U32 R41, RZ, RZ, R14 ;  /* 0x000000ffff297224 */ /* 0x000fce00078e000e */
[----:B------:R-:W-:Y:S05]  /*1d880*/  WARPSYNC.COLLECTIVE R15, `(.L_x_845) ;  /* 0x000000000f087348 */ /* 0x000fea0003c00000 */
[----:B------:R0:W1:Y:S02]  /*1d890*/  SHFL.IDX P6, R14, R13, R12, R11 ;  /* 0x0000000c0d0e7389 */ /* 0x00006400000c000b */
[----:B01----:R-:W-:Y:S01]  /*1d8a0*/  ENDCOLLECTIVE ;  /* 0x000000000000791b */ /* 0x003fe20003800000 */
.L_x_845:
[----:B------:R-:W-:Y:S05]  /*1d8b0*/  BRA `(.L_x_846) ;  /* 0xfffffea4007c7947 */ /* 0x000fea000383ffff */
.L_x_567:
[----:B------:R-:W-:Y:S01]  /*1d8c0*/  BSSY B1, `(.L_x_847) ;  /* 0x0000008000017945 */ /* 0x000fe20003800000 */
[----:B----4-:R-:W-:Y:S01]  /*1d8d0*/  MOV R13, R45 ;  /* 0x0000002d000d7202 */ /* 0x010fe20000000f00 */
[----:B------:R-:W-:Y:S02]  /*1d8e0*/  IMAD.MOV.U32 R12, RZ, RZ, 0x1 ;  /* 0x00000001ff0c7424 */ /* 0x000fe400078e00ff */
[----:B------:R-:W-:Y:S02]  /*1d8f0*/  IMAD.MOV.U32 R11, RZ, RZ, 0x181f ;  /* 0x0000181fff0b7424 */ /* 0x000fe400078e00ff */
[----:B------:R-:W-:-:S07]  /*1d900*/  IMAD.MOV.U32 R15, RZ, RZ, -0x1 ;  /* 0xffffffffff0f7424 */ /* 0x000fce00078e00ff */
[----:B0123--:R-:W-:Y:S05]  /*1d910*/  WARPSYNC.COLLECTIVE R15, `(.L_x_848) ;  /* 0x000000000f087348 */ /* 0x00ffea0003c00000 */
[----:B---3--:R3:W4:Y:S02]  /*1d920*/  SHFL.IDX P6, R14, R13, R12, R11 ;  /* 0x0000000c0d0e7389 */ /* 0x00872400000c000b */
[----:B01234-:R-:W-:Y:S01]  /*1d930*/  ENDCOLLECTIVE ;  /* 0x000000000000791b */ /* 0x01ffe20003800000 */
.L_x_848:
[----:B------:R-:W-:Y:S05]  /*1d940*/  BSYNC B1 ;  /* 0x0000000000017941 */ /* 0x000fea0003800000 */
.L_x_847:
        /* <DEDUP_REMOVED lines=8> */
.L_x_849:
[----:B------:R-:W-:Y:S05]  /*1d9d0*/  BRA `(.L_x_850) ;  /* 0xfffffea4007c7947 */ /* 0x000fea000383ffff */
.L_x_570:
[----:B------:R-:W-:Y:S01]  /*1d9e0*/  BSSY B1, `(.L_x_851) ;  /* 0x0000008000017945 */ /* 0x000fe20003800000 */
[----:B---3--:R-:W-:Y:S01]  /*1d9f0*/  MOV R13, R45 ;  /* 0x0000002d000d7202 */ /* 0x008fe20000000f00 */
[----:B------:R-:W-:Y:S02]  /*1da00*/  IMAD.MOV.U32 R12, RZ, RZ, 0x2 ;  /* 0x00000002ff0c7424 */ /* 0x000fe400078e00ff */
[----:B------:R-:W-:Y:S02]  /*1da10*/  IMAD.MOV.U32 R11, RZ, RZ, 0x181f ;  /* 0x0000181fff0b7424 */ /* 0x000fe400078e00ff */
[----:B------:R-:W-:-:S07]  /*1da20*/  IMAD.MOV.U32 R15, RZ, RZ, -0x1 ;  /* 0xffffffffff0f7424 */ /* 0x000fce00078e00ff */
[----:B012-4-:R-:W-:Y:S05]  /*1da30*/  WARPSYNC.COLLECTIVE R15, `(.L_x_852) ;  /* 0x000000000f087348 */ /* 0x017fea0003c00000 */
[----:B------:R3:W0:Y:S02]  /*1da40*/  SHFL.IDX P6, R14, R13, R12, R11 ;  /* 0x0000000c0d0e7389 */ /* 0x00062400000c000b */
[----:B01234-:R-:W-:Y:S01]  /*1da50*/  ENDCOLLECTIVE ;  /* 0x000000000000791b */ /* 0x01ffe20003800000 */
.L_x_852:
[----:B------:R-:W-:Y:S05]  /*1da60*/  BSYNC B1 ;  /* 0x0000000000017941 */ /* 0x000fea0003800000 */
.L_x_851:
        /* <DEDUP_REMOVED lines=8> */
.L_x_853:
[----:B------:R-:W-:Y:S05]  /*1daf0*/  BRA `(.L_x_854) ;  /* 0xfffffea400807947 */ /* 0x000fea000383ffff */
.L_x_573:
[----:B------:R-:W-:Y:S01]  /*1db00*/  BSSY B1, `(.L_x_855) ;  /* 0x0000008000017945 */ /* 0x000fe20003800000 */
[----:B0-----:R-:W-:Y:S01]  /*1db10*/  MOV R13, R45 ;  /* 0x0000002d000d7202 */ /* 0x001fe20000000f00 */
[----:B------:R-:W-:Y:S02]  /*1db20*/  IMAD.MOV.U32 R12, RZ, RZ, 0x3 ;  /* 0x00000003ff0c7424 */ /* 0x000fe400078e00ff */
[----:B------:R-:W-:Y:S02]  /*1db30*/  IMAD.MOV.U32 R11, RZ, RZ, 0x181f ;  /* 0x0000181fff0b7424 */ /* 0x000fe400078e00ff */
[----:B------:R-:W-:-:S07]  /*1db40*/  IMAD.MOV.U32 R15, RZ, RZ, -0x1 ;  /* 0xffffffffff0f7424 */ /* 0x000fce00078e00ff */
[----:B-1234-:R-:W-:Y:S05]  /*1db50*/  WARPSYNC.COLLECTIVE R15, `(.L_x_856) ;  /* 0x000000000f087348 */ /* 0x01efea0003c00000 */
[----:B------:R0:W0:Y:S02]  /*1db60*/  SHFL.IDX P6, R14, R13, R12, R11 ;  /* 0x0000000c0d0e7389 */ /* 0x00002400000c000b */
[----:B01234-:R-:W-:Y:S01]  /*1db70*/  ENDCOLLECTIVE ;  /* 0x000000000000791b */ /* 0x01ffe20003800000 */
.L_x_856:
[----:B------:R-:W-:Y:S05]  /*1db80*/  BSYNC B1 ;  /* 0x0000000000017941 */ /* 0x000fea0003800000 */
.L_x_855:
        /* <DEDUP_REMOVED lines=8> */
.L_x_857:
[----:B------:R-:W-:Y:S05]  /*1dc10*/  BRA `(.L_x_858) ;  /* 0xfffffea400847947 */ /* 0x000fea000383ffff */
.L_x_577:
[----:B------:R0:W0:Y:S02]  /*1dc20*/  SYNCS.PHASECHK.TRANS64.TRYWAIT P4, [R90+URZ+0x288b0], R101 ;  /* 0x0288b0655a0075a7 */ /* 0x000024000808017f */
[----:B0-----:R-:W-:Y:S05]  /*1dc30*/  @!P4 NANOSLEEP.SYNCS 0x989680 ;  /* 0x009896800000c95d */ /* 0x001fea0003900000 */
[----:B------:R-:W0:Y:S02]  /*1dc40*/  @!P4 SYNCS.PHASECHK.TRANS64 P4, [R90+URZ+0x288b0], R101 ;  /* 0x0288b0655a00c5a7 */ /* 0x000e24000808007f */
[----:B0-----:R-:W-:Y:S05]  /*1dc50*/  @!P4 BRA `(.L_x_577) ;  /* 0xfffffffc00f0c947 */ /* 0x001fea000383ffff */
[----:B------:R-:W-:Y:S05]  /*1dc60*/  BRA `(.L_x_859) ;  /* 0xfffffea800007947 */ /* 0x000fea000383ffff */
.L_x_591:
[----:B------:R-:W1:Y:S01]  /*1dc70*/  S2R R5, SR_TID.X ;  /* 0x0000000000057919 */ /* 0x000e620000002100 */
[----:B------:R-:W-:Y:S01]  /*1dc80*/  BSSY B0, `(.L_x_860) ;  /* 0x000000c000007945 */ /* 0x000fe20003800000 */
[----:B------:R-:W-:Y:S02]  /*1dc90*/  IMAD.MOV.U32 R12, RZ, RZ, RZ ;  /* 0x000000ffff0c7224 */ /* 0x000fe400078e00ff */
[----:B------:R-:W-:Y:S02]  /*1dca0*/  IMAD.MOV.U32 R11, RZ, RZ, 0x1f ;  /* 0x0000001fff0b7424 */ /* 0x000fe400078e00ff */
[----:B------:R-:W-:Y:S01]  /*1dcb0*/  IMAD.MOV.U32 R15, RZ, RZ, -0x1 ;  /* 0xffffffffff0f7424 */ /* 0x000fe200078e00ff */
[----:B-1----:R-:W-:-:S04]  /*1dcc0*/  IADD3 R5, R5, -0x80, RZ ;  /* 0xffffff8005057810 */ /* 0x002fc80007ffe0ff */
[----:B------:R-:W-:-:S04]  /*1dcd0*/  SHF.R.S32.HI R4, RZ, 0x1f, R5 ;  /* 0x0000001fff047819 */ /* 0x000fc80000011405 */
[----:B------:R-:W-:-:S04]  /*1dce0*/  LEA.HI R4, R4, R5, RZ, 0x7 ;  /* 0x0000000504047211 */ /* 0x000fc800078f38ff */
[----:B------:R-:W-:-:S05]  /*1dcf0*/  SHF.R.S32.HI R4, RZ, 0x7, R4 ;  /* 0x00000007ff047819 */ /* 0x000fca0000011404 */
[----:B--2---:R-:W-:-:S07]  /*1dd00*/  IMAD.MOV.U32 R13, RZ, RZ, R4 ;  /* 0x000000ffff0d7224 */ /* 0x004fce00078e0004 */
[----:B0----5:R-:W-:Y:S05]  /*1dd10*/  WARPSYNC.COLLECTIVE R15, `(.L_x_861) ;  /* 0x000000000f087348 */ /* 0x021fea0003c00000 */
[----:B------:R1:W2:Y:S02]  /*1dd20*/  SHFL.IDX P6, R14, R13, R12, R11 ;  /* 0x0000000c0d0e7389 */ /* 0x0002a400000c000b */
[----:B012--5:R-:W-:Y:S01]  /*1dd30*/  ENDCOLLECTIVE ;  /* 0x000000000000791b */ /* 0x027fe20003800000 */
.L_x_861:
[----:B------:R-:W-:Y:S05]  /*1dd40*/  BSYNC B0 ;  /* 0x0000000000007941 */ /* 0x000fea0003800000 */
.L_x_860:
[----:B------:R-:W-:Y:S01]  /*1dd50*/  IMAD.MOV.U32 R195, RZ, RZ, R14 ;  /* 0x000000ffffc37224 */ /* 0x000fe200078e000e */
[----:B------:R-:W-:Y:S06]  /*1dd60*/  BRA `(.L_x_862) ;  /* 0xfffffeb000bc7947 */ /* 0x000fec000383ffff */
.L_x_601:
[----:B------:R-:W-:Y:S01]  /*1dd70*/  BSSY B1, `(.L_x_863) ;  /* 0x0000008000017945 */ /* 0x000fe20003800000 */
[----:B--2---:R-:W-:Y:S01]  /*1dd80*/  IMAD.MOV.U32 R13, RZ, RZ, R26 ;  /* 0x000000ffff0d7224 */ /* 0x004fe200078e001a */
[----:B------:R-:W-:Y:S01]  /*1dd90*/  MOV R15, 0xffffffff ;  /* 0xffffffff000f7802 */ /* 0x000fe20000000f00 */
[----:B------:R-:W-:Y:S02]  /*1dda0*/  IMAD.MOV.U32 R12, RZ, RZ, RZ ;  /* 0x000000ffff0c7224 */ /* 0x000fe400078e00ff */
[----:B------:R-:W-:-:S07]  /*1ddb0*/  IMAD.MOV.U32 R11, RZ, RZ, 0x181f ;  /* 0x0000181fff0b7424 */ /* 0x000fce00078e00ff */
[----:B------:R-:W-:Y:S05]  /*1ddc0*/  WARPSYNC.COLLECTIVE R15, `(.L_x_864) ;  /* 0x000000000f087348 */ /* 0x000fea0003c00000 */
[----:B------:R0:W1:Y:S02]  /*1ddd0*/  SHFL.IDX P6, R14, R13, R12, R11 ;  /* 0x0000000c0d0e7389 */ /* 0x00006400000c000b */
[----:B01----:R-:W-:Y:S01]  /*1dde0*/  ENDCOLLECTIVE ;  /* 0x000000000000791b */ /* 0x003fe20003800000 */
.L_x_864:
[----:B------:R-:W-:Y:S05]  /*1ddf0*/  BSYNC B1 ;  /* 0x0000000000017941 */ /* 0x000fea0003800000 */
.L_x_863:
        /* <DEDUP_REMOVED lines=8> */
.L_x_865:
[----:B------:R-:W-:Y:S02]  /*1de80*/  IMAD.MOV.U32 R13, RZ, RZ, R28 ;  /* 0x000000ffff0d7224 */ /* 0x000fe400078e001c */
[----:B------:R-:W-:-:S07]  /*1de90*/  IMAD.MOV.U32 R3, RZ, RZ, R14 ;  /* 0x000000ffff037224 */ /* 0x000fce00078e000e */
[----:B------:R-:W-:Y:S05]  /*1dea0*/  WARPSYNC.COLLECTIVE R15, `(.L_x_866) ;  /* 0x000000000f087348 */ /* 0x000fea0003c00000 */
[----:B------:R0:W1:Y:S02]  /*1deb0*/  SHFL.IDX P6, R14, R13, R12, R11 ;  /* 0x0000000c0d0e7389 */ /* 0x00006400000c000b */
[----:B01----:R-:W-:Y:S01]  /*1dec0*/  ENDCOLLECTIVE ;  /* 0x000000000000791b */ /* 0x003fe20003800000 */
.L_x_866:
[----:B------:R-:W-:Y:S01]  /*1ded0*/  MOV R13, R27 ;  /* 0x0000001b000d7202 */ /* 0x000fe20000000f00 */
[----:B------:R-:W-:-:S07]  /*1dee0*/  IMAD.MOV.U32 R4, RZ, RZ, R14 ;  /* 0x000000ffff047224 */ /* 0x000fce00078e000e */
[----:B------:R-:W-:Y:S05]  /*1def0*/  WARPSYNC.COLLECTIVE R15, `(.L_x_867) ;  /* 0x000000000f087348 */ /* 0x000fea0003c00000 */
[----:B------:R0:W1:Y:S02]  /*1df00*/  SHFL.IDX P6, R14, R13, R12, R11 ;  /* 0x0000000c0d0e7389 */ /* 0x00006400000c000b */
[----:B01----:R-:W-:Y:S01]  /*1df10*/  ENDCOLLECTIVE ;  /* 0x000000000000791b */ /* 0x003fe20003800000 */
.L_x_867:
[----:B------:R-:W-:Y:S05]  /*1df20*/  BRA `(.L_x_868) ;  /* 0xfffffeb400bc7947 */ /* 0x000fea000383ffff */
.L_x_605:
[----:B0-----:R0:W1:Y:S02]  /*1df30*/  SYNCS.PHASECHK.TRANS64.TRYWAIT P0, [R156+URZ+0x28800], R5 ;  /* 0x028800059c0075a7 */ /* 0x001064000800017f */
[----:B-1----:R-:W-:Y:S05]  /*1df40*/  @!P0 NANOSLEEP.SYNCS 0x989680 ;  /* 0x009896800000895d */ /* 0x002fea0003900000 */
[----:B------:R-:W1:Y:S02]  /*1df50*/  @!P0 SYNCS.PHASECHK.TRANS64 P0, [R156+URZ+0x28800], R5 ;  /* 0x028800059c0085a7 */ /* 0x000e64000800007f */
[----:B-1----:R-:W-:Y:S05]  /*1df60*/  @!P0 BRA `(.L_x_605) ;  /* 0xfffffffc00f08947 */ /* 0x002fea000383ffff */
[----:B------:R-:W-:Y:S05]  /*1df70*/  BRA `(.L_x_869) ;  /* 0xfffffeb800a07947 */ /* 0x000fea000383ffff */
.L_x_621:
[----:B------:R-:W-:Y:S01]  /*1df80*/  BSSY B1, `(.L_x_870) ;  /* 0x0000008000017945 */ /* 0x000fe20003800000 */
[----:B--2---:R-:W-:Y:S02]  /*1df90*/  IMAD.MOV.U32 R13, RZ, RZ, R26 ;  /* 0x000000ffff0d7224 */ /* 0x004fe400078e001a */
[----:B------:R-:W-:Y:S02]  /*1dfa0*/  IMAD.MOV.U32 R12, RZ, RZ, RZ ;  /* 0x000000ffff0c7224 */ /* 0x000fe400078e00ff */
[----:B------:R-:W-:Y:S02]  /*1dfb0*/  IMAD.MOV.U32 R11, RZ, RZ, 0x181f ;  /* 0x0000181fff0b7424 */ /* 0x000fe400078e00ff */
[----:B------:R-:W-:-:S07]  /*1dfc0*/  IMAD.MOV.U32 R15, RZ, RZ, -0x1 ;  /* 0xffffffffff0f7424 */ /* 0x000fce00078e00ff */
[----:B------:R-:W-:Y:S05]  /*1dfd0*/  WARPSYNC.COLLECTIVE R15, `(.L_x_871) ;  /* 0x000000000f087348 */ /* 0x000fea0003c00000 */
[----:B------:R0:W1:Y:S02]  /*1dfe0*/  SHFL.IDX P6, R14, R13, R12, R11 ;  /* 0x0000000c0d0e7389 */ /* 0x00006400000c000b */
[----:B01----:R-:W-:Y:S01]  /*1dff0*/  ENDCOLLECTIVE ;  /* 0x000000000000791b */ /* 0x003fe20003800000 */
.L_x_871:
[----:B------:R-:W-:Y:S05]  /*1e000*/  BSYNC B1 ;  /* 0x0000000000017941 */ /* 0x000fea0003800000 */
.L_x_870:
        /* <DEDUP_REMOVED lines=8> */
.L_x_872:
[----:B------:R-:W-:Y:S02]  /*1e090*/  IMAD.MOV.U32 R13, RZ, RZ, R28 ;  /* 0x000000ffff0d7224 */ /* 0x000fe400078e001c */
[----:B------:R-:W-:-:S07]  /*1e0a0*/  IMAD.MOV.U32 R3, RZ, RZ, R14 ;  /* 0x000000ffff037224 */ /* 0x000fce00078e000e */
[----:B------:R-:W-:Y:S05]  /*1e0b0*/  WARPSYNC.COLLECTIVE R15, `(.L_x_873) ;  /* 0x000000000f087348 */ /* 0x000fea0003c00000 */
[----:B------:R0:W1:Y:S02]  /*1e0c0*/  SHFL.IDX P6, R14, R13, R12, R11 ;  /* 0x0000000c0d0e7389 */ /* 0x00006400000c000b */
[----:B01----:R-:W-:Y:S01]  /*1e0d0*/  ENDCOLLECTIVE ;  /* 0x000000000000791b */ /* 0x003fe20003800000 */
.L_x_873:
[----:B------:R-:W-:Y:S02]  /*1e0e0*/  IMAD.MOV.U32 R13, RZ, RZ, R27 ;  /* 0x000000ffff0d7224 */ /* 0x000fe400078e001b */
[----:B------:R-:W-:-:S07]  /*1e0f0*/  IMAD.MOV.U32 R20, RZ, RZ, R14 ;  /* 0x000000ffff147224 */ /* 0x000fce00078e000e */
[----:B------:R-:W-:Y:S05]  /*1e100*/  WARPSYNC.COLLECTIVE R15, `(.L_x_874) ;  /* 0x000000000f087348 */ /* 0x000fea0003c00000 */
[----:B------:R0:W1:Y:S02]  /*1e110*/  SHFL.IDX P6, R14, R13, R12, R11 ;  /* 0x0000000c0d0e7389 */ /* 0x00006400000c000b */
[----:B01----:R-:W-:Y:S01]  /*1e120*/  ENDCOLLECTIVE ;  /* 0x000000000000791b */ /* 0x003fe20003800000 */
.L_x_874:
[----:B------:R-:W-:Y:S05]  /*1e130*/  BRA `(.L_x_875) ;  /* 0xfffffecc00d07947 */ /* 0x000fea000383ffff */
.L_x_625:
[----:B0-----:R0:W1:Y:S02]  /*1e140*/  SYNCS.PHASECHK.TRANS64.TRYWAIT P4, [R156+URZ+0x28800], R27 ;  /* 0x0288001b9c0075a7 */ /* 0x001064000808017f */
[----:B-1----:R-:W-:Y:S05]  /*1e150*/  @!P4 NANOSLEEP.SYNCS 0x989680 ;  /* 0x009896800000c95d */ /* 0x002fea0003900000 */
[----:B------:R-:W1:Y:S02]  /*1e160*/  @!P4 SYNCS.PHASECHK.TRANS64 P4, [R156+URZ+0x28800], R27 ;  /* 0x0288001b9c00c5a7 */ /* 0x000e64000808007f */
[----:B-1----:R-:W-:Y:S05]  /*1e170*/  @!P4 BRA `(.L_x_625) ;  /* 0xfffffffc00f0c947 */ /* 0x002fea000383ffff */
[----:B------:R-:W-:Y:S05]  /*1e180*/  BRA `(.L_x_876) ;  /* 0xfffffed000c07947 */ /* 0x000fea000383ffff */
.L_x_635:
[----:B---3--:R3:W4:Y:S02]  /*1e190*/  SYNCS.PHASECHK.TRANS64.TRYWAIT P1, [R3+URZ+0x28830], R0 ;  /* 0x02883000030075a7 */ /* 0x008724000802017f */
[----:B----4-:R-:W-:Y:S05]  /*1e1a0*/  @!P1 NANOSLEEP.SYNCS 0x989680 ;  /* 0x009896800000995d */ /* 0x010fea0003900000 */
[----:B------:R-:W4:Y:S02]  /*1e1b0*/  @!P1 SYNCS.PHASECHK.TRANS64 P1, [R3+URZ+0x28830], R0 ;  /* 0x02883000030095a7 */ /* 0x000f24000802007f */
[----:B----4-:R-:W-:Y:S05]  /*1e1c0*/  @!P1 BRA `(.L_x_635) ;  /* 0xfffffffc00f09947 */ /* 0x010fea000383ffff */
[----:B------:R-:W-:Y:S05]  /*1e1d0*/  BRA `(.L_x_634) ;  /* 0xfffffee800a47947 */ /* 0x000fea000383ffff */
.L_x_642:
[----:B-1----:R1:W2:Y:S02]  /*1e1e0*/  SYNCS.PHASECHK.TRANS64.TRYWAIT P2, [R5+URZ+0x28830], R6 ;  /* 0x02883006050075a7 */ /* 0x0022a4000804017f */
[----:B--2---:R-:W-:Y:S05]  /*1e1f0*/  @!P2 NANOSLEEP.SYNCS 0x989680 ;  /* 0x009896800000a95d */ /* 0x004fea0003900000 */
[----:B------:R-:W2:Y:S02]  /*1e200*/  @!P2 SYNCS.PHASECHK.TRANS64 P2, [R5+URZ+0x28830], R6 ;  /* 0x028830060500a5a7 */ /* 0x000ea4000804007f */
[----:B--2---:R-:W-:Y:S05]  /*1e210*/  @!P2 BRA `(.L_x_642) ;  /* 0xfffffffc00f0a947 */ /* 0x004fea000383ffff */
[----:B------:R-:W-:Y:S05]  /*1e220*/  BRA `(.L_x_641) ;  /* 0xffffff1800087947 */ /* 0x000fea000383ffff */
.L_x_646:
[----:B-1----:R1:W2:Y:S02]  /*1e230*/  SYNCS.PHASECHK.TRANS64.TRYWAIT P1, [R5+URZ+0x28850], R4 ;  /* 0x02885004050075a7 */ /* 0x0022a4000802017f */
[----:B--2---:R-:W-:Y:S05]  /*1e240*/  @!P1 NANOSLEEP.SYNCS 0x989680 ;  /* 0x009896800000995d */ /* 0x004fea0003900000 */
[----:B------:R-:W2:Y:S02]  /*1e250*/  @!P1 SYNCS.PHASECHK.TRANS64 P1, [R5+URZ+0x28850], R4 ;  /* 0x02885004050095a7 */ /* 0x000ea4000802007f */
[----:B--2---:R-:W-:Y:S05]  /*1e260*/  @!P1 BRA `(.L_x_646) ;  /* 0xfffffffc00f09947 */ /* 0x004fea000383ffff */
[----:B------:R-:W-:Y:S05]  /*1e270*/  BRA `(.L_x_643) ;  /* 0xffffff1c00147947 */ /* 0x000fea000383ffff */
.L_x_653:
[----:B-1----:R1:W2:Y:S02]  /*1e280*/  SYNCS.PHASECHK.TRANS64.TRYWAIT P1, [R9+URZ+0x28850], R0 ;  /* 0x02885000090075a7 */ /* 0x0022a4000802017f */
[----:B--2---:R-:W-:Y:S05]  /*1e290*/  @!P1 NANOSLEEP.SYNCS 0x989680 ;  /* 0x009896800000995d */ /* 0x004fea0003900000 */
[----:B------:R-:W2:Y:S02]  /*1e2a0*/  @!P1 SYNCS.PHASECHK.TRANS64 P1, [R9+URZ+0x28850], R0 ;  /* 0x02885000090095a7 */ /* 0x000ea4000802007f */
[----:B--2---:R-:W-:Y:S05]  /*1e2b0*/  @!P1 BRA `(.L_x_653) ;  /* 0xfffffffc00f09947 */ /* 0x004fea000383ffff */
[----:B------:R-:W-:Y:S05]  /*1e2c0*/  BRA `(.L_x_652) ;  /* 0xffffff40005c7947 */ /* 0x000fea000383ffff */
.L_x_659:
[----:B------:R-:W-:Y:S02]  /*1e2d0*/  IMAD.MOV.U32 R13, RZ, RZ, R2 ;  /* 0x000000ffff0d7224 */ /* 0x000fe400078e0002 */
[----:B------:R-:W-:Y:S02]  /*1e2e0*/  IMAD.MOV.U32 R12, RZ, RZ, RZ ;  /* 0x000000ffff0c7224 */ /* 0x000fe400078e00ff */
[----:B------:R-:W-:Y:S02]  /*1e2f0*/  IMAD.MOV.U32 R11, RZ, RZ, 0x181f ;  /* 0x0000181fff0b7424 */ /* 0x000fe400078e00ff */
[----:B------:R-:W-:-:S07]  /*1e300*/  IMAD.MOV.U32 R15, RZ, RZ, -0x1 ;  /* 0xffffffffff0f7424 */ /* 0x000fce00078e00ff */
[----:B-----5:R-:W-:Y:S05]  /*1e310*/  WARPSYNC.COLLECTIVE R15, `(.L_x_877) ;  /* 0x000000000f087348 */ /* 0x020fea0003c00000 */
[----:B------:R0:W1:Y:S02]  /*1e320*/  SHFL.IDX P6, R14, R13, R12, R11 ;  /* 0x0000000c0d0e7389 */ /* 0x00006400000c000b */
[----:B01---5:R-:W-:Y:S01]  /*1e330*/  ENDCOLLECTIVE ;  /* 0x000000000000791b */ /* 0x023fe20003800000 */
.L_x_877:
[----:B------:R-:W-:Y:S01]  /*1e340*/  IMAD.MOV.U32 R13, RZ, RZ, R0 ;  /* 0x000000ffff0d7224 */ /* 0x000fe200078e0000 */
[----:B------:R-:W-:-:S07]  /*1e350*/  MOV R3, R14 ;  /* 0x0000000e00037202 */ /* 0x000fce0000000f00 */
[----:B------:R-:W-:Y:S05]  /*1e360*/  WARPSYNC.COLLECTIVE R15, `(.L_x_878) ;  /* 0x000000000f087348 */ /* 0x000fea0003c00000 */
[----:B------:R0:W1:Y:S02]  /*1e370*/  SHFL.IDX P6, R14, R13, R12, R11 ;  /* 0x0000000c0d0e7389 */ /* 0x00006400000c000b */
[----:B01----:R-:W-:Y:S01]  /*1e380*/  ENDCOLLECTIVE ;  /* 0x000000000000791b */ /* 0x003fe20003800000 */
.L_x_878:
[----:B------:R-:W-:Y:S05]  /*1e390*/  BRA `(.L_x_879) ;  /* 0xffffff5c00347947 */ /* 0x000fea000383ffff */
.L_x_662:
[----:B------:R-:W-:Y:S01]  /*1e3a0*/  BSSY B1, `(.L_x_880) ;  /* 0x0000008000017945 */ /* 0x000fe20003800000 */
[----:B------:R-:W-:Y:S02]  /*1e3b0*/  IMAD.MOV.U32 R13, RZ, RZ, R2 ;  /* 0x000000ffff0d7224 */ /* 0x000fe400078e0002 */
[----:B------:R-:W-:Y:S02]  /*1e3c0*/  IMAD.MOV.U32 R12, RZ, RZ, 0x1 ;  /* 0x00000001ff0c7424 */ /* 0x000fe400078e00ff */
[----:B---3--:R-:W-:Y:S02]  /*1e3d0*/  IMAD.MOV.U32 R11, RZ, RZ, 0x181f ;  /* 0x0000181fff0b7424 */ /* 0x008fe400078e00ff */
[----:B------:R-:W-:-:S07]  /*1e3e0*/  IMAD.MOV.U32 R15, RZ, RZ, -0x1 ;  /* 0xffffffffff0f7424 */ /* 0x000fce00078e00ff */
[----:B012--5:R-:W-:Y:S05]  /*1e3f0*/  WARPSYNC.COLLECTIVE R15, `(.L_x_881) ;  /* 0x000000000f087348 */ /* 0x027fea0003c00000 */
[----:B--2---:R2:W3:Y:S02]  /*1e400*/  SHFL.IDX P6, R14, R13, R12, R11 ;  /* 0x0000000c0d0e7389 */ /* 0x0044e400000c000b */
[----:B0123-5:R-:W-:Y:S01]  /*1e410*/  ENDCOLLECTIVE ;  /* 0x000000000000791b */ /* 0x02ffe20003800000 */
.L_x_881:
[----:B------:R-:W-:Y:S05]  /*1e420*/  BSYNC B1 ;  /* 0x0000000000017941 */ /* 0x000fea0003800000 */
.L_x_880:
        /* <DEDUP_REMOVED lines=8> */
.L_x_882:
[----:B------:R-:W-:Y:S05]  /*1e4b0*/  BRA `(.L_x_883) ;  /* 0xffffff5c00307947 */ /* 0x000fea000383ffff */
.L_x_665:
[----:B------:R-:W-:Y:S01]  /*1e4c0*/  BSSY B1, `(.L_x_884) ;  /* 0x0000008000017945 */ /* 0x000fe20003800000 */
[----:B------:R-:W-:Y:S02]  /*1e4d0*/  IMAD.MOV.U32 R13, RZ, RZ, R2 ;  /* 0x000000ffff0d7224 */ /* 0x000fe400078e0002 */
[----:B------:R-:W-:Y:S02]  /*1e4e0*/  IMAD.MOV.U32 R12, RZ, RZ, 0x2 ;  /* 0x00000002ff0c7424 */ /* 0x000fe400078e00ff */
[----:B------:R-:W-:Y:S02]  /*1e4f0*/  IMAD.MOV.U32 R11, RZ, RZ, 0x181f ;  /* 0x0000181fff0b7424 */ /* 0x000fe400078e00ff */
[----:B---3--:R-:W-:-:S07]  /*1e500*/  IMAD.MOV.U32 R15, RZ, RZ, -0x1 ;  /* 0xffffffffff0f7424 */ /* 0x008fce00078e00ff */
[----:B012-4-:R-:W-:Y:S05]  /*1e510*/  WARPSYNC.COLLECTIVE R15, `(.L_x_885) ;  /* 0x000000000f087348 */ /* 0x017fea0003c00000 */
[----:B--2---:R2:W3:Y:S02]  /*1e520*/  SHFL.IDX P6, R14, R13, R12, R11 ;  /* 0x0000000c0d0e7389 */ /* 0x0044e400000c000b */
[----:B01234-:R-:W-:Y:S01]  /*1e530*/  ENDCOLLECTIVE ;  /* 0x000000000000791b */ /* 0x01ffe20003800000 */
.L_x_885:
[----:B------:R-:W-:Y:S05]  /*1e540*/  BSYNC B1 ;  /* 0x0000000000017941 */ /* 0x000fea0003800000 */
.L_x_884:
        /* <DEDUP_REMOVED lines=8> */
.L_x_886:
[----:B------:R-:W-:Y:S05]  /*1e5d0*/  BRA `(.L_x_887) ;  /* 0xffffff5c00307947 */ /* 0x000fea000383ffff */
.L_x_668:
        /* <DEDUP_REMOVED lines=8> */
.L_x_889:
[----:B------:R-:W-:Y:S05]  /*1e660*/  BSYNC B1 ;  /* 0x0000000000017941 */ /* 0x000fea0003800000 */
.L_x_888:
        /* <DEDUP_REMOVED lines=8> */
.L_x_890:
[----:B------:R-:W-:Y:S05]  /*1e6f0*/  BRA `(.L_x_891) ;  /* 0xffffff5c00307947 */ /* 0x000fea000383ffff */
.L_x_670:
[----:B------:R-:W-:Y:S02]  /*1e700*/  IMAD.MOV.U32 R13, RZ, RZ, R2 ;  /* 0x000000ffff0d7224 */ /* 0x000fe400078e0002 */
[----:B------:R-:W-:Y:S02]  /*1e710*/  IMAD.MOV.U32 R12, RZ, RZ, RZ ;  /* 0x000000ffff0c7224 */ /* 0x000fe400078e00ff */
[----:B------:R-:W-:Y:S02]  /*1e720*/  IMAD.MOV.U32 R11, RZ, RZ, 0x1c1f ;  /* 0x00001c1fff0b7424 */ /* 0x000fe400078e00ff */
[----:B------:R-:W-:-:S07]  /*1e730*/  IMAD.MOV.U32 R15, RZ, RZ, -0x1 ;  /* 0xffffffffff0f7424 */ /* 0x000fce00078e00ff */
[----:B------:R-:W-:Y:S05]  /*1e740*/  WARPSYNC.COLLECTIVE R15, `(.L_x_892) ;  /* 0x000000000f087348 */ /* 0x000fea0003c00000 */
[----:B------:R0:W1:Y:S02]  /*1e750*/  SHFL.IDX P6, R14, R13, R12, R11 ;  /* 0x0000000c0d0e7389 */ /* 0x00006400000c000b */
[----:B01----:R-:W-:Y:S01]  /*1e760*/  ENDCOLLECTIVE ;  /* 0x000000000000791b */ /* 0x003fe20003800000 */
.L_x_892:
[----:B------:R-:W-:Y:S02]  /*1e770*/  IMAD.MOV.U32 R13, RZ, RZ, R0 ;  /* 0x000000ffff0d7224 */ /* 0x000fe400078e0000 */
[----:B------:R-:W-:-:S07]  /*1e780*/  IMAD.MOV.U32 R3, RZ, RZ, R14 ;  /* 0x000000ffff037224 */ /* 0x000fce00078e000e */
[----:B------:R-:W-:Y:S05]  /*1e790*/  WARPSYNC.COLLECTIVE R15, `(.L_x_893) ;  /* 0x000000000f087348 */ /* 0x000fea0003c00000 */
[----:B------:R0:W1:Y:S02]  /*1e7a0*/  SHFL.IDX P6, R14, R13, R12, R11 ;  /* 0x0000000c0d0e7389 */ /* 0x00006400000c000b */
[----:B01----:R-:W-:Y:S01]  /*1e7b0*/  ENDCOLLECTIVE ;  /* 0x000000000000791b */ /* 0x003fe20003800000 */
.L_x_893:
[----:B------:R-:W-:Y:S05]  /*1e7c0*/  BRA `(.L_x_894) ;  /* 0xffffff6000307947 */ /* 0x000fea000383ffff */
.L_x_673:
[----:B------:R-:W-:Y:S01]  /*1e7d0*/  BSSY B1, `(.L_x_895) ;  /* 0x0000008000017945 */ /* 0x000fe20003800000 */
[----:B--2---:R-:W-:Y:S01]  /*1e7e0*/  IMAD.MOV.U32 R13, RZ, RZ, R2 ;  /* 0x000000ffff0d7224 */ /* 0x004fe200078e0002 */
[----:B------:R-:W-:Y:S01]  /*1e7f0*/  MOV R12, 0x1 ;  /* 0x00000001000c7802 */ /* 0x000fe20000000f00 */
[----:B------:R-:W-:Y:S02]  /*1e800*/  IMAD.MOV.U32 R11, RZ, RZ, 0x1c1f ;  /* 0x00001c1fff0b7424 */ /* 0x000fe400078e00ff */
[----:B------:R-:W-:-:S07]  /*1e810*/  IMAD.MOV.U32 R15, RZ, RZ, -0x1 ;  /* 0xffffffffff0f7424 */ /* 0x000fce00078e00ff */
[----:B01----:R-:W-:Y:S05]  /*1e820*/  WARPSYNC.COLLECTIVE R15, `(.L_x_896) ;  /* 0x000000000f087348 */ /* 0x003fea0003c00000 */
[----:B------:R2:W3:Y:S02]  /*1e830*/  SHFL.IDX P6, R14, R13, R12, R11 ;  /* 0x0000000c0d0e7389 */ /* 0x0004e400000c000b */
[----:B0123--:R-:W-:Y:S01]  /*1e840*/  ENDCOLLECTIVE ;  /* 0x000000000000791b */ /* 0x00ffe20003800000 */
.L_x_896:
[----:B------:R-:W-:Y:S05]  /*1e850*/  BSYNC B1 ;  /* 0x0000000000017941 */ /* 0x000fea0003800000 */
.L_x_895:
        /* <DEDUP_REMOVED lines=8> */
.L_x_897:
[----:B------:R-:W-:Y:S05]  /*1e8e0*/  BRA `(.L_x_898) ;  /* 0xffffff64000c7947 */ /* 0x000fea000383ffff */
.L_x_677:
[----:B------:R-:W-:Y:S01]  /*1e8f0*/  IMAD.MOV.U32 R13, RZ, RZ, R2 ;  /* 0x000000ffff0d7224 */ /* 0x000fe200078e0002 */
[----:B------:R-:W-:Y:S01]  /*1e900*/  MOV R12, RZ ;  /* 0x000000ff000c7202 */ /* 0x000fe20000000f00 */
[----:B------:R-:W-:Y:S02]  /*1e910*/  IMAD.MOV.U32 R11, RZ, RZ, 0x181f ;  /* 0x0000181fff0b7424 */ /* 0x000fe400078e00ff */
[----:B------:R-:W-:-:S07]  /*1e920*/  IMAD.MOV.U32 R15, RZ, RZ, -0x1 ;  /* 0xffffffffff0f7424 */ /* 0x000fce00078e00ff */
[----:B-1-3--:R-:W-:Y:S05]  /*1e930*/  WARPSYNC.COLLECTIVE R15, `(.L_x_899) ;  /* 0x000000000f087348 */ /* 0x00afea0003c00000 */
[----:B------:R0:W2:Y:S02]  /*1e940*/  SHFL.IDX P6, R14, R13, R12, R11 ;  /* 0x0000000c0d0e7389 */ /* 0x0000a400000c000b */
[----:B0123--:R-:W-:Y:S01]  /*1e950*/  ENDCOLLECTIVE ;  /* 0x000000000000791b */ /* 0x00ffe20003800000 */
.L_x_899:
[----:B------:R-:W-:Y:S02]  /*1e960*/  IMAD.MOV.U32 R13, RZ, RZ, R0 ;  /* 0x000000ffff0d7224 */ /* 0x000fe400078e0000 */
[----:B------:R-:W-:-:S07]  /*1e970*/  IMAD.MOV.U32 R3, RZ, RZ, R14 ;  /* 0x000000ffff037224 */ /* 0x000fce00078e000e */
[----:B------:R-:W-:Y:S05]  /*1e980*/  WARPSYNC.COLLECTIVE R15, `(.L_x_900) ;  /* 0x000000000f087348 */ /* 0x000fea0003c00000 */
[----:B------:R0:W1:Y:S02]  /*1e990*/  SHFL.IDX P6, R14, R13, R12, R11 ;  /* 0x0000000c0d0e7389 */ /* 0x00006400000c000b */
[----:B01----:R-:W-:Y:S01]  /*1e9a0*/  ENDCOLLECTIVE ;  /* 0x000000000000791b */ /* 0x003fe20003800000 */
.L_x_900:
[----:B------:R-:W-:Y:S05]  /*1e9b0*/  BRA `(.L_x_901) ;  /* 0xffffff6c00e87947 */ /* 0x000fea000383ffff */
.L_x_680:
[----:B------:R-:W-:Y:S01]  /*1e9c0*/  BSSY B1, `(.L_x_902) ;  /* 0x0000008000017945 */ /* 0x000fe20003800000 */
[----:B------:R-:W-:Y:S02]  /*1e9d0*/  IMAD.MOV.U32 R13, RZ, RZ, R2 ;  /* 0x000000ffff0d7224 */ /* 0x000fe400078e0002 */
[----:B------:R-:W-:Y:S02]  /*1e9e0*/  IMAD.MOV.U32 R12, RZ, RZ, 0x1 ;  /* 0x00000001ff0c7424 */ /* 0x000fe400078e00ff */
[----:B------:R-:W-:Y:S02]  /*1e9f0*/  IMAD.MOV.U32 R11, RZ, RZ, 0x181f ;  /* 0x0000181fff0b7424 */ /* 0x000fe400078e00ff */
[----:B--2---:R-:W-:-:S07]  /*1ea00*/  IMAD.MOV.U32 R15, RZ, RZ, -0x1 ;  /* 0xffffffffff0f7424 */ /* 0x004fce00078e00ff */
[----:B01-34-:R-:W-:Y:S05]  /*1ea10*/  WARPSYNC.COLLECTIVE R15, `(.L_x_903) ;  /* 0x000000000f087348 */ /* 0x01bfea0003c00000 */
[----:B----4-:R2:W4:Y:S02]  /*1ea20*/  SHFL.IDX P6, R14, R13, R12, R11 ;  /* 0x0000000c0d0e7389 */ /* 0x01052400000c000b */
[----:B01234-:R-:W-:Y:S01]  /*1ea30*/  ENDCOLLECTIVE ;  /* 0x000000000000791b */ /* 0x01ffe20003800000 */
.L_x_903:
[----:B------:R-:W-:Y:S05]  /*1ea40*/  BSYNC B1 ;  /* 0x0000000000017941 */ /* 0x000fea0003800000 */
.L_x_902:
[----:B------:R-:W-:Y:S01]  /*1ea50*/  IMAD.MOV.U32 R13, RZ, RZ, R0 ;  /* 0x000000ffff0d7224 */ /* 0x000fe200078e0000 */
[----:B------:R-:W-:Y:S01]  /*1ea60*/  MOV R3, R14 ;  /* 0x0000000e00037202 */ /* 0x000fe20000000f00 */
[----:B------:R-:W-:Y:S02]  /*1ea70*/  IMAD.MOV.U32 R12, RZ, RZ, 0x1 ;  /* 0x00000001ff0c7424 */ /* 0x000fe400078e00ff */
[----:B------:R-:W-:Y:S02]  /*1ea80*/  IMAD.MOV.U32 R11, RZ, RZ, 0x181f ;  /* 0x0000181fff0b7424 */ /* 0x000fe400078e00ff */
[----:B------:R-:W-:-:S07]  /*1ea90*/  IMAD.MOV.U32 R15, RZ, RZ, -0x1 ;  /* 0xffffffffff0f7424 */ /* 0x000fce00078e00ff */
[----:B------:R-:W-:Y:S05]  /*1eaa0*/  WARPSYNC.COLLECTIVE R15, `(.L_x_904) ;  /* 0x000000000f087348 */ /* 0x000fea0003c00000 */
[----:B------:R0:W1:Y:S02]  /*1eab0*/  SHFL.IDX P6, R14, R13, R12, R11 ;  /* 0x0000000c0d0e7389 */ /* 0x00006400000c000b */
[----:B01----:R-:W-:Y:S01]  /*1eac0*/  ENDCOLLECTIVE ;  /* 0x000000000000791b */ /* 0x003fe20003800000 */
.L_x_904:
[----:B------:R-:W-:Y:S05]  /*1ead0*/  BRA `(.L_x_905) ;  /* 0xffffff6c00e87947 */ /* 0x000fea000383ffff */
.L_x_683:
[----:B------:R-:W-:Y:S01]  /*1eae0*/  BSSY B1, `(.L_x_906) ;  /* 0x0000008000017945 */ /* 0x000fe20003800000 */
[----:B------:R-:W-:Y:S02]  /*1eaf0*/  IMAD.MOV.U32 R13, RZ, RZ, R2 ;  /* 0x000000ffff0d7224 */ /* 0x000fe400078e0002 */
[----:B------:R-:W-:Y:S02]  /*1eb00*/  IMAD.MOV.U32 R12, RZ, RZ, 0x2 ;  /* 0x00000002ff0c7424 */ /* 0x000fe400078e00ff */
[----:B------:R-:W-:Y:S02]  /*1eb10*/  IMAD.MOV.U32 R11, RZ, RZ, 0x181f ;  /* 0x0000181fff0b7424 */ /* 0x000fe400078e00ff */
[----:B0-----:R-:W-:-:S07]  /*1eb20*/  IMAD.MOV.U32 R15, RZ, RZ, -0x1 ;  /* 0xffffffffff0f7424 */ /* 0x001fce00078e00ff */
[----:B-1234-:R-:W-:Y:S05]  /*1eb30*/  WARPSYNC.COLLECTIVE R15, `(.L_x_907) ;  /* 0x000000000f087348 */ /* 0x01efea0003c00000 */
[----:B----4-:R0:W4:Y:S02]  /*1eb40*/  SHFL.IDX P6, R14, R13, R12, R11 ;  /* 0x0000000c0d0e7389 */ /* 0x01012400000c000b */
[----:B01234-:R-:W-:Y:S01]  /*1eb50*/  ENDCOLLECTIVE ;  /* 0x000000000000791b */ /* 0x01ffe20003800000 */
.L_x_907:
[----:B------:R-:W-:Y:S05]  /*1eb60*/  BSYNC B1 ;  /* 0x0000000000017941 */ /* 0x000fea0003800000 */
.L_x_906:
        /* <DEDUP_REMOVED lines=8> */
.L_x_908:
[----:B------:R-:W-:Y:S05]  /*1ebf0*/  BRA `(.L_x_909) ;  /* 0xffffff6c00e87947 */ /* 0x000fea000383ffff */
.L_x_686:
[----:B------:R-:W-:Y:S01]  /*1ec00*/  BSSY B1, `(.L_x_910) ;  /* 0x0000008000017945 */ /* 0x000fe20003800000 */
[----:B------:R-:W-:Y:S02]  /*1ec10*/  IMAD.MOV.U32 R13, RZ, RZ, R2 ;  /* 0x000000ffff0d7224 */ /* 0x000fe400078e0002 */
[----:B------:R-:W-:Y:S02]  /*1ec20*/  IMAD.MOV.U32 R12, RZ, RZ, 0x3 ;  /* 0x00000003ff0c7424 */ /* 0x000fe400078e00ff */
[----:B------:R-:W-:Y:S02]  /*1ec30*/  IMAD.MOV.U32 R11, RZ, RZ, 0x181f ;  /* 0x0000181fff0b7424 */ /* 0x000fe400078e00ff */
[----:B0-----:R-:W-:-:S07]  /*1ec40*/  IMAD.MOV.U32 R15, RZ, RZ, -0x1 ;  /* 0xffffffffff0f7424 */ /* 0x001fce00078e00ff */
[----:B-1234-:R-:W-:Y:S05]  /*1ec50*/  WARPSYNC.COLLECTIVE R15, `(.L_x_911) ;  /* 0x000000000f087348 */ /* 0x01efea0003c00000 */
[----:B------:R0:W0:Y:S02]  /*1ec60*/  SHFL.IDX P6, R14, R13, R12, R11 ;  /* 0x0000000c0d0e7389 */ /* 0x00002400000c000b */
[----:B01234-:R-:W-:Y:S01]  /*1ec70*/  ENDCOLLECTIVE ;  /* 0x000000000000791b */ /* 0x01ffe20003800000 */
.L_x_911:
[----:B------:R-:W-:Y:S05]  /*1ec80*/  BSYNC B1 ;  /* 0x0000000000017941 */ /* 0x000fea0003800000 */
.L_x_910:
        /* <DEDUP_REMOVED lines=8> */
.L_x_912:
[----:B------:R-:W-:Y:S05]  /*1ed10*/  BRA `(.L_x_913) ;  /* 0xffffff6c00e87947 */ /* 0x000fea000383ffff */
.L_x_703:
[----:B------:R-:W0:Y:S01]  /*1ed20*/  S2R R9, SR_TID.X ;  /* 0x0000000000097919 */ /* 0x000e220000002100 */
[----:B------:R-:W-:Y:S01]  /*1ed30*/  BSSY B1, `(.L_x_914) ;  /* 0x000000a000017945 */ /* 0x000fe20003800000 */
[----:B------:R-:W-:Y:S02]  /*1ed40*/  IMAD.MOV.U32 R12, RZ, RZ, RZ ;  /* 0x000000ffff0c7224 */ /* 0x000fe400078e00ff */
[----:B------:R-:W-:Y:S02]  /*1ed50*/  IMAD.MOV.U32 R11, RZ, RZ, 0x1f ;  /* 0x0000001fff0b7424 */ /* 0x000fe400078e00ff */
[----:B------:R-:W-:Y:S01]  /*1ed60*/  IMAD.MOV.U32 R15, RZ, RZ, -0x1 ;  /* 0xffffffffff0f7424 */ /* 0x000fe200078e00ff */
[----:B0-----:R-:W-:-:S04]  /*1ed70*/  SHF.R.U32.HI R9, RZ, 0x5, R9 ;  /* 0x00000005ff097819 */ /* 0x001fc80000011609 */
[----:B------:R-:W-:-:S05]  /*1ed80*/  LOP3.LUT R9, R9, 0x3, RZ, 0xc0, !PT ;  /* 0x0000000309097812 */ /* 0x000fca00078ec0ff */
[----:B------:R-:W-:-:S07]  /*1ed90*/  IMAD.MOV.U32 R13, RZ, RZ, R9 ;  /* 0x000000ffff0d7224 */ /* 0x000fce00078e0009 */
[----:B------:R-:W-:Y:S05]  /*1eda0*/  WARPSYNC.COLLECTIVE R15, `(.L_x_915) ;  /* 0x000000000f087348 */ /* 0x000fea0003c00000 */
[----:B------:R0:W1:Y:S02]  /*1edb0*/  SHFL.IDX P6, R14, R13, R12, R11 ;  /* 0x0000000c0d0e7389 */ /* 0x00006400000c000b */
[----:B01----:R-:W-:Y:S01]  /*1edc0*/  ENDCOLLECTIVE ;  /* 0x000000000000791b */ /* 0x003fe20003800000 */
.L_x_915:
[----:B------:R-:W-:Y:S05]  /*1edd0*/  BSYNC B1 ;  /* 0x0000000000017941 */ /* 0x000fea0003800000 */
.L_x_914:
[----:B------:R-:W-:Y:S05]  /*1ede0*/  BRA `(.L_x_916) ;  /* 0xffffff8400947947 */ /* 0x000fea000383ffff */
.L_x_705:
[----:B------:R-:W-:Y:S01]  /*1edf0*/  BSSY B1, `(.L_x_917) ;  /* 0x0000006000017945 */ /* 0x000fe20003800000 */
[----:B------:R-:W-:-:S07]  /*1ee00*/  MOV R15, 0xffffffff ;  /* 0xffffffff000f7802 */ /* 0x000fce0000000f00 */
[----:B0-----:R-:W-:Y:S05]  /*1ee10*/  WARPSYNC.COLLECTIVE R15, `(.L_x_918) ;  /* 0x000000000f0c7348 */ /* 0x001fea0003c00000 */
[----:B------:R-:W-:Y:S02]  /*1ee20*/  ELECT P6, UR62, PT ;  /* 0x00000000003e782f */ /* 0x000fe400038c0000 */
[----:B------:R-:W-:Y:S01]  /*1ee30*/  MOV R14, UR62 ;  /* 0x0000003e000e7c02 */ /* 0x000fe20008000f00 */
[----:B0-----:R-:W-:Y:S10]  /*1ee40*/  ENDCOLLECTIVE ;  /* 0x000000000000791b */ /* 0x001ff40003800000 */
.L_x_918:
[----:B------:R-:W-:Y:S05]  /*1ee50*/  BSYNC B1 ;  /* 0x0000000000017941 */ /* 0x000fea0003800000 */
.L_x_917:
[----:B------:R-:W-:Y:S05]  /*1ee60*/  BRA `(.L_x_704) ;  /* 0xffffff84008c7947 */ /* 0x000fea000383ffff */
.L_x_707:
[----:B0-----:R0:W1:Y:S02]  /*1ee70*/  SYNCS.PHASECHK.TRANS64.TRYWAIT P0, [R22+URZ+0x28820], R7 ;  /* 0x02882007160075a7 */ /* 0x001064000800017f */
[----:B-1----:R-:W-:Y:S05]  /*1ee80*/  @!P0 NANOSLEEP.SYNCS 0x989680 ;  /* 0x009896800000895d */ /* 0x002fea0003900000 */
[----:B------:R-:W1:Y:S02]  /*1ee90*/  @!P0 SYNCS.PHASECHK.TRANS64 P0, [R22+URZ+0x28820], R7 ;  /* 0x02882007160085a7 */ /* 0x000e64000800007f */
[----:B-1----:R-:W-:Y:S05]  /*1eea0*/  @!P0 BRA `(.L_x_707) ;  /* 0xfffffffc00f08947 */ /* 0x002fea000383ffff */
[----:B------:R-:W-:Y:S05]  /*1eeb0*/  BRA `(.L_x_919) ;  /* 0xffffff84009c7947 */ /* 0x000fea000383ffff */
.L_x_711:
[----:B-1----:R1:W2:Y:S02]  /*1eec0*/  SYNCS.PHASECHK.TRANS64.TRYWAIT P0, [R10+URZ+0x288a0], R9 ;  /* 0x0288a0090a0075a7 */ /* 0x0022a4000800017f */
[----:B--2---:R-:W-:Y:S05]  /*1eed0*/  @!P0 NANOSLEEP.SYNCS 0x989680 ;  /* 0x009896800000895d */ /* 0x004fea0003900000 */
[----:B------:R-:W2:Y:S02]  /*1eee0*/  @!P0 SYNCS.PHASECHK.TRANS64 P0, [R10+URZ+0x288a0], R9 ;  /* 0x0288a0090a0085a7 */ /* 0x000ea4000800007f */
[----:B--2---:R-:W-:Y:S05]  /*1eef0*/  @!P0 BRA `(.L_x_711) ;  /* 0xfffffffc00f08947 */ /* 0x004fea000383ffff */
[----:B------:R-:W-:Y:S05]  /*1ef00*/  BRA `(.L_x_920) ;  /* 0xffffff8400b47947 */ /* 0x000fea000383ffff */
.L_x_717:
[----:B0-----:R0:W2:Y:S02]  /*1ef10*/  SYNCS.PHASECHK.TRANS64.TRYWAIT P0, [R10+URZ+0x288c0], R9 ;  /* 0x0288c0090a0075a7 */ /* 0x0010a4000800017f */
[----:B--2---:R-:W-:Y:S05]  /*1ef20*/  @!P0 NANOSLEEP.SYNCS 0x989680 ;  /* 0x009896800000895d */ /* 0x004fea0003900000 */
[----:B------:R-:W2:Y:S02]  /*1ef30*/  @!P0 SYNCS.PHASECHK.TRANS64 P0, [R10+URZ+0x288c0], R9 ;  /* 0x0288c0090a0085a7 */ /* 0x000ea4000800007f */
[----:B--2---:R-:W-:Y:S05]  /*1ef40*/  @!P0 BRA `(.L_x_717) ;  /* 0xfffffffc00f08947 */ /* 0x004fea000383ffff */
[----:B------:R-:W-:Y:S05]  /*1ef50*/  BRA `(.L_x_921) ;  /* 0xffffff8800747947 */ /* 0x000fea000383ffff */
.L_x_725:
[----:B-1----:R1:W2:Y:S02]  /*1ef60*/  SYNCS.PHASECHK.TRANS64.TRYWAIT P2, [R10+URZ+0x288a0], R9 ;  /* 0x0288a0090a0075a7 */ /* 0x0022a4000804017f */
[----:B--2---:R-:W-:Y:S05]  /*1ef70*/  @!P2 NANOSLEEP.SYNCS 0x989680 ;  /* 0x009896800000a95d */ /* 0x004fea0003900000 */
[----:B------:R-:W2:Y:S02]  /*1ef80*/  @!P2 SYNCS.PHASECHK.TRANS64 P2, [R10+URZ+0x288a0], R9 ;  /* 0x0288a0090a00a5a7 */ /* 0x000ea4000804007f */
[----:B--2---:R-:W-:Y:S05]  /*1ef90*/  @!P2 BRA `(.L_x_725) ;  /* 0xfffffffc00f0a947 */ /* 0x004fea000383ffff */
[----:B------:R-:W-:Y:S05]  /*1efa0*/  BRA `(.L_x_922) ;  /* 0xffffff8c00707947 */ /* 0x000fea000383ffff */
.L_x_731:
[----:B0-----:R0:W2:Y:S02]  /*1efb0*/  SYNCS.PHASECHK.TRANS64.TRYWAIT P2, [R10+URZ+0x288c0], R9 ;  /* 0x0288c0090a0075a7 */ /* 0x0010a4000804017f */
[----:B--2---:R-:W-:Y:S05]  /*1efc0*/  @!P2 NANOSLEEP.SYNCS 0x989680 ;  /* 0x009896800000a95d */ /* 0x004fea0003900000 */
[----:B------:R-:W2:Y:S02]  /*1efd0*/  @!P2 SYNCS.PHASECHK.TRANS64 P2, [R10+URZ+0x288c0], R9 ;  /* 0x0288c0090a00a5a7 */ /* 0x000ea4000804007f */
[----:B--2---:R-:W-:Y:S05]  /*1efe0*/  @!P2 BRA `(.L_x_731) ;  /* 0xfffffffc00f0a947 */ /* 0x004fea000383ffff */
[----:B------:R-:W-:Y:S05]  /*1eff0*/  BRA `(.L_x_923) ;  /* 0xffffff9000287947 */ /* 0x000fea000383ffff */
.L_x_747:
[----:B-1----:R-:W0:Y:S01]  /*1f000*/  S2R R9, SR_TID.X ;  /* 0x0000000000097919 */ /* 0x002e220000002100 */
[----:B------:R-:W-:Y:S01]  /*1f010*/  BSSY B0, `(.L_x_924) ;  /* 0x000000a000007945 */ /* 0x000fe20003800000 */
[----:B------:R-:W-:Y:S02]  /*1f020*/  IMAD.MOV.U32 R12, RZ, RZ, RZ ;  /* 0x000000ffff0c7224 */ /* 0x000fe400078e00ff */
[----:B------:R-:W-:Y:S02]  /*1f030*/  IMAD.MOV.U32 R11, RZ, RZ, 0x1f ;  /* 0x0000001fff0b7424 */ /* 0x000fe400078e00ff */
[----:B------:R-:W-:Y:S01]  /*1f040*/  IMAD.MOV.U32 R15, RZ, RZ, -0x1 ;  /* 0xffffffffff0f7424 */ /* 0x000fe200078e00ff */
[----:B0-----:R-:W-:-:S04]  /*1f050*/  SHF.R.U32.HI R9, RZ, 0x5, R9 ;  /* 0x00000005ff097819 */ /* 0x001fc80000011609 */
[----:B------:R-:W-:-:S05]  /*1f060*/  LOP3.LUT R9, R9, 0x3, RZ, 0xc0, !PT ;  /* 0x0000000309097812 */ /* 0x000fca00078ec0ff */
[----:B------:R-:W-:-:S07]  /*1f070*/  IMAD.MOV.U32 R13, RZ, RZ, R9 ;  /* 0x000000ffff0d7224 */ /* 0x000fce00078e0009 */
[----:B-----5:R-:W-:Y:S05]  /*1f080*/  WARPSYNC.COLLECTIVE R15, `(.L_x_925) ;  /* 0x000000000f087348 */ /* 0x020fea0003c00000 */
[----:B------:R0:W1:Y:S02]  /*1f090*/  SHFL.IDX P6, R14, R13, R12, R11 ;  /* 0x0000000c0d0e7389 */ /* 0x00006400000c000b */
[----:B01---5:R-:W-:Y:S01]  /*1f0a0*/  ENDCOLLECTIVE ;  /* 0x000000000000791b */ /* 0x023fe20003800000 */
.L_x_925:
[----:B------:R-:W-:Y:S05]  /*1f0b0*/  BSYNC B0 ;  /* 0x0000000000007941 */ /* 0x000fea0003800000 */
.L_x_924:
[----:B------:R-:W-:Y:S05]  /*1f0c0*/  BRA `(.L_x_926) ;  /* 0xffffff9c00747947 */ /* 0x000fea000383ffff */
.L_x_750:
[----:B0-----:R0:W1:Y:S02]  /*1f0d0*/  SYNCS.PHASECHK.TRANS64.TRYWAIT P0, [R7+URZ+0x28840], R2 ;  /* 0x02884002070075a7 */ /* 0x001064000800017f */
[----:B-1----:R-:W-:Y:S05]  /*1f0e0*/  @!P0 NANOSLEEP.SYNCS 0x989680 ;  /* 0x009896800000895d */ /* 0x002fea0003900000 */
[----:B------:R-:W1:Y:S02]  /*1f0f0*/  @!P0 SYNCS.PHASECHK.TRANS64 P0, [R7+URZ+0x28840], R2 ;  /* 0x02884002070085a7 */ /* 0x000e64000800007f */
[----:B-1----:R-:W-:Y:S05]  /*1f100*/  @!P0 BRA `(.L_x_750) ;  /* 0xfffffffc00f08947 */ /* 0x002fea000383ffff */
[----:B------:R-:W-:Y:S05]  /*1f110*/  BRA `(.L_x_927) ;  /* 0xffffff9c00c47947 */ /* 0x000fea000383ffff */
.L_x_751:
[----:B------:R-:W-:Y:S01]  /*1f120*/  BSSY B0, `(.L_x_928) ;  /* 0x0000008000007945 */ /* 0x000fe20003800000 */
[----:B------:R-:W-:Y:S02]  /*1f130*/  IMAD.MOV.U32 R13, RZ, RZ, R0 ;  /* 0x000000ffff0d7224 */ /* 0x000fe400078e0000 */
[----:B------:R-:W-:Y:S02]  /*1f140*/  IMAD.MOV.U32 R12, RZ, RZ, RZ ;  /* 0x000000ffff0c7224 */ /* 0x000fe400078e00ff */
[----:B------:R-:W-:Y:S02]  /*1f150*/  IMAD.MOV.U32 R11, RZ, RZ, 0x181f ;  /* 0x0000181fff0b7424 */ /* 0x000fe400078e00ff */
[----:B------:R-:W-:-:S07]  /*1f160*/  IMAD.MOV.U32 R15, RZ, RZ, -0x1 ;  /* 0xffffffffff0f7424 */ /* 0x000fce00078e00ff */
[----:B------:R-:W-:Y:S05]  /*1f170*/  WARPSYNC.COLLECTIVE R15, `(.L_x_929) ;  /* 0x000000000f087348 */ /* 0x000fea0003c00000 */
[----:B------:R0:W1:Y:S02]  /*1f180*/  SHFL.IDX P6, R14, R13, R12, R11 ;  /* 0x0000000c0d0e7389 */ /* 0x00006400000c000b */
[----:B01----:R-:W-:Y:S01]  /*1f190*/  ENDCOLLECTIVE ;  /* 0x000000000000791b */ /* 0x003fe20003800000 */
.L_x_929:
[----:B------:R-:W-:Y:S05]  /*1f1a0*/  BSYNC B0 ;  /* 0x0000000000007941 */ /* 0x000fea0003800000 */
.L_x_928:
[----:B------:R-:W-:Y:S01]  /*1f1b0*/  IMAD.MOV.U32 R13, RZ, RZ, R4 ;  /* 0x000000ffff0d7224 */ /* 0x000fe200078e0004 */
[----:B------:R-:W-:Y:S01]  /*1f1c0*/  MOV R2, R14 ;  /* 0x0000000e00027202 */ /* 0x000fe20000000f00 */
[----:B------:R-:W-:Y:S02]  /*1f1d0*/  IMAD.MOV.U32 R12, RZ, RZ, RZ ;  /* 0x000000ffff0c7224 */ /* 0x000fe400078e00ff */
[----:B------:R-:W-:Y:S02]  /*1f1e0*/  IMAD.MOV.U32 R11, RZ, RZ, 0x181f ;  /* 0x0000181fff0b7424 */ /* 0x000fe400078e00ff */
[----:B------:R-:W-:Y:S02]  /*1f1f0*/  IMAD.MOV.U32 R15, RZ, RZ, -0x1 ;  /* 0xffffffffff0f7424 */ /* 0x000fe400078e00ff */
[----:B------:R-:W-:-:S07]  /*1f200*/  @P0 IMAD R8, R5, 0x2, R22 ;  /* 0x0000000205080824 */ /* 0x000fce00078e0216 */
[----:B------:R-:W-:Y:S05]  /*1f210*/  WARPSYNC.COLLECTIVE R15, `(.L_x_930) ;  /* 0x000000000f087348 */ /* 0x000fea0003c00000 */
[----:B------:R0:W1:Y:S02]  /*1f220*/  SHFL.IDX P6, R14, R13, R12, R11 ;  /* 0x0000000c0d0e7389 */ /* 0x00006400000c000b */
[----:B01----:R-:W-:Y:S01]  /*1f230*/  ENDCOLLECTIVE ;  /* 0x000000000000791b */ /* 0x003fe20003800000 */
.L_x_930:
[----:B------:R-:W-:Y:S01]  /*1f240*/  IMAD.MOV.U32 R13, RZ, RZ, R0 ;  /* 0x000000ffff0d7224 */ /* 0x000fe200078e0000 */
[----:B------:R-:W-:Y:S01]  /*1f250*/  MOV R12, 0x1 ;  /* 0x00000001000c7802 */ /* 0x000fe20000000f00 */
[----:B------:R-:W-:-:S07]  /*1f260*/  IMAD.MOV.U32 R3, RZ, RZ, R14 ;  /* 0x000000ffff037224 */ /* 0x000fce00078e000e */
[----:B------:R-:W-:Y:S05]  /*1f270*/  WARPSYNC.COLLECTIVE R15, `(.L_x_931) ;  /* 0x000000000f087348 */ /* 0x000fea0003c00000 */
[----:B------:R0:W1:Y:S02]  /*1f280*/  SHFL.IDX P6, R14, R13, R12, R11 ;  /* 0x0000000c0d0e7389 */ /* 0x00006400000c000b */
[----:B01----:R-:W-:Y:S01]  /*1f290*/  ENDCOLLECTIVE ;  /* 0x000000000000791b */ /* 0x003fe20003800000 */
.L_x_931:
[----:B------:R-:W-:-:S05]  /*1f2a0*/  @P0 LEA R3, P1, R31, R3, 0x1 ;  /* 0x000000031f030211 */ /* 0x000fca00078208ff */
[----:B------:R-:W-:-:S05]  /*1f2b0*/  @P0 IMAD.X R2, RZ, RZ, R2, P1 ;  /* 0x000000ffff020224 */ /* 0x000fca00008e0602 */
        /* <DEDUP_REMOVED lines=14> */
.L_x_932:
[----:B------:R-:W-:Y:S02]  /*1f3a0*/  @P0 IMAD R8, R5, 0x2, R22 ;  /* 0x0000000205080824 */ /* 0x000fe400078e0216 */
[----:B------:R-:W-:Y:S02]  /*1f3b0*/  IMAD.MOV.U32 R13, RZ, RZ, R0 ;  /* 0x000000ffff0d7224 */ /* 0x000fe400078e0000 */
[----:B------:R-:W-:Y:S02]  /*1f3c0*/  IMAD.MOV.U32 R12, RZ, RZ, 0x2 ;  /* 0x00000002ff0c7424 */ /* 0x000fe400078e00ff */
[----:B------:R-:W-:-:S07]  /*1f3d0*/  IMAD.MOV.U32 R3, RZ, RZ, R14 ;  /* 0x000000ffff037224 */ /* 0x000fce00078e000e */
[----:B------:R-:W-:Y:S05]  /*1f3e0*/  WARPSYNC.COLLECTIVE R15, `(.L_x_933) ;  /* 0x000000000f087348 */ /* 0x000fea0003c00000 */
[----:B------:R0:W1:Y:S02]  /*1f3f0*/  SHFL.IDX P6, R14, R13, R12, R11 ;  /* 0x0000000c0d0e7389 */ /* 0x00006400000c000b */
[----:B01----:R-:W-:Y:S01]  /*1f400*/  ENDCOLLECTIVE ;  /* 0x000000000000791b */ /* 0x003fe20003800000 */
.L_x_933:
[----:B------:R-:W-:-:S05]  /*1f410*/  @P0 LEA R3, P1, R31, R3, 0x1 ;  /* 0x000000031f030211 */ /* 0x000fca00078208ff */
[----:B------:R-:W-:-:S05]  /*1f420*/  @P0 IMAD.X R2, RZ, RZ, R2, P1 ;  /* 0x000000ffff020224 */ /* 0x000fca00008e0602 */
[----:B------:R-:W-:Y:S02]  /*1f430*/  @P0 LOP3.LUT R3, R3, R2, RZ, 0x3c, !PT ;  /* 0x0000000203030212 */ /* 0x000fe400078e3cff */
[----:B------:R-:W-:Y:S02]  /*1f440*/  MOV R13, R4 ;  /* 0x00000004000d7202 */ /* 0x000fe40000000f00 */
        /* <DEDUP_REMOVED lines=12> */
.L_x_934:
[----:B------:R-:W-:Y:S02]  /*1f510*/  @P0 IMAD R8, R5, 0x2, R22 ;  /* 0x0000000205080824 */ /* 0x000fe400078e0216 */
[----:B------:R-:W-:Y:S02]  /*1f520*/  IMAD.MOV.U32 R13, RZ, RZ, R0 ;  /* 0x000000ffff0d7224 */ /* 0x000fe400078e0000 */
[----:B------:R-:W-:Y:S02]  /*1f530*/  IMAD.MOV.U32 R12, RZ, RZ, 0x3 ;  /* 0x00000003ff0c7424 */ /* 0x000fe400078e00ff */
[----:B------:R-:W-:-:S07]  /*1f540*/  IMAD.MOV.U32 R3, RZ, RZ, R14 ;  /* 0x000000ffff037224 */ /* 0x000fce00078e000e */
[----:B------:R-:W-:Y:S05]  /*1f550*/  WARPSYNC.COLLECTIVE R15, `(.L_x_935) ;  /* 0x000000000f087348 */ /* 0x000fea0003c00000 */
[----:B------:R0:W1:Y:S02]  /*1f560*/  SHFL.IDX P6, R14, R13, R12, R11 ;  /* 0x0000000c0d0e7389 */ /* 0x00006400000c000b */
[----:B01----:R-:W-:Y:S01]  /*1f570*/  ENDCOLLECTIVE ;  /* 0x000000000000791b */ /* 0x003fe20003800000 */
.L_x_935:
        /* <DEDUP_REMOVED lines=16> */
.L_x_936:
[----:B------:R-:W-:Y:S02]  /*1f680*/  @P0 IMAD R8, R5, 0x2, R22 ;  /* 0x0000000205080824 */ /* 0x000fe400078e0216 */
[----:B------:R-:W-:Y:S02]  /*1f690*/  IMAD.MOV.U32 R13, RZ, RZ, R0 ;  /* 0x000000ffff0d7224 */ /* 0x000fe400078e0000 */
[----:B------:R-:W-:Y:S02]  /*1f6a0*/  IMAD.MOV.U32 R12, RZ, RZ, 0x4 ;  /* 0x00000004ff0c7424 */ /* 0x000fe400078e00ff */
[----:B------:R-:W-:-:S07]  /*1f6b0*/  IMAD.MOV.U32 R3, RZ, RZ, R14 ;  /* 0x000000ffff037224 */ /* 0x000fce00078e000e */
[----:B------:R-:W-:Y:S05]  /*1f6c0*/  WARPSYNC.COLLECTIVE R15, `(.L_x_937) ;  /* 0x000000000f087348 */ /* 0x000fea0003c00000 */
[----:B------:R0:W1:Y:S02]  /*1f6d0*/  SHFL.IDX P6, R14, R13, R12, R11 ;  /* 0x0000000c0d0e7389 */ /* 0x00006400000c000b */
[----:B01----:R-:W-:Y:S01]  /*1f6e0*/  ENDCOLLECTIVE ;  /* 0x000000000000791b */ /* 0x003fe20003800000 */
.L_x_937:
        /* <DEDUP_REMOVED lines=16> */
.L_x_938:
[----:B------:R-:W-:Y:S01]  /*1f7f0*/  @P0 IMAD R8, R5, 0x2, R22 ;  /* 0x0000000205080824 */ /* 0x000fe200078e0216 */
[----:B------:R-:W-:Y:S01]  /*1f800*/  MOV R13, R0 ;  /* 0x00000000000d7202 */ /* 0x000fe20000000f00 */
[----:B------:R-:W-:Y:S02]  /*1f810*/  IMAD.MOV.U32 R12, RZ, RZ, 0x5 ;  /* 0x00000005ff0c7424 */ /* 0x000fe400078e00ff */
[----:B------:R-:W-:-:S07]  /*1f820*/  IMAD.MOV.U32 R3, RZ, RZ, R14 ;  /* 0x000000ffff037224 */ /* 0x000fce00078e000e */
[----:B------:R-:W-:Y:S05]  /*1f830*/  WARPSYNC.COLLECTIVE R15, `(.L_x_939) ;  /* 0x000000000f087348 */ /* 0x000fea0003c00000 */
[----:B------:R0:W1:Y:S02]  /*1f840*/  SHFL.IDX P6, R14, R13, R12, R11 ;  /* 0x0000000c0d0e7389 */ /* 0x00006400000c000b */
[----:B01----:R-:W-:Y:S01]  /*1f850*/  ENDCOLLECTIVE ;  /* 0x000000000000791b */ /* 0x003fe20003800000 */
.L_x_939:
        /* <DEDUP_REMOVED lines=16> */
.L_x_940:
[----:B------:R-:W-:Y:S02]  /*1f960*/  @P0 IMAD R8, R5, 0x2, R22 ;  /* 0x0000000205080824 */ /* 0x000fe400078e0216 */
[----:B------:R-:W-:Y:S02]  /*1f970*/  IMAD.MOV.U32 R13, RZ, RZ, R0 ;  /* 0x000000ffff0d7224 */ /* 0x000fe400078e0000 */
[----:B------:R-:W-:Y:S02]  /*1f980*/  IMAD.MOV.U32 R12, RZ, RZ, 0x6 ;  /* 0x00000006ff0c7424 */ /* 0x000fe400078e00ff */
[----:B------:R-:W-:-:S07]  /*1f990*/  IMAD.MOV.U32 R3, RZ, RZ, R14 ;  /* 0x000000ffff037224 */ /* 0x000fce00078e000e */
[----:B------:R-:W-:Y:S05]  /*1f9a0*/  WARPSYNC.COLLECTIVE R15, `(.L_x_941) ;  /* 0x000000000f087348 */ /* 0x000fea0003c00000 */
[----:B------:R0:W1:Y:S02]  /*1f9b0*/  SHFL.IDX P6, R14, R13, R12, R11 ;  /* 0x0000000c0d0e7389 */ /* 0x00006400000c000b */
[----:B01----:R-:W-:Y:S01]  /*1f9c0*/  ENDCOLLECTIVE ;  /* 0x000000000000791b */ /* 0x003fe20003800000 */
.L_x_941:
        /* <DEDUP_REMOVED lines=11> */
[----:B------:R-:W-:Y:S02]  /*1fa80*/  ISETP.GE.AND P0, PT, R6, 0x61, PT ;  /* 0x000000610600780c */ /* 0x000fe40003f06270 */
[----:B0-----:R-:W-:-:S11]  /*1fa90*/  MOV R2, R14 ;  /* 0x0000000e00027202 */ /* 0x001fd60000000f00 */
[----:B------:R-:W-:Y:S05]  /*1faa0*/  WARPSYNC.COLLECTIVE R15, `(.L_x_942) ;  /* 0x000000000f087348 */ /* 0x000fea0003c00000 */
[----:B------:R0:W1:Y:S02]  /*1fab0*/  SHFL.IDX P6, R14, R13, R12, R11 ;  /* 0x0000000c0d0e7389 */ /* 0x00006400000c000b */
[----:B01----:R-:W-:Y:S01]  /*1fac0*/  ENDCOLLECTIVE ;  /* 0x000000000000791b */ /* 0x003fe20003800000 */
.L_x_942:
[----:B------:R-:W-:Y:S02]  /*1fad0*/  @P0 IMAD R8, R5, 0x2, R22 ;  /* 0x0000000205080824 */ /* 0x000fe400078e0216 */
[----:B------:R-:W-:Y:S02]  /*1fae0*/  IMAD.MOV.U32 R13, RZ, RZ, R0 ;  /* 0x000000ffff0d7224 */ /* 0x000fe400078e0000 */
[----:B------:R-:W-:Y:S02]  /*1faf0*/  IMAD.MOV.U32 R12, RZ, RZ, 0x7 ;  /* 0x00000007ff0c7424 */ /* 0x000fe400078e00ff */
[----:B------:R-:W-:-:S07]  /*1fb00*/  IMAD.MOV.U32 R3, RZ, RZ, R14 ;  /* 0x000000ffff037224 */ /* 0x000fce00078e000e */
[----:B------:R-:W-:Y:S05]  /*1fb10*/  WARPSYNC.COLLECTIVE R15, `(.L_x_943) ;  /* 0x000000000f087348 */ /* 0x000fea0003c00000 */
[----:B------:R0:W1:Y:S02]  /*1fb20*/  SHFL.IDX P6, R14, R13, R12, R11 ;  /* 0x0000000c0d0e7389 */ /* 0x00006400000c000b */
[----:B01----:R-:W-:Y:S01]  /*1fb30*/  ENDCOLLECTIVE ;  /* 0x000000000000791b */ /* 0x003fe20003800000 */
.L_x_943:
[----:B------:R-:W-:-:S05]  /*1fb40*/  @P0 LEA R3, P1, R31, R3, 0x1 ;  /* 0x000000031f030211 */ /* 0x000fca00078208ff */
[----:B------:R-:W-:-:S05]  /*1fb50*/  @P0 IMAD.X R2, RZ, RZ, R2, P1 ;  /* 0x000000ffff020224 */ /* 0x000fca00008e0602 */
[----:B------:R-:W-:Y:S01]  /*1fb60*/  @P0 LOP3.LUT R3, R3, R2, RZ, 0x3c, !PT ;  /* 0x0000000203030212 */ /* 0x000fe200078e3cff */
[----:B------:R-:W-:-:S03]  /*1fb70*/  IMAD.MOV.U32 R13, RZ, RZ, R4 ;  /* 0x000000ffff0d7224 */ /* 0x000fc600078e0004 */
[----:B------:R-:W-:-:S04]  /*1fb80*/  @P0 LOP3.LUT R2, R3, R2, RZ, 0x3c, !PT ;  /* 0x0000000203020212 */ /* 0x000fc800078e3cff */
[----:B------:R-:W-:Y:S01]  /*1fb90*/  @P0 LOP3.LUT R3, R3, R2, RZ, 0x3c, !PT ;  /* 0x0000000203030212 */ /* 0x000fe200078e3cff */
[----:B------:R-:W-:-:S07]  /*1fba0*/  IMAD.MOV.U32 R0, RZ, RZ, R14 ;  /* 0x000000ffff007224 */ /* 0x000fce00078e000e */
[----:B------:R-:W-:Y:S05]  /*1fbb0*/  WARPSYNC.COLLECTIVE R15, `(.L_x_944) ;  /* 0x000000000f087348 */ /* 0x000fea0003c00000 */
[----:B------:R0:W1:Y:S02]  /*1fbc0*/  SHFL.IDX P6, R14, R13, R12, R11 ;  /* 0x0000000c0d0e7389 */ /* 0x00006400000c000b */
[----:B01----:R-:W-:Y:S01]  /*1fbd0*/  ENDCOLLECTIVE ;  /* 0x000000000000791b */ /* 0x003fe20003800000 */
.L_x_944:
[----:B------:R-:W-:Y:S01]  /*1fbe0*/  @!PT LDS RZ, [RZ] ;  /* 0x00000000fffff984 */ /* 0x000fe20000000800 */
[----:B------:R-:W-:Y:S01]  /*1fbf0*/  @!PT LDS RZ, [RZ] ;  /* 0x00000000fffff984 */ /* 0x000fe20000000800 */
[----:B------:R-:W-:Y:S01]  /*1fc00*/  @!PT LDS RZ, [RZ] ;  /* 0x00000000fffff984 */ /* 0x000fe20000000800 */
[----:B------:R-:W-:Y:S04]  /*1fc10*/  @P0 LDGSTS.E.BYPASS.LTC128B.128 [R8+0x1b400], desc[UR42][R2.64], !P3 ;  /* 0x1b40000002080fae */ /* 0x000fe8000d901d6a */
[----:B------:R0:W-:Y:S02]  /*1fc20*/  @P0 LDGSTS.E.BYPASS.LTC128B.128 [R8+0x1f400], desc[UR42][R2.64+0x80], !P2 ;  /* 0x1f40008002080fae */ /* 0x0001e4000d101d6a */
[----:B0-----:R-:W-:Y:S01]  /*1fc30*/  MOV R2, R14 ;  /* 0x0000000e00027202 */ /* 0x001fe20000000f00 */
[----:B------:R-:W-:Y:S06]  /*1fc40*/  BRA `(.L_x_945) ;  /* 0xffffff9800a47947 */ /* 0x000fec000383ffff */
.L_x_756:
[----:B------:R-:W-:Y:S02]  /*1fc50*/  IMAD.MOV.U32 R13, RZ, RZ, R5 ;  /* 0x000000ffff0d7224 */ /* 0x000fe400078e0005 */
        /* <DEDUP_REMOVED lines=8> */
.L_x_946:
[C---:B------:R-:W-:Y:S01]  /*1fce0*/  VIADD R7, R4.reuse, 0x10 ;  /* 0x0000001004077836 */ /* 0x040fe20000000000 */
[----:B------:R-:W-:Y:S01]  /*1fcf0*/  ISETP.GE.AND P3, PT, R4, R6, PT ;  /* 0x000000060400720c */ /* 0x000fe20003f66270 */
[----:B------:R-:W-:Y:S02]  /*1fd00*/  IMAD.MOV.U32 R13, RZ, RZ, R0 ;  /* 0x000000ffff0d7224 */ /* 0x000fe400078e0000 */
[----:B------:R-:W-:-:S10]  /*1fd10*/  IMAD.MOV.U32 R2, RZ, RZ, R14 ;  /* 0x000000ffff027224 */ /* 0x000fd400078e000e */
[----:B------:R-:W-:Y:S05]  /*1fd20*/  WARPSYNC.COLLECTIVE R15, `(.L_x_947) ;  /* 0x000000000f087348 */ /* 0x000fea0003c00000 */
[----:B------:R0:W1:Y:S02]  /*1fd30*/  SHFL.IDX P6, R14, R13, R12, R11 ;  /* 0x0000000c0d0e7389 */ /* 0x00006400000c000b */
[----:B01----:R-:W-:Y:S01]  /*1fd40*/  ENDCOLLECTIVE ;  /* 0x000000000000791b */ /* 0x003fe20003800000 */
.L_x_947:
[----:B------:R-:W-:Y:S02]  /*1fd50*/  IMAD.MOV.U32 R13, RZ, RZ, R5 ;  /* 0x000000ffff0d7224 */ /* 0x000fe400078e0005 */
[----:B------:R-:W-:Y:S01]  /*1fd60*/  IMAD.MOV.U32 R12, RZ, RZ, 0x1 ;  /* 0x00000001ff0c7424 */ /* 0x000fe200078e00ff */
[----:B------:R-:W-:-:S05]  /*1fd70*/  @!P3 LEA R14, P2, R31, R14, 0x1 ;  /* 0x0000000e1f0eb211 */ /* 0x000fca00078408ff */
[----:B------:R-:W-:Y:S01]  /*1fd80*/  @!P3 IMAD.X R3, RZ, RZ, R2, P2 ;  /* 0x000000ffff03b224 */ /* 0x000fe200010e0602 */
[----:B------:R-:W-:-:S07]  /*1fd90*/  @!P3 MOV R2, R14 ;  /* 0x0000000e0002b202 */ /* 0x000fce0000000f00 */
[----:B------:R-:W-:Y:S05]  /*1fda0*/  WARPSYNC.COLLECTIVE R15, `(.L_x_948) ;  /* 0x000000000f087348 */ /* 0x000fea0003c00000 */
[----:B------:R0:W1:Y:S02]  /*1fdb0*/  SHFL.IDX P6, R14, R13, R12, R11 ;  /* 0x0000000c0d0e7389 */ /* 0x00006400000c000b */
[----:B01----:R-:W-:Y:S01]  /*1fdc0*/  ENDCOLLECTIVE ;  /* 0x000000000000791b */ /* 0x003fe20003800000 */
.L_x_948:
        /* <DEDUP_REMOVED lines=11> */
.L_x_949:
        /* <DEDUP_REMOVED lines=8> */
.L_x_950:
        /* <DEDUP_REMOVED lines=13> */
.L_x_951:
        /* <DEDUP_REMOVED lines=8> */
.L_x_952:
        /* <DEDUP_REMOVED lines=13> */
.L_x_953:
        /* <DEDUP_REMOVED lines=8> */
.L_x_954:
        /* <DEDUP_REMOVED lines=13> */
.L_x_955:
        /* <DEDUP_REMOVED lines=8> */
.L_x_956:
        /* <DEDUP_REMOVED lines=13> */
.L_x_957:
        /* <DEDUP_REMOVED lines=8> */
.L_x_958:
[----:B------:R-:W-:-:S05]  /*20440*/  @!P3 IMAD.MOV.U32 R3, RZ, RZ, R7 ;  /* 0x000000ffff03b224 */ /* 0x000fca00078e0007 */
[----:B------:R-:W-:Y:S01]  /*20450*/  @!PT LDS RZ, [RZ] ;  /* 0x00000000fffff984 */ /* 0x000fe20000000800 */
[----:B------:R-:W-:Y:S01]  /*20460*/  @!PT LDS RZ, [RZ] ;  /* 0x00000000fffff984 */ /* 0x000fe20000000800 */
[----:B------:R-:W-:Y:S01]  /*20470*/  @!PT LDS RZ, [RZ] ;  /* 0x00000000fffff984 */ /* 0x000fe20000000800 */
[----:B------:R-:W-:Y:S04]  /*20480*/  @!P3 LDGSTS.E.BYPASS.LTC128B.128 [R9+0x12c00], desc[UR42][R2.64], !P0 ;  /* 0x12c000000209bfae */ /* 0x000fe8000c101d6a */
[----:B------:R0:W-:Y:S01]  /*20490*/  @!P3 LDGSTS.E.BYPASS.LTC128B.128 [R9+0x16c00], desc[UR42][R2.64+0x80], !P1 ;  /* 0x16c000800209bfae */ /* 0x0001e2000c901d6a */
[----:B------:R-:W-:Y:S01]  /*204a0*/  IMAD.MOV.U32 R13, RZ, RZ, R0 ;  /* 0x000000ffff0d7224 */ /* 0x000fe200078e0000 */
[----:B0-----:R-:W-:Y:S01]  /*204b0*/  IADD3 R3, R4, 0x60, RZ ;  /* 0x0000006004037810 */ /* 0x001fe20007ffe0ff */
[----:B------:R-:W-:-:S07]  /*204c0*/  IMAD.MOV.U32 R2, RZ, RZ, R14 ;  /* 0x000000ffff027224 */ /* 0x000fce00078e000e */
[----:B------:R-:W-:Y:S05]  /*204d0*/  WARPSYNC.COLLECTIVE R15, `(.L_x_959) ;  /* 0x000000000f087348 */ /* 0x000fea0003c00000 */
[----:B------:R0:W1:Y:S02]  /*204e0*/  SHFL.IDX P6, R14, R13, R12, R11 ;  /* 0x0000000c0d0e7389 */ /* 0x00006400000c000b */
[----:B01----:R-:W-:Y:S01]  /*204f0*/  ENDCOLLECTIVE ;  /* 0x000000000000791b */ /* 0x003fe20003800000 */
.L_x_959:
[----:B------:R-:W-:Y:S01]  /*20500*/  ISETP.GE.AND P3, PT, R3, R6, PT ;  /* 0x000000060300720c */ /* 0x000fe20003f66270 */
[----:B------:R-:W-:Y:S02]  /*20510*/  IMAD.MOV.U32 R13, RZ, RZ, R5 ;  /* 0x000000ffff0d7224 */ /* 0x000fe400078e0005 */
[----:B------:R-:W-:-:S10]  /*20520*/  IMAD.MOV.U32 R12, RZ, RZ, 0x7 ;  /* 0x00000007ff0c7424 */ /* 0x000fd400078e00ff */
[----:B------:R-:W-:-:S05]  /*20530*/  @!P3 LEA R14, P2, R31, R14, 0x1 ;  /* 0x0000000e1f0eb211 */ /* 0x000fca00078408ff */
[----:B------:R-:W-:Y:S02]  /*20540*/  @!P3 IMAD.X R7, RZ, RZ, R2, P2 ;  /* 0x000000ffff07b224 */ /* 0x000fe400010e0602 */
[----:B------:R-:W-:-:S07]  /*20550*/  @!P3 IMAD.MOV.U32 R2, RZ, RZ, R14 ;  /* 0x000000ffff02b224 */ /* 0x000fce00078e000e */
[----:B------:R-:W-:Y:S05]  /*20560*/  WARPSYNC.COLLECTIVE R15, `(.L_x_960) ;  /* 0x000000000f087348 */ /* 0x000fea0003c00000 */
[----:B------:R0:W1:Y:S02]  /*20570*/  SHFL.IDX P6, R14, R13, R12, R11 ;  /* 0x0000000c0d0e7389 */ /* 0x00006400000c000b */
[----:B01----:R-:W-:Y:S01]  /*20580*/  ENDCOLLECTIVE ;  /* 0x000000000000791b */ /* 0x003fe20003800000 */
.L_x_960:
[----:B------:R-:W-:-:S05]  /*20590*/  @!P3 IMAD.MOV.U32 R3, RZ, RZ, R7 ;  /* 0x000000ffff03b224 */ /* 0x000fca00078e0007 */
        /* <DEDUP_REMOVED lines=10> */
.L_x_961:
[----:B------:R-:W-:Y:S05]  /*20640*/  BRA `(.L_x_962) ;  /* 0xffffff9c00087947 */ /* 0x000fea000383ffff */
.L_x_761:
[----:B0-----:R0:W1:Y:S02]  /*20650*/  SYNCS.PHASECHK.TRANS64.TRYWAIT P0, [R22+URZ+0x28820], R3 ;  /* 0x02882003160075a7 */ /* 0x001064000800017f */
[----:B-1----:R-:W-:Y:S05]  /*20660*/  @!P0 NANOSLEEP.SYNCS 0x989680 ;  /* 0x009896800000895d */ /* 0x002fea0003900000 */
[----:B------:R-:W1:Y:S02]  /*20670*/  @!P0 SYNCS.PHASECHK.TRANS64 P0, [R22+URZ+0x28820], R3 ;  /* 0x02882003160085a7 */ /* 0x000e64000800007f */
[----:B-1----:R-:W-:Y:S05]  /*20680*/  @!P0 BRA `(.L_x_761) ;  /* 0xfffffffc00f08947 */ /* 0x002fea000383ffff */
[----:B------:R-:W-:Y:S05]  /*20690*/  BRA `(.L_x_963) ;  /* 0xffffff9c00807947 */ /* 0x000fea000383ffff */
.L_x_766:
[----:B0-----:R0:W1:Y:S02]  /*206a0*/  SYNCS.PHASECHK.TRANS64.TRYWAIT P0, [R6+URZ+0x28840], R3 ;  /* 0x02884003060075a7 */ /* 0x001064000800017f */
[----:B-1----:R-:W-:Y:S05]  /*206b0*/  @!P0 NANOSLEEP.SYNCS 0x989680 ;  /* 0x009896800000895d */ /* 0x002fea0003900000 */
[----:B------:R-:W1:Y:S02]  /*206c0*/  @!P0 SYNCS.PHASECHK.TRANS64 P0, [R6+URZ+0x28840], R3 ;  /* 0x02884003060085a7 */ /* 0x000e64000800007f */
[----:B-1----:R-:W-:Y:S05]  /*206d0*/  @!P0 BRA `(.L_x_766) ;  /* 0xfffffffc00f08947 */ /* 0x002fea000383ffff */
[----:B------:R-:W-:Y:S05]  /*206e0*/  BRA `(.L_x_964) ;  /* 0xffffffa000487947 */ /* 0x000fea000383ffff */
.L_x_767:
[----:B------:R-:W-:Y:S01]  /*206f0*/  BSSY B1, `(.L_x_965) ;  /* 0x0000008000017945 */ /* 0x000fe20003800000 */
[----:B------:R-:W-:Y:S01]  /*20700*/  IMAD.MOV.U32 R13, RZ, RZ, R9 ;  /* 0x000000ffff0d7224 */ /* 0x000fe200078e0009 */
[----:B------:R-:W-:Y:S01]  /*20710*/  MOV R12, RZ ;  /* 0x000000ff000c7202 */ /* 0x000fe20000000f00 */
[----:B------:R-:W-:Y:S02]  /*20720*/  IMAD.MOV.U32 R11, RZ, RZ, 0x181f ;  /* 0x0000181fff0b7424 */ /* 0x000fe400078e00ff */
[----:B------:R-:W-:-:S07]  /*20730*/  IMAD.MOV.U32 R15, RZ, RZ, -0x1 ;  /* 0xffffffffff0f7424 */ /* 0x000fce00078e00ff */
[----:B--2---:R-:W-:Y:S05]  /*20740*/  WARPSYNC.COLLECTIVE R15, `(.L_x_966) ;  /* 0x000000000f087348 */ /* 0x004fea0003c00000 */
[----:B--2---:R0:W1:Y:S02]  /*20750*/  SHFL.IDX P6, R14, R13, R12, R11 ;  /* 0x0000000c0d0e7389 */ /* 0x00406400000c000b */
[----:B01----:R-:W-:Y:S01]  /*20760*/  ENDCOLLECTIVE ;  /* 0x000000000000791b */ /* 0x003fe20003800000 */
.L_x_966:
[----:B------:R-:W-:Y:S05]  /*20770*/  BSYNC B1 ;  /* 0x0000000000017941 */ /* 0x000fea0003800000 */
.L_x_965:
[----:B------:R-:W-:Y:S01]  /*20780*/  IMAD.MOV.U32 R13, RZ, RZ, R7 ;  /* 0x000000ffff0d7224 */ /* 0x000fe200078e0007 */
[----:B------:R-:W-:Y:S01]  /*20790*/  SHF.L.U32 R5, R31, 0x1, RZ ;  /* 0x000000011f057819 */ /* 0x000fe200000006ff */
[----:B------:R-:W-:Y:S02]  /*207a0*/  IMAD.MOV.U32 R12, RZ, RZ, RZ ;  /* 0x000000ffff0c7224 */ /* 0x000fe400078e00ff */
[----:B------:R-:W-:Y:S02]  /*207b0*/  IMAD.MOV.U32 R11, RZ, RZ, 0x181f ;  /* 0x0000181fff0b7424 */ /* 0x000fe400078e00ff */
[----:B------:R-:W-:Y:S02]  /*207c0*/  IMAD.MOV.U32 R15, RZ, RZ, -0x1 ;  /* 0xffffffffff0f7424 */ /* 0x000fe400078e00ff */
[----:B------:R-:W-:Y:S02]  /*207d0*/  IMAD.MOV.U32 R3, RZ, RZ, R14 ;  /* 0x000000ffff037224 */ /* 0x000fe400078e000e */
[----:B------:R-:W-:-:S07]  /*207e0*/  IMAD R8, R8, 0x2, R22 ;  /* 0x0000000208087824 */ /* 0x000fce00078e0216 */
[----:B------:R-:W-:Y:S05]  /*207f0*/  WARPSYNC.COLLECTIVE R15, `(.L_x_967) ;  /* 0x000000000f087348 */ /* 0x000fea0003c00000 */
[----:B------:R0:W1:Y:S02]  /*20800*/  SHFL.IDX P6, R14, R13, R12, R11 ;  /* 0x0000000c0d0e7389 */ /* 0x00006400000c000b */
[----:B01----:R-:W-:Y:S01]  /*20810*/  ENDCOLLECTIVE ;  /* 0x000000000000791b */ /* 0x003fe20003800000 */
.L_x_967:
[----:B------:R-:W-:Y:S02]  /*20820*/  IMAD.MOV.U32 R13, RZ, RZ, R9 ;  /* 0x000000ffff0d7224 */ /* 0x000fe400078e0009 */
[----:B------:R-:W-:Y:S02]  /*20830*/  IMAD.MOV.U32 R12, RZ, RZ, 0x1 ;  /* 0x00000001ff0c7424 */ /* 0x000fe400078e00ff */
[----:B------:R-:W-:-:S07]  /*20840*/  IMAD.MOV.U32 R2, RZ, RZ, R14 ;  /* 0x000000ffff027224 */ /* 0x000fce00078e000e */
[----:B------:R-:W-:Y:S05]  /*20850*/  WARPSYNC.COLLECTIVE R15, `(.L_x_968) ;  /* 0x000000000f087348 */ /* 0x000fea0003c00000 */
[----:B------:R0:W1:Y:S02]  /*20860*/  SHFL.IDX P6, R14, R13, R12, R11 ;  /* 0x0000000c0d0e7389 */ /* 0x00006400000c000b */
[----:B01----:R-:W-:Y:S01]  /*20870*/  ENDCOLLECTIVE ;  /* 0x000000000000791b */ /* 0x003fe20003800000 */
.L_x_968:
        /* <DEDUP_REMOVED lines=12> */
.L_x_969:
[----:B------:R-:W-:Y:S01]  /*20940*/  MOV R13, R9 ;  /* 0x00000009000d7202 */ /* 0x000fe20000000f00 */
[----:B------:R-:W-:Y:S02]  /*20950*/  IMAD.MOV.U32 R12, RZ, RZ, 0x2 ;  /* 0x00000002ff0c7424 */ /* 0x000fe400078e00ff */
[----:B------:R-:W-:-:S07]  /*20960*/  IMAD.MOV.U32 R2, RZ, RZ, R14 ;  /* 0x000000ffff027224 */ /* 0x000fce00078e000e */
[----:B------:R-:W-:Y:S05]  /*20970*/  WARPSYNC.COLLECTIVE R15, `(.L_x_970) ;  /* 0x000000000f087348 */ /* 0x000fea0003c00000 */
[----:B------:R0:W1:Y:S02]  /*20980*/  SHFL.IDX P6, R14, R13, R12, R11 ;  /* 0x0000000c0d0e7389 */ /* 0x00006400000c000b */
[----:B01----:R-:W-:Y:S01]  /*20990*/  ENDCOLLECTIVE ;  /* 0x000000000000791b */ /* 0x003fe20003800000 */
.L_x_970:
        /* <DEDUP_REMOVED lines=12> */
.L_x_971:
[----:B------:R-:W-:Y:S02]  /*20a60*/  IMAD.MOV.U32 R13, RZ, RZ, R9 ;  /* 0x000000ffff0d7224 */ /* 0x000fe400078e0009 */
[----:B------:R-:W-:Y:S02]  /*20a70*/  IMAD.MOV.U32 R12, RZ, RZ, 0x3 ;  /* 0x00000003ff0c7424 */ /* 0x000fe400078e00ff */
[----:B------:R-:W-:-:S07]  /*20a80*/  IMAD.MOV.U32 R2, RZ, RZ, R14 ;  /* 0x000000ffff027224 */ /* 0x000fce00078e000e */
[----:B------:R-:W-:Y:S05]  /*20a90*/  WARPSYNC.COLLECTIVE R15, `(.L_x_972) ;  /* 0x000000000f087348 */ /* 0x000fea0003c00000 */
[----:B------:R0:W1:Y:S02]  /*20aa0*/  SHFL.IDX P6, R14, R13, R12, R11 ;  /* 0x0000000c0d0e7389 */ /* 0x00006400000c000b */
[----:B01----:R-:W-:Y:S01]  /*20ab0*/  ENDCOLLECTIVE ;  /* 0x000000000000791b */ /* 0x003fe20003800000 */
.L_x_972:
        /* <DEDUP_REMOVED lines=12> */
.L_x_973:
[----:B------:R-:W-:Y:S02]  /*20b80*/  IMAD.MOV.U32 R13, RZ, RZ, R9 ;  /* 0x000000ffff0d7224 */ /* 0x000fe400078e0009 */
[----:B------:R-:W-:Y:S02]  /*20b90*/  IMAD.MOV.U32 R12, RZ, RZ, 0x4 ;  /* 0x00000004ff0c7424 */ /* 0x000fe400078e00ff */
[----:B------:R-:W-:-:S07]  /*20ba0*/  IMAD.MOV.U32 R2, RZ, RZ, R14 ;  /* 0x000000ffff027224 */ /* 0x000fce00078e000e */
[----:B------:R-:W-:Y:S05]  /*20bb0*/  WARPSYNC.COLLECTIVE R15, `(.L_x_974) ;  /* 0x000000000f087348 */ /* 0x000fea0003c00000 */
[----:B------:R0:W1:Y:S02]  /*20bc0*/  SHFL.IDX P6, R14, R13, R12, R11 ;  /* 0x0000000c0d0e7389 */ /* 0x00006400000c000b */
[----:B01----:R-:W-:Y:S01]  /*20bd0*/  ENDCOLLECTIVE ;  /* 0x000000000000791b */ /* 0x003fe20003800000 */
.L_x_974:
        /* <DEDUP_REMOVED lines=12> */
.L_x_975:
[----:B------:R-:W-:Y:S01]  /*20ca0*/  MOV R13, R9 ;  /* 0x00000009000d7202 */ /* 0x000fe20000000f00 */
[----:B------:R-:W-:Y:S02]  /*20cb0*/  IMAD.MOV.U32 R12, RZ, RZ, 0x5 ;  /* 0x00000005ff0c7424 */ /* 0x000fe400078e00ff */
[----:B------:R-:W-:-:S07]  /*20cc0*/  IMAD.MOV.U32 R2, RZ, RZ, R14 ;  /* 0x000000ffff027224 */ /* 0x000fce00078e000e */
[----:B------:R-:W-:Y:S05]  /*20cd0*/  WARPSYNC.COLLECTIVE R15, `(.L_x_976) ;  /* 0x000000000f087348 */ /* 0x000fea0003c00000 */
[----:B------:R0:W1:Y:S02]  /*20ce0*/  SHFL.IDX P6, R14, R13, R12, R11 ;  /* 0x0000000c0d0e7389 */ /* 0x00006400000c000b */
[----:B01----:R-:W-:Y:S01]  /*20cf0*/  ENDCOLLECTIVE ;  /* 0x000000000000791b */ /* 0x003fe20003800000 */
.L_x_976:
        /* <DEDUP_REMOVED lines=12> */
.L_x_977:
[----:B------:R-:W-:Y:S02]  /*20dc0*/  IMAD.MOV.U32 R13, RZ, RZ, R9 ;  /* 0x000000ffff0d7224 */ /* 0x000fe400078e0009 */
[----:B------:R-:W-:Y:S02]  /*20dd0*/  IMAD.MOV.U32 R12, RZ, RZ, 0x6 ;  /* 0x00000006ff0c7424 */ /* 0x000fe400078e00ff */
[----:B------:R-:W-:-:S07]  /*20de0*/  IMAD.MOV.U32 R2, RZ, RZ, R14 ;  /* 0x000000ffff027224 */ /* 0x000fce00078e000e */
[----:B------:R-:W-:Y:S05]  /*20df0*/  WARPSYNC.COLLECTIVE R15, `(.L_x_978) ;  /* 0x000000000f087348 */ /* 0x000fea0003c00000 */
[----:B------:R0:W1:Y:S02]  /*20e00*/  SHFL.IDX P6, R14, R13, R12, R11 ;  /* 0x0000000c0d0e7389 */ /* 0x00006400000c000b */
[----:B01----:R-:W-:Y:S01]  /*20e10*/  ENDCOLLECTIVE ;  /* 0x000000000000791b */ /* 0x003fe20003800000 */
.L_x_978:
        /* <DEDUP_REMOVED lines=12> */
.L_x_979:
[----:B------:R-:W-:Y:S02]  /*20ee0*/  IMAD.MOV.U32 R13, RZ, RZ, R9 ;  /* 0x000000ffff0d7224 */ /* 0x000fe400078e0009 */
[----:B------:R-:W-:Y:S02]  /*20ef0*/  IMAD.MOV.U32 R12, RZ, RZ, 0x7 ;  /* 0x00000007ff0c7424 */ /* 0x000fe400078e00ff */
[----:B------:R-:W-:-:S07]  /*20f00*/  IMAD.MOV.U32 R2, RZ, RZ, R14 ;  /* 0x000000ffff027224 */ /* 0x000fce00078e000e */
[----:B------:R-:W-:Y:S05]  /*20f10*/  WARPSYNC.COLLECTIVE R15, `(.L_x_980) ;  /* 0x000000000f087348 */ /* 0x000fea0003c00000 */
[----:B------:R0:W1:Y:S02]  /*20f20*/  SHFL.IDX P6, R14, R13, R12, R11 ;  /* 0x0000000c0d0e7389 */ /* 0x00006400000c000b */
[----:B01----:R-:W-:Y:S01]  /*20f30*/  ENDCOLLECTIVE ;  /* 0x000000000000791b */ /* 0x003fe20003800000 */
.L_x_980:
        /* <DEDUP_REMOVED lines=12> */
.L_x_981:
[----:B------:R-:W-:Y:S01]  /*21000*/  IMAD.MOV.U32 R2, RZ, RZ, R14 ;  /* 0x000000ffff027224 */ /* 0x000fe200078e000e */
[----:B------:R-:W-:Y:S06]  /*21010*/  BRA `(.L_x_982) ;  /* 0xffffff9c00187947 */ /* 0x000fec000383ffff */
.L_x_772:
[----:B-1----:R1:W3:Y:S02]  /*21020*/  SYNCS.PHASECHK.TRANS64.TRYWAIT P0, [R6+URZ+0x28860], R3 ;  /* 0x02886003060075a7 */ /* 0x0022e4000800017f */
[----:B---3--:R-:W-:Y:S05]  /*21030*/  @!P0 NANOSLEEP.SYNCS 0x989680 ;  /* 0x009896800000895d */ /* 0x008fea0003900000 */
[----:B------:R-:W3:Y:S02]  /*21040*/  @!P0 SYNCS.PHASECHK.TRANS64 P0, [R6+URZ+0x28860], R3 ;  /* 0x02886003060085a7 */ /* 0x000ee4000800007f */
[----:B---3--:R-:W-:Y:S05]  /*21050*/  @!P0 BRA `(.L_x_772) ;  /* 0xfffffffc00f08947 */ /* 0x008fea000383ffff */
[----:B------:R-:W-:Y:S05]  /*21060*/  BRA `(.L_x_983) ;  /* 0xffffff9c00747947 */ /* 0x000fea000383ffff */
.L_x_773:
[----:B------:R-:W-:Y:S01]  /*21070*/  BSSY B1, `(.L_x_984) ;  /* 0x0000008000017945 */ /* 0x000fe20003800000 */
[----:B------:R-:W-:Y:S01]  /*21080*/  IMAD.MOV.U32 R13, RZ, RZ, R24 ;  /* 0x000000ffff0d7224 */ /* 0x000fe200078e0018 */
[----:B------:R-:W-:Y:S01]  /*21090*/  MOV R12, RZ ;  /* 0x000000ff000c7202 */ /* 0x000fe20000000f00 */
[----:B------:R-:W-:Y:S02]  /*210a0*/  IMAD.MOV.U32 R11, RZ, RZ, 0x181f ;  /* 0x0000181fff0b7424 */ /* 0x000fe400078e00ff */
[----:B------:R-:W-:-:S07]  /*210b0*/  IMAD.MOV.U32 R15, RZ, RZ, -0x1 ;  /* 0xffffffffff0f7424 */ /* 0x000fce00078e00ff */
[----:B-12---:R-:W-:Y:S05]  /*210c0*/  WARPSYNC.COLLECTIVE R15, `(.L_x_985) ;  /* 0x000000000f087348 */ /* 0x006fea0003c00000 */
[----:B--2---:R0:W2:Y:S02]  /*210d0*/  SHFL.IDX P6, R14, R13, R12, R11 ;  /* 0x0000000c0d0e7389 */ /* 0x0040a400000c000b */
[----:B012---:R-:W-:Y:S01]  /*210e0*/  ENDCOLLECTIVE ;  /* 0x000000000000791b */ /* 0x007fe20003800000 */
.L_x_985:
[----:B------:R-:W-:Y:S05]  /*210f0*/  BSYNC B1 ;  /* 0x0000000000017941 */ /* 0x000fea0003800000 */
.L_x_984:
[----:B------:R-:W-:Y:S02]  /*21100*/  IMAD.MOV.U32 R13, RZ, RZ, R23 ;  /* 0x000000ffff0d7224 */ /* 0x000fe400078e0017 */
        /* <DEDUP_REMOVED lines=8> */
.L_x_986:
[----:B------:R-:W-:Y:S02]  /*21190*/  IMAD.MOV.U32 R13, RZ, RZ, R24 ;  /* 0x000000ffff0d7224 */ /* 0x000fe400078e0018 */
[----:B------:R-:W-:Y:S02]  /*211a0*/  IMAD.MOV.U32 R12, RZ, RZ, 0x1 ;  /* 0x00000001ff0c7424 */ /* 0x000fe400078e00ff */
[----:B------:R-:W-:-:S07]  /*211b0*/  IMAD.MOV.U32 R2, RZ, RZ, R14 ;  /* 0x000000ffff027224 */ /* 0x000fce00078e000e */
[----:B------:R-:W-:Y:S05]  /*211c0*/  WARPSYNC.COLLECTIVE R15, `(.L_x_987) ;  /* 0x000000000f087348 */ /* 0x000fea0003c00000 */
[----:B------:R0:W1:Y:S02]  /*211d0*/  SHFL.IDX P6, R14, R13, R12, R11 ;  /* 0x0000000c0d0e7389 */ /* 0x00006400000c000b */
[----:B01----:R-:W-:Y:S01]  /*211e0*/  ENDCOLLECTIVE ;  /* 0x000000000000791b */ /* 0x003fe20003800000 */
.L_x_987:
[----:B------:R-:W-:-:S04]  /*211f0*/  IADD3 R2, P0, R2, R5, RZ ;  /* 0x0000000502027210 */ /* 0x000fc80007f1e0ff */
[----:B------:R-:W-:Y:S02]  /*21200*/  IADD3.X R3, RZ, R3, RZ, P0, !PT ;  /* 0x00000003ff037210 */ /* 0x000fe400007fe4ff */
        /* <DEDUP_REMOVED lines=12> */
.L_x_988:
[----:B------:R-:W-:Y:S01]  /*212d0*/  IMAD.MOV.U32 R13, RZ, RZ, R24 ;  /* 0x000000ffff0d7224 */ /* 0x000fe200078e0018 */
[----:B------:R-:W-:Y:S01]  /*212e0*/  MOV R12, 0x2 ;  /* 0x00000002000c7802 */ /* 0x000fe20000000f00 */
[----:B------:R-:W-:-:S07]  /*212f0*/  IMAD.MOV.U32 R2, RZ, RZ, R14 ;  /* 0x000000ffff027224 */ /* 0x000fce00078e000e */
[----:B------:R-:W-:Y:S05]  /*21300*/  WARPSYNC.COLLECTIVE R15, `(.L_x_989) ;  /* 0x000000000f087348 */ /* 0x000fea0003c00000 */
[----:B------:R0:W1:Y:S02]  /*21310*/  SHFL.IDX P6, R14, R13, R12, R11 ;  /* 0x0000000c0d0e7389 */ /* 0x00006400000c000b */
[----:B01----:R-:W-:Y:S01]  /*21320*/  ENDCOLLECTIVE ;  /* 0x000000000000791b */ /* 0x003fe20003800000 */
.L_x_989:
        /* <DEDUP_REMOVED lines=14> */
.L_x_990:
[----:B------:R-:W-:Y:S02]  /*21410*/  IMAD.MOV.U32 R13, RZ, RZ, R24 ;  /* 0x000000ffff0d7224 */ /* 0x000fe400078e0018 */
[----:B------:R-:W-:Y:S02]  /*21420*/  IMAD.MOV.U32 R12, RZ, RZ, 0x3 ;  /* 0x00000003ff0c7424 */ /* 0x000fe400078e00ff */
[----:B------:R-:W-:-:S07]  /*21430*/  IMAD.MOV.U32 R2, RZ, RZ, R14 ;  /* 0x000000ffff027224 */ /* 0x000fce00078e000e */
[----:B------:R-:W-:Y:S05]  /*21440*/  WARPSYNC.COLLECTIVE R15, `(.L_x_991) ;  /* 0x000000000f087348 */ /* 0x000fea0003c00000 */
[----:B------:R0:W1:Y:S02]  /*21450*/  SHFL.IDX P6, R14, R13, R12, R11 ;  /* 0x0000000c0d0e7389 */ /* 0x00006400000c000b */
[----:B01----:R-:W-:Y:S01]  /*21460*/  ENDCOLLECTIVE ;  /* 0x000000000000791b */ /* 0x003fe20003800000 */
.L_x_991:
        /* <DEDUP_REMOVED lines=14> */
.L_x_992:
[----:B------:R-:W-:Y:S02]  /*21550*/  IMAD.MOV.U32 R13, RZ, RZ, R24 ;  /* 0x000000ffff0d7224 */ /* 0x000fe400078e0018 */
[----:B------:R-:W-:Y:S01]  /*21560*/  IMAD.MOV.U32 R12, RZ, RZ, 0x4 ;  /* 0x00000004ff0c7424 */ /* 0x000fe200078e00ff */
[----:B------:R-:W-:-:S07]  /*21570*/  MOV R2, R14 ;  /* 0x0000000e00027202 */ /* 0x000fce0000000f00 */
[----:B------:R-:W-:Y:S05]  /*21580*/  WARPSYNC.COLLECTIVE R15, `(.L_x_993) ;  /* 0x000000000f087348 */ /* 0x000fea0003c00000 */
[----:B------:R0:W1:Y:S02]  /*21590*/  SHFL.IDX P6, R14, R13, R12, R11 ;  /* 0x0000000c0d0e7389 */ /* 0x00006400000c000b */
[----:B01----:R-:W-:Y:S01]  /*215a0*/  ENDCOLLECTIVE ;  /* 0x000000000000791b */ /* 0x003fe20003800000 */
.L_x_993:
        /* <DEDUP_REMOVED lines=14> */
.L_x_994:
[----:B------:R-:W-:Y:S01]  /*21690*/  IMAD.MOV.U32 R13, RZ, RZ, R24 ;  /* 0x000000ffff0d7224 */ /* 0x000fe200078e0018 */
[----:B------:R-:W-:Y:S01]  /*216a0*/  MOV R12, 0x5 ;  /* 0x00000005000c7802 */ /* 0x000fe20000000f00 */
[----:B------:R-:W-:-:S07]  /*216b0*/  IMAD.MOV.U32 R2, RZ, RZ, R14 ;  /* 0x000000ffff027224 */ /* 0x000fce00078e000e */
[----:B------:R-:W-:Y:S05]  /*216c0*/  WARPSYNC.COLLECTIVE R15, `(.L_x_995) ;  /* 0x000000000f087348 */ /* 0x000fea0003c00000 */
[----:B------:R0:W1:Y:S02]  /*216d0*/  SHFL.IDX P6, R14, R13, R12, R11 ;  /* 0x0000000c0d0e7389 */ /* 0x00006400000c000b */
[----:B01----:R-:W-:Y:S01]  /*216e0*/  ENDCOLLECTIVE ;  /* 0x000000000000791b */ /* 0x003fe20003800000 */
.L_x_995:
        /* <DEDUP_REMOVED lines=14> */
.L_x_996:
[----:B------:R-:W-:Y:S02]  /*217d0*/  IMAD.MOV.U32 R13, RZ, RZ, R24 ;  /* 0x000000ffff0d7224 */ /* 0x000fe400078e0018 */
[----:B------:R-:W-:Y:S02]  /*217e0*/  IMAD.MOV.U32 R12, RZ, RZ, 0x6 ;  /* 0x00000006ff0c7424 */ /* 0x000fe400078e00ff */
[----:B------:R-:W-:-:S07]  /*217f0*/  IMAD.MOV.U32 R2, RZ, RZ, R14 ;  /* 0x000000ffff027224 */ /* 0x000fce00078e000e */
[----:B------:R-:W-:Y:S05]  /*21800*/  WARPSYNC.COLLECTIVE R15, `(.L_x_997) ;  /* 0x000000000f087348 */ /* 0x000fea0003c00000 */
[----:B------:R0:W1:Y:S02]  /*21810*/  SHFL.IDX P6, R14, R13, R12, R11 ;  /* 0x0000000c0d0e7389 */ /* 0x00006400000c000b */
[----:B01----:R-:W-:Y:S01]  /*21820*/  ENDCOLLECTIVE ;  /* 0x000000000000791b */ /* 0x003fe20003800000 */
.L_x_997:
        /* <DEDUP_REMOVED lines=14> */
.L_x_998:
[----:B------:R-:W-:Y:S02]  /*21910*/  IMAD.MOV.U32 R13, RZ, RZ, R24 ;  /* 0x000000ffff0d7224 */ /* 0x000fe400078e0018 */
[----:B------:R-:W-:Y:S01]  /*21920*/  IMAD.MOV.U32 R12, RZ, RZ, 0x7 ;  /* 0x00000007ff0c7424 */ /* 0x000fe200078e00ff */
[----:B------:R-:W-:-:S07]  /*21930*/  MOV R2, R14 ;  /* 0x0000000e00027202 */ /* 0x000fce0000000f00 */
[----:B------:R-:W-:Y:S05]  /*21940*/  WARPSYNC.COLLECTIVE R15, `(.L_x_999) ;  /* 0x000000000f087348 */ /* 0x000fea0003c00000 */
[----:B------:R0:W1:Y:S02]  /*21950*/  SHFL.IDX P6, R14, R13, R12, R11 ;  /* 0x0000000c0d0e7389 */ /* 0x00006400000c000b */
[----:B01----:R-:W-:Y:S01]  /*21960*/  ENDCOLLECTIVE ;  /* 0x000000000000791b */ /* 0x003fe20003800000 */
.L_x_999:
        /* <DEDUP_REMOVED lines=13> */
.L_x_1000:
[----:B------:R-:W-:Y:S01]  /*21a40*/  @!PT LDS RZ, [RZ] ;  /* 0x00000000fffff984 */ /* 0x000fe20000000800 */
[----:B------:R-:W-:Y:S01]  /*21a50*/  @!PT LDS RZ, [RZ] ;  /* 0x00000000fffff984 */ /* 0x000fe20000000800 */
[----:B------:R-:W-:Y:S01]  /*21a60*/  @!PT LDS RZ, [RZ] ;  /* 0x00000000fffff984 */ /* 0x000fe20000000800 */
[----:B------:R1:W-:Y:S01]  /*21a70*/  LDGSTS.E.BYPASS.LTC128B.128 [R7+0x7400], desc[UR42][R2.64+0x80], !P0 ;  /* 0x0740008002077fae */ /* 0x0003e2000c101d6a */
[----:B------:R-:W-:Y:S05]  /*21a80*/  BRA `(.L_x_1001) ;  /* 0xffffff9400fc7947 */ /* 0x000fea000383ffff */
.L_x_781:
[----:B0-----:R0:W1:Y:S02]  /*21a90*/  SYNCS.PHASECHK.TRANS64.TRYWAIT P0, [R0+URZ+0x28860], R3 ;  /* 0x02886003000075a7 */ /* 0x001064000800017f */
[----:B-1----:R-:W-:Y:S05]  /*21aa0*/  @!P0 NANOSLEEP.SYNCS 0x989680 ;  /* 0x009896800000895d */ /* 0x002fea0003900000 */
[----:B------:R-:W1:Y:S02]  /*21ab0*/  @!P0 SYNCS.PHASECHK.TRANS64 P0, [R0+URZ+0x28860], R3 ;  /* 0x02886003000085a7 */ /* 0x000e64000800007f */
[----:B-1----:R-:W-:Y:S05]  /*21ac0*/  @!P0 BRA `(.L_x_781) ;  /* 0xfffffffc00f08947 */ /* 0x002fea000383ffff */
[----:B------:R-:W-:Y:S05]  /*21ad0*/  BRA `(.L_x_1002) ;  /* 0xffffff9c00107947 */ /* 0x000fea000383ffff */
.L_x_782:
[----:B------:R-:W-:Y:S01]  /*21ae0*/  BSSY B0, `(.L_x_1003) ;  /* 0x0000008000007945 */ /* 0x000fe20003800000 */
[----:B------:R-:W-:Y:S01]  /*21af0*/  IMAD.MOV.U32 R13, RZ, RZ, R24 ;  /* 0x000000ffff0d7224 */ /* 0x000fe200078e0018 */
[----:B------:R-:W-:Y:S01]  /*21b00*/  MOV R15, 0xffffffff ;  /* 0xffffffff000f7802 */ /* 0x000fe20000000f00 */
[----:B------:R-:W-:Y:S02]  /*21b10*/  IMAD.MOV.U32 R12, RZ, RZ, RZ ;  /* 0x000000ffff0c7224 */ /* 0x000fe400078e00ff */
[----:B------:R-:W-:-:S07]  /*21b20*/  IMAD.MOV.U32 R11, RZ, RZ, 0x181f ;  /* 0x0000181fff0b7424 */ /* 0x000fce00078e00ff */
[----:B0-2---:R-:W-:Y:S05]  /*21b30*/  WARPSYNC.COLLECTIVE R15, `(.L_x_1004) ;  /* 0x000000000f087348 */ /* 0x005fea0003c00000 */
[----:B--2---:R1:W2:Y:S02]  /*21b40*/  SHFL.IDX P6, R14, R13, R12, R11 ;  /* 0x0000000c0d0e7389 */ /* 0x0042a400000c000b */
[----:B012---:R-:W-:Y:S01]  /*21b50*/  ENDCOLLECTIVE ;  /* 0x000000000000791b */ /* 0x007fe20003800000 */
.L_x_1004:
[----:B------:R-:W-:Y:S05]  /*21b60*/  BSYNC B0 ;  /* 0x0000000000007941 */ /* 0x000fea0003800000 */
.L_x_1003:
        /* <DEDUP_REMOVED lines=9> */
.L_x_1005:
[----:B------:R-:W-:Y:S01]  /*21c00*/  ULDC UR4, c[0x0][0x2f4] ;  /* 0x0000bd0000047ab9 */ /* 0x000fe20000000800 */
[----:B------:R-:W-:Y:S01]  /*21c10*/  IMAD R4, R9, 0x2, R22 ;  /* 0x0000000209047824 */ /* 0x000fe200078e0216 */
[----:B------:R-:W-:Y:S02]  /*21c20*/  ISETP.GE.AND P1, PT, R31, UR4, PT ;  /* 0x000000041f007c0c */ /* 0x000fe4000bf26270 */
[----:B------:R-:W-:Y:S02]  /*21c30*/  ISETP.GE.AND P0, PT, R30, UR4, PT ;  /* 0x000000041e007c0c */ /* 0x000fe4000bf06270 */
[C---:B------:R-:W-:Y:S02]  /*21c40*/  ISETP.LT.OR P3, PT, R6.reuse, 0x1, P1 ;  /* 0x000000010600780c */ /* 0x040fe40000f61670 */
[----:B------:R-:W-:Y:S02]  /*21c50*/  ISETP.LT.OR P4, PT, R6, 0x1, P0 ;  /* 0x000000010600780c */ /* 0x000fe40000781670 */
[----:B------:R-:W-:Y:S01]  /*21c60*/  MOV R13, R24 ;  /* 0x00000018000d7202 */ /* 0x000fe20000000f00 */
[----:B------:R-:W-:Y:S01]  /*21c70*/  IMAD.MOV.U32 R12, RZ, RZ, 0x1 ;  /* 0x00000001ff0c7424 */ /* 0x000fe200078e00ff */
[----:B------:R-:W-:-:S13]  /*21c80*/  IADD3 R2, P2, R14, R5, RZ ;  /* 0x000000050e027210 */ /* 0x000fda0007f5e0ff */
[----:B------:R-:W-:Y:S05]  /*21c90*/  WARPSYNC.COLLECTIVE R15, `(.L_x_1006) ;  /* 0x000000000f087348 */ /* 0x000fea0003c00000 */
[----:B------:R0:W1:Y:S02]  /*21ca0*/  SHFL.IDX P6, R14, R13, R12, R11 ;  /* 0x0000000c0d0e7389 */ /* 0x00006400000c000b */
[----:B01----:R-:W-:Y:S01]  /*21cb0*/  ENDCOLLECTIVE ;  /* 0x000000000000791b */ /* 0x003fe20003800000 */
.L_x_1006:
        /* <DEDUP_REMOVED lines=13> */
.L_x_1007:
[----:B------:R-:W-:Y:S02]  /*21d90*/  IMAD.MOV.U32 R13, RZ, RZ, R24 ;  /* 0x000000ffff0d7224 */ /* 0x000fe400078e0018 */
[----:B------:R-:W-:Y:S02]  /*21da0*/  IMAD.MOV.U32 R12, RZ, RZ, 0x2 ;  /* 0x00000002ff0c7424 */ /* 0x000fe400078e00ff */
[----:B------:R-:W-:-:S07]  /*21db0*/  IMAD.MOV.U32 R10, RZ, RZ, R14 ;  /* 0x000000ffff0a7224 */ /* 0x000fce00078e000e */
[----:B------:R-:W-:Y:S05]  /*21dc0*/  WARPSYNC.COLLECTIVE R15, `(.L_x_1008) ;  /* 0x000000000f087348 */ /* 0x000fea0003c00000 */
[----:B------:R0:W1:Y:S02]  /*21dd0*/  SHFL.IDX P6, R14, R13, R12, R11 ;  /* 0x0000000c0d0e7389 */ /* 0x00006400000c000b */
[----:B01----:R-:W-:Y:S01]  /*21de0*/  ENDCOLLECTIVE ;  /* 0x000000000000791b */ /* 0x003fe20003800000 */
.L_x_1008:
[----:B------:R-:W-:-:S05]  /*21df0*/  IADD3 R2, P2, R10, R5, RZ ;  /* 0x000000050a027210 */ /* 0x000fca0007f5e0ff */
[----:B------:R-:W-:-:S05]  /*21e00*/  IMAD.X R3, RZ, RZ, R7, P2 ;  /* 0x000000ffff037224 */ /* 0x000fca00010e0607 */
[----:B------:R-:W-:Y:S01]  /*21e10*/  @!PT LDS RZ, [RZ] ;  /* 0x00000000fffff984 */ /* 0x000fe20000000800 */
[----:B------:R-:W-:Y:S01]  /*21e20*/  @!PT LDS RZ, [RZ] ;  /* 0x00000000fffff984 */ /* 0x000fe20000000800 */
[----:B------:R-:W-:Y:S01]  /*21e30*/  @!PT LDS RZ, [RZ] ;  /* 0x00000000fffff984 */ /* 0x000fe20000000800 */
[----:B------:R0:W-:Y:S01]  /*21e40*/  LDGSTS.E.BYPASS.LTC128B.128 [R4+0xc00], desc[UR42][R2.64], !P3 ;  /* 0x00c0000002047fae */ /* 0x0001e2000d901d6a */
[----:B------:R-:W-:Y:S02]  /*21e50*/  MOV R13, R23 ;  /* 0x00000017000d7202 */ /* 0x000fe40000000f00 */
[C---:B------:R-:W-:Y:S01]  /*21e60*/  ISETP.LT.OR P3, PT, R6.reuse, 0x21, P1 ;  /* 0x000000210600780c */ /* 0x040fe20000f61670 */
[----:B------:R0:W-:Y:S01]  /*21e70*/  LDGSTS.E.BYPASS.LTC128B.128 [R4+0x4c00], desc[UR42][R2.64+0x80], !P4 ;  /* 0x04c0008002047fae */ /* 0x0001e2000e101d6a */
[----:B------:R-:W-:Y:S01]  /*21e80*/  ISETP.LT.OR P4, PT, R6, 0x21, P0 ;  /* 0x000000210600780c */ /* 0x000fe20000781670 */
[----:B------:R-:W-:-:S12]  /*21e90*/  IMAD.MOV.U32 R8, RZ, RZ, R14 ;  /* 0x000000ffff087224 */ /* 0x000fd800078e000e */
[----:B0-----:R-:W-:Y:S05]  /*21ea0*/  WARPSYNC.COLLECTIVE R15, `(.L_x_1009) ;  /* 0x000000000f087348 */ /* 0x001fea0003c00000 */
[----:B------:R1:W2:Y:S02]  /*21eb0*/  SHFL.IDX P6, R14, R13, R12, R11 ;  /* 0x0000000c0d0e7389 */ /* 0x0002a400000c000b */
[----:B012---:R-:W-:Y:S01]  /*21ec0*/  ENDCOLLECTIVE ;  /* 0x000000000000791b */ /* 0x007fe20003800000 */
.L_x_1009:
[----:B------:R-:W-:Y:S02]  /*21ed0*/  IMAD.MOV.U32 R13, RZ, RZ, R24 ;  /* 0x000000ffff0d7224 */ /* 0x000fe400078e0018 */
[----:B------:R-:W-:Y:S01]  /*21ee0*/  IMAD.MOV.U32 R12, RZ, RZ, 0x3 ;  /* 0x00000003ff0c7424 */ /* 0x000fe200078e00ff */
[----:B------:R-:W-:-:S13]  /*21ef0*/  IADD3 R2, P2, R14, R5, RZ ;  /* 0x000000050e027210 */ /* 0x000fda0007f5e0ff */
[----:B------:R-:W-:Y:S05]  /*21f00*/  WARPSYNC.COLLECTIVE R15, `(.L_x_1010) ;  /* 0x000000000f087348 */ /* 0x000fea0003c00000 */
[----:B------:R0:W1:Y:S02]  /*21f10*/  SHFL.IDX P6, R14, R13, R12, R11 ;  /* 0x0000000c0d0e7389 */ /* 0x00006400000c000b */
[----:B01----:R-:W-:Y:S01]  /*21f20*/  ENDCOLLECTIVE ;  /* 0x000000000000791b */ /* 0x003fe20003800000 */
.L_x_1010:
        /* <DEDUP_REMOVED lines=13> */
.L_x_1011:
[----:B------:R-:W-:Y:S02]  /*22000*/  IMAD.MOV.U32 R13, RZ, RZ, R24 ;  /* 0x000000ffff0d7224 */ /* 0x000fe400078e0018 */
[----:B------:R-:W-:Y:S01]  /*22010*/  IMAD.MOV.U32 R12, RZ, RZ, 0x4 ;  /* 0x00000004ff0c7424 */ /* 0x000fe200078e00ff */
[----:B------:R-:W-:-:S13]  /*22020*/  IADD3 R2, P2, R14, R5, RZ ;  /* 0x000000050e027210 */ /* 0x000fda0007f5e0ff */
[----:B------:R-:W-:Y:S05]  /*22030*/  WARPSYNC.COLLECTIVE R15, `(.L_x_1012) ;  /* 0x000000000f087348 */ /* 0x000fea0003c00000 */
[----:B------:R0:W1:Y:S02]  /*22040*/  SHFL.IDX P6, R14, R13, R12, R11 ;  /* 0x0000000c0d0e7389 */ /* 0x00006400000c000b */
[----:B01----:R-:W-:Y:S01]  /*22050*/  ENDCOLLECTIVE ;  /* 0x000000000000791b */ /* 0x003fe20003800000 */
.L_x_1012:
        /* <DEDUP_REMOVED lines=13> */
.L_x_1013:
[----:B------:R-:W-:Y:S02]  /*22130*/  IMAD.MOV.U32 R13, RZ, RZ, R24 ;  /* 0x000000ffff0d7224 */ /* 0x000fe400078e0018 */
[----:B------:R-:W-:Y:S02]  /*22140*/  IMAD.MOV.U32 R12, RZ, RZ, 0x5 ;  /* 0x00000005ff0c7424 */ /* 0x000fe400078e00ff */
[----:B------:R-:W-:-:S07]  /*22150*/  IMAD.MOV.U32 R10, RZ, RZ, R14 ;  /* 0x000000ffff0a7224 */ /* 0x000fce00078e000e */
[----:B------:R-:W-:Y:S05]  /*22160*/  WARPSYNC.COLLECTIVE R15, `(.L_x_1014) ;  /* 0x000000000f087348 */ /* 0x000fea0003c00000 */
[----:B------:R0:W1:Y:S02]  /*22170*/  SHFL.IDX P6, R14, R13, R12, R11 ;  /* 0x0000000c0d0e7389 */ /* 0x00006400000c000b */
[----:B01----:R-:W-:Y:S01]  /*22180*/  ENDCOLLECTIVE ;  /* 0x000000000000791b */ /* 0x003fe20003800000 */
.L_x_1014:
        /* <DEDUP_REMOVED lines=14> */
.L_x_1015:
[----:B------:R-:W-:Y:S01]  /*22270*/  MOV R13, R24 ;  /* 0x00000018000d7202 */ /* 0x000fe20000000f00 */
[----:B------:R-:W-:Y:S01]  /*22280*/  IMAD.MOV.U32 R12, RZ, RZ, 0x6 ;  /* 0x00000006ff0c7424 */ /* 0x000fe200078e00ff */
[----:B------:R-:W-:-:S13]  /*22290*/  IADD3 R2, P2, R14, R5, RZ ;  /* 0x000000050e027210 */ /* 0x000fda0007f5e0ff */
[----:B------:R-:W-:Y:S05]  /*222a0*/  WARPSYNC.COLLECTIVE R15, `(.L_x_1016) ;  /* 0x000000000f087348 */ /* 0x000fea0003c00000 */
[----:B------:R0:W1:Y:S02]  /*222b0*/  SHFL.IDX P6, R14, R13, R12, R11 ;  /* 0x0000000c0d0e7389 */ /* 0x00006400000c000b */
[----:B01----:R-:W-:Y:S01]  /*222c0*/  ENDCOLLECTIVE ;  /* 0x000000000000791b */ /* 0x003fe20003800000 */
.L_x_1016:
        /* <DEDUP_REMOVED lines=13> */
.L_x_1017:
[----:B------:R-:W-:Y:S02]  /*223a0*/  IMAD.MOV.U32 R13, RZ, RZ, R24 ;  /* 0x000000ffff0d7224 */ /* 0x000fe400078e0018 */
[----:B------:R-:W-:Y:S02]  /*223b0*/  IMAD.MOV.U32 R12, RZ, RZ, 0x7 ;  /* 0x00000007ff0c7424 */ /* 0x000fe400078e00ff */
[----:B------:R-:W-:-:S07]  /*223c0*/  IMAD.MOV.U32 R10, RZ, RZ, R14 ;  /* 0x000000ffff0a7224 */ /* 0x000fce00078e000e */
[----:B------:R-:W-:Y:S05]  /*223d0*/  WARPSYNC.COLLECTIVE R15, `(.L_x_1018) ;  /* 0x000000000f087348 */ /* 0x000fea0003c00000 */
[----:B------:R0:W1:Y:S02]  /*223e0*/  SHFL.IDX P6, R14, R13, R12, R11 ;  /* 0x0000000c0d0e7389 */ /* 0x00006400000c000b */
[----:B01----:R-:W-:Y:S01]  /*223f0*/  ENDCOLLECTIVE ;  /* 0x000000000000791b */ /* 0x003fe20003800000 */
.L_x_1018:
[----:B------:R-:W-:-:S05]  /*22400*/  IADD3 R2, P2, R10, R5, RZ ;  /* 0x000000050a027210 */ /* 0x000fca0007f5e0ff */
[----:B------:R-:W-:-:S05]  /*22410*/  IMAD.X R3, RZ, RZ, R8, P2 ;  /* 0x000000ffff037224 */ /* 0x000fca00010e0608 */
        /* <DEDUP_REMOVED lines=10> */
.L_x_1019:
[----:B------:R-:W-:Y:S05]  /*224c0*/  BRA `(.L_x_1020) ;  /* 0xffffff9400b07947 */ /* 0x000fea000383ffff */
.L_x_787:
        /* <DEDUP_REMOVED lines=8> */
.L_x_1022:
[----:B------:R-:W-:Y:S05]  /*22550*/  BSYNC B0 ;  /* 0x0000000000007941 */ /* 0x000fea0003800000 */
.L_x_1021:
        /* <DEDUP_REMOVED lines=9> */
.L_x_1023:
[----:B------:R-:W-:Y:S02]  /*225f0*/  ULDC UR4, c[0x0][0xc3c] ;  /* 0x00030f0000047ab9 */ /* 0x000fe40000000800 */
[----:B------:R-:W-:-:S13]  /*22600*/  ISETP.GE.OR P1, PT, R7, UR4, !P0 ;  /* 0x0000000407007c0c */ /* 0x000fda000c726670 */
[----:B------:R-:W0:Y:S08]  /*22610*/  @!P1 LDC.64 R2, c[0x0][0xc80] ;  /* 0x00032000ff029b82 */ /* 0x000e300000000a00 */
[----:B------:R-:W1:Y:S01]  /*22620*/  @!P1 LDC.64 R4, c[0x0][0xc78] ;  /* 0x00031e00ff049b82 */ /* 0x000e620000000a00 */
[----:B------:R-:W-:Y:S02]  /*22630*/  IMAD.MOV.U32 R11, RZ, RZ, RZ ;  /* 0x000000ffff0b7224 */ /* 0x000fe400078e00ff */
        /* <DEDUP_REMOVED lines=10> */
[C---:B------:R-:W-:Y:S01]  /*226e0*/  ISETP.GE.U32.AND P5, PT, R9.reuse, 0x10, PT ;  /* 0x000000100900780c */ /* 0x040fe20003fa6070 */
[----:B--2---:R-:W-:Y:S01]  /*226f0*/  @!P1 IMAD.MOV.U32 R7, RZ, RZ, R6 ;  /* 0x000000ffff079224 */ /* 0x004fe200078e0006 */
[----:B------:R-:W-:Y:S01]  /*22700*/  MOV R6, RZ ;  /* 0x000000ff00067202 */ /* 0x000fe20000000f00 */
[----:B---3--:R-:W-:Y:S01]  /*22710*/  @!P1 IMAD.MOV.U32 R4, RZ, RZ, R5 ;  /* 0x000000ffff049224 */ /* 0x008fe200078e0005 */
[----:B------:R-:W-:-:S03]  /*22720*/  ISETP.NE.AND P1, PT, R9, RZ, PT ;  /* 0x000000ff0900720c */ /* 0x000fc60003f25270 */
[----:B------:R-:W-:-:S10]  /*22730*/  IMAD R13, R4, R7, RZ ;  /* 0x00000007040d7224 */ /* 0x000fd400078e02ff */
[----:B------:R-:W-:Y:S05]  /*22740*/  WARPSYNC.COLLECTIVE R15, `(.L_x_1024) ;  /* 0x000000000f087348 */ /* 0x000fea0003c00000 */
[----:B------:R0:W1:Y:S02]  /*22750*/  SHFL.UP P6, R14, R13, R12, R11 ;  /* 0x0400000c0d0e7389 */ /* 0x00006400000c000b */
[----:B01----:R-:W-:Y:S01]  /*22760*/  ENDCOLLECTIVE ;  /* 0x000000000000791b */ /* 0x003fe20003800000 */
.L_x_1024:
[----:B------:R-:W-:Y:S01]  /*22770*/  IMAD.MOV.U32 R12, RZ, RZ, 0x2 ;  /* 0x00000002ff0c7424 */ /* 0x000fe200078e00ff */
[----:B------:R-:W-:-:S04]  /*22780*/  SEL R14, R14, RZ, P1 ;  /* 0x000000ff0e0e7207 */ /* 0x000fc80000800000 */
[----:B------:R-:W-:-:S05]  /*22790*/  IADD3 R5, R13, R14, RZ ;  /* 0x0000000e0d057210 */ /* 0x000fca0007ffe0ff */
[----:B------:R-:W-:-:S07]  /*227a0*/  IMAD.MOV.U32 R13, RZ, RZ, R5 ;  /* 0x000000ffff0d7224 */ /* 0x000fce00078e0005 */
[----:B------:R-:W-:Y:S05]  /*227b0*/  WARPSYNC.COLLECTIVE R15, `(.L_x_1025) ;  /* 0x000000000f087348 */ /* 0x000fea0003c00000 */
[----:B------:R0:W1:Y:S02]  /*227c0*/  SHFL.UP P6, R14, R13, R12, R11 ;  /* 0x0400000c0d0e7389 */ /* 0x00006400000c000b */
[----:B01----:R-:W-:Y:S01]  /*227d0*/  ENDCOLLECTIVE ;  /* 0x000000000000791b */ /* 0x003fe20003800000 */
.L_x_1025:
[----:B------:R-:W-:Y:S01]  /*227e0*/  IMAD.MOV.U32 R12, RZ, RZ, 0x4 ;  /* 0x00000004ff0c7424 */ /* 0x000fe200078e00ff */
[----:B------:R-:W-:-:S05]  /*227f0*/  SEL R2, R14, RZ, P2 ;  /* 0x000000ff0e027207 */ /* 0x000fca0001000000 */
[----:B------:R-:W-:-:S04]  /*22800*/  IMAD.IADD R2, R5, 0x1, R2 ;  /* 0x0000000105027824 */ /* 0x000fc800078e0202 */
[----:B------:R-:W-:-:S07]  /*22810*/  IMAD.MOV.U32 R13, RZ, RZ, R2 ;  /* 0x000000ffff0d7224 */ /* 0x000fce00078e0002 */
[----:B------:R-:W-:Y:S05]  /*22820*/  WARPSYNC.COLLECTIVE R15, `(.L_x_1026) ;  /* 0x000000000f087348 */ /* 0x000fea0003c00000 */
[----:B------:R0:W1:Y:S02]  /*22830*/  SHFL.UP P6, R14, R13, R12, R11 ;  /* 0x0400000c0d0e7389 */ /* 0x00006400000c000b */
[----:B01----:R-:W-:Y:S01]  /*22840*/  ENDCOLLECTIVE ;  /* 0x000000000000791b */ /* 0x003fe20003800000 */
.L_x_1026:
[----:B------:R-:W-:Y:S02]  /*22850*/  MOV R12, 0x8 ;  /* 0x00000008000c7802 */ /* 0x000fe40000000f00 */
[----:B------:R-:W-:-:S05]  /*22860*/  SEL R3, R14, RZ, P3 ;  /* 0x000000ff0e037207 */ /* 0x000fca0001800000 */
[----:B------:R-:W-:-:S04]  /*22870*/  IMAD.IADD R3, R2, 0x1, R3 ;  /* 0x0000000102037824 */ /* 0x000fc800078e0203 */
[----:B------:R-:W-:-:S07]  /*22880*/  IMAD.MOV.U32 R13, RZ, RZ, R3 ;  /* 0x000000ffff0d7224 */ /* 0x000fce00078e0003 */
[----:B------:R-:W-:Y:S05]  /*22890*/  WARPSYNC.COLLECTIVE R15, `(.L_x_1027) ;  /* 0x000000000f087348 */ /* 0x000fea0003c00000 */
[----:B------:R0:W1:Y:S02]  /*228a0*/  SHFL.UP P6, R14, R13, R12, R11 ;  /* 0x0400000c0d0e7389 */ /* 0x00006400000c000b */
[----:B01----:R-:W-:Y:S01]  /*228b0*/  ENDCOLLECTIVE ;  /* 0x000000000000791b */ /* 0x003fe20003800000 */
.L_x_1027:
[----:B------:R-:W-:Y:S01]  /*228c0*/  IMAD.MOV.U32 R12, RZ, RZ, 0x10 ;  /* 0x00000010ff0c7424 */ /* 0x000fe200078e00ff */
[----:B------:R-:W-:-:S05]  /*228d0*/  SEL R14, R14, RZ, P4 ;  /* 0x000000ff0e0e7207 */ /* 0x000fca0002000000 */
[----:B------:R-:W-:-:S04]  /*228e0*/  IMAD.IADD R5, R3, 0x1, R14 ;  /* 0x0000000103057824 */ /* 0x000fc800078e020e */
[----:B------:R-:W-:-:S07]  /*228f0*/  IMAD.MOV.U32 R13, RZ, RZ, R5 ;  /* 0x000000ffff0d7224 */ /* 0x000fce00078e0005 */
[----:B------:R-:W-:Y:S05]  /*22900*/  WARPSYNC.COLLECTIVE R15, `(.L_x_1028) ;  /* 0x000000000f087348 */ /* 0x000fea0003c00000 */
[----:B------:R0:W1:Y:S02]  /*22910*/  SHFL.UP P6, R14, R13, R12, R11 ;  /* 0x0400000c0d0e7389 */ /* 0x00006400000c000b */
[----:B01----:R-:W-:Y:S01]  /*22920*/  ENDCOLLECTIVE ;  /* 0x000000000000791b */ /* 0x003fe20003800000 */
.L_x_1028:
        /* <DEDUP_REMOVED lines=8> */
.L_x_1029:
[----:B------:R-:W-:Y:S05]  /*229b0*/  BRA `(.L_x_1030) ;  /* 0xffffff9400c47947 */ /* 0x000fea000383ffff */
.L_x_790:
[----:B------:R-:W-:Y:S01]  /*229c0*/  BSSY B0, `(.L_x_1031) ;  /* 0x0000007000007945 */ /* 0x000fe20003800000 */
[----:B------:R-:W-:Y:S02]  /*229d0*/  IMAD.MOV.U32 R12, RZ, RZ, 0x1 ;  /* 0x00000001ff0c7424 */ /* 0x000fe400078e00ff */
[----:B------:R-:W-:Y:S02]  /*229e0*/  IMAD.MOV.U32 R11, RZ, RZ, RZ ;  /* 0x000000ffff0b7224 */ /* 0x000fe400078e00ff */
[----:B------:R-:W-:-:S07]  /*229f0*/  IMAD.MOV.U32 R15, RZ, RZ, -0x1 ;  /* 0xffffffffff0f7424 */ /* 0x000fce00078e00ff */
[----:B------:R-:W-:Y:S05]  /*22a00*/  WARPSYNC.COLLECTIVE R15, `(.L_x_1032) ;  /* 0x000000000f087348 */ /* 0x000fea0003c00000 */
[----:B------:R0:W1:Y:S02]  /*22a10*/  SHFL.UP P6, R14, R13, R12, R11 ;  /* 0x0400000c0d0e7389 */ /* 0x00006400000c000b */
[----:B01----:R-:W-:Y:S01]  /*22a20*/  ENDCOLLECTIVE ;  /* 0x000000000000791b */ /* 0x003fe20003800000 */
.L_x_1032:
[----:B------:R-:W-:Y:S05]  /*22a30*/  BSYNC B0 ;  /* 0x0000000000007941 */ /* 0x000fea0003800000 */
.L_x_1031:
[----:B------:R-:W-:Y:S01]  /*22a40*/  SEL R14, R14, RZ, P1 ;  /* 0x000000ff0e0e7207 */ /* 0x000fe20000800000 */
[----:B------:R-:W-:Y:S02]  /*22a50*/  IMAD.MOV.U32 R12, RZ, RZ, 0x2 ;  /* 0x00000002ff0c7424 */ /* 0x000fe400078e00ff */
[----:B------:R-:W-:Y:S02]  /*22a60*/  IMAD.MOV.U32 R11, RZ, RZ, RZ ;  /* 0x000000ffff0b7224 */ /* 0x000fe400078e00ff */
[----:B------:R-:W-:Y:S02]  /*22a70*/  IMAD.IADD R13, R13, 0x1, R14 ;  /* 0x000000010d0d7824 */ /* 0x000fe400078e020e */
[----:B------:R-:W-:-:S07]  /*22a80*/  IMAD.MOV.U32 R15, RZ, RZ, -0x1 ;  /* 0xffffffffff0f7424 */ /* 0x000fce00078e00ff */
[----:B------:R-:W-:Y:S05]  /*22a90*/  WARPSYNC.COLLECTIVE R15, `(.L_x_1033) ;  /* 0x000000000f087348 */ /* 0x000fea0003c00000 */
[----:B------:R0:W1:Y:S02]  /*22aa0*/  SHFL.UP P6, R14, R13, R12, R11 ;  /* 0x0400000c0d0e7389 */ /* 0x00006400000c000b */
[----:B01----:R-:W-:Y:S01]  /*22ab0*/  ENDCOLLECTIVE ;  /* 0x000000000000791b */ /* 0x003fe20003800000 */
.L_x_1033:
[----:B------:R-:W-:Y:S01]  /*22ac0*/  IMAD.MOV.U32 R12, RZ, RZ, 0x4 ;  /* 0x00000004ff0c7424 */ /* 0x000fe200078e00ff */
[----:B------:R-:W-:-:S04]  /*22ad0*/  SEL R2, R14, RZ, P2 ;  /* 0x000000ff0e027207 */ /* 0x000fc80001000000 */
[----:B------:R-:W-:-:S05]  /*22ae0*/  IADD3 R2, R13, R2, RZ ;  /* 0x000000020d027210 */ /* 0x000fca0007ffe0ff */
[----:B------:R-:W-:-:S07]  /*22af0*/  IMAD.MOV.U32 R13, RZ, RZ, R2 ;  /* 0x000000ffff0d7224 */ /* 0x000fce00078e0002 */
[----:B------:R-:W-:Y:S05]  /*22b00*/  WARPSYNC.COLLECTIVE R15, `(.L_x_1034) ;  /* 0x000000000f087348 */ /* 0x000fea0003c00000 */
[----:B------:R0:W1:Y:S02]  /*22b10*/  SHFL.UP P6, R14, R13, R12, R11 ;  /* 0x0400000c0d0e7389 */ /* 0x00006400000c000b */
[----:B01----:R-:W-:Y:S01]  /*22b20*/  ENDCOLLECTIVE ;  /* 0x000000000000791b */ /* 0x003fe20003800000 */
.L_x_1034:
[----:B------:R-:W-:Y:S01]  /*22b30*/  IMAD.MOV.U32 R12, RZ, RZ, 0x8 ;  /* 0x00000008ff0c7424 */ /* 0x000fe200078e00ff */
[----:B------:R-:W-:-:S05]  /*22b40*/  SEL R3, R14, RZ, P3 ;  /* 0x000000ff0e037207 */ /* 0x000fca0001800000 */
[----:B------:R-:W-:-:S04]  /*22b50*/  IMAD.IADD R3, R2, 0x1, R3 ;  /* 0x0000000102037824 */ /* 0x000fc800078e0203 */
[----:B------:R-:W-:-:S07]  /*22b60*/  IMAD.MOV.U32 R13, RZ, RZ, R3 ;  /* 0x000000ffff0d7224 */ /* 0x000fce00078e0003 */
[----:B------:R-:W-:Y:S05]  /*22b70*/  WARPSYNC.COLLECTIVE R15, `(.L_x_1035) ;  /* 0x000000000f087348 */ /* 0x000fea0003c00000 */
[----:B------:R0:W1:Y:S02]  /*22b80*/  SHFL.UP P6, R14, R13, R12, R11 ;  /* 0x0400000c0d0e7389 */ /* 0x00006400000c000b */
[----:B01----:R-:W-:Y:S01]  /*22b90*/  ENDCOLLECTIVE ;  /* 0x000000000000791b */ /* 0x003fe20003800000 */
.L_x_1035:
[----:B------:R-:W-:Y:S02]  /*22ba0*/  MOV R12, 0x10 ;  /* 0x00000010000c7802 */ /* 0x000fe40000000f00 */
[----:B------:R-:W-:-:S05]  /*22bb0*/  SEL R14, R14, RZ, P4 ;  /* 0x000000ff0e0e7207 */ /* 0x000fca0002000000 */
[----:B------:R-:W-:-:S04]  /*22bc0*/  IMAD.IADD R5, R3, 0x1, R14 ;  /* 0x0000000103057824 */ /* 0x000fc800078e020e */
[----:B------:R-:W-:-:S07]  /*22bd0*/  IMAD.MOV.U32 R13, RZ, RZ, R5 ;  /* 0x000000ffff0d7224 */ /* 0x000fce00078e0005 */
[----:B------:R-:W-:Y:S05]  /*22be0*/  WARPSYNC.COLLECTIVE R15, `(.L_x_1036) ;  /* 0x000000000f087348 */ /* 0x000fea0003c00000 */
[----:B------:R0:W1:Y:S02]  /*22bf0*/  SHFL.UP P6, R14, R13, R12, R11 ;  /* 0x0400000c0d0e7389 */ /* 0x00006400000c000b */
[----:B01----:R-:W-:Y:S01]  /*22c00*/  ENDCOLLECTIVE ;  /* 0x000000000000791b */ /* 0x003fe20003800000 */
.L_x_1036:
        /* <DEDUP_REMOVED lines=8> */
.L_x_1037:
[----:B------:R-:W-:Y:S05]  /*22c90*/  BRA `(.L_x_1038) ;  /* 0xffffff9400b07947 */ /* 0x000fea000383ffff */
.L_x_792:
[----:B------:R-:W-:Y:S01]  /*22ca0*/  BSSY B0, `(.L_x_1039) ;  /* 0x0000006000007945 */ /* 0x000fe20003800000 */
[----:B------:R-:W-:Y:S01]  /*22cb0*/  PLOP3.LUT P6, PT, P6, PT, PT, 0x8, 0x0 ;  /* 0x000000000000781c */ /* 0x000fe200037ce170 */
[----:B------:R-:W-:-:S12]  /*22cc0*/  IMAD.MOV.U32 R15, RZ, RZ, -0x1 ;  /* 0xffffffffff0f7424 */ /* 0x000fd800078e00ff */
[----:B0-----:R-:W-:Y:S05]  /*22cd0*/  WARPSYNC.COLLECTIVE R15, `(.L_x_1040) ;  /* 0x000000000f087348 */ /* 0x001fea0003c00000 */
[----:B------:R-:W-:Y:S01]  /*22ce0*/  VOTE.ANY R14, PT, P6 ;  /* 0x00000000000e7806 */ /* 0x000fe200030e0100 */
[----:B0-----:R-:W-:Y:S06]  /*22cf0*/  ENDCOLLECTIVE ;  /* 0x000000000000791b */ /* 0x001fec0003800000 */
.L_x_1040:
[----:B------:R-:W-:Y:S05]  /*22d00*/  BSYNC B0 ;  /* 0x0000000000007941 */ /* 0x000fea0003800000 */
.L_x_1039:
[----:B------:R-:W-:Y:S02]  /*22d10*/  IMAD.MOV.U32 R3, RZ, RZ, R14 ;  /* 0x000000ffff037224 */ /* 0x000fe400078e000e */
[----:B------:R-:W-:Y:S02]  /*22d20*/  IMAD.MOV.U32 R13, RZ, RZ, R7 ;  /* 0x000000ffff0d7224 */ /* 0x000fe400078e0007 */
[----:B------:R-:W0:Y:S01]  /*22d30*/  POPC R8, R3 ;  /* 0x0000000300087309 */ /* 0x000e220000000000 */
[----:B------:R-:W-:Y:S02]  /*22d40*/  IMAD.MOV.U32 R11, RZ, RZ, 0x1f ;  /* 0x0000001fff0b7424 */ /* 0x000fe400078e00ff */
[----:B------:R-:W-:Y:S01]  /*22d50*/  IMAD.MOV.U32 R15, RZ, RZ, -0x1 ;  /* 0xffffffffff0f7424 */ /* 0x000fe200078e00ff */
[----:B0-----:R-:W-:-:S07]  /*22d60*/  MOV R12, R8 ;  /* 0x00000008000c7202 */ /* 0x001fce0000000f00 */
[----:B------:R-:W-:Y:S05]  /*22d70*/  WARPSYNC.COLLECTIVE R15, `(.L_x_1041) ;  /* 0x000000000f087348 */ /* 0x000fea0003c00000 */
[----:B------:R0:W1:Y:S02]  /*22d80*/  SHFL.IDX P6, R14, R13, R12, R11 ;  /* 0x0000000c0d0e7389 */ /* 0x00006400000c000b */
[----:B01----:R-:W-:Y:S01]  /*22d90*/  ENDCOLLECTIVE ;  /* 0x000000000000791b */ /* 0x003fe20003800000 */
.L_x_1041:
[----:B------:R-:W-:Y:S02]  /*22da0*/  IMAD.MOV.U32 R13, RZ, RZ, R4 ;  /* 0x000000ffff0d7224 */ /* 0x000fe400078e0004 */
[----:B------:R-:W-:-:S07]  /*22db0*/  IMAD.MOV.U32 R7, RZ, RZ, R14 ;  /* 0x000000ffff077224 */ /* 0x000fce00078e000e */
[----:B------:R-:W-:Y:S05]  /*22dc0*/  WARPSYNC.COLLECTIVE R15, `(.L_x_1042) ;  /* 0x000000000f087348 */ /* 0x000fea0003c00000 */
[----:B------:R0:W1:Y:S02]  /*22dd0*/  SHFL.IDX P6, R14, R13, R12, R11 ;  /* 0x0000000c0d0e7389 */ /* 0x00006400000c000b */
[----:B01----:R-:W-:Y:S01]  /*22de0*/  ENDCOLLECTIVE ;  /* 0x000000000000791b */ /* 0x003fe20003800000 */
.L_x_1042:
[----:B------:R-:W-:Y:S01]  /*22df0*/  IMAD.MOV.U32 R4, RZ, RZ, R14 ;  /* 0x000000ffff047224 */ /* 0x000fe200078e000e */
[----:B------:R-:W-:Y:S06]  /*22e00*/  BRA `(.L_x_1043) ;  /* 0xffffff9400907947 */ /* 0x000fec000383ffff */
.L_x_794:
[----:B------:R-:W-:Y:S01]  /*22e10*/  BSSY B0, `(.L_x_1044) ;  /* 0x0000007000007945 */ /* 0x000fe20003800000 */
[----:B------:R-:W-:Y:S01]  /*22e20*/  IMAD.MOV.U32 R13, RZ, RZ, R2 ;  /* 0x000000ffff0d7224 */ /* 0x000fe200078e0002 */
[----:B------:R-:W-:Y:S01]  /*22e30*/  MOV R15, 0xffffffff ;  /* 0xffffffff000f7802 */ /* 0x000fe20000000f00 */
[----:B------:R-:W-:-:S07]  /*22e40*/  IMAD.MOV.U32 R11, RZ, RZ, 0x1f ;  /* 0x0000001fff0b7424 */ /* 0x000fce00078e00ff */
[----:B0123--:R-:W-:Y:S05]  /*22e50*/  WARPSYNC.COLLECTIVE R15, `(.L_x_1045) ;  /* 0x000000000f087348 */ /* 0x00ffea0003c00000 */
[----:B------:R4:W0:Y:S02]  /*22e60*/  SHFL.IDX P6, R14, R13, R12, R11 ;  /* 0x0000000c0d0e7389 */ /* 0x00082400000c000b */
[----:B01234-:R-:W-:Y:S01]  /*22e70*/  ENDCOLLECTIVE ;  /* 0x000000000000791b */ /* 0x01ffe20003800000 */
.L_x_1045:
[----:B------:R-:W-:Y:S05]  /*22e80*/  BSYNC B0 ;  /* 0x0000000000007941 */ /* 0x000fea0003800000 */
.L_x_1044:
[----:B------:R-:W-:Y:S01]  /*22e90*/  IMAD.MOV.U32 R6, RZ, RZ, R14 ;  /* 0x000000ffff067224 */ /* 0x000fe200078e000e */
[----:B------:R-:W-:Y:S06]  /*22ea0*/  BRA `(.L_x_793) ;  /* 0xffffff9400807947 */ /* 0x000fec000383ffff */
.L_x_798:
[----:B0-----:R0:W1:Y:S02]  /*22eb0*/  SYNCS.PHASECHK.TRANS64.TRYWAIT P0, [R4+URZ+0x28820], R0 ;  /* 0x02882000040075a7 */ /* 0x001064000800017f */
[----:B-1----:R-:W-:Y:S05]  /*22ec0*/  @!P0 NANOSLEEP.SYNCS 0x989680 ;  /* 0x009896800000895d */ /* 0x002fea0003900000 */
[----:B------:R-:W1:Y:S02]  /*22ed0*/  @!P0 SYNCS.PHASECHK.TRANS64 P0, [R4+URZ+0x28820], R0 ;  /* 0x02882000040085a7 */ /* 0x000e64000800007f */
[----:B-1----:R-:W-:Y:S05]  /*22ee0*/  @!P0 BRA `(.L_x_798) ;  /* 0xfffffffc00f08947 */ /* 0x002fea000383ffff */
[----:B------:R-:W-:Y:S05]  /*22ef0*/  BRA `(.L_x_1046) ;  /* 0xffffff9800d87947 */ /* 0x000fea000383ffff */
.L_x_799:
[----:B------:R-:W1:Y:S01]  /*22f00*/  S2R R2, SR_TID.X ;  /* 0x0000000000027919 */ /* 0x000e620000002100 */
[----:B------:R-:W-:Y:S01]  /*22f10*/  BSSY B0, `(.L_x_1047) ;  /* 0x000000a000007945 */ /* 0x000fe20003800000 */
[----:B------:R-:W-:Y:S02]  /*22f20*/  IMAD.MOV.U32 R12, RZ, RZ, RZ ;  /* 0x000000ffff0c7224 */ /* 0x000fe400078e00ff */
[----:B------:R-:W-:Y:S02]  /*22f30*/  IMAD.MOV.U32 R11, RZ, RZ, 0x1f ;  /* 0x0000001fff0b7424 */ /* 0x000fe400078e00ff */
[----:B------:R-:W-:Y:S01]  /*22f40*/  IMAD.MOV.U32 R15, RZ, RZ, -0x1 ;  /* 0xffffffffff0f7424 */ /* 0x000fe200078e00ff */
[----:B-1----:R-:W-:-:S04]  /*22f50*/  SHF.R.U32.HI R2, RZ, 0x5, R2 ;  /* 0x00000005ff027819 */ /* 0x002fc80000011602 */
[----:B------:R-:W-:-:S05]  /*22f60*/  LOP3.LUT R2, R2, 0x3, RZ, 0xc0, !PT ;  /* 0x0000000302027812 */ /* 0x000fca00078ec0ff */
[----:B------:R-:W-:-:S07]  /*22f70*/  IMAD.MOV.U32 R13, RZ, RZ, R2 ;  /* 0x000000ffff0d7224 */ /* 0x000fce00078e0002 */
[----:B0-2---:R-:W-:Y:S05]  /*22f80*/  WARPSYNC.COLLECTIVE R15, `(.L_x_1048) ;  /* 0x000000000f087348 */ /* 0x005fea0003c00000 */
[----:B------:R1:W3:Y:S02]  /*22f90*/  SHFL.IDX P6, R14, R13, R12, R11 ;  /* 0x0000000c0d0e7389 */ /* 0x0002e400000c000b */
[----:B0123--:R-:W-:Y:S01]  /*22fa0*/  ENDCOLLECTIVE ;  /* 0x000000000000791b */ /* 0x00ffe20003800000 */
.L_x_1048:
[----:B------:R-:W-:Y:S05]  /*22fb0*/  BSYNC B0 ;  /* 0x0000000000007941 */ /* 0x000fea0003800000 */
.L_x_1047:
[----:B------:R-:W-:Y:S05]  /*22fc0*/  BRA `(.L_x_1049) ;  /* 0xffffff9800c07947 */ /* 0x000fea000383ffff */
.L_x_800:
[----:B------:R-:W-:Y:S01]  /*22fd0*/  BSSY B0, `(.L_x_1050) ;  /* 0x0000006000007945 */ /* 0x000fe20003800000 */
[----:B------:R-:W-:-:S07]  /*22fe0*/  IMAD.MOV.U32 R15, RZ, RZ, -0x1 ;  /* 0xffffffffff0f7424 */ /* 0x000fce00078e00ff */
[----:B0-2---:R-:W-:Y:S05]  /*22ff0*/  WARPSYNC.COLLECTIVE R15, `(.L_x_1051) ;  /* 0x000000000f0c7348 */ /* 0x005fea0003c00000 */
[----:B------:R-:W-:Y:S02]  /*23000*/  ELECT P6, UR62, PT ;  /* 0x00000000003e782f */ /* 0x000fe400038c0000 */
[----:B------:R-:W-:Y:S01]  /*23010*/  MOV R14, UR62 ;  /* 0x0000003e000e7c02 */ /* 0x000fe20008000f00 */
[----:B0-2---:R-:W-:Y:S10]  /*23020*/  ENDCOLLECTIVE ;  /* 0x000000000000791b */ /* 0x005ff40003800000 */
.L_x_1051:
[----:B------:R-:W-:Y:S05]  /*23030*/  BSYNC B0 ;  /* 0x0000000000007941 */ /* 0x000fea0003800000 */
.L_x_1050:
[----:B------:R-:W-:Y:S05]  /*23040*/  BRA `(.L_x_1052) ;  /* 0xffffff9800b47947 */ /* 0x000fea000383ffff */
.L_x_802:
[----:B0-----:R0:W1:Y:S02]  /*23050*/  SYNCS.PHASECHK.TRANS64.TRYWAIT P1, [R5+URZ+0x28840], R0 ;  /* 0x02884000050075a7 */ /* 0x001064000802017f */
[----:B-1----:R-:W-:Y:S05]  /*23060*/  @!P1 NANOSLEEP.SYNCS 0x989680 ;  /* 0x009896800000995d */ /* 0x002fea0003900000 */
[----:B------:R-:W1:Y:S02]  /*23070*/  @!P1 SYNCS.PHASECHK.TRANS64 P1, [R5+URZ+0x28840], R0 ;  /* 0x02884000050095a7 */ /* 0x000e64000802007f */
[----:B-1----:R-:W-:Y:S05]  /*23080*/  @!P1 BRA `(.L_x_802) ;  /* 0xfffffffc00f09947 */ /* 0x002fea000383ffff */
[----:B------:R-:W-:Y:S05]  /*23090*/  BRA `(.L_x_1053) ;  /* 0xffffff9800d47947 */ /* 0x000fea000383ffff */
.L_x_804:
[----:B-1----:R1:W3:Y:S02]  /*230a0*/  SYNCS.PHASECHK.TRANS64.TRYWAIT P1, [R25+URZ+0x28840], R2 ;  /* 0x02884002190075a7 */ /* 0x0022e4000802017f */
[----:B---3--:R-:W-:Y:S05]  /*230b0*/  @!P1 NANOSLEEP.SYNCS 0x989680 ;  /* 0x009896800000995d */ /* 0x008fea0003900000 */
[----:B------:R-:W3:Y:S02]  /*230c0*/  @!P1 SYNCS.PHASECHK.TRANS64 P1, [R25+URZ+0x28840], R2 ;  /* 0x02884002190095a7 */ /* 0x000ee4000802007f */
[----:B---3--:R-:W-:Y:S05]  /*230d0*/  @!P1 BRA `(.L_x_804) ;  /* 0xfffffffc00f09947 */ /* 0x008fea000383ffff */
[----:B------:R-:W-:Y:S05]  /*230e0*/  BRA `(.L_x_1054) ;  /* 0xffffff9800e07947 */ /* 0x000fea000383ffff */
.L_x_806:
[----:B---3--:R3:W4:Y:S02]  /*230f0*/  SYNCS.PHASECHK.TRANS64.TRYWAIT P1, [R5+URZ+0x28860], R0 ;  /* 0x02886000050075a7 */ /* 0x008724000802017f */
[----:B----4-:R-:W-:Y:S05]  /*23100*/  @!P1 NANOSLEEP.SYNCS 0x989680 ;  /* 0x009896800000995d */ /* 0x010fea0003900000 */
[----:B------:R-:W4:Y:S02]  /*23110*/  @!P1 SYNCS.PHASECHK.TRANS64 P1, [R5+URZ+0x28860], R0 ;  /* 0x02886000050095a7 */ /* 0x000f24000802007f */
[----:B----4-:R-:W-:Y:S05]  /*23120*/  @!P1 BRA `(.L_x_806) ;  /* 0xfffffffc00f09947 */ /* 0x010fea000383ffff */
[----:B------:R-:W-:Y:S05]  /*23130*/  BRA `(.L_x_1055) ;  /* 0xffffff9800dc7947 */ /* 0x000fea000383ffff */
.L_x_1056:
        /* <DEDUP_REMOVED lines=12> */
.L_x_3544:


//--------------------- .text._ZN7cutlass13device_kernelIN5flash11enable_sm90INS1_16FlashAttnFwdSm90INS1_25CollectiveMainloopFwdSm90ILi2EN4cute5tupleIJNS5_1CILi1EEES8_S8_EEENS6_IJNS7_ILi128EEESA_SA_EEELi128ENS_10bfloat16_tEfNS_4arch4Sm90ELb0ELb1ELb1ELb0ELb1ELb0ELb0ELb1ELb1ELb1ELb1ELb0EEENS1_21CollectiveEpilogueFwdISB_S9_SC_SE_Li256ELb0ELb1ELb1ELb0EEENS1_19SingleTileSchedulerILb0ELb1ELb1ELi128EEEEEEEEEvNT_6ParamsE --------------------------
	.section	.text._ZN7cutlass13device_kernelIN5flash11enable_sm90INS1_16FlashAttnFwdSm90INS1_25CollectiveMainloopFwdSm90ILi2EN4cute5tupleIJNS5_1CILi1EEES8_S8_EEENS6_IJNS7_ILi128EEESA_SA_EEELi128ENS_10bfloat16_tEfNS_4arch4Sm90ELb0ELb1ELb1ELb0ELb1ELb0ELb0ELb1ELb1ELb1ELb1ELb0EEENS1_21CollectiveEpilogueFwdISB_S9_SC_SE_Li256ELb0ELb1ELb1ELb0EEENS1_19SingleTileSchedulerILb0ELb1ELb1ELi128EEEEEEEEEvNT_6ParamsE,"ax",@progbits
	.align	128
.text._ZN7cutlass13device_kernelIN5flash11enable_sm90INS1_16FlashAttnFwdSm90INS1_25CollectiveMainloopFwdSm90ILi2EN4cute5tupleIJNS5_1CILi1EEES8_S8_EEENS6_IJNS7_ILi128EEESA_SA_EEELi128ENS_10bfloat16_tEfNS_4arch4Sm90ELb0ELb1ELb1ELb0ELb1ELb0ELb0ELb1ELb1ELb1ELb1ELb0EEENS1_21CollectiveEpilogueFwdISB_S9_SC_SE_Li256ELb0ELb1ELb1ELb0EEENS1_19SingleTileSchedulerILb0ELb1ELb1ELi128EEEEEEEEEvNT_6ParamsE:
        .type           _ZN7cutlass13device_kernelIN5flash11enable_sm90INS1_16FlashAttnFwdSm90INS1_25CollectiveMainloopFwdSm90ILi2EN4cute5tupleIJNS5_1CILi1EEES8_S8_EEENS6_IJNS7_ILi128EEESA_SA_EEELi128ENS_10bfloat16_tEfNS_4arch4Sm90ELb0ELb1ELb1ELb0ELb1ELb0ELb0ELb1ELb1ELb1ELb1ELb0EEENS1_21CollectiveEpilogueFwdISB_S9_SC_SE_Li256ELb0ELb1ELb1ELb0EEENS1_19SingleTileSchedulerILb0ELb1ELb1ELi128EEEEEEEEEvNT_6ParamsE,@function
        .size           _ZN7cutlass13device_kernelIN5flash11enable_sm90INS1_16FlashAttnFwdSm90INS1_25CollectiveMainloopFwdSm90ILi2EN4cute5tupleIJNS5_1CILi1EEES8_S8_EEENS6_IJNS7_ILi128EEESA_SA_EEELi128ENS_10bfloat16_tEfNS_4arch4Sm90ELb0ELb1ELb1ELb0ELb1ELb0ELb0ELb1ELb1ELb1ELb1ELb0EEENS1_21CollectiveEpilogueFwdISB_S9_SC_SE_Li256ELb0ELb1ELb1ELb0EEENS1_19SingleTileSchedulerILb0ELb1ELb1ELi128EEEEEEEEEvNT_6ParamsE,(.L_x_3545 - _ZN7cutlass13device_kernelIN5flash11enable_sm90INS1_16FlashAttnFwdSm90INS1_25CollectiveMainloopFwdSm90ILi2EN4cute5tupleIJNS5_1CILi1EEES8_S8_EEENS6_IJNS7_ILi128EEESA_SA_EEELi128ENS_10bfloat16_tEfNS_4arch4Sm90ELb0ELb1ELb1ELb0ELb1ELb0ELb0ELb1ELb1ELb1ELb1ELb0EEENS1_21CollectiveEpilogueFwdISB_S9_SC_SE_Li256ELb0ELb1ELb1ELb0EEENS1_19SingleTileSchedulerILb0ELb1ELb1ELi128EEEEEEEEEvNT_6ParamsE)
        .other          _ZN7cutlass13device_kernelIN5flash11enable_sm90INS1_16FlashAttnFwdSm90INS1_25CollectiveMainloopFwdSm90ILi2EN4cute5tupleIJNS5_1CILi1EEES8_S8_EEENS6_IJNS7_ILi128EEESA_SA_EEELi128ENS_10bfloat16_tEfNS_4arch4Sm90ELb0ELb1ELb1ELb0ELb1ELb0ELb0ELb1ELb1ELb1ELb1ELb0EEENS1_21CollectiveEpilogueFwdISB_S9_SC_SE_Li256ELb0ELb1ELb1ELb0EEENS1_19SingleTileSchedulerILb0ELb1ELb1ELi128EEEEEEEEEvNT_6ParamsE,@"STO_CUDA_ENTRY STV_DEFAULT"
_ZN7cutlass13device_kernelIN5flash11enable_sm90INS1_16FlashAttnFwdSm90INS1_25CollectiveMainloopFwdSm90ILi2EN4cute5tupleIJNS5_1CILi1EEES8_S8_EEENS6_IJNS7_ILi128EEESA_SA_EEELi128ENS_10bfloat16_tEfNS_4arch4Sm90ELb0ELb1ELb1ELb0ELb1ELb0ELb0ELb1ELb1ELb1ELb1ELb0EEENS1_21CollectiveEpilogueFwdISB_S9_SC_SE_Li256ELb0ELb1ELb1ELb0EEENS1_19SingleTileSchedulerILb0ELb1ELb1ELi128EEEEEEEEEvNT_6ParamsE:
        /* <DEDUP_REMOVED lines=44> */
.L_x_1057:
        /* <DEDUP_REMOVED lines=22> */
.L_x_1058:
        /* <DEDUP_REMOVED lines=18> */
.L_x_1059:
        /* <DEDUP_REMOVED lines=22> */
.L_x_1060:
        /* <DEDUP_REMOVED lines=23> */
.L_x_1061:
        /* <DEDUP_REMOVED lines=9> */
.L_x_1064:
        /* <DEDUP_REMOVED lines=21> */
[----:B------:R-:W0:Y:S01]  /*09f0*/  LDC.64 R8, c[0x0][0x418] ;  /* 0x00010600ff087b82 */ /* 0x000e220000000a00 */
[----:B------:R-:W-:Y:S01]  /*0a00*/  ULDC UR4, c[0x0][0x448] ;  /* 0x0001120000047ab9 */ /* 0x000fe20000000800 */
[----:B------:R-:W-:Y:S01]  /*0a10*/  VIADD R19, R19, 0xffffff80 ;  /* 0xffffff8013137836 */ /* 0x000fe20000000000 */
[----:B------:R-:W-:-:S03]  /*0a20*/  UISETP.NE.AND UP0, UPT, UR4, 0x1, UPT ;  /* 0x000000010400788c */ /* 0x000fc6000bf05270 */
[----:B------:R-:W-:Y:S01]  /*0a30*/  ULDC.64 UR4, c[0x0][0x9e0] ;  /* 0x0002780000047ab9 */ /* 0x000fe20000000a00 */
[----:B------:R-:W-:Y:S01]  /*0a40*/  UP2UR UR42, UPR, URZ, 0x1 ;  /* 0x000000013f2a7883 */ /* 0x000fe20008000000 */
[----:B------:R-:W1:Y:S06]  /*0a50*/  LDC R5, c[0x0][0x288] ;  /* 0x0000a200ff057b82 */ /* 0x000e6c0000000800 */
[----:B------:R-:W-:Y:S01]  /*0a60*/  @UP0 ULDC UR9, c[0x0][0x44c] ;  /* 0x0001130000090ab9 */ /* 0x000fe20000000800 */
[----:B------:R-:W-:Y:S01]  /*0a70*/  @UP0 ULDC UR11, c[0x0][0x450] ;  /* 0x00011400000b0ab9 */ /* 0x000fe20000000800 */
[----:B------:R-:W2:Y:S08]  /*0a80*/  LDC R2, c[0x0][0x424] ;  /* 0x00010900ff027b82 */ /* 0x000eb00000000800 */
[----:B------:R-:W3:Y:S01]  /*0a90*/  S2UR UR45, SR_CTAID.X ;  /* 0x00000000002d79c3 */ /* 0x000ee20000002500 */
[----:B0-----:R-:W-:-:S04]  /*0aa0*/  ISETP.NE.U32.AND P0, PT, R8, RZ, PT ;  /* 0x000000ff0800720c */ /* 0x001fc80003f05070 */
[----:B------:R-:W-:-:S03]  /*0ab0*/  ISETP.NE.AND.EX P0, PT, R9, RZ, PT, P0 ;  /* 0x000000ff0900720c */ /* 0x000fc60003f05300 */
[----:B------:R-:W0:Y:S01]  /*0ac0*/  LDC R7, c[0x0][0x2f0] ;  /* 0x0000bc00ff077b82 */ /* 0x000e220000000800 */
[----:B-1----:R-:W-:Y:S02]  /*0ad0*/  IADD3 R3, -R5, 0x1, RZ ;  /* 0x0000000105037810 */ /* 0x002fe40007ffe1ff */
[----:B--2---:R-:W-:Y:S01]  /*0ae0*/  SEL R2, R2, 0x1, P0 ;  /* 0x0000000102027807 */ /* 0x004fe20000000000 */
[----:B---3--:R-:W-:-:S04]  /*0af0*/  USHF.L.U32 UR45, UR45, 0x7, URZ ;  /* 0x000000072d2d7899 */ /* 0x008fc8000800063f */
[----:B------:R-:W-:Y:S02]  /*0b00*/  @UP0 UIADD3 UR8, UR45, 0x7f, URZ ;  /* 0x0000007f2d080890 */ /* 0x000fe4000fffe03f */
[----:B------:R-:W-:Y:S01]  /*0b10*/  UIADD3 UR7, UR45, 0x7f, URZ ;  /* 0x0000007f2d077890 */ /* 0x000fe2000fffe03f */
[----:B0-----:R-:W-:Y:S01]  /*0b20*/  IMAD R3, R2, R7, R3 ;  /* 0x0000000702037224 */ /* 0x001fe200078e0203 */
[----:B------:R-:W-:-:S04]  /*0b30*/  UIMAD.WIDE.U32 UR8, UR8, UR9, URZ ;  /* 0x00000009080872a5 */ /* 0x000fc8000f8e003f */
[----:B------:R-:W-:Y:S01]  /*0b40*/  R2UR UR10, R3 ;  /* 0x00000000030a72ca */ /* 0x000fe200000e0000 */
[----:B------:R-:W-:Y:S02]  /*0b50*/  @UP0 USHF.R.U32.HI UR7, URZ, UR11, UR9 ;  /* 0x0000000b3f070299 */ /* 0x000fe40008011609 */
[----:B------:R-:W-:-:S04]  /*0b60*/  UISETP.GE.AND UP0, UPT, UR5, 0x1, UPT ;  /* 0x000000010500788c */ /* 0x000fc8000bf06270 */
[----:B------:R-:W-:Y:S02]  /*0b70*/  UP2UR UR41, UPR, URZ, 0x1 ;  /* 0x000000013f297883 */ /* 0x000fe40008000000 */
[----:B------:R-:W-:-:S04]  /*0b80*/  PLOP3.LUT P0, PT, PT, PT, UP0, 0x40, 0x0 ;  /* 0x000000000000781c */ /* 0x000fc80003f0e808 */
[----:B------:R-:W-:-:S04]  /*0b90*/  UIADD3 UR7, UR10, UR7, URZ ;  /* 0x000000070a077290 */ /* 0x000fc8000fffe03f */
[----:B------:R-:W-:-:S06]  /*0ba0*/  UIADD3 UR4, UR7, UR4, URZ ;  /* 0x0000000407047290 */ /* 0x000fcc000fffe03f */
[----:B------:R-:W-:Y:S01]  /*0bb0*/  IMAD.U32 R0, RZ, RZ, UR4 ;  /* 0x00000004ff007e24 */ /* 0x000fe2000f8e00ff */
[----:B------:R-:W-:Y:S06]  /*0bc0*/  @P0 BRA `(.L_x_1066) ;  /* 0x0000000000400947 */ /* 0x000fec0003800000 */
[----:B------:R-:W-:Y:S01]  /*0bd0*/  ISETP.LT.AND P0, PT, RZ, UR7, PT ;  /* 0x00000007ff007c0c */ /* 0x000fe2000bf01270 */
[----:B------:R-:W-:-:S12]  /*0be0*/  UIADD3 UR4, UR7, -0x1, URZ ;  /* 0xffffffff07047890 */ /* 0x000fd8000fffe03f */
[----:B------:R-:W-:Y:S05]  /*0bf0*/  @P0 BRA `(.L_x_1067) ;  /* 0x00000000001c0947 */ /* 0x000fea0003800000 */
[----:B------:R-:W-:Y:S02]  /*0c00*/  UISETP.NE.AND UP0, UPT, UR5, 0x1, UPT ;  /* 0x000000010500788c */ /* 0x000fe4000bf05270 */
[----:B------:R-:W-:-:S09]  /*0c10*/  UIADD3 UR4, -UR7, URZ, URZ ;  /* 0x0000003f07047290 */ /* 0x000fd2000fffe13f */
[----:B------:R-:W-:Y:S02]  /*0c20*/  @UP0 ULDC.64 UR10, c[0x0][0x9e8] ;  /* 0x00027a00000a0ab9 */ /* 0x000fe40000000a00 */
[----:B------:R-:W-:-:S04]  /*0c30*/  UIMAD.WIDE.U32 UR8, UR4, UR10, URZ ;  /* 0x0000000a040872a5 */ /* 0x000fc8000f8e003f */
[----:B------:R-:W-:-:S04]  /*0c40*/  @UP0 USHF.R.U32.HI UR4, URZ, UR11, UR9 ;  /* 0x0000000b3f040299 */ /* 0x000fc80008011609 */
[----:B------:R-:W-:Y:S01]  /*0c50*/  ULOP3.LUT UR4, URZ, UR4, URZ, 0x33, !UPT ;  /* 0x000000043f047292 */ /* 0x000fe2000f8e333f */
[----:B------:R-:W-:Y:S11]  /*0c60*/  BRA `(.L_x_1068) ;  /* 0x0000000000107947 */ /* 0x000ff60003800000 */
.L_x_1067:
[----:B------:R-:W-:-:S11]  /*0c70*/  UISETP.NE.AND UP0, UPT, UR5, 0x1, UPT ;  /* 0x000000010500788c */ /* 0x000fd6000bf05270 */
[----:B------:R-:W-:Y:S02]  /*0c80*/  @UP0 ULDC.64 UR10, c[0x0][0x9e8] ;  /* 0x00027a00000a0ab9 */ /* 0x000fe40000000a00 */
[----:B------:R-:W-:-:S04]  /*0c90*/  UIMAD.WIDE.U32 UR8, UR4, UR10, URZ ;  /* 0x0000000a040872a5 */ /* 0x000fc8000f8e003f */
[----:B------:R-:W-:-:S12]  /*0ca0*/  @UP0 USHF.R.U32.HI UR4, URZ, UR11, UR9 ;  /* 0x0000000b3f040299 */ /* 0x000fd80008011609 */
.L_x_1068:
[----:B------:R-:W-:-:S06]  /*0cb0*/  UIMAD UR4, UR4, UR5, UR5 ;  /* 0x00000005040472a4 */ /* 0x000fcc000f8e0205 */
[----:B------:R-:W-:-:S07]  /*0cc0*/  VIMNMX R0, R0, UR4, PT ;  /* 0x0000000400007c48 */ /* 0x000fce000bfe0100 */
.L_x_1066:
[----:B------:R-:W-:Y:S01]  /*0cd0*/  UISETP.NE.AND UP0, UPT, UR42, URZ, UPT ;  /* 0x0000003f2a00728c */ /* 0x000fe2000bf05270 */
[-C--:B------:R-:W-:Y:S01]  /*0ce0*/  IMAD R18, R2, R7.reuse, -R5 ;  /* 0x0000000702127224 */ /* 0x080fe200078e0a05 */
[----:B------:R-:W-:Y:S01]  /*0cf0*/  UMOV UR4, UR45 ;  /* 0x0000002d00047c82 */ /* 0x000fe20008000000 */
[----:B------:R-:W-:Y:S02]  /*0d00*/  VIADD R4, R0, 0x7f ;  /* 0x0000007f00047836 */ /* 0x000fe40000000000 */
[----:B------:R-:W-:Y:S01]  /*0d10*/  IMAD R0, R2, R7, 0x7f ;  /* 0x0000007f02007424 */ /* 0x000fe200078e0207 */
[----:B------:R-:W-:Y:S02]  /*0d20*/  R2UR UR7, R18 ;  /* 0x00000000120772ca */ /* 0x000fe400000e0000 */
[----:B------:R-:W-:Y:S02]  /*0d30*/  SHF.R.S32.HI R5, RZ, 0x1f, R4 ;  /* 0x0000001fff057819 */ /* 0x000fe40000011404 */
[----:B------:R-:W-:Y:S01]  /*0d40*/  SHF.R.S32.HI R3, RZ, 0x1f, R0 ;  /* 0x0000001fff037819 */ /* 0x000fe20000011400 */
[----:B------:R-:W-:Y:S01]  /*0d50*/  @UP0 ULDC UR8, c[0x0][0x44c] ;  /* 0x0001130000080ab9 */ /* 0x000fe20000000800 */
[----:B------:R-:W-:Y:S01]  /*0d60*/  @UP0 ULDC UR10, c[0x0][0x450] ;  /* 0x00011400000a0ab9 */ /* 0x000fe20000000800 */
[----:B------:R-:W-:Y:S01]  /*0d70*/  UIMAD.WIDE.U32 UR8, UR45, UR8, URZ ;  /* 0x000000082d0872a5 */ /* 0x000fe2000f8e003f */
[----:B------:R-:W-:-:S02]  /*0d80*/  LEA.HI R5, R5, R4, RZ, 0x7 ;  /* 0x0000000405057211 */ /* 0x000fc400078f38ff */
[----:B------:R-:W-:Y:S01]  /*0d90*/  LEA.HI R3, R3, R0, RZ, 0x7 ;  /* 0x0000000003037211 */ /* 0x000fe200078f38ff */
[----:B------:R-:W-:Y:S01]  /*0da0*/  @UP0 USHF.R.U32.HI UR4, URZ, UR10, UR9 ;  /* 0x0000000a3f040299 */ /* 0x000fe20008011609 */
[----:B------:R-:W-:Y:S01]  /*0db0*/  SHF.R.S32.HI R0, RZ, 0x7, R5 ;  /* 0x00000007ff007819 */ /* 0x000fe20000011405 */
[----:B------:R-:W-:Y:S01]  /*0dc0*/  UISETP.GE.AND UP0, UPT, UR5, 0x1, UPT ;  /* 0x000000010500788c */ /* 0x000fe2000bf06270 */
[----:B------:R-:W-:Y:S01]  /*0dd0*/  SHF.R.S32.HI R3, RZ, 0x7, R3 ;  /* 0x00000007ff037819 */ /* 0x000fe20000011403 */
[----:B------:R-:W-:-:S03]  /*0de0*/  UIADD3 UR4, UR7, UR4, URZ ;  /* 0x0000000407047290 */ /* 0x000fc6000fffe03f */
[----:B------:R-:W-:Y:S01]  /*0df0*/  ULDC UR7, c[0x0][0x9dc] ;  /* 0x0002770000077ab9 */ /* 0x000fe20000000800 */
[----:B------:R-:W-:Y:S01]  /*0e00*/  PLOP3.LUT P0, PT, PT, PT, UP0, 0x40, 0x0 ;  /* 0x000000000000781c */ /* 0x000fe20003f0e808 */
[----:B------:R-:W-:Y:S01]  /*0e10*/  UIADD3 UR7, UR4, -UR7, URZ ;  /* 0x8000000704077290 */ /* 0x000fe2000fffe03f */
[----:B------:R-:W-:-:S11]  /*0e20*/  VIMNMX R17, R3, R0, PT ;  /* 0x0000000003117248 */ /* 0x000fd60003fe0100 */
[----:B------:R-:W-:Y:S05]  /*0e30*/  @P0 BRA `(.L_x_1069) ;  /* 0x0000000000440947 */ /* 0x000fea0003800000 */
[----:B------:R-:W-:-:S06]  /*0e40*/  UISETP.GT.AND UP0, UPT, UR4, -0x1, UPT ;  /* 0xffffffff0400788c */ /* 0x000fcc000bf04270 */
[----:B------:R-:W-:-:S13]  /*0e50*/  PLOP3.LUT P0, PT, PT, PT, UP0, 0x80, 0x0 ;  /* 0x000000000000781c */ /* 0x000fda0003f0f008 */
[----:B------:R-:W-:Y:S05]  /*0e60*/  @P0 BRA `(.L_x_1070) ;  /* 0x00000000001c0947 */ /* 0x000fea0003800000 */
[----:B------:R-:W-:Y:S02]  /*0e70*/  UISETP.NE.AND UP0, UPT, UR5, 0x1, UPT ;  /* 0x000000010500788c */ /* 0x000fe4000bf05270 */
[----:B------:R-:W-:-:S09]  /*0e80*/  ULOP3.LUT UR4, URZ, UR4, URZ, 0x33, !UPT ;  /* 0x000000043f047292 */ /* 0x000fd2000f8e333f */
[----:B------:R-:W-:Y:S02]  /*0e90*/  @UP0 ULDC.64 UR10, c[0x0][0x9e8] ;  /* 0x00027a00000a0ab9 */ /* 0x000fe40000000a00 */
[----:B------:R-:W-:-:S04]  /*0ea0*/  UIMAD.WIDE.U32 UR8, UR4, UR10, URZ ;  /* 0x0000000a040872a5 */ /* 0x000fc8000f8e003f */
[----:B------:R-:W-:-:S04]  /*0eb0*/  @UP0 USHF.R.U32.HI UR4, URZ, UR11, UR9 ;  /* 0x0000000b3f040299 */ /* 0x000fc80008011609 */
[----:B------:R-:W-:Y:S01]  /*0ec0*/  ULOP3.LUT UR4, URZ, UR4, URZ, 0x33, !UPT ;  /* 0x000000043f047292 */ /* 0x000fe2000f8e333f */
[----:B------:R-:W-:Y:S11]  /*0ed0*/  BRA `(.L_x_1071) ;  /* 0x0000000000107947 */ /* 0x000ff60003800000 */
.L_x_1070:
[----:B------:R-:W-:-:S11]  /*0ee0*/  UISETP.NE.AND UP0, UPT, UR5, 0x1, UPT ;  /* 0x000000010500788c */ /* 0x000fd6000bf05270 */
[----:B------:R-:W-:Y:S02]  /*0ef0*/  @UP0 ULDC.64 UR10, c[0x0][0x9e8] ;  /* 0x00027a00000a0ab9 */ /* 0x000fe40000000a00 */
[----:B------:R-:W-:-:S04]  /*0f00*/  UIMAD.WIDE.U32 UR8, UR4, UR10, URZ ;  /* 0x0000000a040872a5 */ /* 0x000fc8000f8e003f */
[----:B------:R-:W-:-:S12]  /*0f10*/  @UP0 USHF.R.U32.HI UR4, URZ, UR11, UR9 ;  /* 0x0000000b3f040299 */ /* 0x000fd80008011609 */
.L_x_1071:
[----:B------:R-:W-:-:S04]  /*0f20*/  UIMAD UR4, UR4, UR5, URZ ;  /* 0x00000005040472a4 */ /* 0x000fc8000f8e023f */
[----:B------:R-:W-:-:S04]  /*0f30*/  UISETP.LT.AND UP0, UPT, UR7, UR4, UPT ;  /* 0x000000040700728c */ /* 0x000fc8000bf01270 */
[----:B------:R-:W-:-:S12]  /*0f40*/  USEL UR7, UR7, UR4, !UP0 ;  /* 0x0000000407077287 */ /* 0x000fd8000c000000 */
.L_x_1069:
[----:B------:R-:W-:Y:S02]  /*0f50*/  USHF.R.S32.HI UR4, URZ, 0x1f, UR7 ;  /* 0x0000001f3f047899 */ /* 0x000fe40008011407 */
[----:B------:R-:W-:Y:S02]  /*0f60*/  USHF.R.U32.HI UR10, URZ, 0x10, UR6 ;  /* 0x000000103f0a7899 */ /* 0x000fe40008011606 */
[----:B------:R-:W-:Y:S02]  /*0f70*/  ULEA.HI UR4, UR4, UR7, URZ, 0x7 ;  /* 0x0000000704047291 */ /* 0x000fe4000f8f383f */
[----:B------:R-:W-:Y:S02]  /*0f80*/  ULOP3.LUT UR38, UR6, 0xffff, URZ, 0xc0, !UPT ;  /* 0x0000ffff06267892 */ /* 0x000fe4000f8ec03f */
[----:B------:R-:W-:-:S04]  /*0f90*/  USHF.R.S32.HI UR4, URZ, 0x7, UR4 ;  /* 0x000000073f047899 */ /* 0x000fc80008011404 */
[----:B------:R-:W-:-:S04]  /*0fa0*/  UISETP.LT.AND UP0, UPT, URZ, UR4, UPT ;  /* 0x000000043f00728c */ /* 0x000fc8000bf01270 */
[----:B------:R-:W-:Y:S02]  /*0fb0*/  USEL UR9, URZ, UR4, !UP0 ;  /* 0x000000043f097287 */ /* 0x000fe4000c000000 */
[----:B------:R-:W-:Y:S01]  /*0fc0*/  UISETP.NE.AND UP0, UPT, UR10, URZ, UPT ;  /* 0x0000003f0a00728c */ /* 0x000fe2000bf05270 */
[----:B------:R-:W-:-:S03]  /*0fd0*/  UMOV UR4, URZ ;  /* 0x0000003f00047c82 */ /* 0x000fc60008000000 */
[----:B------:R-:W-:-:S07]  /*0fe0*/  ISETP.GT.AND P0, PT, R17, UR9, PT ;  /* 0x0000000911007c0c */ /* 0x000fce000bf04270 */
[----:B------:R-:W-:-:S06]  /*0ff0*/  @!UP0 ULDC UR10, c[0x0][0x9f0] ;  /* 0x00027c00000a8ab9 */ /* 0x000fcc0000000800 */
[----:B------:R-:W-:Y:S05]  /*1000*/  @!P0 BRA `(.L_x_1072) ;  /* 0x00000000008c8947 */ /* 0x000fea0003800000 */
[----:B------:R-:W-:Y:S01]  /*1010*/  IMAD.U32 R6, RZ, RZ, UR10 ;  /* 0x0000000aff067e24 */ /* 0x000fe2000f8e00ff */
[----:B------:R-:W-:-:S04]  /*1020*/  UMOV UR4, URZ ;  /* 0x0000003f00047c82 */ /* 0x000fc80008000000 */
[----:B------:R-:W-:-:S04]  /*1030*/  IABS R0, R6 ;  /* 0x0000000600007213 */ /* 0x000fc80000000000 */
[----:B------:R-:W-:Y:S02]  /*1040*/  R2UR UR11, R0 ;  /* 0x00000000000b72ca */ /* 0x000fe400000e0000 */
[----:B------:R-:W-:Y:S02]  /*1050*/  IADD3 R0, R6, -0x1, R17 ;  /* 0xffffffff06007810 */ /* 0x000fe40007ffe011 */
[----:B------:R-:W-:Y:S02]  /*1060*/  IABS R6, R6 ;  /* 0x0000000600067213 */ /* 0x000fe40000000000 */
[----:B------:R-:W-:-:S03]  /*1070*/  R2UR UR6, R0 ;  /* 0x00000000000672ca */ /* 0x000fc600000e0000 */
[----:B------:R-:W-:-:S04]  /*1080*/  IMAD.MOV R6, RZ, RZ, -R6 ;  /* 0x000000ffff067224 */ /* 0x000fc800078e0a06 */
[----:B------:R-:W0:Y:S06]  /*1090*/  I2F.RP R3, UR11 ;  /* 0x0000000b00037d06 */ /* 0x000e2c0008209400 */
[----:B------:R-:W-:-:S06]  /*10a0*/  UIADD3 UR6, -UR9, UR6, URZ ;  /* 0x0000000609067290 */ /* 0x000fcc000fffe13f */
[----:B------:R-:W-:Y:S01]  /*10b0*/  IMAD.U32 R0, RZ, RZ, UR6 ;  /* 0x00000006ff007e24 */ /* 0x000fe2000f8e00ff */
[----:B------:R-:W-:Y:S01]  /*10c0*/  ULOP3.LUT UR6, UR6, UR10, URZ, 0x3c, !UPT ;  /* 0x0000000a06067292 */ /* 0x000fe2000f8e3c3f */
[----:B0-----:R-:W0:Y:S03]  /*10d0*/  MUFU.RCP R3, R3 ;  /* 0x0000000300037308 */ /* 0x001e260000001000 */
[----:B------:R-:W-:-:S04]  /*10e0*/  IABS R0, R0 ;  /* 0x0000000000007213 */ /* 0x000fc80000000000 */
[----:B------:R-:W-:Y:S01]  /*10f0*/  R2UR UR8, R0 ;  /* 0x00000000000872ca */ /* 0x000fe200000e0000 */
[----:B------:R-:W-:Y:S02]  /*1100*/  IMAD.MOV.U32 R0, RZ, RZ, R6 ;  /* 0x000000ffff007224 */ /* 0x000fe400078e0006 */
[----:B0-----:R-:W-:-:S06]  /*1110*/  VIADD R4, R3, 0xffffffe ;  /* 0x0ffffffe03047836 */ /* 0x001fcc0000000000 */
        /* <DEDUP_REMOVED lines=14> */
[----:B------:R-:W-:-:S05]  /*1200*/  UISETP.NE.AND UP1, UPT, UR10, URZ, UPT ;  /* 0x0000003f0a00728c */ /* 0x000fca000bf25270 */
[----:B------:R-:W-:Y:S02]  /*1210*/  UMOV UR4, UR5 ;  /* 0x0000000500047c82 */ /* 0x000fe40008000000 */
[----:B------:R-:W-:-:S04]  /*1220*/  @!UP0 UIADD3 UR4, -UR4, URZ, URZ ;  /* 0x0000003f04048290 */ /* 0x000fc8000fffe13f */
[----:B------:R-:W-:-:S12]  /*1230*/  @!UP1 ULOP3.LUT UR4, URZ, UR10, URZ, 0x33, !UPT ;  /* 0x0000000a3f049292 */ /* 0x000fd8000f8e333f */
.L_x_1072:
[----:B------:R-:W-:Y:S02]  /*1240*/  UIMAD UR38, UR38, UR4, UR9 ;  /* 0x00000004262672a4 */ /* 0x000fe4000f8e0209 */
[----:B------:R-:W-:Y:S01]  /*1250*/  IMAD.U32 R4, RZ, RZ, UR4 ;  /* 0x00000004ff047e24 */ /* 0x000fe2000f8e00ff */
[----:B------:R-:W-:Y:S01]  /*1260*/  PLOP3.LUT P0, PT, PT, PT, PT, 0x80, 0x0 ;  /* 0x000000000000781c */ /* 0x000fe20003f0f070 */
[----:B------:R-:W-:Y:S01]  /*1270*/  IMAD.MOV.U32 R3, RZ, RZ, RZ ;  /* 0x000000ffff037224 */ /* 0x000fe200078e00ff */
[----:B------:R-:W-:Y:S02]  /*1280*/  MOV R0, RZ ;  /* 0x000000ff00007202 */ /* 0x000fe40000000f00 */
[----:B------:R-:W-:Y:S02]  /*1290*/  CS2R R150, SRZ ;  /* 0x0000000000967805 */ /* 0x000fe4000001ff00 */
[----:B------:R-:W-:Y:S02]  /*12a0*/  VIADDMNMX R17, R4, UR38, R17, PT ;  /* 0x0000002604117c46 */ /* 0x000fe4000b800111 */
[----:B------:R-:W-:-:S02]  /*12b0*/  CS2R R148, SRZ ;  /* 0x0000000000947805 */ /* 0x000fc4000001ff00 */
[----:B------:R-:W-:Y:S02]  /*12c0*/  CS2R R146, SRZ ;  /* 0x0000000000927805 */ /* 0x000fe4000001ff00 */
[----:B------:R-:W-:Y:S02]  /*12d0*/  CS2R R144, SRZ ;  /* 0x0000000000907805 */ /* 0x000fe4000001ff00 */
[----:B------:R-:W-:Y:S02]  /*12e0*/  ISETP.GT.AND P1, PT, R17, UR38, PT ;  /* 0x0000002611007c0c */ /* 0x000fe4000bf24270 */
        /* <DEDUP_REMOVED lines=33> */
[----:B------:R-:W-:-:S05]  /*1500*/  SHF.R.S32.HI R22, RZ, 0x7, R23 ;  /* 0x00000007ff167819 */ /* 0x000fca0000011417 */
        /* <DEDUP_REMOVED lines=29> */
.L_x_1074:
[----:B------:R-:W-:-:S04]  /*16e0*/  SHF.L.U32 R0, RZ, 0x1f, RZ ;  /* 0x0000001fff007819 */ /* 0x000fc800000006ff */
[----:B------:R-:W0:Y:S02]  /*16f0*/  SYNCS.PHASECHK.TRANS64.TRYWAIT P0, [UR40+0x28800], R0 ;  /* 0x02880000ff0075a7 */ /* 0x000e240008000168 */
[----:B0-----:R-:W-:Y:S05]  /*1700*/  @!P0 BRA `(.L_x_1075) ;  /* 0x0000013c00708947 */ /* 0x001fea0003800000 */
.L_x_1208:
[----:B------:R-:W-:-:S06]  /*1710*/  ULOP3.LUT UR4, UR36, 0x1, URZ, 0xfc, !UPT ;  /* 0x0000000124047892 */ /* 0x000fcc000f8efc3f */
[----:B0-----:R-:W-:-:S05]  /*1720*/  IMAD.U32 R3, RZ, RZ, UR4 ;  /* 0x00000004ff037e24 */ /* 0x001fca000f8e00ff */
[----:B------:R-:W-:-:S13]  /*1730*/  ISETP.NE.AND P0, PT, R3, 0x3, PT ;  /* 0x000000030300780c */ /* 0x000fda0003f05270 */
[----:B------:R-:W-:Y:S05]  /*1740*/  @!P0 BRA `(.L_x_1076) ;  /* 0x0000000000048947 */ /* 0x000fea0003800000 */
[----:B------:R-:W-:Y:S01]  /*1750*/  BPT.TRAP 0x1 ;  /* 0x000000040000795c */ /* 0x000fe20000300000 */
.L_x_1076:
[----:B------:R0:W1:Y:S01]  /*1760*/  SYNCS.PHASECHK.TRANS64.TRYWAIT P1, [UR40+0x28830], R0 ;  /* 0x02883000ff0075a7 */ /* 0x0000620008020168 */
[----:B------:R-:W-:Y:S05]  /*1770*/  @!P0 BRA `(.L_x_1077) ;  /* 0x0000000000048947 */ /* 0x000fea0003800000 */
[----:B------:R-:W-:Y:S01]  /*1780*/  BPT.TRAP 0x1 ;  /* 0x000000040000795c */ /* 0x000fe20000300000 */
.L_x_1077:
[----:B------:R-:W-:-:S05]  /*1790*/  IMAD.U32 R6, RZ, RZ, UR43 ;  /* 0x0000002bff067e24 */ /* 0x000fca000f8e00ff */
[----:B------:R-:W-:Y:S01]  /*17a0*/  LOP3.LUT R6, R6, 0x10000, RZ, 0xfc, !PT ;  /* 0x0001000006067812 */ /* 0x000fe200078efcff */
[----:B-1----:R-:W-:Y:S06]  /*17b0*/  @P1 BRA `(.L_x_1078) ;  /* 0x0000000000081947 */ /* 0x002fec0003800000 */
[----:B------:R-:W1:Y:S02]  /*17c0*/  SYNCS.PHASECHK.TRANS64.TRYWAIT P1, [UR40+0x28830], R0 ;  /* 0x02883000ff0075a7 */ /* 0x000e640008020168 */
[----:B-1----:R-:W-:Y:S05]  /*17d0*/  @!P1 BRA `(.L_x_1079) ;  /* 0x0000013c00549947 */ /* 0x002fea0003800000 */
.L_x_1078:
[----:B------:R-:W-:Y:S05]  /*17e0*/  WARPSYNC.ALL ;  /* 0x0000000000007948 */ /* 0x000fea0003800000 */
[----:B------:R-:W-:Y:S01]  /*17f0*/  IMAD.MOV.U32 R7, RZ, RZ, 0x40000040 ;  /* 0x40000040ff077424 */ /* 0x000fe200078e00ff */
[----:B------:R-:W-:Y:S01]  /*1800*/  UIADD3 UR4, UR40, 0x18400, URZ ;  /* 0x0001840028047890 */ /* 0x000fe2000fffe03f */
[C---:B------:R-:W-:Y:S01]  /*1810*/  R2UR UR8, R6.reuse ;  /* 0x00000000060872ca */ /* 0x040fe200000e0000 */
[----:B------:R-:W-:Y:S02]  /*1820*/  WARPGROUP.ARRIVE ;  /* 0x00000000000079c5 */ /* 0x000fe40000000000 */
[----:B------:R-:W-:Y:S01]  /*1830*/  R2UR UR9, R7 ;  /* 0x00000000070972ca */ /* 0x000fe200000e0000 */
[----:B------:R-:W-:Y:S01]  /*1840*/  USHF.R.U32.HI UR4, URZ, 0x4, UR4 ;  /* 0x000000043f047899 */ /* 0x000fe20008011604 */
[----:B------:R-:W-:Y:S01]  /*1850*/  R2UR UR6, R6 ;  /* 0x00000000060672ca */ /* 0x000fe200000e0000 */
[----:B------:R-:W-:Y:S01]  /*1860*/  UMOV UR11, 0x40000040 ;  /* 0x40000040000b7882 */ /* 0x000fe20000000000 */
[----:B------:R-:W-:Y:S01]  /*1870*/  UMOV UR5, 0x40000040 ;  /* 0x4000004000057882 */ /* 0x000fe20000000000 */
[----:B------:R-:W-:Y:S01]  /*1880*/  ULOP3.LUT UR4, UR4, 0x3fff, URZ, 0xc0, !UPT ;  /* 0x00003fff04047892 */ /* 0x000fe2000f8ec03f */
[----:B------:R-:W2:Y:S01]  /*1890*/  S2UR UR43, SR_CgaCtaId ;  /* 0x00000000002b79c3 */ /* 0x000ea20000008800 */
        /* <DEDUP_REMOVED lines=10> */
[----:B------:R-:W-:-:S03]  /*1940*/  UIADD3 UR10, UR44, 0x2, URZ ;  /* 0x000000022c0a7890 */ /* 0x000fc6000fffe03f */
[----:B------:R-:W-:Y:S01]  /*1950*/  UMOV UR8, UR4 ;  /* 0x0000000400087c82 */ /* 0x000fe20008000000 */
[----:B------:R-:W-:Y:S01]  /*1960*/  UMOV UR9, UR5 ;  /* 0x0000000500097c82 */ /* 0x000fe20008000000 */
[----:B------:R-:W-:Y:S01]  /*1970*/  UMOV UR11, 0x40000040 ;  /* 0x40000040000b7882 */ /* 0x000fe20000000000 */
[----:B------:R-:W-:Y:S02]  /*1980*/  UIADD3 UR16, UR6, 0x400, URZ ;  /* 0x0000040006107890 */ /* 0x000fe4000fffe03f */
[----:B------:R-:W-:Y:S02]  /*1990*/  UIADD3 UR18, UR44, 0x400, URZ ;  /* 0x000004002c127890 */ /* 0x000fe4000fffe03f */
        /* <DEDUP_REMOVED lines=12> */
[----:B------:R-:W-:Y:S02]  /*1a60*/  WARPGROUP.DEPBAR.LE gsb0, 0x0 ;  /* 0x00008000000079c5 */ /* 0x000fe40000010000 */
[----:B------:R-:W-:-:S06]  /*1a70*/  WARPGROUP.ARRIVE ;  /* 0x00000000000079c5 */ /* 0x000fcc0000000000 */
[----:B------:R-:W-:Y:S01]  /*1a80*/  HGMMA.64x128x16.F32.BF16 R24, gdesc[UR8], R24, gsb0 ;  /* 0x01e00000081879f0 */ /* 0x000fe20008001818 */
[----:B------:R-:W-:Y:S02]  /*1a90*/  UIADD3 UR8, UR6, 0x4, URZ ;  /* 0x0000000406087890 */ /* 0x000fe4000fffe03f */
        /* <DEDUP_REMOVED lines=22> */
[----:B--2---:R-:W-:Y:S05]  /*1c00*/  @!P0 BRA `(.L_x_1080) ;  /* 0x0000000000048947 */ /* 0x004fea0003800000 */
[----:B------:R-:W-:Y:S01]  /*1c10*/  BPT.TRAP 0x1 ;  /* 0x000000040000795c */ /* 0x000fe20000300000 */
.L_x_1080:
[----:B01----:R-:W-:Y:S01]  /*1c20*/  LOP3.LUT R0, R23, 0xffffff80, RZ, 0xc0, !PT ;  /* 0xffffff8017007812 */ /* 0x003fe200078ec0ff */
[----:B------:R-:W-:Y:S01]  /*1c30*/  ULDC UR7, c[0x0][0x9d8] ;  /* 0x0002760000077ab9 */ /* 0x000fe20000000800 */
[----:B------:R-:W-:Y:S01]  /*1c40*/  LEA.HI R90, R90, R19, RZ, 0x2 ;  /* 0x000000135a5a7211 */ /* 0x000fe200078f10ff */
[----:B------:R-:W-:Y:S01]  /*1c50*/  FMUL.FTZ R5, R24, UR7 ;  /* 0x0000000718057c20 */ /* 0x000fe20008410000 */
[----:B------:R-:W-:Y:S01]  /*1c60*/  FMUL.FTZ R61, R61, UR7 ;  /* 0x000000073d3d7c20 */ /* 0x000fe20008410000 */
[C---:B------:R-:W-:Y:S01]  /*1c70*/  IMAD.IADD R3, R19.reuse, 0x1, -R0 ;  /* 0x0000000113037824 */ /* 0x040fe200078e0a00 */
[----:B------:R-:W-:Y:S01]  /*1c80*/  LOP3.LUT R90, R90, 0xfffffffc, RZ, 0xc0, !PT ;  /* 0xfffffffc5a5a7812 */ /* 0x000fe200078ec0ff */
[----:B------:R-:W-:Y:S01]  /*1c90*/  FMUL.FTZ R4, R26, UR7 ;  /* 0x000000071a047c20 */ /* 0x000fe20008410000 */
[----:B------:R-:W-:Y:S01]  /*1ca0*/  LEA.HI R24, R22, R22, RZ, 0x1 ;  /* 0x0000001616187211 */ /* 0x000fe200078f08ff */
[----:B------:R-:W-:Y:S01]  /*1cb0*/  FMUL.FTZ R26, R28, UR7 ;  /* 0x000000071c1a7c20 */ /* 0x000fe20008410000 */
[----:B------:R-:W-:Y:S01]  /*1cc0*/  SHF.R.S32.HI R0, RZ, 0x1f, R3 ;  /* 0x0000001fff007819 */ /* 0x000fe20000011403 */
[----:B------:R-:W-:-:S02]  /*1cd0*/  IMAD.IADD R90, R19, 0x1, -R90 ;  /* 0x00000001135a7824 */ /* 0x000fc400078e0a5a */
[----:B------:R-:W-:Y:S01]  /*1ce0*/  FMUL.FTZ R28, R29, UR7 ;  /* 0x000000071d1c7c20 */ /* 0x000fe20008410000 */
[----:B------:R-:W-:Y:S01]  /*1cf0*/  UISETP.NE.AND UP1, UPT, UR42, URZ, UPT ;  /* 0x0000003f2a00728c */ /* 0x000fe2000bf25270 */
[-C--:B------:R-:W-:Y:S01]  /*1d00*/  LEA.HI R8, R0, R3.reuse, RZ, 0x2 ;  /* 0x0000000300087211 */ /* 0x080fe200078f10ff */
[----:B------:R-:W-:Y:S01]  /*1d10*/  FMUL.FTZ R29, R46, UR7 ;  /* 0x000000072e1d7c20 */ /* 0x000fe20008410000 */
[----:B------:R-:W-:Y:S01]  /*1d20*/  LEA.HI R19, R0, R3, RZ, 0x5 ;  /* 0x0000000300137211 */ /* 0x000fe200078f28ff */
[----:B------:R0:W1:Y:S01]  /*1d30*/  MUFU.TANH R98, R61 ;  /* 0x0000003d00627308 */ /* 0x0000620000002400 */
[--C-:B------:R-:W-:Y:S01]  /*1d40*/  SHF.R.S32.HI R0, RZ, 0x2, R8.reuse ;  /* 0x00000002ff007819 */ /* 0x100fe20000011408 */
[----:B------:R-:W-:Y:S01]  /*1d50*/  FMUL.FTZ R48, R48, UR7 ;  /* 0x0000000730307c20 */ /* 0x000fe20008410000 */
[----:B------:R-:W-:Y:S01]  /*1d60*/  SHF.R.S32.HI R23, RZ, 0x1f, R8 ;  /* 0x0000001fff177819 */ /* 0x000fe20000011408 */
[----:B------:R-:W-:Y:S01]  /*1d70*/  FMUL.FTZ R11, R31, UR7 ;  /* 0x000000071f0b7c20 */ /* 0x000fe20008410000 */
[----:B------:R-:W-:Y:S01]  /*1d80*/  SHF.R.S32.HI R19, RZ, 0x5, R19 ;  /* 0x00000005ff137819 */ /* 0x000fe20000011413 */
[----:B------:R-:W-:Y:S01]  /*1d90*/  FMUL.FTZ R15, R39, UR7 ;  /* 0x00000007270f7c20 */ /* 0x000fe20008410000 */
[----:B------:R-:W-:Y:S01]  /*1da0*/  LEA.HI R23, R23, R0, RZ, 0x3 ;  /* 0x0000000017177211 */ /* 0x000fe200078f18ff */
[----:B------:R-:W-:Y:S01]  /*1db0*/  @UP1 ULDC UR6, c[0x0][0x44c] ;  /* 0x0001130000061ab9 */ /* 0x000fe20000000800 */
[----:B0-----:R-:W-:Y:S01]  /*1dc0*/  LOP3.LUT R61, R24, 0x3fffffe, RZ, 0xc0, !PT ;  /* 0x03fffffe183d7812 */ /* 0x001fe200078ec0ff */
[----:B------:R0:W2:Y:S01]  /*1dd0*/  MUFU.TANH R112, R48 ;  /* 0x0000003000707308 */ /* 0x0000a20000002400 */
[----:B------:R-:W-:Y:S01]  /*1de0*/  LEA R46, R19, UR45, 0x4 ;  /* 0x0000002d132e7c11 */ /* 0x000fe2000f8e20ff */
[----:B------:R-:W-:Y:S01]  /*1df0*/  @UP1 ULDC UR10, c[0x0][0x450] ;  /* 0x00011400000a1ab9 */ /* 0x000fe20000000800 */
[----:B------:R-:W-:Y:S01]  /*1e00*/  LOP3.LUT R23, R23, 0xfffffff8, RZ, 0xc0, !PT ;  /* 0xfffffff817177812 */ /* 0x000fe200078ec0ff */
[----:B------:R-:W-:Y:S01]  /*1e10*/  IMAD.IADD R61, R22, 0x1, -R61 ;  /* 0x00000001163d7824 */ /* 0x000fe200078e0a3d */
[----:B------:R-:W-:Y:S01]  /*1e20*/  LEA.HI R24, R90, R90, RZ, 0x1 ;  /* 0x0000005a5a187211 */ /* 0x000fe200078f08ff */
[----:B------:R-:W-:Y:S01]  /*1e30*/  FMUL.FTZ R31, R47, UR7 ;  /* 0x000000072f1f7c20 */ /* 0x000fe20008410000 */
[----:B------:R-:W-:Y:S01]  /*1e40*/  IADD3 R46, R46, R0, -R23 ;  /* 0x000000002e2e7210 */ /* 0x000fe20007ffe817 */
[----:B------:R-:W-:Y:S01]  /*1e50*/  FMUL.FTZ R39, R55, UR7 ;  /* 0x0000000737277c20 */ /* 0x000fe20008410000 */
[----:B------:R-:W-:Y:S01]  /*1e60*/  LOP3.LUT R23, R24, 0x1ffffffe, RZ, 0xc0, !PT ;  /* 0x1ffffffe18177812 */ /* 0x000fe200078ec0ff */
[----:B------:R-:W-:Y:S01]  /*1e70*/  IMAD.MOV.U32 R24, RZ, RZ, -0x80 ;  /* 0xffffff80ff187424 */ /* 0x000fe200078e00ff */
[----:B------:R-:W-:Y:S01]  /*1e80*/  PLOP3.LUT P1, PT, PT, PT, UP1, 0x80, 0x0 ;  /* 0x000000000000781c */ /* 0x000fe20003f2f018 */
[----:B------:R-:W-:Y:S01]  /*1e90*/  IMAD R61, R61, 0x40, R46 ;  /* 0x000000403d3d7824 */ /* 0x000fe200078e022e */
[----:B------:R-:W-:Y:S01]  /*1ea0*/  PLOP3.LUT P2, PT, PT, PT, UP1, 0x80, 0x0 ;  /* 0x000000000000781c */ /* 0x000fe20003f4f018 */
[----:B------:R-:W-:Y:S01]  /*1eb0*/  IMAD.IADD R0, R90, 0x1, -R23 ;  /* 0x000000015a007824 */ /* 0x000fe200078e0a17 */
[----:B------:R-:W-:Y:S01]  /*1ec0*/  LOP3.LUT R8, R8, 0x7ffffffc, RZ, 0xc0, !PT ;  /* 0x7ffffffc08087812 */ /* 0x000fe200078ec0ff */
[----:B------:R-:W-:Y:S01]  /*1ed0*/  FMUL.FTZ R47, R63, UR7 ;  /* 0x000000073f2f7c20 */ /* 0x000fe20008410000 */
[----:B------:R-:W-:Y:S01]  /*1ee0*/  FMUL.FTZ R55, R71, UR7 ;  /* 0x0000000747377c20 */ /* 0x000fe20008410000 */
[----:B------:R-:W-:-:S02]  /*1ef0*/  IMAD R0, R0, 0x8, R61 ;  /* 0x0000000800007824 */ /* 0x000fc400078e023d */
[----:B------:R-:W-:Y:S01]  /*1f00*/  FMUL.FTZ R49, R49, UR7 ;  /* 0x0000000731317c20 */ /* 0x000fe20008410000 */
[----:B------:R-:W-:Y:S02]  /*1f10*/  IMAD R63, R17, R24, 0x80 ;  /* 0x00000080113f7424 */ /* 0x000fe400078e0218 */
[----:B------:R-:W-:Y:S01]  /*1f20*/  FMUL.FTZ R53, R53, UR7 ;  /* 0x0000000735357c20 */ /* 0x000fe20008410000 */
[----:B------:R-:W-:Y:S01]  /*1f30*/  FMUL.FTZ R57, R57, UR7 ;  /* 0x0000000739397c20 */ /* 0x000fe20008410000 */
[----:B0-----:R-:W-:Y:S01]  /*1f40*/  MOV R48, R0 ;  /* 0x0000000000307202 */ /* 0x001fe20000000f00 */
[----:B------:R-:W-:Y:S01]  /*1f50*/  @P1 IMAD.HI.U32 R23, R0, UR6, RZ ;  /* 0x0000000600171c27 */ /* 0x000fe2000f8e00ff */
[----:B------:R-:W-:-:S03]  /*1f60*/  UIADD3 UR6, UR40, 0x28840, URZ ;  /* 0x0002884028067890 */ /* 0x000fc6000fffe03f */
[----:B------:R-:W-:Y:S01]  /*1f70*/  FMUL.FTZ R88, R25, UR7 ;  /* 0x0000000719587c20 */ /* 0x000fe20008410000 */
[----:B------:R-:W-:Y:S01]  /*1f80*/  UISETP.NE.AND UP0, UPT, UR41, URZ, UPT ;  /* 0x0000003f2900728c */ /* 0x000fe2000bf05270 */
[----:B------:R-:W-:Y:S01]  /*1f90*/  IMAD.IADD R3, R3, 0x1, -R8 ;  /* 0x0000000103037824 */ /* 0x000fe200078e0a08 */
[----:B------:R-:W-:Y:S01]  /*1fa0*/  @P2 SHF.R.U32.HI R48, RZ, UR10, R23 ;  /* 0x0000000aff302c19 */ /* 0x000fe20008011617 */
[----:B------:R-:W-:Y:S01]  /*1fb0*/  UPRMT UR6, UR43, 0x654, UR6 ;  /* 0x000006542b067896 */ /* 0x000fe20008000006 */
[----:B------:R-:W-:Y:S01]  /*1fc0*/  FMUL.FTZ R9, R27, UR7 ;  /* 0x000000071b097c20 */ /* 0x000fe20008410000 */
[----:B------:R-:W-:Y:S01]  /*1fd0*/  FMUL.FTZ R10, R30, UR7 ;  /* 0x000000071e0a7c20 */ /* 0x000fe20008410000 */
[----:B------:R-:W-:Y:S01]  /*1fe0*/  FMUL.FTZ R12, R34, UR7 ;  /* 0x00000007220c7c20 */ /* 0x000fe20008410000 */
[----:B------:R-:W0:Y:S01]  /*1ff0*/  SHFL.IDX PT, R71, R48, RZ, 0x1c1f ;  /* 0x001c1fff30477589 */ /* 0x000e2200000e0000 */
[----:B------:R-:W-:Y:S01]  /*2000*/  FMUL.FTZ R14, R38, UR7 ;  /* 0x00000007260e7c20 */ /* 0x000fe20008410000 */
[----:B------:R-:W-:Y:S01]  /*2010*/  FMUL.FTZ R25, R42, UR7 ;  /* 0x000000072a197c20 */ /* 0x000fe20008410000 */
[----:B------:R-:W-:-:S02]  /*2020*/  VIADD R8, R63, 0x1 ;  /* 0x000000013f087836 */ /* 0x000fc40000000000 */
[----:B------:R-:W-:Y:S01]  /*2030*/  FMUL.FTZ R30, R32, UR7 ;  /* 0x00000007201e7c20 */ /* 0x000fe20008410000 */
        /* <DEDUP_REMOVED lines=9> */
[----:B------:R3:W4:Y:S01]  /*20d0*/  MUFU.TANH R110, R49 ;  /* 0x00000031006e7308 */ /* 0x0007220000002400 */
[----:B------:R-:W-:Y:S01]  /*20e0*/  FMUL.FTZ R35, R51, UR7 ;  /* 0x0000000733237c20 */ /* 0x000fe20008410000 */
[----:B------:R-:W-:Y:S01]  /*20f0*/  FMUL.FTZ R43, R59, UR7 ;  /* 0x000000073b2b7c20 */ /* 0x000fe20008410000 */
[----:B------:R-:W-:Y:S01]  /*2100*/  FMUL.FTZ R33, R50, UR7 ;  /* 0x0000000732217c20 */ /* 0x000fe20008410000 */
[----:B------:R-:W-:Y:S01]  /*2110*/  FMUL.FTZ R37, R54, UR7 ;  /* 0x0000000736257c20 */ /* 0x000fe20008410000 */
[----:B------:R-:W-:Y:S01]  /*2120*/  FMUL.FTZ R56, R56, UR7 ;  /* 0x0000000738387c20 */ /* 0x000fe20008410000 */
[----:B------:R-:W-:Y:S01]  /*2130*/  FMUL.FTZ R41, R58, UR7 ;  /* 0x000000073a297c20 */ /* 0x000fe20008410000 */
[----:B------:R-:W-:Y:S01]  /*2140*/  FMUL.FTZ R60, R60, UR7 ;  /* 0x000000073c3c7c20 */ /* 0x000fe20008410000 */
[----:B------:R5:W0:Y:S01]  /*2150*/  MUFU.TANH R106, R53 ;  /* 0x00000035006a7308 */ /* 0x000a220000002400 */
[----:B------:R-:W-:Y:S01]  /*2160*/  FMUL.FTZ R45, R62, UR7 ;  /* 0x000000073e2d7c20 */ /* 0x000fe20008410000 */
[----:B------:R-:W-:Y:S01]  /*2170*/  FMUL.FTZ R64, R64, UR7 ;  /* 0x0000000740407c20 */ /* 0x000fe20008410000 */
[----:B------:R-:W-:Y:S01]  /*2180*/  FMUL.FTZ R65, R65, UR7 ;  /* 0x0000000741417c20 */ /* 0x000fe20008410000 */
[----:B---3--:R-:W-:Y:S01]  /*2190*/  FMUL.FTZ R49, R66, UR7 ;  /* 0x0000000742317c20 */ /* 0x008fe20008410000 */
[----:B------:R-:W-:Y:S01]  /*21a0*/  FMUL.FTZ R51, R67, UR7 ;  /* 0x0000000743337c20 */ /* 0x000fe20008410000 */
[----:B------:R-:W-:Y:S01]  /*21b0*/  FMUL.FTZ R68, R68, UR7 ;  /* 0x0000000744447c20 */ /* 0x000fe20008410000 */
[----:B------:R-:W-:Y:S01]  /*21c0*/  FMUL.FTZ R69, R69, UR7 ;  /* 0x0000000745457c20 */ /* 0x000fe20008410000 */
[----:B------:R3:W0:Y:S01]  /*21d0*/  MUFU.TANH R102, R57 ;  /* 0x0000003900667308 */ /* 0x0006220000002400 */
[----:B-----5:R-:W-:Y:S01]  /*21e0*/  FMUL.FTZ R53, R70, UR7 ;  /* 0x0000000746357c20 */ /* 0x020fe20008410000 */
[----:B------:R-:W-:Y:S01]  /*21f0*/  FMUL.FTZ R72, R72, UR7 ;  /* 0x0000000748487c20 */ /* 0x000fe20008410000 */
[----:B------:R-:W-:Y:S01]  /*2200*/  FMUL.FTZ R73, R73, UR7 ;  /* 0x0000000749497c20 */ /* 0x000fe20008410000 */
[----:B------:R-:W-:Y:S01]  /*2210*/  FMUL.FTZ R59, R75, UR7 ;  /* 0x000000074b3b7c20 */ /* 0x000fe20008410000 */
[----:B------:R-:W-:Y:S01]  /*2220*/  FMUL.FTZ R76, R76, UR7 ;  /* 0x000000074c4c7c20 */ /* 0x000fe20008410000 */
[----:B------:R-:W-:Y:S01]  /*2230*/  FMUL.FTZ R77, R77, UR7 ;  /* 0x000000074d4d7c20 */ /* 0x000fe20008410000 */
[----:B------:R-:W-:Y:S01]  /*2240*/  FMUL.FTZ R20, R78, UR7 ;  /* 0x000000074e147c20 */ /* 0x000fe20008410000 */
[----:B------:R-:W-:Y:S01]  /*2250*/  FMUL.FTZ R21, R79, UR7 ;  /* 0x000000074f157c20 */ /* 0x000fe20008410000 */
[----:B---3--:R-:W-:Y:S01]  /*2260*/  FMUL.FTZ R57, R74, UR7 ;  /* 0x000000074a397c20 */ /* 0x008fe20008410000 */
        /* <DEDUP_REMOVED lines=8> */
[----:B------:R-:W-:-:S02]  /*22f0*/  IMAD R61, R3, -0x2, R8 ;  /* 0xfffffffe033d7824 */ /* 0x000fc400078e0208 */
[----:B------:R-:W-:Y:S01]  /*2300*/  FMUL.FTZ R52, R52, UR7 ;  /* 0x0000000734347c20 */ /* 0x000fe20008410000 */
[----:B------:R-:W-:Y:S01]  /*2310*/  SYNCS.ARRIVE.TRANS64.RED.A1T0 RZ, [UR6], RZ ;  /* 0x000000ffffff79a7 */ /* 0x000fe20008100406 */
[----:B------:R-:W-:Y:S01]  /*2320*/  ULDC UR51, c[0x0][0x2f0] ;  /* 0x0000bc0000337ab9 */ /* 0x000fe20000000800 */
[----:B------:R-:W-:Y:S01]  /*2330*/  ULDC UR6, c[0x0][0x288] ;  /* 0x0000a20000067ab9 */ /* 0x000fe20000000800 */
[----:B------:R-:W-:Y:S01]  /*2340*/  PLOP3.LUT P1, PT, PT, PT, UP0, 0x40, 0x0 ;  /* 0x000000000000781c */ /* 0x000fe20003f2e808 */
[C---:B------:R-:W-:Y:S01]  /*2350*/  IMAD R61, R2.reuse, UR51, R61 ;  /* 0x00000033023d7c24 */ /* 0x040fe2000f8e023d */
[----:B------:R-:W3:Y:S01]  /*2360*/  MUFU.TANH R5, R5 ;  /* 0x0000000500057308 */ /* 0x000ee20000002400 */
[----:B------:R-:W-:Y:S01]  /*2370*/  IMAD.U32 R8, RZ, RZ, UR6 ;  /* 0x00000006ff087e24 */ /* 0x000fe2000f8e00ff */
[----:B------:R-:W-:Y:S01]  /*2380*/  ULDC UR47, c[0x0][0x9dc] ;  /* 0x00027700002f7ab9 */ /* 0x000fe20000000800 */
[----:B------:R-:W-:Y:S01]  /*2390*/  IMAD R46, R2, UR51, R63 ;  /* 0x00000033022e7c24 */ /* 0x000fe2000f8e023f */
[----:B------:R-:W-:Y:S01]  /*23a0*/  ULOP3.LUT UR47, URZ, UR47, URZ, 0x33, !UPT ;  /* 0x0000002f3f2f7292 */ /* 0x000fe2000f8e333f */
[----:B------:R-:W-:Y:S01]  /*23b0*/  IMAD.IADD R61, R61, 0x1, -R8 ;  /* 0x000000013d3d7824 */ /* 0x000fe200078e0a08 */
[----:B------:R-:W-:Y:S01]  /*23c0*/  ULDC UR10, c[0x0][0x9e0] ;  /* 0x00027800000a7ab9 */ /* 0x000fe20000000800 */
[----:B------:R-:W-:Y:S01]  /*23d0*/  IMAD R58, R3, -0x2, R46 ;  /* 0xfffffffe033a7824 */ /* 0x000fe200078e022e */
[----:B------:R-:W1:Y:S01]  /*23e0*/  MUFU.TANH R88, R88 ;  /* 0x0000005800587308 */ /* 0x000e620000002400 */
[----:B------:R-:W-:Y:S01]  /*23f0*/  VIADD R67, R61, UR10 ;  /* 0x0000000a3d437c36 */ /* 0x000fe20008000000 */
[----:B------:R-:W-:Y:S01]  /*2400*/  LEA R54, R17, 0xffffff80, 0x7 ;  /* 0xffffff8011367811 */ /* 0x000fe200078e38ff */
[----:B------:R-:W-:-:S03]  /*2410*/  VIADD R62, R61, UR47 ;  /* 0x0000002f3d3e7c36 */ /* 0x000fc60008000000 */
[----:B0-----:R-:W-:Y:S01]  /*2420*/  VIADDMNMX R46, R71, R67, R58, PT ;  /* 0x00000043472e7246 */ /* 0x001fe2000380013a */
[----:B------:R-:W-:Y:S01]  /*2430*/  IMAD.IADD R50, R62, 0x1, R71 ;  /* 0x000000013e327824 */ /* 0x000fe200078e0247 */
[----:B------:R-:W0:Y:S08]  /*2440*/  MUFU.TANH R4, R4 ;  /* 0x0000000400047308 */ /* 0x000e300000002400 */
        /* <DEDUP_REMOVED lines=23> */
[----:B------:R0:W0:Y:S08]  /*25c0*/  MUFU.TANH R108, R52 ;  /* 0x00000034006c7308 */ /* 0x0000300000002400 */
        /* <DEDUP_REMOVED lines=31> */
[----:B------:R-:W0:Y:S01]  /*27c0*/  MUFU.TANH R24, R24 ;  /* 0x0000001800187308 */ /* 0x000e220000002400 */
[----:B-1234-:R-:W-:Y:S05]  /*27d0*/  @P1 BRA `(.L_x_1081) ;  /* 0x0000000000641947 */ /* 0x01efea0003800000 */
[----:B------:R-:W-:Y:S01]  /*27e0*/  IMAD R61, R2, UR51, R71 ;  /* 0x00000033023d7c24 */ /* 0x000fe2000f8e0247 */
[----:B------:R-:W-:Y:S03]  /*27f0*/  BSSY B0, `(.L_x_1082) ;  /* 0x0000013000007945 */ /* 0x000fe60003800000 */
[----:B------:R-:W-:-:S05]  /*2800*/  IMAD.IADD R61, R61, 0x1, -R8 ;  /* 0x000000013d3d7824 */ /* 0x000fca00078e0a08 */
[----:B------:R-:W-:-:S13]  /*2810*/  ISETP.GT.AND P1, PT, R61, -0x1, PT ;  /* 0xffffffff3d00780c */ /* 0x000fda0003f24270 */
[----:B------:R-:W-:Y:S05]  /*2820*/  @P1 BRA `(.L_x_1083) ;  /* 0x0000000000241947 */ /* 0x000fea0003800000 */
[----:B------:R-:W-:Y:S01]  /*2830*/  ULDC UR6, c[0x0][0x9e4] ;  /* 0x0002790000067ab9 */ /* 0x000fe20000000800 */
[----:B------:R-:W-:Y:S02]  /*2840*/  LOP3.LUT R61, RZ, R61, RZ, 0x33, !PT ;  /* 0x0000003dff3d7212 */ /* 0x000fe400078e33ff */
[----:B------:R-:W-:-:S04]  /*2850*/  MOV R66, UR6 ;  /* 0x0000000600427c02 */ /* 0x000fc80008000f00 */
[----:B------:R-:W-:-:S13]  /*2860*/  ISETP.NE.AND P1, PT, R66, 0x1, PT ;  /* 0x000000014200780c */ /* 0x000fda0003f25270 */
[----:B------:R-:W0:Y:S02]  /*2870*/  @P1 LDC.64 R70, c[0x0][0x9e8] ;  /* 0x00027a00ff461b82 */ /* 0x000e240000000a00 */
[----:B0-----:R-:W-:-:S05]  /*2880*/  @P1 IMAD.HI.U32 R52, R61, R70, RZ ;  /* 0x000000463d341227 */ /* 0x001fca00078e00ff */
[----:B------:R-:W-:-:S04]  /*2890*/  @P1 SHF.R.U32.HI R61, RZ, R71, R52 ;  /* 0x00000047ff3d1219 */ /* 0x000fc80000011634 */
[----:B------:R-:W-:Y:S01]  /*28a0*/  LOP3.LUT R61, RZ, R61, RZ, 0x33, !PT ;  /* 0x0000003dff3d7212 */ /* 0x000fe200078e33ff */
[----:B------:R-:W-:Y:S06]  /*28b0*/  BRA `(.L_x_1084) ;  /* 0x0000000000187947 */ /* 0x000fec0003800000 */
.L_x_1083:
[----:B------:R-:W-:Y:S02]  /*28c0*/  ULDC UR6, c[0x0][0x9e4] ;  /* 0x0002790000067ab9 */ /* 0x000fe40000000800 */
[----:B------:R-:W-:-:S05]  /*28d0*/  IMAD.U32 R66, RZ, RZ, UR6 ;  /* 0x00000006ff427e24 */ /* 0x000fca000f8e00ff */
[----:B------:R-:W-:-:S13]  /*28e0*/  ISETP.NE.AND P1, PT, R66, 0x1, PT ;  /* 0x000000014200780c */ /* 0x000fda0003f25270 */
[----:B------:R-:W0:Y:S02]  /*28f0*/  @P1 LDC.64 R70, c[0x0][0x9e8] ;  /* 0x00027a00ff461b82 */ /* 0x000e240000000a00 */
[----:B0-----:R-:W-:-:S05]  /*2900*/  @P1 IMAD.HI.U32 R52, R61, R70, RZ ;  /* 0x000000463d341227 */ /* 0x001fca00078e00ff */
[----:B------:R-:W-:-:S07]  /*2910*/  @P1 SHF.R.U32.HI R61, RZ, R71, R52 ;  /* 0x00000047ff3d1219 */ /* 0x000fce0000011634 */
.L_x_1084:
[----:B------:R-:W-:Y:S05]  /*2920*/  BSYNC B0 ;  /* 0x0000000000007941 */ /* 0x000fea0003800000 */
.L_x_1082:
[----:B------:R-:W-:-:S04]  /*2930*/  IMAD R52, R61, R66, -R54 ;  /* 0x000000423d347224 */ /* 0x000fc800078e0a36 */
[----:B------:R-:W-:-:S05]  /*2940*/  IMAD R61, R3, -0x2, R52 ;  /* 0xfffffffe033d7824 */ /* 0x000fca00078e0234 */
[----:B------:R-:W-:Y:S02]  /*2950*/  VIADDMNMX R46, R61, R66, R46, PT ;  /* 0x000000423d2e7246 */ /* 0x000fe4000380012e */
[----:B------:R-:W-:-:S07]  /*2960*/  VIMNMX R50, R50, R61, !PT ;  /* 0x0000003d32327248 */ /* 0x000fce0007fe0100 */
.L_x_1081:
[C---:B------:R-:W-:Y:S01]  /*2970*/  ISETP.GE.AND P2, PT, R63.reuse, 0x9, PT ;  /* 0x000000093f00780c */ /* 0x040fe20003f46270 */
[----:B------:R-:W-:Y:S01]  /*2980*/  UISETP.NE.AND UP0, UPT, UR41, URZ, UPT ;  /* 0x0000003f2900728c */ /* 0x000fe2000bf05270 */
[C---:B------:R-:W-:Y:S02]  /*2990*/  ISETP.GE.AND P1, PT, R63.reuse, 0x2, PT ;  /* 0x000000023f00780c */ /* 0x040fe40003f26270 */
[C---:B------:R-:W-:Y:S02]  /*29a0*/  ISETP.GT.AND P3, PT, R50.reuse, 0x8, !P2 ;  /* 0x000000083200780c */ /* 0x040fe40005764270 */
[----:B------:R-:W-:Y:S02]  /*29b0*/  ISETP.GT.AND P4, PT, R50, 0x1, !P1 ;  /* 0x000000013200780c */ /* 0x000fe40004f84270 */
[----:B------:R-:W-:Y:S02]  /*29c0*/  ISETP.LT.OR P3, PT, R46, 0x9, P3 ;  /* 0x000000092e00780c */ /* 0x000fe40001f61670 */
[----:B------:R-:W-:-:S02]  /*29d0*/  ISETP.GE.AND P5, PT, R63, 0x11, PT ;  /* 0x000000113f00780c */ /* 0x000fc40003fa6270 */
[----:B0-----:R-:W-:Y:S02]  /*29e0*/  FSEL R182, R26, -INF , !P3 ;  /* 0xff8000001ab67808 */ /* 0x001fe40005800000 */
[----:B------:R-:W-:Y:S02]  /*29f0*/  ISETP.LT.OR P4, PT, R46, 0x2, P4 ;  /* 0x000000022e00780c */ /* 0x000fe40002781670 */
[----:B------:R-:W-:Y:S02]  /*2a00*/  ISETP.GT.AND P3, PT, R50, 0x10, !P5 ;  /* 0x000000103200780c */ /* 0x000fe40006f64270 */
[----:B------:R-:W-:Y:S02]  /*2a10*/  ISETP.GE.AND P6, PT, R63, 0xa, PT ;  /* 0x0000000a3f00780c */ /* 0x000fe40003fc6270 */
[----:B------:R-:W-:Y:S02]  /*2a20*/  FSEL R126, R88, -INF , !P4 ;  /* 0xff800000587e7808 */ /* 0x000fe40006000000 */
[----:B------:R-:W-:-:S02]  /*2a30*/  P2R R66, PR, RZ, 0x20 ;  /* 0x00000020ff427803 */ /* 0x000fc40000000000 */
[----:B------:R-:W-:Y:S02]  /*2a40*/  ISETP.LT.OR P3, PT, R46, 0x11, P3 ;  /* 0x000000112e00780c */ /* 0x000fe40001f61670 */
[----:B------:R-:W-:Y:S02]  /*2a50*/  ISETP.GT.AND P4, PT, R50, 0x9, !P6 ;  /* 0x000000093200780c */ /* 0x000fe40007784270 */
[----:B------:R-:W-:Y:S02]  /*2a60*/  ISETP.GE.AND P5, PT, R63, 0x12, PT ;  /* 0x000000123f00780c */ /* 0x000fe40003fa6270 */
[----:B------:R-:W-:Y:S02]  /*2a70*/  FSEL R176, R30, -INF , !P3 ;  /* 0xff8000001eb07808 */ /* 0x000fe40005800000 */
[----:B------:R-:W-:Y:S02]  /*2a80*/  ISETP.LT.OR P4, PT, R46, 0xa, P4 ;  /* 0x0000000a2e00780c */ /* 0x000fe40002781670 */
[----:B------:R-:W-:-:S02]  /*2a90*/  ISETP.GT.AND P3, PT, R50, 0x11, !P5 ;  /* 0x000000113200780c */ /* 0x000fc40006f64270 */
[----:B------:R-:W-:Y:S02]  /*2aa0*/  FSEL R128, R28, -INF , !P4 ;  /* 0xff8000001c807808 */ /* 0x000fe40006000000 */
[----:B------:R-:W-:Y:S02]  /*2ab0*/  ISETP.LT.OR P3, PT, R46, 0x12, P3 ;  /* 0x000000122e00780c */ /* 0x000fe40001f61670 */
[----:B------:R-:W-:Y:S02]  /*2ac0*/  ISETP.GE.AND P4, PT, R63, 0x19, PT ;  /* 0x000000193f00780c */ /* 0x000fe40003f86270 */
[----:B------:R-:W-:Y:S02]  /*2ad0*/  FSEL R130, R32, -INF , !P3 ;  /* 0xff80000020827808 */ /* 0x000fe40005800000 */
[----:B------:R-:W-:Y:S02]  /*2ae0*/  ISETP.GT.AND P3, PT, R50, 0x18, !P4 ;  /* 0x000000183200780c */ /* 0x000fe40006764270 */
[----:B------:R-:W-:-:S02]  /*2af0*/  P2R R71, PR, RZ, 0x10 ;  /* 0x00000010ff477803 */ /* 0x000fc40000000000 */
[----:B------:R-:W-:Y:S02]  /*2b00*/  ISETP.LT.OR P3, PT, R46, 0x19, P3 ;  /* 0x000000192e00780c */ /* 0x000fe40001f61670 */
[----:B------:R-:W-:Y:S02]  /*2b10*/  ISETP.GE.AND P4, PT, R63, 0x1a, PT ;  /* 0x0000001a3f00780c */ /* 0x000fe40003f86270 */
[----:B------:R-:W-:Y:S02]  /*2b20*/  FSEL R124, R34, -INF , !P3 ;  /* 0xff800000227c7808 */ /* 0x000fe40005800000 */
[----:B------:R-:W-:Y:S02]  /*2b30*/  ISETP.GT.AND P3, PT, R50, 0x19, !P4 ;  /* 0x000000193200780c */ /* 0x000fe40006764270 */
[----:B------:R-:W-:Y:S02]  /*2b40*/  P2R R74, PR, RZ, 0x10 ;  /* 0x00000010ff4a7803 */ /* 0x000fe40000000000 */
[----:B------:R-:W-:-:S02]  /*2b50*/  ISETP.LT.OR P3, PT, R46, 0x1a, P3 ;  /* 0x0000001a2e00780c */ /* 0x000fc40001f61670 */
[C---:B------:R-:W-:Y:S02]  /*2b60*/  ISETP.GE.AND P4, PT, R63.reuse, 0x21, PT ;  /* 0x000000213f00780c */ /* 0x040fe40003f86270 */
[----:B------:R-:W-:Y:S02]  /*2b70*/  FSEL R122, R36, -INF , !P3 ;  /* 0xff800000247a7808 */ /* 0x000fe40005800000 */
[----:B------:R-:W-:Y:S02]  /*2b80*/  ISETP.GT.AND P3, PT, R50, 0x20, !P4 ;  /* 0x000000203200780c */ /* 0x000fe40006764270 */
[----:B------:R-:W-:Y:S02]  /*2b90*/  P2R R75, PR, RZ, 0x10 ;  /* 0x00000010ff4b7803 */ /* 0x000fe40000000000 */
[----:B------:R-:W-:Y:S02]  /*2ba0*/  ISETP.LT.OR P3, PT, R46, 0x21, P3 ;  /* 0x000000212e00780c */ /* 0x000fe40001f61670 */
[----:B------:R-:W-:-:S02]  /*2bb0*/  ISETP.GE.AND P4, PT, R63, 0x22, PT ;  /* 0x000000223f00780c */ /* 0x000fc40003f86270 */
[----:B------:R-:W-:Y:S02]  /*2bc0*/  FSEL R120, R38, -INF , !P3 ;  /* 0xff80000026787808 */ /* 0x000fe40005800000 */
[----:B------:R-:W-:Y:S02]  /*2bd0*/  ISETP.GT.AND P3, PT, R50, 0x21, !P4 ;  /* 0x000000213200780c */ /* 0x000fe40006764270 */
[----:B------:R-:W-:Y:S02]  /*2be0*/  P2R R78, PR, RZ, 0x10 ;  /* 0x00000010ff4e7803 */ /* 0x000fe40000000000 */
[----:B------:R-:W-:Y:S02]  /*2bf0*/  ISETP.LT.OR P3, PT, R46, 0x22, P3 ;  /* 0x000000222e00780c */ /* 0x000fe40001f61670 */
[----:B------:R-:W-:Y:S02]  /*2c00*/  ISETP.GE.AND P4, PT, R63, 0x29, PT ;  /* 0x000000293f00780c */ /* 0x000fe40003f86270 */
[----:B------:R-:W-:-:S02]  /*2c10*/  FSEL R118, R40, -INF , !P3 ;  /* 0xff80000028767808 */ /* 0x000fc40005800000 */
[----:B------:R-:W-:Y:S02]  /*2c20*/  ISETP.GT.AND P3, PT, R50, 0x28, !P4 ;  /* 0x000000283200780c */ /* 0x000fe40006764270 */
[----:B------:R-:W-:Y:S02]  /*2c30*/  P2R R79, PR, RZ, 0x10 ;  /* 0x00000010ff4f7803 */ /* 0x000fe40000000000 */
[----:B------:R-:W-:Y:S02]  /*2c40*/  ISETP.LT.OR P3, PT, R46, 0x29, P3 ;  /* 0x000000292e00780c */ /* 0x000fe40001f61670 */
[----:B------:R-:W-:Y:S02]  /*2c50*/  ISETP.GE.AND P4, PT, R63, 0x2a, PT ;  /* 0x0000002a3f00780c */ /* 0x000fe40003f86270 */
[----:B------:R-:W-:Y:S02]  /*2c60*/  FSEL R116, R42, -INF , !P3 ;  /* 0xff8000002a747808 */ /* 0x000fe40005800000 */
[----:B------:R-:W-:-:S02]  /*2c70*/  ISETP.GT.AND P3, PT, R50, 0x29, !P4 ;  /* 0x000000293200780c */ /* 0x000fc40006764270 */
[----:B------:R-:W-:Y:S02]  /*2c80*/  P2R R82, PR, RZ, 0x10 ;  /* 0x00000010ff527803 */ /* 0x000fe40000000000 */
        /* <DEDUP_REMOVED lines=71> */
[----:B------:R-:W-:Y:S02]  /*3100*/  ISETP.GE.AND P4, PT, R63, 0x69, PT ;  /* 0x000000693f00780c */ /* 0x000fe40003f86270 */
        /* <DEDUP_REMOVED lines=9> */
[----:B------:R-:W-:Y:S02]  /*31a0*/  P2R R70, PR, RZ, 0x20 ;  /* 0x00000020ff467803 */ /* 0x000fe40000000000 */
[----:B------:R-:W-:-:S02]  /*31b0*/  FSEL R34, R77, -INF , !P3 ;  /* 0xff8000004d227808 */ /* 0x000fc40005800000 */
[----:B------:R-:W-:Y:S02]  /*31c0*/  ISETP.GE.AND P3, PT, R63, 0x71, PT ;  /* 0x000000713f00780c */ /* 0x000fe40003f66270 */
[----:B------:R-:W-:Y:S02]  /*31d0*/  P2R R52, PR, RZ, 0x40 ;  /* 0x00000040ff347803 */ /* 0x000fe40000000000 */
[----:B------:R-:W-:-:S04]  /*31e0*/  ISETP.GT.AND P4, PT, R50, 0x70, !P3 ;  /* 0x000000703200780c */ /* 0x000fc80005f84270 */
[----:B------:R-:W-:-:S04]  /*31f0*/  ISETP.LT.OR P4, PT, R46, 0x71, P4 ;  /* 0x000000712e00780c */ /* 0x000fc80002781670 */
[----:B------:R-:W-:Y:S02]  /*3200*/  FSEL R30, R80, -INF , !P4 ;  /* 0xff800000501e7808 */ /* 0x000fe40006000000 */
[----:B------:R-:W-:-:S04]  /*3210*/  ISETP.GE.AND P4, PT, R63, 0x72, PT ;  /* 0x000000723f00780c */ /* 0x000fc80003f86270 */
        /* <DEDUP_REMOVED lines=8> */
[----:B------:R-:W-:Y:S02]  /*32a0*/  P2R R69, PR, RZ, 0x40 ;  /* 0x00000040ff457803 */ /* 0x000fe40000000000 */
[----:B------:R-:W-:-:S04]  /*32b0*/  ISETP.GT.AND P6, PT, R50, RZ, !P6 ;  /* 0x000000ff3200720c */ /* 0x000fc800077c4270 */
[----:B------:R-:W-:-:S04]  /*32c0*/  ISETP.LT.OR P6, PT, R46, 0x1, P6 ;  /* 0x000000012e00780c */ /* 0x000fc800037c1670 */
[----:B------:R-:W-:Y:S02]  /*32d0*/  FSEL R180, R5, -INF , !P6 ;  /* 0xff80000005b47808 */ /* 0x000fe40007000000 */
[----:B------:R-:W-:Y:S01]  /*32e0*/  ISETP.GE.AND P6, PT, R63, 0x7a, PT ;  /* 0x0000007a3f00780c */ /* 0x000fe20003fc6270 */
[----:B------:R-:W0:Y:S03]  /*32f0*/  SHFL.IDX PT, R5, R48, 0x1, 0x1c1f ;  /* 0x003c1f0030057f89 */ /* 0x000e2600000e0000 */
[----:B------:R-:W-:Y:S02]  /*3300*/  P2R R77, PR, RZ, 0x40 ;  /* 0x00000040ff4d7803 */ /* 0x000fe40000000000 */
[----:B------:R-:W-:-:S04]  /*3310*/  ISETP.GT.AND P6, PT, R50, 0x79, !P6 ;  /* 0x000000793200780c */ /* 0x000fc800077c4270 */
[----:B------:R-:W-:-:S04]  /*3320*/  ISETP.LT.OR P6, PT, R46, 0x7a, P6 ;  /* 0x0000007a2e00780c */ /* 0x000fc800037c1670 */
[----:B------:R-:W-:Y:S02]  /*3330*/  FSEL R38, R85, -INF , !P6 ;  /* 0xff80000055267808 */ /* 0x000fe40007000000 */
[----:B------:R-:W-:Y:S02]  /*3340*/  PLOP3.LUT P6, PT, PT, PT, UP0, 0x40, 0x0 ;  /* 0x000000000000781c */ /* 0x000fe40003fce808 */
[----:B0-----:R-:W-:Y:S01]  /*3350*/  VIADDMNMX R61, R5, R67, R58, PT ;  /* 0x00000043053d7246 */ /* 0x001fe2000380013a */
[----:B------:R-:W-:-:S10]  /*3360*/  IMAD.IADD R63, R62, 0x1, R5 ;  /* 0x000000013e3f7824 */ /* 0x000fd400078e0205 */
[----:B------:R-:W-:Y:S05]  /*3370*/  @P6 BRA `(.L_x_1085) ;  /* 0x0000000000646947 */ /* 0x000fea0003800000 */
[----:B------:R-:W-:Y:S01]  /*3380*/  IMAD R5, R2, UR51, R5 ;  /* 0x0000003302057c24 */ /* 0x000fe2000f8e0205 */
[----:B------:R-:W-:Y:S03]  /*3390*/  BSSY B0, `(.L_x_1086) ;  /* 0x0000013000007945 */ /* 0x000fe60003800000 */
[----:B------:R-:W-:-:S05]  /*33a0*/  IMAD.IADD R5, R5, 0x1, -R8 ;  /* 0x0000000105057824 */ /* 0x000fca00078e0a08 */
[----:B------:R-:W-:-:S13]  /*33b0*/  ISETP.GT.AND P6, PT, R5, -0x1, PT ;  /* 0xffffffff0500780c */ /* 0x000fda0003fc4270 */
[----:B------:R-:W-:Y:S05]  /*33c0*/  @P6 BRA `(.L_x_1087) ;  /* 0x0000000000246947 */ /* 0x000fea0003800000 */
[----:B------:R-:W-:Y:S01]  /*33d0*/  ULDC UR6, c[0x0][0x9e4] ;  /* 0x0002790000067ab9 */ /* 0x000fe20000000800 */
[----:B------:R-:W-:Y:S01]  /*33e0*/  LOP3.LUT R5, RZ, R5, RZ, 0x33, !PT ;  /* 0x00000005ff057212 */ /* 0x000fe200078e33ff */
[----:B------:R-:W-:-:S05]  /*33f0*/  IMAD.U32 R44, RZ, RZ, UR6 ;  /* 0x00000006ff2c7e24 */ /* 0x000fca000f8e00ff */
[----:B------:R-:W-:-:S13]  /*3400*/  ISETP.NE.AND P6, PT, R44, 0x1, PT ;  /* 0x000000012c00780c */ /* 0x000fda0003fc5270 */
[----:B------:R-:W0:Y:S02]  /*3410*/  @P6 LDC.64 R64, c[0x0][0x9e8] ;  /* 0x00027a00ff406b82 */ /* 0x000e240000000a00 */
[----:B0-----:R-:W-:-:S05]  /*3420*/  @P6 IMAD.HI.U32 R42, R5, R64, RZ ;  /* 0x00000040052a6227 */ /* 0x001fca00078e00ff */
[----:B------:R-:W-:-:S04]  /*3430*/  @P6 SHF.R.U32.HI R5, RZ, R65, R42 ;  /* 0x00000041ff056219 */ /* 0x000fc8000001162a */
[----:B------:R-:W-:Y:S01]  /*3440*/  LOP3.LUT R5, RZ, R5, RZ, 0x33, !PT ;  /* 0x00000005ff057212 */ /* 0x000fe200078e33ff */
[----:B------:R-:W-:Y:S06]  /*3450*/  BRA `(.L_x_1088) ;  /* 0x0000000000187947 */ /* 0x000fec0003800000 */
.L_x_1087:
[----:B------:R-:W-:Y:S02]  /*3460*/  ULDC UR6, c[0x0][0x9e4] ;  /* 0x0002790000067ab9 */ /* 0x000fe40000000800 */
[----:B------:R-:W-:-:S05]  /*3470*/  IMAD.U32 R44, RZ, RZ, UR6 ;  /* 0x00000006ff2c7e24 */ /* 0x000fca000f8e00ff */
[----:B------:R-:W-:-:S13]  /*3480*/  ISETP.NE.AND P6, PT, R44, 0x1, PT ;  /* 0x000000012c00780c */ /* 0x000fda0003fc5270 */
[----:B------:R-:W0:Y:S02]  /*3490*/  @P6 LDC.64 R64, c[0x0][0x9e8] ;  /* 0x00027a00ff406b82 */ /* 0x000e240000000a00 */
[----:B0-----:R-:W-:-:S05]  /*34a0*/  @P6 IMAD.HI.U32 R42, R5, R64, RZ ;  /* 0x00000040052a6227 */ /* 0x001fca00078e00ff */
[----:B------:R-:W-:-:S07]  /*34b0*/  @P6 SHF.R.U32.HI R5, RZ, R65, R42 ;  /* 0x00000041ff056219 */ /* 0x000fce000001162a */
.L_x_1088:
[----:B------:R-:W-:Y:S05]  /*34c0*/  BSYNC B0 ;  /* 0x0000000000007941 */ /* 0x000fea0003800000 */
.L_x_1086:
[----:B------:R-:W-:-:S04]  /*34d0*/  IMAD R42, R5, R44, -R54 ;  /* 0x0000002c052a7224 */ /* 0x000fc800078e0a36 */
[----:B------:R-:W-:-:S05]  /*34e0*/  IMAD R42, R3, -0x2, R42 ;  /* 0xfffffffe032a7824 */ /* 0x000fca00078e022a */
[----:B------:R-:W-:Y:S02]  /*34f0*/  VIADDMNMX R61, R42, R44, R61, PT ;  /* 0x0000002c2a3d7246 */ /* 0x000fe4000380013d */
[----:B------:R-:W-:-:S07]  /*3500*/  VIMNMX R63, R63, R42, !PT ;  /* 0x0000002a3f3f7248 */ /* 0x000fce0007fe0100 */
.L_x_1085:
[----:B------:R-:W-:Y:S01]  /*3510*/  ISETP.GT.AND P1, PT, R63, 0x1, !P1 ;  /* 0x000000013f00780c */ /* 0x000fe20004f24270 */
[----:B------:R-:W-:Y:S01]  /*3520*/  ULDC UR6, c[0x0][0x988] ;  /* 0x0002620000067ab9 */ /* 0x000fe20000000800 */
[----:B------:R-:W-:Y:S01]  /*3530*/  ISETP.NE.AND P6, PT, R52, RZ, PT ;  /* 0x000000ff3400720c */ /* 0x000fe20003fc5270 */
[----:B------:R-:W-:Y:S01]  /*3540*/  UISETP.NE.AND UP1, UPT, UR42, URZ, UPT ;  /* 0x0000003f2a00728c */ /* 0x000fe2000bf25270 */
[----:B------:R-:W-:Y:S01]  /*3550*/  ISETP.LT.OR P1, PT, R61, 0x2, P1 ;  /* 0x000000023d00780c */ /* 0x000fe20000f21670 */
[----:B------:R-:W-:Y:S01]  /*3560*/  UISETP.NE.AND UP0, UPT, UR41, URZ, UPT ;  /* 0x0000003f2900728c */ /* 0x000fe2000bf05270 */
[----:B------:R-:W-:Y:S02]  /*3570*/  FMNMX.FTZ R5, R180, R126, !PT ;  /* 0x0000007eb4057209 */ /* 0x000fe40007810000 */
[----:B------:R-:W-:Y:S01]  /*3580*/  FSEL R42, R9, -INF , !P1 ;  /* 0xff800000092a7808 */ /* 0x000fe20004800000 */
[----:B------:R-:W-:Y:S01]  /*3590*/  IMAD.U32 R9, RZ, RZ, UR6 ;  /* 0x00000006ff097e24 */ /* 0x000fe2000f8e00ff */
[----:B------:R-:W-:-:S02]  /*35a0*/  ISETP.GT.AND P1, PT, R63, 0x9, !P6 ;  /* 0x000000093f00780c */ /* 0x000fc40007724270 */
[----:B------:R-:W-:Y:S02]  /*35b0*/  FMNMX.FTZ R5, R182, R5, !PT ;  /* 0x00000005b6057209 */ /* 0x000fe40007810000 */
[----:B------:R-:W-:Y:S01]  /*35c0*/  ISETP.LT.OR P1, PT, R61, 0xa, P1 ;  /* 0x0000000a3d00780c */ /* 0x000fe20000f21670 */
[----:B------:R-:W-:Y:S01]  /*35d0*/  @UP1 ULDC UR6, c[0x0][0x44c] ;  /* 0x0001130000061ab9 */ /* 0x000fe20000000800 */
[----:B------:R-:W-:Y:S01]  /*35e0*/  FMNMX.FTZ R5, R128, R5, !PT ;  /* 0x0000000580057209 */ /* 0x000fe20007810000 */
[----:B------:R-:W-:Y:S01]  /*35f0*/  UIMAD.WIDE.U32 UR6, UR45, UR6, URZ ;  /* 0x000000062d0672a5 */ /* 0x000fe2000f8e003f */
[----:B------:R-:W-:Y:S01]  /*3600*/  FSEL R46, R11, -INF , !P1 ;  /* 0xff8000000b2e7808 */ /* 0x000fe20004800000 */
[----:B------:R-:W-:Y:S01]  /*3610*/  @UP1 ULDC UR14, c[0x0][0x450] ;  /* 0x00011400000e1ab9 */ /* 0x000fe20000000800 */
[----:B------:R-:W-:Y:S01]  /*3620*/  ISETP.NE.AND P1, PT, R66, RZ, PT ;  /* 0x000000ff4200720c */ /* 0x000fe20003f25270 */
[----:B------:R-:W-:Y:S01]  /*3630*/  @UP1 USHF.R.U32.HI UR45, URZ, UR14, UR7 ;  /* 0x0000000e3f2d1299 */ /* 0x000fe20008011607 */
[----:B------:R-:W-:-:S02]  /*3640*/  FMNMX.FTZ R5, R176, R5, !PT ;  /* 0x00000005b0057209 */ /* 0x000fc40007810000 */
[----:B------:R-:W-:Y:S02]  /*3650*/  ISETP.GT.AND P1, PT, R63, 0x10, !P1 ;  /* 0x000000103f00780c */ /* 0x000fe40004f24270 */
[----:B------:R-:W-:Y:S02]  /*3660*/  FMNMX.FTZ R5, R130, R5, !PT ;  /* 0x0000000582057209 */ /* 0x000fe40007810000 */
[----:B------:R-:W-:Y:S02]  /*3670*/  ISETP.LT.OR P1, PT, R61, 0x11, P1 ;  /* 0x000000113d00780c */ /* 0x000fe40000f21670 */
[----:B------:R-:W-:Y:S02]  /*3680*/  ISETP.GT.AND P2, PT, R63, 0x8, !P2 ;  /* 0x000000083f00780c */ /* 0x000fe40005744270 */
[----:B------:R-:W-:Y:S02]  /*3690*/  FSEL R12, R12, -INF , !P1 ;  /* 0xff8000000c0c7808 */ /* 0x000fe40004800000 */
[----:B------:R-:W-:-:S02]  /*36a0*/  ISETP.NE.AND P1, PT, R70, RZ, PT ;  /* 0x000000ff4600720c */ /* 0x000fc40003f25270 */
[----:B------:R-:W-:Y:S02]  /*36b0*/  FMNMX.FTZ R5, R124, R5, !PT ;  /* 0x000000057c057209 */ /* 0x000fe40007810000 */
[----:B------:R-:W-:Y:S02]  /*36c0*/  ISETP.GT.AND P1, PT, R63, 0x11, !P1 ;  /* 0x000000113f00780c */ /* 0x000fe40004f24270 */
[C---:B------:R-:W-:Y:S02]  /*36d0*/  ISETP.LT.OR P2, PT, R61.reuse, 0x9, P2 ;  /* 0x000000093d00780c */ /* 0x040fe40001741670 */
[----:B------:R-:W-:Y:S02]  /*36e0*/  ISETP.LT.OR P1, PT, R61, 0x12, P1 ;  /* 0x000000123d00780c */ /* 0x000fe40000f21670 */
[----:B------:R-:W-:Y:S02]  /*36f0*/  FMNMX.FTZ R5, R122, R5, !PT ;  /* 0x000000057a057209 */ /* 0x000fe40007810000 */
[----:B------:R-:W-:-:S02]  /*3700*/  FSEL R48, R13, -INF , !P1 ;  /* 0xff8000000d307808 */ /* 0x000fc40004800000 */
[----:B------:R-:W-:Y:S02]  /*3710*/  ISETP.NE.AND P1, PT, R71, RZ, PT ;  /* 0x000000ff4700720c */ /* 0x000fe40003f25270 */
[----:B------:R-:W-:Y:S02]  /*3720*/  FSEL R44, R10, -INF , !P2 ;  /* 0xff8000000a2c7808 */ /* 0x000fe40005000000 */
[----:B------:R-:W-:Y:S02]  /*3730*/  ISETP.GT.AND P1, PT, R63, 0x18, !P1 ;  /* 0x000000183f00780c */ /* 0x000fe40004f24270 */
[----:B------:R-:W-:Y:S02]  /*3740*/  ISETP.NE.AND P2, PT, R86, RZ, PT ;  /* 0x000000ff5600720c */ /* 0x000fe40003f45270 */
[----:B------:R-:W-:Y:S02]  /*3750*/  ISETP.LT.OR P1, PT, R61, 0x19, P1 ;  /* 0x000000193d00780c */ /* 0x000fe40000f21670 */
[----:B------:R-:W-:-:S02]  /*3760*/  FMNMX.FTZ R5, R120, R5, !PT ;  /* 0x0000000578057209 */ /* 0x000fc40007810000 */
[----:B------:R-:W-:Y:S02]  /*3770*/  FSEL R50, R14, -INF , !P1 ;  /* 0xff8000000e327808 */ /* 0x000fe40004800000 */
[----:B------:R-:W-:Y:S02]  /*3780*/  ISETP.NE.AND P1, PT, R74, RZ, PT ;  /* 0x000000ff4a00720c */ /* 0x000fe40003f25270 */
[----:B------:R-:W-:Y:S02]  /*3790*/  FMNMX.FTZ R5, R118, R5, !PT ;  /* 0x0000000576057209 */ /* 0x000fe40007810000 */
[----:B------:R-:W-:Y:S02]  /*37a0*/  ISETP.GT.AND P1, PT, R63, 0x19, !P1 ;  /* 0x000000193f00780c */ /* 0x000fe40004f24270 */
[----:B------:R-:W-:Y:S02]  /*37b0*/  ISETP.NE.AND P6, PT, R87, RZ, PT ;  /* 0x000000ff5700720c */ /* 0x000fe40003fc5270 */
[----:B------:R-:W-:-:S02]  /*37c0*/  ISETP.LT.OR P1, PT, R61, 0x1a, P1 ;  /* 0x0000001a3d00780c */ /* 0x000fc40000f21670 */
[----:B------:R-:W-:Y:S02]  /*37d0*/  FMNMX.FTZ R5, R116, R5, !PT ;  /* 0x0000000574057209 */ /* 0x000fe40007810000 */
[----:B------:R-:W-:Y:S02]  /*37e0*/  FSEL R52, R15, -INF , !P1 ;  /* 0xff8000000f347808 */ /* 0x000fe40004800000 */
[----:B------:R-:W-:Y:S02]  /*37f0*/  ISETP.NE.AND P1, PT, R75, RZ, PT ;  /* 0x000000ff4b00720c */ /* 0x000fe40003f25270 */
[----:B------:R-:W-:Y:S02]  /*3800*/  FMNMX.FTZ R5, R114, R5, !PT ;  /* 0x0000000572057209 */ /* 0x000fe40007810000 */
[----:B------:R-:W-:Y:S02]  /*3810*/  ISETP.GT.AND P1, PT, R63, 0x20, !P1 ;  /* 0x000000203f00780c */ /* 0x000fe40004f24270 */
[----:B------:R-:W-:-:S02]  /*3820*/  FMNMX.FTZ R5, R112, R5, !PT ;  /* 0x0000000570057209 */ /* 0x000fc40007810000 */
[----:B------:R-:W-:Y:S02]  /*3830*/  ISETP.LT.OR P1, PT, R61, 0x21, P1 ;  /* 0x000000213d00780c */ /* 0x000fe40000f21670 */
[----:B------:R-:W-:Y:S02]  /*3840*/  FMNMX.FTZ R5, R110, R5, !PT ;  /* 0x000000056e057209 */ /* 0x000fe40007810000 */
[----:B------:R-:W-:Y:S02]  /*3850*/  FSEL R54, R25, -INF , !P1 ;  /* 0xff80000019367808 */ /* 0x000fe40004800000 */
[----:B------:R-:W-:Y:S02]  /*3860*/  ISETP.NE.AND P1, PT, R78, RZ, PT ;  /* 0x000000ff4e00720c */ /* 0x000fe40003f25270 */
[----:B------:R-:W-:Y:S02]  /*3870*/  FMNMX.FTZ R5, R108, R5, !PT ;  /* 0x000000056c057209 */ /* 0x000fe40007810000 */
[----:B------:R-:W-:-:S02]  /*3880*/  ISETP.GT.AND P1, PT, R63, 0x21, !P1 ;  /* 0x000000213f00780c */ /* 0x000fc40004f24270 */
[----:B------:R-:W-:Y:S02]  /*3890*/  FMNMX.FTZ R5, R106, R5, !PT ;  /* 0x000000056a057209 */ /* 0x000fe40007810000 */
[----:B------:R-:W-:Y:S02]  /*38a0*/  ISETP.LT.OR P1, PT, R61, 0x22, P1 ;  /* 0x000000223d00780c */ /* 0x000fe40000f21670 */
[----:B------:R-:W-:Y:S02]  /*38b0*/  FMNMX.FTZ R5, R104, R5, !PT ;  /* 0x0000000568057209 */ /* 0x000fe40007810000 */
[----:B------:R-:W-:Y:S02]  /*38c0*/  FSEL R56, R27, -INF , !P1 ;  /* 0xff8000001b387808 */ /* 0x000fe40004800000 */
[----:B------:R-:W-:Y:S02]  /*38d0*/  ISETP.NE.AND P1, PT, R79, RZ, PT ;  /* 0x000000ff4f00720c */ /* 0x000fe40003f25270 */
[----:B------:R-:W-:-:S02]  /*38e0*/  FMNMX.FTZ R5, R102, R5, !PT ;  /* 0x0000000566057209 */ /* 0x000fc40007810000 */
[----:B------:R-:W-:Y:S02]  /*38f0*/  ISETP.GT.AND P1, PT, R63, 0x28, !P1 ;  /* 0x000000283f00780c */ /* 0x000fe40004f24270 */
[----:B------:R-:W-:Y:S02]  /*3900*/  FMNMX.FTZ R5, R100, R5, !PT ;  /* 0x0000000564057209 */ /* 0x000fe40007810000 */
[----:B------:R-:W-:Y:S02]  /*3910*/  ISETP.LT.OR P1, PT, R61, 0x29, P1 ;  /* 0x000000293d00780c */ /* 0x000fe40000f21670 */
[----:B------:R-:W-:Y:S02]  /*3920*/  FMNMX.FTZ R5, R98, R5, !PT ;  /* 0x0000000562057209 */ /* 0x000fe40007810000 */
[----:B------:R-:W-:Y:S02]  /*3930*/  FSEL R58, R29, -INF , !P1 ;  /* 0xff8000001d3a7808 */ /* 0x000fe40004800000 */
[----:B------:R-:W-:-:S02]  /*3940*/  ISETP.NE.AND P1, PT, R82, RZ, PT ;  /* 0x000000ff5200720c */ /* 0x000fc40003f25270 */
[----:B------:R-:W-:Y:S02]  /*3950*/  FMNMX.FTZ R5, R96, R5, !PT ;  /* 0x0000000560057209 */ /* 0x000fe40007810000 */
[----:B------:R-:W-:Y:S02]  /*3960*/  ISETP.GT.AND P1, PT, R63, 0x29, !P1 ;  /* 0x000000293f00780c */ /* 0x000fe40004f24270 */
[----:B------:R-:W-:Y:S02]  /*3970*/  FMNMX.FTZ R5, R94, R5, !PT ;  /* 0x000000055e057209 */ /* 0x000fe40007810000 */
[----:B------:R-:W-:Y:S02]  /*3980*/  ISETP.LT.OR P1, PT, R61, 0x2a, P1 ;  /* 0x0000002a3d00780c */ /* 0x000fe40000f21670 */
[----:B------:R-:W-:Y:S02]  /*3990*/  FMNMX.FTZ R5, R92, R5, !PT ;  /* 0x000000055c057209 */ /* 0x000fe40007810000 */
[----:B------:R-:W-:-:S02]  /*39a0*/  FSEL R60, R31, -INF , !P1 ;  /* 0xff8000001f3c7808 */ /* 0x000fc40004800000 */
[----:B------:R-:W-:Y:S02]  /*39b0*/  ISETP.NE.AND P1, PT, R83, RZ, PT ;  /* 0x000000ff5300720c */ /* 0x000fe40003f25270 */
[----:B------:R-:W-:Y:S02]  /*39c0*/  FMNMX.FTZ R5, R90, R5, !PT ;  /* 0x000000055a057209 */ /* 0x000fe40007810000 */
[----:B------:R-:W-:Y:S02]  /*39d0*/  ISETP.GT.AND P1, PT, R63, 0x30, !P1 ;  /* 0x000000303f00780c */ /* 0x000fe40004f24270 */
[----:B------:R-:W-:Y:S02]  /*39e0*/  FMNMX.FTZ R5, R40, R5, !PT ;  /* 0x0000000528057209 */ /* 0x000fe40007810000 */
[----:B------:R-:W-:Y:S02]  /*39f0*/  ISETP.LT.OR P1, PT, R61, 0x31, P1 ;  /* 0x000000313d00780c */ /* 0x000fe40000f21670 */
[----:B------:R-:W-:-:S02]  /*3a00*/  FMNMX.FTZ R5, R36, R5, !PT ;  /* 0x0000000524057209 */ /* 0x000fc40007810000 */
[----:B------:R-:W-:Y:S02]  /*3a10*/  FSEL R62, R33, -INF , !P1 ;  /* 0xff800000213e7808 */ /* 0x000fe40004800000 */
[----:B------:R-:W-:Y:S02]  /*3a20*/  ISETP.GT.AND P1, PT, R63, 0x31, !P2 ;  /* 0x000000313f00780c */ /* 0x000fe40005724270 */
[----:B------:R-:W-:Y:S02]  /*3a30*/  ISETP.NE.AND P2, PT, R68, RZ, PT ;  /* 0x000000ff4400720c */ /* 0x000fe40003f45270 */
[----:B------:R-:W-:Y:S02]  /*3a40*/  ISETP.LT.OR P1, PT, R61, 0x32, P1 ;  /* 0x000000323d00780c */ /* 0x000fe40000f21670 */
[----:B------:R-:W-:Y:S02]  /*3a50*/  FMNMX.FTZ R5, R28, R5, !PT ;  /* 0x000000051c057209 */ /* 0x000fe40007810000 */
[----:B------:R-:W-:-:S02]  /*3a60*/  FSEL R64, R35, -INF , !P1 ;  /* 0xff80000023407808 */ /* 0x000fc40004800000 */
[----:B------:R-:W-:Y:S02]  /*3a70*/  ISETP.GT.AND P1, PT, R63, 0x38, !P6 ;  /* 0x000000383f00780c */ /* 0x000fe40007724270 */
[----:B------:R-:W-:Y:S02]  /*3a80*/  ISETP.NE.AND P6, PT, R72, RZ, PT ;  /* 0x000000ff4800720c */ /* 0x000fe40003fc5270 */
        /* <DEDUP_REMOVED lines=12> */
[C---:B------:R-:W-:Y:S02]  /*3b50*/  ISETP.GT.AND P1, PT, R63.reuse, 0x40, !P1 ;  /* 0x000000403f00780c */ /* 0x040fe40004f24270 */
[----:B------:R-:W-:Y:S01]  /*3b60*/  ISETP.GT.AND P3, PT, R63, 0x70, !P3 ;  /* 0x000000703f00780c */ /* 0x000fe20005f64270 */
[----:B------:R-:W0:Y:S01]  /*3b70*/  SHFL.BFLY PT, R10, R5, 0x2, 0x1f ;  /* 0x0c401f00050a7f89 */ /* 0x000e2200000e0000 */
[----:B------:R-:W-:Y:S02]  /*3b80*/  ISETP.LT.OR P1, PT, R61, 0x41, P1 ;  /* 0x000000413d00780c */ /* 0x000fe40000f21670 */
[----:B------:R-:W-:-:S02]  /*3b90*/  ISETP.GT.AND P4, PT, R63, 0x71, !P4 ;  /* 0x000000713f00780c */ /* 0x000fc40006784270 */
[----:B------:R-:W-:Y:S02]  /*3ba0*/  FSEL R70, R41, -INF , !P1 ;  /* 0xff80000029467808 */ /* 0x000fe40004800000 */
[----:B------:R-:W-:Y:S02]  /*3bb0*/  ISETP.NE.AND P1, PT, R91, RZ, PT ;  /* 0x000000ff5b00720c */ /* 0x000fe40003f25270 */
[----:B------:R-:W-:Y:S02]  /*3bc0*/  ISETP.LT.OR P3, PT, R61, 0x71, P3 ;  /* 0x000000713d00780c */ /* 0x000fe40001f61670 */
[C---:B------:R-:W-:Y:S02]  /*3bd0*/  ISETP.GT.AND P1, PT, R63.reuse, 0x41, !P1 ;  /* 0x000000413f00780c */ /* 0x040fe40004f24270 */
[----:B------:R-:W-:Y:S02]  /*3be0*/  ISETP.GT.AND P5, PT, R63, 0x78, !P5 ;  /* 0x000000783f00780c */ /* 0x000fe40006fa4270 */
[----:B------:R-:W-:-:S02]  /*3bf0*/  ISETP.LT.OR P1, PT, R61, 0x42, P1 ;  /* 0x000000423d00780c */ /* 0x000fc40000f21670 */
[----:B------:R-:W-:Y:S02]  /*3c00*/  ISETP.LT.OR P4, PT, R61, 0x72, P4 ;  /* 0x000000723d00780c */ /* 0x000fe40002781670 */
[----:B------:R-:W-:Y:S02]  /*3c10*/  FSEL R72, R43, -INF , !P1 ;  /* 0xff8000002b487808 */ /* 0x000fe40004800000 */
[----:B------:R-:W-:Y:S02]  /*3c20*/  ISETP.NE.AND P1, PT, R93, RZ, PT ;  /* 0x000000ff5d00720c */ /* 0x000fe40003f25270 */
[----:B------:R-:W-:Y:S02]  /*3c30*/  ISETP.LT.OR P5, PT, R61, 0x79, P5 ;  /* 0x000000793d00780c */ /* 0x000fe40002fa1670 */
[----:B------:R-:W-:Y:S02]  /*3c40*/  ISETP.GT.AND P1, PT, R63, 0x48, !P1 ;  /* 0x000000483f00780c */ /* 0x000fe40004f24270 */
[----:B0-----:R-:W-:-:S02]  /*3c50*/  FMNMX.FTZ R11, R5, R10, !PT ;  /* 0x0000000a050b7209 */ /* 0x001fc40007810000 */
[----:B------:R-:W-:Y:S02]  /*3c60*/  ISETP.LT.OR P1, PT, R61, 0x49, P1 ;  /* 0x000000493d00780c */ /* 0x000fe40000f21670 */
[----:B------:R-:W-:Y:S01]  /*3c70*/  FSEL R22, R22, -INF , !P4 ;  /* 0xff80000016167808 */ /* 0x000fe20006000000 */
[----:B------:R-:W0:Y:S01]  /*3c80*/  SHFL.BFLY PT, R10, R11, 0x1, 0x1f ;  /* 0x0c201f000b0a7f89 */ /* 0x000e2200000e0000 */
[----:B------:R-:W-:Y:S02]  /*3c90*/  FSEL R74, R45, -INF , !P1 ;  /* 0xff8000002d4a7808 */ /* 0x000fe40004800000 */
[----:B------:R-:W-:Y:S02]  /*3ca0*/  ISETP.NE.AND P1, PT, R95, RZ, PT ;  /* 0x000000ff5f00720c */ /* 0x000fe40003f25270 */
[----:B------:R-:W-:Y:S02]  /*3cb0*/  R2UR UR11, R18 ;  /* 0x00000000120b72ca */ /* 0x000fe400000e0000 */
[----:B------:R-:W-:-:S04]  /*3cc0*/  ISETP.GT.AND P1, PT, R63, 0x49, !P1 ;  /* 0x000000493f00780c */ /* 0x000fc80004f24270 */
[----:B------:R-:W-:-:S04]  /*3cd0*/  ISETP.LT.OR P1, PT, R61, 0x4a, P1 ;  /* 0x0000004a3d00780c */ /* 0x000fc80000f21670 */
[----:B------:R-:W-:Y:S02]  /*3ce0*/  FSEL R76, R47, -INF , !P1 ;  /* 0xff8000002f4c7808 */ /* 0x000fe40004800000 */
[----:B------:R-:W-:Y:S01]  /*3cf0*/  ISETP.NE.AND P1, PT, R97, RZ, PT ;  /* 0x000000ff6100720c */ /* 0x000fe20003f25270 */
[----:B------:R-:W-:-:S03]  /*3d00*/  UIADD3 UR45, UR11, UR45, URZ ;  /* 0x0000002d0b2d7290 */ /* 0x000fc6000fffe03f */
[----:B------:R-:W-:Y:S01]  /*3d10*/  ISETP.GT.AND P1, PT, R63, 0x50, !P1 ;  /* 0x000000503f00780c */ /* 0x000fe20004f24270 */
[----:B------:R-:W-:Y:S01]  /*3d20*/  UIADD3 UR10, UR45, UR10, URZ ;  /* 0x0000000a2d0a7290 */ /* 0x000fe2000fffe03f */
[----:B0-----:R-:W-:Y:S02]  /*3d30*/  FMNMX.FTZ R10, R11, R10, !PT ;  /* 0x0000000a0b0a7209 */ /* 0x001fe40007810000 */
[----:B------:R-:W-:-:S03]  /*3d40*/  ISETP.LT.OR P1, PT, R61, 0x51, P1 ;  /* 0x000000513d00780c */ /* 0x000fc60000f21670 */
[----:B------:R-:W-:Y:S01]  /*3d50*/  FMUL.FTZ R13, R10, R9 ;  /* 0x000000090a0d7220 */ /* 0x000fe20000410000 */
[----:B------:R-:W-:Y:S02]  /*3d60*/  FSEL R78, R49, -INF , !P1 ;  /* 0xff800000314e7808 */ /* 0x000fe40004800000 */
[----:B------:R-:W-:-:S04]  /*3d70*/  ISETP.NE.AND P1, PT, R99, RZ, PT ;  /* 0x000000ff6300720c */ /* 0x000fc80003f25270 */
[----:B------:R-:W-:-:S04]  /*3d80*/  ISETP.GT.AND P1, PT, R63, 0x51, !P1 ;  /* 0x000000513f00780c */ /* 0x000fc80004f24270 */
[----:B------:R-:W-:-:S04]  /*3d90*/  ISETP.LT.OR P1, PT, R61, 0x52, P1 ;  /* 0x000000523d00780c */ /* 0x000fc80000f21670 */
        /* <DEDUP_REMOVED lines=9> */
[----:B------:R-:W-:Y:S02]  /*3e30*/  ISETP.GT.AND P1, PT, R63, 0x60, !P2 ;  /* 0x000000603f00780c */ /* 0x000fe40005724270 */
[----:B------:R-:W-:Y:S02]  /*3e40*/  ISETP.NE.AND P2, PT, R105, RZ, PT ;  /* 0x000000ff6900720c */ /* 0x000fe40003f45270 */
[----:B------:R-:W-:Y:S02]  /*3e50*/  ISETP.LT.OR P1, PT, R61, 0x61, P1 ;  /* 0x000000613d00780c */ /* 0x000fe40000f21670 */
[----:B------:R-:W-:Y:S02]  /*3e60*/  ISETP.GT.AND P2, PT, R63, 0x69, !P2 ;  /* 0x000000693f00780c */ /* 0x000fe40005744270 */
[----:B------:R-:W-:-:S02]  /*3e70*/  FSEL R86, R57, -INF , !P1 ;  /* 0xff80000039567808 */ /* 0x000fc40004800000 */
[----:B------:R-:W-:Y:S02]  /*3e80*/  ISETP.GT.AND P1, PT, R63, 0x61, !P6 ;  /* 0x000000613f00780c */ /* 0x000fe40007724270 */
[----:B------:R-:W-:Y:S02]  /*3e90*/  ISETP.NE.AND P6, PT, R69, RZ, PT ;  /* 0x000000ff4500720c */ /* 0x000fe40003fc5270 */
[C---:B------:R-:W-:Y:S02]  /*3ea0*/  ISETP.LT.OR P1, PT, R61.reuse, 0x62, P1 ;  /* 0x000000623d00780c */ /* 0x040fe40000f21670 */
[----:B------:R-:W-:Y:S02]  /*3eb0*/  ISETP.LT.OR P2, PT, R61, 0x6a, P2 ;  /* 0x0000006a3d00780c */ /* 0x000fe40001741670 */
[----:B------:R-:W-:Y:S02]  /*3ec0*/  FSEL R88, R59, -INF , !P1 ;  /* 0xff8000003b587808 */ /* 0x000fe40004800000 */
[----:B------:R-:W-:-:S04]  /*3ed0*/  FSETP.NEU.FTZ.AND P1, PT, R10, -INF , PT ;  /* 0xff8000000a00780b */ /* 0x000fc80003f3d000 */
[----:B------:R-:W-:Y:S02]  /*3ee0*/  FSEL R35, R13, RZ, P1 ;  /* 0x000000ff0d237208 */ /* 0x000fe40000800000 */
[----:B------:R-:W-:Y:S02]  /*3ef0*/  ISETP.GT.AND P1, PT, R63, RZ, !P6 ;  /* 0x000000ff3f00720c */ /* 0x000fe40007724270 */
[----:B------:R-:W-:Y:S01]  /*3f00*/  ISETP.NE.AND P6, PT, R77, RZ, PT ;  /* 0x000000ff4d00720c */ /* 0x000fe20003fc5270 */
[-CC-:B------:R-:W-:Y:S01]  /*3f10*/  FFMA.FTZ R14, R130, R9.reuse, -R35.reuse ;  /* 0x00000009820e7223 */ /* 0x180fe20000010823 */
[----:B------:R-:W-:Y:S01]  /*3f20*/  ISETP.LT.OR P1, PT, R61, 0x1, P1 ;  /* 0x000000013d00780c */ /* 0x000fe20000f21670 */
[-CC-:B------:R-:W-:Y:S01]  /*3f30*/  FFMA.FTZ R164, R104, R9.reuse, -R35.reuse ;  /* 0x0000000968a47223 */ /* 0x180fe20000010823 */
[----:B------:R-:W-:Y:S01]  /*3f40*/  FSEL R104, R19, -INF , !P3 ;  /* 0xff80000013687808 */ /* 0x000fe20005800000 */
[-CC-:B------:R-:W-:Y:S01]  /*3f50*/  FFMA.FTZ R19, R102, R9.reuse, -R35.reuse ;  /* 0x0000000966137223 */ /* 0x180fe20000010823 */
[----:B------:R-:W-:Y:S01]  /*3f60*/  FSEL R4, R4, -INF , !P1 ;  /* 0xff80000004047808 */ /* 0x000fe20004800000 */
[-CC-:B------:R-:W-:Y:S01]  /*3f70*/  FFMA.FTZ R180, R180, R9.reuse, -R35.reuse ;  /* 0x00000009b4b47223 */ /* 0x180fe20000010823 */
[----:B------:R-:W-:Y:S01]  /*3f80*/  ISETP.NE.AND P1, PT, R73, RZ, PT ;  /* 0x000000ff4900720c */ /* 0x000fe20003f25270 */
[-CC-:B------:R-:W-:Y:S01]  /*3f90*/  FFMA.FTZ R5, R126, R9.reuse, -R35.reuse ;  /* 0x000000097e057223 */ /* 0x180fe20000010823 */
[----:B------:R-:W-:Y:S01]  /*3fa0*/  FMNMX.FTZ R13, R4, R42, !PT ;  /* 0x0000002a040d7209 */ /* 0x000fe20007810000 */
[--C-:B------:R-:W-:Y:S01]  /*3fb0*/  FFMA.FTZ R182, R182, R9, -R35.reuse ;  /* 0x00000009b6b67223 */ /* 0x100fe20000010823 */
[----:B------:R-:W-:Y:S01]  /*3fc0*/  ISETP.GT.AND P1, PT, R63, 0x68, !P1 ;  /* 0x000000683f00780c */ /* 0x000fe20004f24270 */
[----:B------:R-:W-:Y:S01]  /*3fd0*/  MUFU.EX2 R180, R180 ;  /* 0x000000b400b47308 */ /* 0x000fe20000000800 */
[----:B------:R-:W-:Y:S01]  /*3fe0*/  FMNMX.FTZ R13, R44, R13, !PT ;  /* 0x0000000d2c0d7209 */ /* 0x000fe20007810000 */
[-CC-:B------:R-:W-:Y:S01]  /*3ff0*/  FFMA.FTZ R11, R128, R9.reuse, -R35.reuse ;  /* 0x00000009800b7223 */ /* 0x180fe20000010823 */
[----:B------:R-:W-:Y:S01]  /*4000*/  ISETP.LT.OR P1, PT, R61, 0x69, P1 ;  /* 0x000000693d00780c */ /* 0x000fe20000f21670 */
[--C-:B------:R-:W-:Y:S01]  /*4010*/  FFMA.FTZ R176, R176, R9, -R35.reuse ;  /* 0x00000009b0b07223 */ /* 0x100fe20000010823 */
[----:B------:R-:W-:Y:S01]  /*4020*/  FMNMX.FTZ R13, R46, R13, !PT ;  /* 0x0000000d2e0d7209 */ /* 0x000fe20007810000 */
[--C-:B------:R-:W-:Y:S01]  /*4030*/  FFMA.FTZ R178, R124, R9, -R35.reuse ;  /* 0x000000097cb27223 */ /* 0x100fe20000010823 */
[----:B------:R-:W-:Y:S01]  /*4040*/  FSEL R20, R20, -INF , !P1 ;  /* 0xff80000014147808 */ /* 0x000fe20004800000 */
[----:B------:R-:W0:Y:S01]  /*4050*/  MUFU.EX2 R5, R5 ;  /* 0x0000000500057308 */ /* 0x000e220000000800 */
[----:B------:R-:W-:Y:S01]  /*4060*/  FMNMX.FTZ R15, R12, R13, !PT ;  /* 0x0000000d0c0f7209 */ /* 0x000fe20007810000 */
[-CC-:B------:R-:W-:Y:S01]  /*4070*/  FFMA.FTZ R32, R32, R9.reuse, -R35.reuse ;  /* 0x0000000920207223 */ /* 0x180fe20000010823 */
[----:B------:R-:W-:Y:S01]  /*4080*/  ISETP.GT.AND P6, PT, R63, 0x79, !P6 ;  /* 0x000000793f00780c */ /* 0x000fe200077c4270 */
[--C-:B------:R-:W-:Y:S01]  /*4090*/  FFMA.FTZ R122, R122, R9, -R35.reuse ;  /* 0x000000097a7a7223 */ /* 0x100fe20000010823 */
[----:B------:R-:W-:Y:S01]  /*40a0*/  FMNMX.FTZ R15, R48, R15, !PT ;  /* 0x0000000f300f7209 */ /* 0x000fe20007810000 */
[--C-:B------:R-:W-:Y:S01]  /*40b0*/  FFMA.FTZ R172, R120, R9, -R35.reuse ;  /* 0x0000000978ac7223 */ /* 0x100fe20000010823 */
[----:B------:R-:W-:Y:S01]  /*40c0*/  ISETP.LT.OR P6, PT, R61, 0x7a, P6 ;  /* 0x0000007a3d00780c */ /* 0x000fe200037c1670 */
[----:B------:R1:W-:Y:S01]  /*40d0*/  MUFU.EX2 R13, R14 ;  /* 0x0000000e000d7308 */ /* 0x0003e20000000800 */
[----:B------:R-:W-:Y:S01]  /*40e0*/  FMNMX.FTZ R15, R50, R15, !PT ;  /* 0x0000000f320f7209 */ /* 0x000fe20007810000 */
[-CC-:B------:R-:W-:Y:S01]  /*40f0*/  FFMA.FTZ R118, R118, R9.reuse, -R35.reuse ;  /* 0x0000000976767223 */ /* 0x180fe20000010823 */
[----:B------:R-:W-:Y:S01]  /*4100*/  FSEL R102, R23, -INF , !P5 ;  /* 0xff80000017667808 */ /* 0x000fe20006800000 */
[--C-:B------:R-:W-:Y:S01]  /*4110*/  FFMA.FTZ R174, R116, R9, -R35.reuse ;  /* 0x0000000974ae7223 */ /* 0x100fe20000010823 */
[----:B------:R-:W-:Y:S01]  /*4120*/  FMNMX.FTZ R15, R52, R15, !PT ;  /* 0x0000000f340f7209 */ /* 0x000fe20007810000 */
[--C-:B------:R-:W-:Y:S01]  /*4130*/  FFMA.FTZ R114, R114, R9, -R35.reuse ;  /* 0x0000000972727223 */ /* 0x100fe20000010823 */
[----:B------:R-:W-:Y:S01]  /*4140*/  FSEL R24, R24, -INF , !P6 ;  /* 0xff80000018187808 */ /* 0x000fe20007000000 */
[----:B------:R-:W2:Y:S01]  /*4150*/  MUFU.EX2 R182, R182 ;  /* 0x000000b600b67308 */ /* 0x000ea20000000800 */
[----:B------:R-:W-:Y:S01]  /*4160*/  FMNMX.FTZ R25, R54, R15, !PT ;  /* 0x0000000f36197209 */ /* 0x000fe20007810000 */
[----:B-1----:R-:W-:Y:S01]  /*4170*/  FFMA.FTZ R14, R106, R9, -R35 ;  /* 0x000000096a0e7223 */ /* 0x002fe20000010823 */
[----:B------:R-:W-:Y:S01]  /*4180*/  FSEL R106, R21, -INF , !P2 ;  /* 0xff800000156a7808 */ /* 0x000fe20005000000 */
[----:B0-----:R-:W-:Y:S01]  /*4190*/  FADD.FTZ R45, R180, R5 ;  /* 0x00000005b42d7221 */ /* 0x001fe20000010000 */
        /* <DEDUP_REMOVED lines=22> */
[----:B------:R-:W-:Y:S01]  /*4300*/  F2FP.BF16.F32.PACK_AB R180, R5, R180 ;  /* 0x000000b405b4723e */ /* 0x000fe200000010ff */
[--C-:B------:R-:W-:Y:S01]  /*4310*/  FFMA.FTZ R30, R30, R9, -R35.reuse ;  /* 0x000000091e1e7223 */ /* 0x100fe20000010823 */
[----:B------:R-:W-:Y:S01]  /*4320*/  FMNMX.FTZ R27, R68, R27, !PT ;  /* 0x0000001b441b7209 */ /* 0x000fe20007810000 */
[-CC-:B------:R-:W-:Y:S01]  /*4330*/  FFMA.FTZ R26, R26, R9.reuse, -R35.reuse ;  /* 0x000000091a1a7223 */ /* 0x180fe20000010823 */
[----:B------:R-:W-:Y:S01]  /*4340*/  FFMA.FTZ R35, R38, R9, -R35 ;  /* 0x0000000926237223 */ /* 0x000fe20000010823 */
[----:B------:R-:W3:Y:S01]  /*4350*/  MUFU.EX2 R178, R178 ;  /* 0x000000b200b27308 */ /* 0x000ee20000000800 */
[----:B------:R-:W-:-:S04]  /*4360*/  FMNMX.FTZ R29, R70, R27, !PT ;  /* 0x0000001b461d7209 */ /* 0x000fc80007810000 */
[----:B------:R-:W-:-:S03]  /*4370*/  FMNMX.FTZ R29, R72, R29, !PT ;  /* 0x0000001d481d7209 */ /* 0x000fc60007810000 */
[----:B------:R2:W-:Y:S01]  /*4380*/  MUFU.EX2 R43, R32 ;  /* 0x00000020002b7308 */ /* 0x0005e20000000800 */
[----:B------:R-:W-:-:S04]  /*4390*/  FMNMX.FTZ R29, R74, R29, !PT ;  /* 0x0000001d4a1d7209 */ /* 0x000fc80007810000 */
[----:B------:R-:W-:-:S03]  /*43a0*/  FMNMX.FTZ R29, R76, R29, !PT ;  /* 0x0000001d4c1d7209 */ /* 0x000fc60007810000 */
[----:B------:R-:W4:Y:S01]  /*43b0*/  MUFU.EX2 R15, R122 ;  /* 0x0000007a000f7308 */ /* 0x000f220000000800 */
[----:B------:R-:W-:Y:S01]  /*43c0*/  FMNMX.FTZ R31, R78, R29, !PT ;  /* 0x0000001d4e1f7209 */ /* 0x000fe20007810000 */
[----:B--2---:R-:W-:Y:S01]  /*43d0*/  FADD.FTZ R32, R182, R45 ;  /* 0x0000002db6207221 */ /* 0x004fe20000010000 */
[C---:B0-----:R-:W-:Y:S02]  /*43e0*/  F2FP.BF16.F32.PACK_AB R182, R11.reuse, R182 ;  /* 0x000000b60bb6723e */ /* 0x041fe400000010ff */
[----:B------:R-:W-:Y:S01]  /*43f0*/  FMNMX.FTZ R31, R80, R31, !PT ;  /* 0x0000001f501f7209 */ /* 0x000fe20007810000 */
[----:B------:R-:W-:Y:S02]  /*4400*/  FADD.FTZ R45, R11, R32 ;  /* 0x000000200b2d7221 */ /* 0x000fe40000010000 */
[----:B------:R-:W0:Y:S01]  /*4410*/  MUFU.EX2 R172, R172 ;  /* 0x000000ac00ac7308 */ /* 0x000e220000000800 */
[----:B------:R-:W-:Y:S01]  /*4420*/  FMNMX.FTZ R31, R82, R31, !PT ;  /* 0x0000001f521f7209 */ /* 0x000fe20007810000 */
[----:B-1----:R-:W-:Y:S01]  /*4430*/  FADD.FTZ R32, R176, R45 ;  /* 0x0000002db0207221 */ /* 0x002fe20000010000 */
[----:B------:R-:W-:-:S02]  /*4440*/  F2FP.BF16.F32.PACK_AB R176, R13, R176 ;  /* 0x000000b00db0723e */ /* 0x000fc400000010ff */
[----:B------:R-:W-:Y:S01]  /*4450*/  FMNMX.FTZ R31, R84, R31, !PT ;  /* 0x0000001f541f7209 */ /* 0x000fe20007810000 */
[----:B------:R-:W-:Y:S02]  /*4460*/  FADD.FTZ R45, R13, R32 ;  /* 0x000000200d2d7221 */ /* 0x000fe40000010000 */
[----:B------:R-:W1:Y:S01]  /*4470*/  MUFU.EX2 R25, R118 ;  /* 0x0000007600197308 */ /* 0x000e620000000800 */
[----:B------:R-:W-:Y:S01]  /*4480*/  FMNMX.FTZ R33, R86, R31, !PT ;  /* 0x0000001f56217209 */ /* 0x000fe20007810000 */
[----:B---3--:R-:W-:Y:S01]  /*4490*/  FADD.FTZ R32, R178, R45 ;  /* 0x0000002db2207221 */ /* 0x008fe20000010000 */
[C---:B----4-:R-:W-:Y:S02]  /*44a0*/  F2FP.BF16.F32.PACK_AB R178, R15.reuse, R178 ;  /* 0x000000b20fb2723e */ /* 0x050fe400000010ff */
[----:B------:R-:W-:Y:S01]  /*44b0*/  FMNMX.FTZ R33, R88, R33, !PT ;  /* 0x0000002158217209 */ /* 0x000fe20007810000 */
[----:B------:R-:W-:Y:S01]  /*44c0*/  FADD.FTZ R45, R15, R32 ;  /* 0x000000200f2d7221 */ /* 0x000fe20000010000 */
[----:B------:R-:W-:Y:S01]  /*44d0*/  VIADD R15, R17, 0xfffffffe ;  /* 0xfffffffe110f7836 */ /* 0x000fe20000000000 */
[----:B------:R2:W-:Y:S01]  /*44e0*/  MUFU.EX2 R31, R14 ;  /* 0x0000000e001f7308 */ /* 0x0005e20000000800 */
[----:B------:R-:W-:Y:S01]  /*44f0*/  FMNMX.FTZ R33, R20, R33, !PT ;  /* 0x0000002114217209 */ /* 0x000fe20007810000 */
[----:B0-----:R-:W-:-:S03]  /*4500*/  FADD.FTZ R32, R172, R45 ;  /* 0x0000002dac207221 */ /* 0x001fc60000010000 */
[----:B------:R-:W-:-:S03]  /*4510*/  FMNMX.FTZ R33, R106, R33, !PT ;  /* 0x000000216a217209 */ /* 0x000fc60007810000 */
[----:B------:R-:W0:Y:S01]  /*4520*/  MUFU.EX2 R174, R174 ;  /* 0x000000ae00ae7308 */ /* 0x000e220000000800 */
[----:B------:R-:W-:Y:S01]  /*4530*/  FMNMX.FTZ R33, R104, R33, !PT ;  /* 0x0000002168217209 */ /* 0x000fe20007810000 */
[C---:B-1----:R-:W-:Y:S01]  /*4540*/  FADD.FTZ R47, R25.reuse, R32 ;  /* 0x00000020192f7221 */ /* 0x042fe20000010000 */
[----:B------:R-:W-:Y:S02]  /*4550*/  F2FP.BF16.F32.PACK_AB R172, R25, R172 ;  /* 0x000000ac19ac723e */ /* 0x000fe400000010ff */
[----:B------:R-:W-:-:S03]  /*4560*/  FMNMX.FTZ R33, R22, R33, !PT ;  /* 0x0000002116217209 */ /* 0x000fc60007810000 */
[----:B------:R-:W1:Y:S01]  /*4570*/  MUFU.EX2 R27, R114 ;  /* 0x00000072001b7308 */ /* 0x000e620000000800 */
[----:B------:R-:W-:-:S04]  /*4580*/  FMNMX.FTZ R33, R102, R33, !PT ;  /* 0x0000002166217209 */ /* 0x000fc80007810000 */
[----:B------:R-:W-:-:S03]  /*4590*/  FMNMX.FTZ R33, R24, R33, !PT ;  /* 0x0000002118217209 */ /* 0x000fc60007810000 */
[----:B------:R-:W3:Y:S02]  /*45a0*/  MUFU.EX2 R168, R168 ;  /* 0x000000a800a87308 */ /* 0x000ee40000000800 */
[----:B--2---:R-:W2:Y:S06]  /*45b0*/  SHFL.BFLY PT, R14, R33, 0x2, 0x1f ;  /* 0x0c401f00210e7f89 */ /* 0x004eac00000e0000 */
[----:B------:R-:W4:Y:S08]  /*45c0*/  MUFU.EX2 R29, R110 ;  /* 0x0000006e001d7308 */ /* 0x000f300000000800 */
[----:B------:R-:W-:Y:S08]  /*45d0*/  MUFU.EX2 R170, R170 ;  /* 0x000000aa00aa7308 */ /* 0x000ff00000000800 */
[----:B------:R0:W-:Y:S01]  /*45e0*/  MUFU.EX2 R41, R34 ;  /* 0x0000002200297308 */ /* 0x0001e20000000800 */
[----:B--2---:R-:W-:-:S05]  /*45f0*/  FMNMX.FTZ R19, R33, R14, !PT ;  /* 0x0000000e21137209 */ /* 0x004fca0007810000 */
[----:B------:R-:W2:Y:S02]  /*4600*/  SHFL.BFLY PT, R14, R19, 0x1, 0x1f ;  /* 0x0c201f00130e7f89 */ /* 0x000ea400000e0000 */
[----:B------:R-:W-:Y:S01]  /*4610*/  MUFU.EX2 R164, R164 ;  /* 0x000000a400a47308 */ /* 0x000fe20000000800 */
[----:B0-----:R-:W-:Y:S01]  /*4620*/  FADD.FTZ R34, R174, R47 ;  /* 0x0000002fae227221 */ /* 0x001fe20000010000 */
[----:B-1----:R-:W-:-:S03]  /*4630*/  F2FP.BF16.F32.PACK_AB R174, R27, R174 ;  /* 0x000000ae1bae723e */ /* 0x002fc600000010ff */
[----:B------:R-:W-:-:S03]  /*4640*/  FADD.FTZ R47, R27, R34 ;  /* 0x000000221b2f7221 */ /* 0x000fc60000010000 */
[----:B------:R-:W-:Y:S01]  /*4650*/  MUFU.EX2 R100, R100 ;  /* 0x0000006400647308 */ /* 0x000fe20000000800 */
[----:B---3--:R-:W-:Y:S01]  /*4660*/  FADD.FTZ R34, R168, R47 ;  /* 0x0000002fa8227221 */ /* 0x008fe20000010000 */
[----:B----4-:R-:W-:-:S03]  /*4670*/  F2FP.BF16.F32.PACK_AB R168, R29, R168 ;  /* 0x000000a81da8723e */ /* 0x010fc600000010ff */
[----:B------:R-:W-:-:S03]  /*4680*/  FADD.FTZ R47, R29, R34 ;  /* 0x000000221d2f7221 */ /* 0x000fc60000010000 */
[----:B------:R-:W0:Y:S01]  /*4690*/  MUFU.EX2 R23, R98 ;  /* 0x0000006200177308 */ /* 0x000e220000000800 */
[----:B--2---:R-:W-:-:S07]  /*46a0*/  FMNMX.FTZ R14, R19, R14, !PT ;  /* 0x0000000e130e7209 */ /* 0x004fce0007810000 */
[----:B------:R-:W-:Y:S01]  /*46b0*/  MUFU.EX2 R96, R96 ;  /* 0x0000006000607308 */ /* 0x000fe20000000800 */
[C---:B------:R-:W-:Y:S01]  /*46c0*/  FSETP.NEU.FTZ.AND P1, PT, R14.reuse, -INF , PT ;  /* 0xff8000000e00780b */ /* 0x040fe20003f3d000 */
[----:B------:R-:W-:-:S06]  /*46d0*/  FMUL.FTZ R19, R14, R9 ;  /* 0x000000090e137220 */ /* 0x000fcc0000410000 */
[----:B------:R-:W-:Y:S01]  /*46e0*/  MUFU.EX2 R37, R94 ;  /* 0x0000005e00257308 */ /* 0x000fe20000000800 */
[----:B------:R-:W-:Y:S02]  /*46f0*/  FSEL R19, R19, RZ, P1 ;  /* 0x000000ff13137208 */ /* 0x000fe40000800000 */
[----:B------:R-:W-:Y:S02]  /*4700*/  PLOP3.LUT P1, PT, PT, PT, UP0, 0x40, 0x0 ;  /* 0x000000000000781c */ /* 0x000fe40003f2e808 */
[----:B0-----:R-:W-:Y:S01]  /*4710*/  F2FP.BF16.F32.PACK_AB R166, R23, R100 ;  /* 0x0000006417a6723e */ /* 0x001fe200000010ff */
[-CC-:B------:R-:W-:Y:S01]  /*4720*/  FFMA.FTZ R4, R4, R9.reuse, -R19.reuse ;  /* 0x0000000904047223 */ /* 0x180fe20000010813 */
[-CC-:B------:R-:W-:Y:S01]  /*4730*/  FFMA.FTZ R42, R42, R9.reuse, -R19.reuse ;  /* 0x000000092a2a7223 */ /* 0x180fe20000010813 */
[-CC-:B------:R-:W-:Y:S01]  /*4740*/  FFMA.FTZ R44, R44, R9.reuse, -R19.reuse ;  /* 0x000000092c2c7223 */ /* 0x180fe20000010813 */
[-CC-:B------:R-:W-:Y:S01]  /*4750*/  FFMA.FTZ R46, R46, R9.reuse, -R19.reuse ;  /* 0x000000092e2e7223 */ /* 0x180fe20000010813 */
[-CC-:B------:R-:W-:Y:S01]  /*4760*/  FFMA.FTZ R12, R12, R9.reuse, -R19.reuse ;  /* 0x000000090c0c7223 */ /* 0x180fe20000010813 */
        /* <DEDUP_REMOVED lines=8> */
[----:B------:R-:W0:Y:S01]  /*47f0*/  MUFU.EX2 R4, R4 ;  /* 0x0000000400047308 */ /* 0x000e220000000800 */
        /* <DEDUP_REMOVED lines=13> */
[-CC-:B------:R-:W-:Y:S01]  /*48d0*/  FFMA.FTZ R86, R86, R9.reuse, -R19.reuse ;  /* 0x0000000956567223 */ /* 0x180fe20000010813 */
[-C--:B------:R-:W-:Y:S01]  /*48e0*/  FFMA.FTZ R88, R88, R9.reuse, -R19 ;  /* 0x0000000958587223 */ /* 0x080fe20000010813 */
[----:B------:R-:W2:Y:S01]  /*48f0*/  MUFU.EX2 R183, R46 ;  /* 0x0000002e00b77308 */ /* 0x000ea20000000800 */
[----:B0-----:R-:W-:Y:S01]  /*4900*/  FADD.FTZ R45, R4, R181 ;  /* 0x000000b5042d7221 */ /* 0x001fe20000010000 */
[-CC-:B------:R-:W-:Y:S01]  /*4910*/  FFMA.FTZ R20, R20, R9.reuse, -R19.reuse ;  /* 0x0000000914147223 */ /* 0x180fe20000010813 */
[-CC-:B------:R-:W-:Y:S01]  /*4920*/  FFMA.FTZ R106, R106, R9.reuse, -R19.reuse ;  /* 0x000000096a6a7223 */ /* 0x180fe20000010813 */
[-CC-:B------:R-:W-:Y:S01]  /*4930*/  FFMA.FTZ R104, R104, R9.reuse, -R19.reuse ;  /* 0x0000000968687223 */ /* 0x180fe20000010813 */
[-CC-:B------:R-:W-:Y:S01]  /*4940*/  FFMA.FTZ R22, R22, R9.reuse, -R19.reuse ;  /* 0x0000000916167223 */ /* 0x180fe20000010813 */
[-CC-:B------:R-:W-:Y:S01]  /*4950*/  FFMA.FTZ R102, R102, R9.reuse, -R19.reuse ;  /* 0x0000000966667223 */ /* 0x180fe20000010813 */
[----:B------:R-:W-:Y:S01]  /*4960*/  FFMA.FTZ R19, R24, R9, -R19 ;  /* 0x0000000918137223 */ /* 0x000fe20000010813 */
[----:B------:R-:W0:Y:S01]  /*4970*/  MUFU.EX2 R12, R12 ;  /* 0x0000000c000c7308 */ /* 0x000e220000000800 */
[----:B-1----:R-:W-:Y:S01]  /*4980*/  FADD.FTZ R32, R44, R45 ;  /* 0x0000002d2c207221 */ /* 0x002fe20000010000 */
[----:B------:R-:W-:-:S02]  /*4990*/  F2FP.BF16.F32.PACK_AB R181, R181, R4 ;  /* 0x00000004b5b5723e */ /* 0x000fc400000010ff */
[----:B------:R-:W-:-:S04]  /*49a0*/  F2FP.BF16.F32.PACK_AB R160, R37, R96 ;  /* 0x0000006025a0723e */ /* 0x000fc800000010ff */
[----:B------:R-:W1:Y:S01]  /*49b0*/  MUFU.EX2 R177, R48 ;  /* 0x0000003000b17308 */ /* 0x000e620000000800 */
[C---:B--2---:R-:W-:Y:S01]  /*49c0*/  FADD.FTZ R45, R183.reuse, R32 ;  /* 0x00000020b72d7221 */ /* 0x044fe20000010000 */
[----:B------:R-:W-:-:S06]  /*49d0*/  F2FP.BF16.F32.PACK_AB R183, R183, R44 ;  /* 0x0000002cb7b7723e */ /* 0x000fcc00000010ff */
[----:B------:R-:W2:Y:S01]  /*49e0*/  MUFU.EX2 R50, R50 ;  /* 0x0000003200327308 */ /* 0x000ea20000000800 */
[----:B0-----:R-:W-:-:S07]  /*49f0*/  FADD.FTZ R32, R12, R45 ;  /* 0x0000002d0c207221 */ /* 0x001fce0000010000 */
[----:B------:R-:W0:Y:S01]  /*4a00*/  MUFU.EX2 R179, R52 ;  /* 0x0000003400b37308 */ /* 0x000e220000000800 */
[----:B-1----:R-:W-:Y:S01]  /*4a10*/  FADD.FTZ R45, R177, R32 ;  /* 0x00000020b12d7221 */ /* 0x002fe20000010000 */
[----:B------:R-:W-:Y:S01]  /*4a20*/  FADD.FTZ R32, R170, R47 ;  /* 0x0000002faa207221 */ /* 0x000fe20000010000 */
[----:B------:R-:W-:Y:S02]  /*4a30*/  F2FP.BF16.F32.PACK_AB R170, R31, R170 ;  /* 0x000000aa1faa723e */ /* 0x000fe400000010ff */
[----:B------:R-:W-:Y:S01]  /*4a40*/  F2FP.BF16.F32.PACK_AB R177, R177, R12 ;  /* 0x0000000cb1b1723e */ /* 0x000fe200000010ff */
[----:B------:R-:W-:Y:S02]  /*4a50*/  FADD.FTZ R47, R31, R32 ;  /* 0x000000201f2f7221 */ /* 0x000fe40000010000 */
[----:B------:R-:W1:Y:S01]  /*4a60*/  MUFU.EX2 R54, R54 ;  /* 0x0000003600367308 */ /* 0x000e620000000800 */
[----:B--2---:R-:W-:Y:S01]  /*4a70*/  FADD.FTZ R18, R50, R45 ;  /* 0x0000002d32127221 */ /* 0x004fe20000010000 */
[----:B------:R-:W-:Y:S01]  /*4a80*/  FADD.FTZ R32, R164, R47 ;  /* 0x0000002fa4207221 */ /* 0x000fe20000010000 */
[----:B------:R-:W-:-:S03]  /*4a90*/  F2FP.BF16.F32.PACK_AB R164, R21, R164 ;  /* 0x000000a415a4723e */ /* 0x000fc600000010ff */
[----:B------:R-:W-:Y:S02]  /*4aa0*/  FADD.FTZ R47, R21, R32 ;  /* 0x00000020152f7221 */ /* 0x000fe40000010000 */
[----:B------:R-:W2:Y:S01]  /*4ab0*/  MUFU.EX2 R173, R56 ;  /* 0x0000003800ad7308 */ /* 0x000ea20000000800 */
[C---:B0-----:R-:W-:Y:S01]  /*4ac0*/  FADD.FTZ R45, R179.reuse, R18 ;  /* 0x00000012b32d7221 */ /* 0x041fe20000010000 */
[----:B------:R-:W-:Y:S01]  /*4ad0*/  FADD.FTZ R32, R100, R47 ;  /* 0x0000002f64207221 */ /* 0x000fe20000010000 */
[----:B------:R-:W-:-:S03]  /*4ae0*/  F2FP.BF16.F32.PACK_AB R179, R179, R50 ;  /* 0x00000032b3b3723e */ /* 0x000fc600000010ff */
[----:B------:R-:W-:Y:S02]  /*4af0*/  FADD.FTZ R47, R23, R32 ;  /* 0x00000020172f7221 */ /* 0x000fe40000010000 */
[----:B------:R-:W0:Y:S01]  /*4b00*/  MUFU.EX2 R58, R58 ;  /* 0x0000003a003a7308 */ /* 0x000e220000000800 */
[----:B-1----:R-:W-:Y:S01]  /*4b10*/  FADD.FTZ R18, R54, R45 ;  /* 0x0000002d36127221 */ /* 0x002fe20000010000 */
[----:B------:R-:W-:-:S06]  /*4b20*/  FADD.FTZ R32, R96, R47 ;  /* 0x0000002f60207221 */ /* 0x000fcc0000010000 */
        /* <DEDUP_REMOVED lines=37> */
[----:B-1----:R-:W-:Y:S01]  /*4d80*/  FADD.FTZ R24, R28, R11 ;  /* 0x0000000b1c187221 */ /* 0x002fe20000010000 */
[----:B------:R-:W-:-:S03]  /*4d90*/  F2FP.BF16.F32.PACK_AB R158, R41, R28 ;  /* 0x0000001c299e723e */ /* 0x000fc600000010ff */
[----:B------:R-:W-:-:S03]  /*4da0*/  FADD.FTZ R11, R41, R24 ;  /* 0x00000018290b7221 */ /* 0x000fc60000010000 */
        /* <DEDUP_REMOVED lines=35> */
[----:B0-----:R-:W-:Y:S01]  /*4fe0*/  FADD.FTZ R4, R102, R11 ;  /* 0x0000000b66047221 */ /* 0x001fe20000010000 */
[C---:B-1----:R-:W-:Y:S01]  /*4ff0*/  FADD.FTZ R5, R35.reuse, R24 ;  /* 0x0000001823057221 */ /* 0x042fe20000010000 */
[----:B------:R-:W-:Y:S02]  /*5000*/  F2FP.BF16.F32.PACK_AB R154, R35, R26 ;  /* 0x0000001a239a723e */ /* 0x000fe400000010ff */
[C---:B--2---:R-:W-:Y:S01]  /*5010*/  FADD.FTZ R4, R19.reuse, R4 ;  /* 0x0000000413047221 */ /* 0x044fe20000010000 */
[----:B------:R-:W-:Y:S01]  /*5020*/  F2FP.BF16.F32.PACK_AB R155, R19, R102 ;  /* 0x00000066139b723e */ /* 0x000fe200000010ff */
[----:B------:R-:W-:Y:S06]  /*5030*/  @P1 BRA `(.L_x_1089) ;  /* 0x00000000004c1947 */ /* 0x000fec0003800000 */
[----:B------:R-:W-:Y:S01]  /*5040*/  ISETP.LT.AND P1, PT, RZ, UR45, PT ;  /* 0x0000002dff007c0c */ /* 0x000fe2000bf21270 */
[----:B------:R-:W-:-:S12]  /*5050*/  UIADD3 UR11, UR45, -0x1, URZ ;  /* 0xffffffff2d0b7890 */ /* 0x000fd8000fffe03f */
[----:B------:R-:W-:Y:S05]  /*5060*/  @P1 BRA `(.L_x_1090) ;  /* 0x0000000000201947 */ /* 0x000fea0003800000 */
[----:B------:R-:W-:Y:S01]  /*5070*/  ULDC UR14, c[0x0][0x9e4] ;  /* 0x00027900000e7ab9 */ /* 0x000fe20000000800 */
[----:B------:R-:W-:Y:S02]  /*5080*/  UIADD3 UR11, -UR45, URZ, URZ ;  /* 0x0000003f2d0b7290 */ /* 0x000fe4000fffe13f */
[----:B------:R-:W-:-:S11]  /*5090*/  UISETP.NE.AND UP0, UPT, UR14, 0x1, UPT ;  /* 0x000000010e00788c */ /* 0x000fd6000bf05270 */
[----:B------:R-:W-:Y:S02]  /*50a0*/  @UP0 ULDC.64 UR18, c[0x0][0x9e8] ;  /* 0x00027a0000120ab9 */ /* 0x000fe40000000a00 */
[----:B------:R-:W-:-:S04]  /*50b0*/  UIMAD.WIDE.U32 UR6, UR11, UR18, URZ ;  /* 0x000000120b0672a5 */ /* 0x000fc8000f8e003f */
[----:B------:R-:W-:-:S04]  /*50c0*/  @UP0 USHF.R.U32.HI UR11, URZ, UR19, UR7 ;  /* 0x000000133f0b0299 */ /* 0x000fc80008011607 */
[----:B------:R-:W-:Y:S01]  /*50d0*/  ULOP3.LUT UR11, URZ, UR11, URZ, 0x33, !UPT ;  /* 0x0000000b3f0b7292 */ /* 0x000fe2000f8e333f */
[----:B------:R-:W-:Y:S11]  /*50e0*/  BRA `(.L_x_1091) ;  /* 0x0000000000147947 */ /* 0x000ff60003800000 */
.L_x_1090:
[----:B------:R-:W-:Y:S02]  /*50f0*/  ULDC UR14, c[0x0][0x9e4] ;  /* 0x00027900000e7ab9 */ /* 0x000fe40000000800 */
[----:B------:R-:W-:-:S11]  /*5100*/  UISETP.NE.AND UP0, UPT, UR14, 0x1, UPT ;  /* 0x000000010e00788c */ /* 0x000fd6000bf05270 */
[----:B------:R-:W-:Y:S02]  /*5110*/  @UP0 ULDC.64 UR18, c[0x0][0x9e8] ;  /* 0x00027a0000120ab9 */ /* 0x000fe40000000a00 */
[----:B------:R-:W-:-:S04]  /*5120*/  UIMAD.WIDE.U32 UR6, UR11, UR18, URZ ;  /* 0x000000120b0672a5 */ /* 0x000fc8000f8e003f */
[----:B------:R-:W-:-:S12]  /*5130*/  @UP0 USHF.R.U32.HI UR11, URZ, UR19, UR7 ;  /* 0x000000133f0b0299 */ /* 0x000fd80008011607 */
.L_x_1091:
[----:B------:R-:W-:-:S04]  /*5140*/  UIMAD UR11, UR11, UR14, UR14 ;  /* 0x0000000e0b0b72a4 */ /* 0x000fc8000f8e020e */
[----:B------:R-:W-:-:S04]  /*5150*/  UISETP.LT.AND UP0, UPT, UR10, UR11, UPT ;  /* 0x0000000b0a00728c */ /* 0x000fc8000bf01270 */
[----:B------:R-:W-:-:S12]  /*5160*/  USEL UR10, UR10, UR11, UP0 ;  /* 0x0000000b0a0a7287 */ /* 0x000fd80008000000 */
.L_x_1089:
[----:B------:R-:W-:Y:S01]  /*5170*/  USHF.R.S32.HI UR6, URZ, 0x1f, UR10 ;  /* 0x0000001f3f067899 */ /* 0x000fe2000801140a */
[----:B------:R-:W-:Y:S01]  /*5180*/  CS2R R150, SRZ ;  /* 0x0000000000967805 */ /* 0x000fe2000001ff00 */
[----:B------:R-:W-:Y:S01]  /*5190*/  UMOV UR46, URZ ;  /* 0x0000003f002e7c82 */ /* 0x000fe20008000000 */
[----:B------:R-:W-:Y:S01]  /*51a0*/  UMOV UR45, URZ ;  /* 0x0000003f002d7c82 */ /* 0x000fe20008000000 */
[----:B------:R-:W-:Y:S01]  /*51b0*/  ULEA.HI UR6, UR6, UR10, URZ, 0x7 ;  /* 0x0000000a06067291 */ /* 0x000fe2000f8f383f */
[----:B------:R-:W-:Y:S02]  /*51c0*/  CS2R R148, SRZ ;  /* 0x0000000000947805 */ /* 0x000fe4000001ff00 */
[----:B------:R-:W-:Y:S02]  /*51d0*/  CS2R R146, SRZ ;  /* 0x0000000000927805 */ /* 0x000fe4000001ff00 */
[----:B------:R-:W-:Y:S01]  /*51e0*/  CS2R R144, SRZ ;  /* 0x0000000000907805 */ /* 0x000fe2000001ff00 */
[----:B------:R-:W-:Y:S01]  /*51f0*/  USHF.R.S32.HI UR6, URZ, 0x7, UR6 ;  /* 0x000000073f067899 */ /* 0x000fe20008011406 */
[----:B------:R-:W-:-:S02]  /*5200*/  CS2R R142, SRZ ;  /* 0x00000000008e7805 */ /* 0x000fc4000001ff00 */
[----:B------:R-:W-:Y:S02]  /*5210*/  CS2R R140, SRZ ;  /* 0x00000000008c7805 */ /* 0x000fe4000001ff00 */
[----:B------:R-:W-:Y:S01]  /*5220*/  CS2R R138, SRZ ;  /* 0x00000000008a7805 */ /* 0x000fe2000001ff00 */
[----:B------:R-:W-:Y:S01]  /*5230*/  UISETP.LT.AND UP0, UPT, UR38, UR6, UPT ;  /* 0x000000062600728c */ /* 0x000fe2000bf01270 */
[----:B------:R-:W-:Y:S02]  /*5240*/  CS2R R136, SRZ ;  /* 0x0000000000887805 */ /* 0x000fe4000001ff00 */
[----:B------:R-:W-:Y:S02]  /*5250*/  CS2R R134, SRZ ;  /* 0x0000000000867805 */ /* 0x000fe4000001ff00 */
[----:B------:R-:W-:Y:S01]  /*5260*/  CS2R R132, SRZ ;  /* 0x0000000000847805 */ /* 0x000fe2000001ff00 */
[----:B------:R-:W-:Y:S01]  /*5270*/  USEL UR54, UR38, UR6, !UP0 ;  /* 0x0000000626367287 */ /* 0x000fe2000c000000 */
[----:B------:R-:W-:-:S02]  /*5280*/  CS2R R130, SRZ ;  /* 0x0000000000827805 */ /* 0x000fc4000001ff00 */
[----:B------:R-:W-:Y:S02]  /*5290*/  CS2R R128, SRZ ;  /* 0x0000000000807805 */ /* 0x000fe4000001ff00 */
[----:B------:R-:W-:Y:S02]  /*52a0*/  CS2R R126, SRZ ;  /* 0x00000000007e7805 */ /* 0x000fe4000001ff00 */
[----:B------:R-:W-:Y:S02]  /*52b0*/  CS2R R124, SRZ ;  /* 0x00000000007c7805 */ /* 0x000fe4000001ff00 */
[----:B------:R-:W-:Y:S02]  /*52c0*/  CS2R R122, SRZ ;  /* 0x00000000007a7805 */ /* 0x000fe4000001ff00 */
[----:B------:R-:W-:Y:S02]  /*52d0*/  ISETP.GE.AND P1, PT, R15, UR54, PT ;  /* 0x000000360f007c0c */ /* 0x000fe4000bf26270 */
        /* <DEDUP_REMOVED lines=16> */
[----:B------:R-:W-:Y:S01]  /*53e0*/  CS2R R88, SRZ ;  /* 0x0000000000587805 */ /* 0x000fe2000001ff00 */
[----:B------:R-:W-:Y:S06]  /*53f0*/  @!P1 BRA `(.L_x_1092) ;  /* 0x0000003800749947 */ /* 0x000fec0003800000 */
[----:B------:R-:W-:Y:S01]  /*5400*/  IMAD.MOV.U32 R12, RZ, RZ, R14 ;  /* 0x000000ffff0c7224 */ /* 0x000fe200078e000e */
[----:B------:R-:W-:Y:S01]  /*5410*/  MOV R13, R15 ;  /* 0x0000000f000d7202 */ /* 0x000fe20000000f00 */
[----:B------:R-:W-:Y:S01]  /*5420*/  IMAD.MOV.U32 R11, RZ, RZ, R10 ;  /* 0x000000ffff0b7224 */ /* 0x000fe200078e000a */
[----:B------:R-:W-:Y:S01]  /*5430*/  UMOV UR56, URZ ;  /* 0x0000003f00387c82 */ /* 0x000fe20008000000 */
[----:B------:R-:W-:Y:S01]  /*5440*/  IMAD.MOV.U32 R151, RZ, RZ, RZ ;  /* 0x000000ffff977224 */ /* 0x000fe200078e00ff */
[----:B------:R-:W-:Y:S01]  /*5450*/  UMOV UR55, URZ ;  /* 0x0000003f00377c82 */ /* 0x000fe20008000000 */
[----:B------:R-:W-:Y:S01]  /*5460*/  ULDC UR50, c[0x0][0x9e4] ;  /* 0x0002790000327ab9 */ /* 0x000fe20000000800 */
[----:B------:R-:W-:Y:S01]  /*5470*/  ULDC UR51, c[0x0][0x2f0] ;  /* 0x0000bc0000337ab9 */ /* 0x000fe20000000800 */
[----:B------:R-:W-:Y:S01]  /*5480*/  ULDC UR53, c[0x0][0x9d8] ;  /* 0x0002760000357ab9 */ /* 0x000fe20000000800 */
[----:B------:R-:W-:-:S05]  /*5490*/  ULDC UR52, c[0x0][0x9e0] ;  /* 0x0002780000347ab9 */ /* 0x000fca0000000800 */
.L_x_1111:
[----:B------:R-:W-:Y:S01]  /*54a0*/  ISETP.NE.AND P2, PT, RZ, UR39, PT ;  /* 0x00000027ff007c0c */ /* 0x000fe2000bf45270 */
[----:B------:R-:W-:-:S04]  /*54b0*/  UISETP.NE.AND UP0, UPT, UR55, 0x1, UPT ;  /* 0x000000013700788c */ /* 0x000fc8000bf05270 */
[----:B------:R-:W-:-:S04]  /*54c0*/  USEL UR45, URZ, 0x1, UP0 ;  /* 0x000000013f2d7887 */ /* 0x000fc80008000000 */
[----:B------:R-:W-:-:S04]  /*54d0*/  ULOP3.LUT UR45, UR56, UR45, URZ, 0x3c, !UPT ;  /* 0x0000002d382d7292 */ /* 0x000fc8000f8e3c3f */
[----:B------:R-:W-:Y:S08]  /*54e0*/  @P2 BRA `(.L_x_1093) ;  /* 0x0000000000382947 */ /* 0x000ff00003800000 */
[----:B------:R-:W-:Y:S05]  /*54f0*/  @!P0 BRA `(.L_x_1094) ;  /* 0x0000000000048947 */ /* 0x000fea0003800000 */
[----:B------:R-:W-:Y:S01]  /*5500*/  BPT.TRAP 0x1 ;  /* 0x000000040000795c */ /* 0x000fe20000300000 */
.L_x_1094:
[----:B------:R-:W-:Y:S01]  /*5510*/  UIADD3 UR6, UR55, 0x1, URZ ;  /* 0x0000000137067890 */ /* 0x000fe2000fffe03f */
[----:B------:R-:W-:-:S03]  /*5520*/  IMAD.U32 R8, RZ, RZ, UR45 ;  /* 0x0000002dff087e24 */ /* 0x000fc6000f8e00ff */
[----:B------:R-:W-:Y:S02]  /*5530*/  UISETP.NE.AND UP0, UPT, UR6, 0x2, UPT ;  /* 0x000000020600788c */ /* 0x000fe4000bf05270 */
[----:B------:R-:W-:Y:S02]  /*5540*/  SHF.L.U32 R8, R8, 0x1f, RZ ;  /* 0x0000001f08087819 */ /* 0x000fe400000006ff */
[----:B------:R-:W-:-:S04]  /*5550*/  USEL UR6, UR6, URZ, UP0 ;  /* 0x0000003f06067287 */ /* 0x000fc80008000000 */
[----:B------:R-:W-:-:S09]  /*5560*/  ULEA UR6, UR6, UR40, 0x3 ;  /* 0x0000002806067291 */ /* 0x000fd2000f8e183f */
[----:B------:R0:W1:Y:S01]  /*5570*/  SYNCS.PHASECHK.TRANS64.TRYWAIT P1, [UR6+0x28830], R8 ;  /* 0x02883008ff0075a7 */ /* 0x0000620008020146 */
[----:B------:R-:W-:Y:S05]  /*5580*/  @!P0 BRA `(.L_x_1095) ;  /* 0x0000000000048947 */ /* 0x000fea0003800000 */
[----:B------:R-:W-:Y:S01]  /*5590*/  BPT.TRAP 0x1 ;  /* 0x000000040000795c */ /* 0x000fe20000300000 */
.L_x_1095:
[----:B-1----:R-:W-:Y:S05]  /*55a0*/  @P1 BRA `(.L_x_1093) ;  /* 0x0000000000081947 */ /* 0x002fea0003800000 */
[----:B------:R-:W1:Y:S02]  /*55b0*/  SYNCS.PHASECHK.TRANS64.TRYWAIT P1, [UR6+0x28830], R8 ;  /* 0x02883008ff0075a7 */ /* 0x000e640008020146 */
[----:B-1----:R-:W-:Y:S05]  /*55c0*/  @!P1 BRA `(.L_x_1096) ;  /* 0x000000fc00f09947 */ /* 0x002fea0003800000 */
.L_x_1093:
        /* <DEDUP_REMOVED lines=13> */
[----:B------:R-:W-:Y:S02]  /*56a0*/  UIADD3 UR6, UR34, 0x2, URZ ;  /* 0x0000000222067890 */ /* 0x000fe4000fffe03f */
        /* <DEDUP_REMOVED lines=36> */
.L_x_1098:
[----:B------:R-:W-:Y:S01]  /*58f0*/  ULEA UR6, UR55, UR40, 0x3 ;  /* 0x0000002837067291 */ /* 0x000fe2000f8e183f */
[----:B------:R-:W-:-:S05]  /*5900*/  IMAD.U32 R8, RZ, RZ, UR56 ;  /* 0x00000038ff087e24 */ /* 0x000fca000f8e00ff */
[----:B------:R-:W-:-:S04]  /*5910*/  SHF.L.U32 R8, R8, 0x1f, RZ ;  /* 0x0000001f08087819 */ /* 0x000fc800000006ff */
[----:B------:R0:W1:Y:S01]  /*5920*/  SYNCS.PHASECHK.TRANS64.TRYWAIT P1, [UR6+0x28850], R8 ;  /* 0x02885008ff0075a7 */ /* 0x0000620008020146 */
[----:B------:R-:W-:Y:S05]  /*5930*/  @!P0 BRA `(.L_x_1099) ;  /* 0x0000000000048947 */ /* 0x000fea0003800000 */
[----:B------:R-:W-:Y:S01]  /*5940*/  BPT.TRAP 0x1 ;  /* 0x000000040000795c */ /* 0x000fe20000300000 */
.L_x_1099:
[----:B-1----:R-:W-:Y:S05]  /*5950*/  @P1 BRA `(.L_x_1097) ;  /* 0x0000000000081947 */ /* 0x002fea0003800000 */
[----:B------:R-:W1:Y:S02]  /*5960*/  SYNCS.PHASECHK.TRANS64.TRYWAIT P1, [UR6+0x28850], R8 ;  /* 0x02885008ff0075a7 */ /* 0x000e640008020146 */
[----:B-1----:R-:W-:Y:S05]  /*5970*/  @!P1 BRA `(.L_x_1100) ;  /* 0x000000fc001c9947 */ /* 0x002fea0003800000 */
.L_x_1097:
        /* <DEDUP_REMOVED lines=49> */
.L_x_1101:
[----:B------:R-:W-:Y:S01]  /*5c90*/  UISETP.NE.AND UP1, UPT, UR42, URZ, UPT ;  /* 0x0000003f2a00728c */ /* 0x000fe2000bf25270 */
[----:B------:R-:W-:Y:S01]  /*5ca0*/  FMUL.FTZ R152, R28, UR53 ;  /* 0x000000351c987c20 */ /* 0x000fe20008410000 */
[----:B------:R-:W-:Y:S01]  /*5cb0*/  FMUL.FTZ R159, R49, UR53 ;  /* 0x00000035319f7c20 */ /* 0x000fe20008410000 */
[----:B------:R-:W-:Y:S01]  /*5cc0*/  FMUL.FTZ R28, R51, UR53 ;  /* 0x00000035331c7c20 */ /* 0x000fe20008410000 */
[----:B------:R-:W-:Y:S01]  /*5cd0*/  FMUL.FTZ R51, R52, UR53 ;  /* 0x0000003534337c20 */ /* 0x000fe20008410000 */
[----:B------:R-:W-:Y:S01]  /*5ce0*/  FMUL.FTZ R52, R53, UR53 ;  /* 0x0000003535347c20 */ /* 0x000fe20008410000 */
[----:B------:R-:W-:Y:S01]  /*5cf0*/  PLOP3.LUT P1, PT, PT, PT, UP1, 0x80, 0x0 ;  /* 0x000000000000781c */ /* 0x000fe20003f2f018 */
[----:B0-----:R-:W0:Y:S01]  /*5d00*/  LDC R8, c[0x0][0x288] ;  /* 0x0000a200ff087b82 */ /* 0x001e220000000800 */
[----:B------:R-:W-:Y:S01]  /*5d10*/  PLOP3.LUT P2, PT, PT, PT, UP1, 0x80, 0x0 ;  /* 0x000000000000781c */ /* 0x000fe20003f4f018 */
[----:B------:R-:W-:Y:S01]  /*5d20*/  FMUL.FTZ R53, R56, UR53 ;  /* 0x0000003538357c20 */ /* 0x000fe20008410000 */
[----:B------:R-:W-:Y:S01]  /*5d30*/  FMUL.FTZ R56, R61, UR53 ;  /* 0x000000353d387c20 */ /* 0x000fe20008410000 */
[----:B------:R-:W-:Y:S01]  /*5d40*/  @UP1 ULDC UR7, c[0x0][0x44c] ;  /* 0x0001130000071ab9 */ /* 0x000fe20000000800 */
[----:B------:R-:W-:-:S02]  /*5d50*/  IMAD.MOV.U32 R61, RZ, RZ, R0 ;  /* 0x000000ffff3d7224 */ /* 0x000fc400078e0000 */
[----:B------:R-:W-:Y:S01]  /*5d60*/  FMUL.FTZ R15, R27, UR53 ;  /* 0x000000351b0f7c20 */ /* 0x000fe20008410000 */
[----:B------:R-:W-:Y:S02]  /*5d70*/  IMAD.SHL.U32 R180, R13, 0x80, RZ ;  /* 0x000000800db47824 */ /* 0x000fe400078e00ff */
[----:B------:R-:W-:Y:S01]  /*5d80*/  FMUL.FTZ R17, R31, UR53 ;  /* 0x000000351f117c20 */ /* 0x000fe20008410000 */
[----:B------:R-:W-:Y:S01]  /*5d90*/  FMUL.FTZ R27, R50, UR53 ;  /* 0x00000035321b7c20 */ /* 0x000fe20008410000 */
[----:B------:R-:W-:Y:S01]  /*5da0*/  FMUL.FTZ R31, R58, UR53 ;  /* 0x000000353a1f7c20 */ /* 0x000fe20008410000 */
[----:B------:R-:W-:Y:S01]  /*5db0*/  UISETP.NE.AND UP0, UPT, UR41, URZ, UPT ;  /* 0x0000003f2900728c */ /* 0x000fe2000bf05270 */
[----:B------:R-:W-:Y:S01]  /*5dc0*/  @P1 IMAD.HI.U32 R49, R0, UR7, RZ ;  /* 0x0000000700311c27 */ /* 0x000fe2000f8e00ff */
[----:B------:R-:W-:Y:S01]  /*5dd0*/  @UP1 ULDC UR7, c[0x0][0x450] ;  /* 0x0001140000071ab9 */ /* 0x000fe20000000800 */
[----:B------:R-:W-:Y:S02]  /*5de0*/  IADD3 R50, -R180, 0x1, RZ ;  /* 0x00000001b4327810 */ /* 0x000fe40007ffe1ff */
[----:B------:R-:W-:Y:S01]  /*5df0*/  FMUL.FTZ R153, R29, UR53 ;  /* 0x000000351d997c20 */ /* 0x000fe20008410000 */
[----:B------:R-:W-:Y:S01]  /*5e00*/  FMUL.FTZ R18, R30, UR53 ;  /* 0x000000351e127c20 */ /* 0x000fe20008410000 */
[----:B------:R-:W-:Y:S01]  /*5e10*/  @P2 SHF.R.U32.HI R61, RZ, UR7, R49 ;  /* 0x00000007ff3d2c19 */ /* 0x000fe20008011631 */
[----:B------:R-:W-:Y:S01]  /*5e20*/  FMUL.FTZ R154, R32, UR53 ;  /* 0x00000035209a7c20 */ /* 0x000fe20008410000 */
[----:B------:R-:W-:Y:S01]  /*5e30*/  FMUL.FTZ R9, R24, UR53 ;  /* 0x0000003518097c20 */ /* 0x000fe20008410000 */
[----:B------:R-:W-:Y:S01]  /*5e40*/  FMUL.FTZ R10, R25, UR53 ;  /* 0x00000035190a7c20 */ /* 0x000fe20008410000 */
[----:B------:R-:W-:Y:S01]  /*5e50*/  FMUL.FTZ R14, R26, UR53 ;  /* 0x000000351a0e7c20 */ /* 0x000fe20008410000 */
[----:B------:R-:W1:Y:S01]  /*5e60*/  SHFL.IDX PT, R58, R61, RZ, 0x1c1f ;  /* 0x001c1fff3d3a7589 */ /* 0x000e6200000e0000 */
[----:B------:R-:W-:Y:S01]  /*5e70*/  FMUL.FTZ R29, R54, UR53 ;  /* 0x00000035361d7c20 */ /* 0x000fe20008410000 */
[----:B------:R-:W-:Y:S01]  /*5e80*/  FMUL.FTZ R30, R55, UR53 ;  /* 0x00000035371e7c20 */ /* 0x000fe20008410000 */
[----:B------:R-:W-:Y:S01]  /*5e90*/  FMUL.FTZ R32, R59, UR53 ;  /* 0x000000353b207c20 */ /* 0x000fe20008410000 */
[----:B------:R-:W-:Y:S01]  /*5ea0*/  ULEA UR6, UR46, UR40, 0x3 ;  /* 0x000000282e067291 */ /* 0x000fe2000f8e183f */
        /* <DEDUP_REMOVED lines=45> */
[----:B------:R-:W-:Y:S01]  /*6180*/  UIADD3 UR6, UR6, 0x28840, URZ ;  /* 0x0002884006067890 */ /* 0x000fe2000fffe03f */
[----:B------:R-:W-:Y:S01]  /*6190*/  PLOP3.LUT P1, PT, PT, PT, UP0, 0x40, 0x0 ;  /* 0x000000000000781c */ /* 0x000fe20003f2e808 */
[----:B------:R2:W3:Y:S01]  /*61a0*/  MUFU.TANH R64, R69 ;  /* 0x0000004500407308 */ /* 0x0004e20000002400 */
[----:B------:R-:W-:Y:S01]  /*61b0*/  IMAD R59, R2, UR51, R59 ;  /* 0x00000033023b7c24 */ /* 0x000fe2000f8e023b */
[----:B------:R-:W-:-:S03]  /*61c0*/  UPRMT UR6, UR43, 0x654, UR6 ;  /* 0x000006542b067896 */ /* 0x000fc60008000006 */
[----:B0-----:R-:W-:-:S03]  /*61d0*/  IMAD.IADD R59, R59, 0x1, -R8 ;  /* 0x000000013b3b7824 */ /* 0x001fc600078e0a08 */
[----:B------:R-:W0:Y:S01]  /*61e0*/  MUFU.TANH R9, R9 ;  /* 0x0000000900097308 */ /* 0x000e220000002400 */
[C---:B------:R-:W-:Y:S02]  /*61f0*/  VIADD R79, R59.reuse, UR52 ;  /* 0x000000343b4f7c36 */ /* 0x040fe40008000000 */
[----:B------:R-:W-:Y:S01]  /*6200*/  VIADD R83, R59, UR47 ;  /* 0x0000002f3b537c36 */ /* 0x000fe20008000000 */
[----:B------:R-:W-:Y:S02]  /*6210*/  SYNCS.ARRIVE.TRANS64.RED.A1T0 RZ, [UR6], RZ ;  /* 0x000000ffffff79a7 */ /* 0x000fe40008100406 */
[----:B-1----:R-:W-:Y:S01]  /*6220*/  IADD3 R63, R79, R58, RZ ;  /* 0x0000003a4f3f7210 */ /* 0x002fe20007ffe0ff */
[----:B------:R-:W-:Y:S01]  /*6230*/  IMAD.IADD R65, R83, 0x1, R58 ;  /* 0x0000000153417824 */ /* 0x000fe200078e023a */
[----:B------:R-:W1:Y:S08]  /*6240*/  MUFU.TANH R10, R10 ;  /* 0x0000000a000a7308 */ /* 0x000e700000002400 */
[----:B------:R-:W4:Y:S08]  /*6250*/  MUFU.TANH R14, R14 ;  /* 0x0000000e000e7308 */ /* 0x000f300000002400 */
        /* <DEDUP_REMOVED lines=44> */
[----:B------:R2:W0:Y:S08]  /*6520*/  MUFU.TANH R62, R72 ;  /* 0x00000048003e7308 */ /* 0x0004300000002400 */
[----:B------:R-:W0:Y:S08]  /*6530*/  MUFU.TANH R73, R73 ;  /* 0x0000004900497308 */ /* 0x000e300000002400 */
        /* <DEDUP_REMOVED lines=20> */
[----:B------:R-:W-:Y:S01]  /*6680*/  IMAD.U32 R68, RZ, RZ, UR50 ;  /* 0x00000032ff447e24 */ /* 0x000fe2000f8e00ff */
[----:B------:R-:W-:-:S04]  /*6690*/  LOP3.LUT R67, RZ, R67, RZ, 0x33, !PT ;  /* 0x00000043ff437212 */ /* 0x000fc800078e33ff */
[----:B------:R-:W-:-:S13]  /*66a0*/  ISETP.NE.AND P1, PT, R68, 0x1, PT ;  /* 0x000000014400780c */ /* 0x000fda0003f25270 */
[----:B------:R-:W1:Y:S02]  /*66b0*/  @P1 LDC.64 R58, c[0x0][0x9e8] ;  /* 0x00027a00ff3a1b82 */ /* 0x000e640000000a00 */
[----:B-1----:R-:W-:-:S05]  /*66c0*/  @P1 IMAD.HI.U32 R58, R67, R58, RZ ;  /* 0x0000003a433a1227 */ /* 0x002fca00078e00ff */
[----:B------:R-:W-:-:S04]  /*66d0*/  @P1 SHF.R.U32.HI R67, RZ, R59, R58 ;  /* 0x0000003bff431219 */ /* 0x000fc8000001163a */
[----:B------:R-:W-:Y:S01]  /*66e0*/  LOP3.LUT R67, RZ, R67, RZ, 0x33, !PT ;  /* 0x00000043ff437212 */ /* 0x000fe200078e33ff */
[----:B------:R-:W-:Y:S06]  /*66f0*/  BRA `(.L_x_1105) ;  /* 0x0000000000147947 */ /* 0x000fec0003800000 */
.L_x_1104:
[----:B------:R-:W-:-:S05]  /*6700*/  IMAD.U32 R68, RZ, RZ, UR50 ;  /* 0x00000032ff447e24 */ /* 0x000fca000f8e00ff */
[----:B------:R-:W-:-:S13]  /*6710*/  ISETP.NE.AND P1, PT, R68, 0x1, PT ;  /* 0x000000014400780c */ /* 0x000fda0003f25270 */
[----:B------:R-:W1:Y:S02]  /*6720*/  @P1 LDC.64 R58, c[0x0][0x9e8] ;  /* 0x00027a00ff3a1b82 */ /* 0x000e640000000a00 */
[----:B-1----:R-:W-:-:S05]  /*6730*/  @P1 IMAD.HI.U32 R58, R67, R58, RZ ;  /* 0x0000003a433a1227 */ /* 0x002fca00078e00ff */
[----:B------:R-:W-:-:S07]  /*6740*/  @P1 SHF.R.U32.HI R67, RZ, R59, R58 ;  /* 0x0000003bff431219 */ /* 0x000fce000001163a */
.L_x_1105:
[----:B------:R-:W-:Y:S05]  /*6750*/  BSYNC B0 ;  /* 0x0000000000007941 */ /* 0x000fea0003800000 */
.L_x_1103:
[----:B------:R-:W-:-:S04]  /*6760*/  IMAD R58, R67, R68, -R180 ;  /* 0x00000044433a7224 */ /* 0x000fc800078e0ab4 */
[----:B------:R-:W-:-:S05]  /*6770*/  IMAD R58, R3, -0x2, R58 ;  /* 0xfffffffe033a7824 */ /* 0x000fca00078e023a */
[----:B------:R-:W-:Y:S02]  /*6780*/  VIADDMNMX R63, R58, R68, R63, PT ;  /* 0x000000443a3f7246 */ /* 0x000fe4000380013f */
[----:B------:R-:W-:-:S07]  /*6790*/  VIMNMX R65, R65, R58, !PT ;  /* 0x0000003a41417248 */ /* 0x000fce0007fe0100 */
.L_x_1102:
[----:B------:R-:W-:Y:S01]  /*67a0*/  ISETP.GT.AND P1, PT, R13, -0x1, PT ;  /* 0xffffffff0d00780c */ /* 0x000fe20003f24270 */
[----:B------:R-:W1:Y:S01]  /*67b0*/  SHFL.IDX PT, R182, R61, 0x1, 0x1c1f ;  /* 0x003c1f003db67f89 */ /* 0x000e6200000e0000 */
[----:B------:R-:W-:Y:S02]  /*67c0*/  UISETP.NE.AND UP0, UPT, UR41, URZ, UPT ;  /* 0x0000003f2900728c */ /* 0x000fe4000bf05270 */
[C---:B------:R-:W-:Y:S02]  /*67d0*/  ISETP.GT.AND P3, PT, R65.reuse, 0x8, P1 ;  /* 0x000000084100780c */ /* 0x040fe40000f64270 */
[----:B------:R-:W-:Y:S02]  /*67e0*/  ISETP.GT.AND P6, PT, R65, RZ, P1 ;  /* 0x000000ff4100720c */ /* 0x000fe40000fc4270 */
[----:B------:R-:W-:Y:S02]  /*67f0*/  ISETP.LT.OR P3, PT, R63, 0x9, P3 ;  /* 0x000000093f00780c */ /* 0x000fe40001f61670 */
[----:B------:R-:W-:-:S02]  /*6800*/  ISETP.GT.AND P2, PT, R65, 0x1, P1 ;  /* 0x000000014100780c */ /* 0x000fc40000f44270 */
[----:B0-----:R-:W-:Y:S02]  /*6810*/  FSEL R176, R152, -INF , !P3 ;  /* 0xff80000098b07808 */ /* 0x001fe40005800000 */
[----:B------:R-:W-:Y:S02]  /*6820*/  ISETP.GT.AND P3, PT, R65, 0x19, P1 ;  /* 0x000000194100780c */ /* 0x000fe40000f64270 */
[C---:B------:R-:W-:Y:S02]  /*6830*/  ISETP.LT.OR P6, PT, R63.reuse, 0x1, P6 ;  /* 0x000000013f00780c */ /* 0x040fe400037c1670 */
[C---:B------:R-:W-:Y:S02]  /*6840*/  ISETP.LT.OR P2, PT, R63.reuse, 0x2, P2 ;  /* 0x000000023f00780c */ /* 0x040fe40001741670 */
[----:B------:R-:W-:Y:S02]  /*6850*/  ISETP.LT.OR P3, PT, R63, 0x1a, P3 ;  /* 0x0000001a3f00780c */ /* 0x000fe40001f61670 */
[----:B------:R-:W-:-:S02]  /*6860*/  FSEL R160, R9, -INF , !P6 ;  /* 0xff80000009a07808 */ /* 0x000fc40007000000 */
[----:B------:R-:W-:Y:S02]  /*6870*/  FSEL R162, R10, -INF , !P2 ;  /* 0xff8000000aa27808 */ /* 0x000fe40005000000 */
[C---:B------:R-:W-:Y:S02]  /*6880*/  ISETP.GT.AND P5, PT, R65.reuse, 0x9, P1 ;  /* 0x000000094100780c */ /* 0x040fe40000fa4270 */
[C---:B------:R-:W-:Y:S02]  /*6890*/  ISETP.GT.AND P4, PT, R65.reuse, 0x10, P1 ;  /* 0x000000104100780c */ /* 0x040fe40000f84270 */
[C---:B------:R-:W-:Y:S02]  /*68a0*/  ISETP.GT.AND P6, PT, R65.reuse, 0x11, P1 ;  /* 0x000000114100780c */ /* 0x040fe40000fc4270 */
[----:B------:R-:W-:Y:S02]  /*68b0*/  ISETP.GT.AND P2, PT, R65, 0x18, P1 ;  /* 0x000000184100780c */ /* 0x000fe40000f44270 */
[----:B------:R-:W-:Y:S01]  /*68c0*/  FSEL R174, R37, -INF , !P3 ;  /* 0xff80000025ae7808 */ /* 0x000fe20005800000 */
[----:B-1----:R-:W-:Y:S01]  /*68d0*/  IMAD.IADD R37, R79, 0x1, R182 ;  /* 0x000000014f257824 */ /* 0x002fe200078e02b6 */
[----:B------:R-:W-:-:S02]  /*68e0*/  ISETP.GT.AND P3, PT, R65, 0x30, P1 ;  /* 0x000000304100780c */ /* 0x000fc40000f64270 */
[C---:B------:R-:W-:Y:S02]  /*68f0*/  ISETP.LT.OR P5, PT, R63.reuse, 0xa, P5 ;  /* 0x0000000a3f00780c */ /* 0x040fe40002fa1670 */
[C---:B------:R-:W-:Y:S02]  /*6900*/  ISETP.LT.OR P4, PT, R63.reuse, 0x11, P4 ;  /* 0x000000113f00780c */ /* 0x040fe40002781670 */
[C---:B------:R-:W-:Y:S02]  /*6910*/  ISETP.LT.OR P6, PT, R63.reuse, 0x12, P6 ;  /* 0x000000123f00780c */ /* 0x040fe400037c1670 */
[C---:B------:R-:W-:Y:S02]  /*6920*/  ISETP.LT.OR P2, PT, R63.reuse, 0x19, P2 ;  /* 0x000000193f00780c */ /* 0x040fe40001741670 */
[----:B------:R-:W-:Y:S02]  /*6930*/  ISETP.LT.OR P3, PT, R63, 0x31, P3 ;  /* 0x000000313f00780c */ /* 0x000fe40001f61670 */
[----:B------:R-:W-:-:S02]  /*6940*/  FSEL R170, R153, -INF , !P5 ;  /* 0xff80000099aa7808 */ /* 0x000fc40006800000 */
[----:B------:R-:W-:Y:S02]  /*6950*/  FSEL R168, R154, -INF , !P4 ;  /* 0xff8000009aa87808 */ /* 0x000fe40006000000 */
[----:B------:R-:W-:Y:S02]  /*6960*/  FSEL R184, R155, -INF , !P6 ;  /* 0xff8000009bb87808 */ /* 0x000fe40007000000 */
[----:B------:R-:W-:Y:S02]  /*6970*/  FSEL R178, R156, -INF , !P2 ;  /* 0xff8000009cb27808 */ /* 0x000fe40005000000 */
[C---:B------:R-:W-:Y:S02]  /*6980*/  ISETP.GT.AND P5, PT, R65.reuse, 0x20, P1 ;  /* 0x000000204100780c */ /* 0x040fe40000fa4270 */
[C---:B------:R-:W-:Y:S02]  /*6990*/  ISETP.GT.AND P4, PT, R65.reuse, 0x21, P1 ;  /* 0x000000214100780c */ /* 0x040fe40000f84270 */
[----:B------:R-:W-:-:S02]  /*69a0*/  ISETP.GT.AND P6, PT, R65, 0x28, P1 ;  /* 0x000000284100780c */ /* 0x000fc40000fc4270 */
[C---:B------:R-:W-:Y:S02]  /*69b0*/  ISETP.GT.AND P2, PT, R65.reuse, 0x29, P1 ;  /* 0x000000294100780c */ /* 0x040fe40000f44270 */
[----:B------:R-:W-:Y:S02]  /*69c0*/  FSEL R86, R48, -INF , !P3 ;  /* 0xff80000030567808 */ /* 0x000fe40005800000 */
[----:B------:R-:W-:Y:S02]  /*69d0*/  ISETP.GT.AND P3, PT, R65, 0x41, P1 ;  /* 0x000000414100780c */ /* 0x000fe40000f64270 */
[C---:B------:R-:W-:Y:S02]  /*69e0*/  ISETP.LT.OR P5, PT, R63.reuse, 0x21, P5 ;  /* 0x000000213f00780c */ /* 0x040fe40002fa1670 */
[C---:B------:R-:W-:Y:S02]  /*69f0*/  ISETP.LT.OR P4, PT, R63.reuse, 0x22, P4 ;  /* 0x000000223f00780c */ /* 0x040fe40002781670 */
[----:B------:R-:W-:-:S02]  /*6a00*/  ISETP.LT.OR P6, PT, R63, 0x29, P6 ;  /* 0x000000293f00780c */ /* 0x000fc400037c1670 */
[C---:B------:R-:W-:Y:S02]  /*6a10*/  ISETP.LT.OR P2, PT, R63.reuse, 0x2a, P2 ;  /* 0x0000002a3f00780c */ /* 0x040fe40001741670 */
[----:B------:R-:W-:Y:S02]  /*6a20*/  ISETP.LT.OR P3, PT, R63, 0x42, P3 ;  /* 0x000000423f00780c */ /* 0x000fe40001f61670 */
[----:B------:R-:W-:Y:S02]  /*6a30*/  FSEL R172, R157, -INF , !P5 ;  /* 0xff8000009dac7808 */ /* 0x000fe40006800000 */
[----:B------:R-:W-:Y:S02]  /*6a40*/  FSEL R166, R158, -INF , !P4 ;  /* 0xff8000009ea67808 */ /* 0x000fe40006000000 */
[----:B------:R-:W-:Y:S02]  /*6a50*/  FSEL R164, R44, -INF , !P6 ;  /* 0xff8000002ca47808 */ /* 0x000fe40007000000 */
[----:B------:R-:W-:Y:S01]  /*6a60*/  FSEL R152, R45, -INF , !P2 ;  /* 0xff8000002d987808 */ /* 0x000fe20005000000 */
[----:B------:R-:W-:Y:S01]  /*6a70*/  IMAD.IADD R45, R83, 0x1, R182 ;  /* 0x00000001532d7824 */ /* 0x000fe200078e02b6 */
[----:B------:R-:W-:-:S02]  /*6a80*/  ISETP.GT.AND P5, PT, R65, 0x31, P1 ;  /* 0x000000314100780c */ /* 0x000fc40000fa4270 */
[C---:B------:R-:W-:Y:S02]  /*6a90*/  ISETP.GT.AND P4, PT, R65.reuse, 0x38, P1 ;  /* 0x000000384100780c */ /* 0x040fe40000f84270 */
[C---:B------:R-:W-:Y:S02]  /*6aa0*/  ISETP.GT.AND P6, PT, R65.reuse, 0x39, P1 ;  /* 0x000000394100780c */ /* 0x040fe40000fc4270 */
[C---:B------:R-:W-:Y:S02]  /*6ab0*/  ISETP.GT.AND P2, PT, R65.reuse, 0x40, P1 ;  /* 0x000000404100780c */ /* 0x040fe40000f44270 */
[----:B------:R-:W-:Y:S02]  /*6ac0*/  FSEL R76, R54, -INF , !P3 ;  /* 0xff800000364c7808 */ /* 0x000fe40005800000 */
[----:B------:R-:W-:Y:S02]  /*6ad0*/  ISETP.GT.AND P3, PT, R65, 0x58, P1 ;  /* 0x000000584100780c */ /* 0x000fe40000f64270 */
[----:B------:R-:W-:-:S02]  /*6ae0*/  ISETP.LT.OR P5, PT, R63, 0x32, P5 ;  /* 0x000000323f00780c */ /* 0x000fc40002fa1670 */
[C---:B------:R-:W-:Y:S02]  /*6af0*/  ISETP.LT.OR P4, PT, R63.reuse, 0x39, P4 ;  /* 0x000000393f00780c */ /* 0x040fe40002781670 */
[C---:B------:R-:W-:Y:S02]  /*6b00*/  ISETP.LT.OR P6, PT, R63.reuse, 0x3a, P6 ;  /* 0x0000003a3f00780c */ /* 0x040fe400037c1670 */
[C---:B------:R-:W-:Y:S02]  /*6b10*/  ISETP.LT.OR P2, PT, R63.reuse, 0x41, P2 ;  /* 0x000000413f00780c */ /* 0x040fe40001741670 */
[----:B------:R-:W-:Y:S02]  /*6b20*/  ISETP.LT.OR P3, PT, R63, 0x59, P3 ;  /* 0x000000593f00780c */ /* 0x000fe40001f61670 */
[----:B------:R-:W-:Y:S02]  /*6b30*/  FSEL R84, R159, -INF , !P5 ;  /* 0xff8000009f547808 */ /* 0x000fe40006800000 */
[----:B------:R-:W-:-:S02]  /*6b40*/  FSEL R82, R51, -INF , !P4 ;  /* 0xff80000033527808 */ /* 0x000fc40006000000 */
[----:B------:R-:W-:Y:S02]  /*6b50*/  FSEL R80, R52, -INF , !P6 ;  /* 0xff80000034507808 */ /* 0x000fe40007000000 */
[----:B------:R-:W-:Y:S02]  /*6b60*/  FSEL R78, R53, -INF , !P2 ;  /* 0xff800000354e7808 */ /* 0x000fe40005000000 */
[C---:B------:R-:W-:Y:S02]  /*6b70*/  ISETP.GT.AND P5, PT, R65.reuse, 0x48, P1 ;  /* 0x000000484100780c */ /* 0x040fe40000fa4270 */
[C---:B------:R-:W-:Y:S02]  /*6b80*/  ISETP.GT.AND P4, PT, R65.reuse, 0x49, P1 ;  /* 0x000000494100780c */ /* 0x040fe40000f84270 */
[C---:B------:R-:W-:Y:S02]  /*6b90*/  ISETP.GT.AND P6, PT, R65.reuse, 0x50, P1 ;  /* 0x000000504100780c */ /* 0x040fe40000fc4270 */
[----:B------:R-:W-:-:S02]  /*6ba0*/  ISETP.GT.AND P2, PT, R65, 0x51, P1 ;  /* 0x000000514100780c */ /* 0x000fc40000f44270 */
[----:B------:R-:W-:Y:S02]  /*6bb0*/  FSEL R66, R66, -INF , !P3 ;  /* 0xff80000042427808 */ /* 0x000fe40005800000 */
[----:B------:R-:W-:Y:S02]  /*6bc0*/  ISETP.GT.AND P3, PT, R65, 0x69, P1 ;  /* 0x000000694100780c */ /* 0x000fe40000f64270 */
[C---:B------:R-:W-:Y:S02]  /*6bd0*/  ISETP.LT.OR P5, PT, R63.reuse, 0x49, P5 ;  /* 0x000000493f00780c */ /* 0x040fe40002fa1670 */
[C---:B------:R-:W-:Y:S02]  /*6be0*/  ISETP.LT.OR P4, PT, R63.reuse, 0x4a, P4 ;  /* 0x0000004a3f00780c */ /* 0x040fe40002781670 */
[C---:B------:R-:W-:Y:S02]  /*6bf0*/  ISETP.LT.OR P6, PT, R63.reuse, 0x51, P6 ;  /* 0x000000513f00780c */ /* 0x040fe400037c1670 */
[----:B------:R-:W-:-:S02]  /*6c00*/  ISETP.LT.OR P2, PT, R63, 0x52, P2 ;  /* 0x000000523f00780c */ /* 0x000fc40001741670 */
[----:B------:R-:W-:Y:S02]  /*6c10*/  ISETP.LT.OR P3, PT, R63, 0x6a, P3 ;  /* 0x0000006a3f00780c */ /* 0x000fe40001f61670 */
[----:B------:R-:W-:Y:S02]  /*6c20*/  FSEL R74, R55, -INF , !P5 ;  /* 0xff800000374a7808 */ /* 0x000fe40006800000 */
[----:B------:R-:W-:Y:S02]  /*6c30*/  FSEL R72, R56, -INF , !P4 ;  /* 0xff80000038487808 */ /* 0x000fe40006000000 */
[----:B------:R-:W-:Y:S02]  /*6c40*/  FSEL R68, R57, -INF , !P6 ;  /* 0xff80000039447808 */ /* 0x000fe40007000000 */
[----:B------:R-:W-:Y:S02]  /*6c50*/  FSEL R70, R60, -INF , !P2 ;  /* 0xff8000003c467808 */ /* 0x000fe40005000000 */
[----:B------:R-:W-:-:S02]  /*6c60*/  ISETP.GT.AND P5, PT, R65, 0x59, P1 ;  /* 0x000000594100780c */ /* 0x000fc40000fa4270 */
[C---:B------:R-:W-:Y:S02]  /*6c70*/  ISETP.GT.AND P4, PT, R65.reuse, 0x60, P1 ;  /* 0x000000604100780c */ /* 0x040fe40000f84270 */
[C---:B------:R-:W-:Y:S02]  /*6c80*/  ISETP.GT.AND P6, PT, R65.reuse, 0x61, P1 ;  /* 0x000000614100780c */ /* 0x040fe40000fc4270 */
[----:B------:R-:W-:Y:S02]  /*6c90*/  ISETP.GT.AND P2, PT, R65, 0x68, P1 ;  /* 0x000000684100780c */ /* 0x000fe40000f44270 */
[----:B------:R-:W-:Y:S02]  /*6ca0*/  FSEL R58, R77, -INF , !P3 ;  /* 0xff8000004d3a7808 */ /* 0x000fe40005800000 */
[----:B------:R-:W-:Y:S02]  /*6cb0*/  PLOP3.LUT P3, PT, PT, PT, UP0, 0x40, 0x0 ;  /* 0x000000000000781c */ /* 0x000fe40003f6e808 */
[----:B------:R-:W-:-:S02]  /*6cc0*/  ISETP.LT.OR P5, PT, R63, 0x5a, P5 ;  /* 0x0000005a3f00780c */ /* 0x000fc40002fa1670 */
[C---:B------:R-:W-:Y:S02]  /*6cd0*/  ISETP.LT.OR P4, PT, R63.reuse, 0x61, P4 ;  /* 0x000000613f00780c */ /* 0x040fe40002781670 */
[C---:B------:R-:W-:Y:S02]  /*6ce0*/  ISETP.LT.OR P6, PT, R63.reuse, 0x62, P6 ;  /* 0x000000623f00780c */ /* 0x040fe400037c1670 */
[----:B------:R-:W-:Y:S02]  /*6cf0*/  ISETP.LT.OR P2, PT, R63, 0x69, P2 ;  /* 0x000000693f00780c */ /* 0x000fe40001741670 */
[----:B------:R-:W-:Y:S02]  /*6d00*/  FSEL R64, R64, -INF , !P5 ;  /* 0xff80000040407808 */ /* 0x000fe40006800000 */
[----:B------:R-:W-:Y:S02]  /*6d10*/  FSEL R62, R62, -INF , !P4 ;  /* 0xff8000003e3e7808 */ /* 0x000fe40006000000 */
[----:B------:R-:W-:-:S02]  /*6d20*/  FSEL R60, R73, -INF , !P6 ;  /* 0xff800000493c7808 */ /* 0x000fc40007000000 */
[----:B------:R-:W-:Y:S02]  /*6d30*/  FSEL R54, R69, -INF , !P2 ;  /* 0xff80000045367808 */ /* 0x000fe40005000000 */
[C---:B------:R-:W-:Y:S02]  /*6d40*/  ISETP.GT.AND P5, PT, R65.reuse, 0x70, P1 ;  /* 0x000000704100780c */ /* 0x040fe40000fa4270 */
[C---:B------:R-:W-:Y:S02]  /*6d50*/  ISETP.GT.AND P4, PT, R65.reuse, 0x71, P1 ;  /* 0x000000714100780c */ /* 0x040fe40000f84270 */
[C---:B------:R-:W-:Y:S02]  /*6d60*/  ISETP.GT.AND P6, PT, R65.reuse, 0x78, P1 ;  /* 0x000000784100780c */ /* 0x040fe40000fc4270 */
[----:B------:R-:W-:Y:S02]  /*6d70*/  ISETP.GT.AND P2, PT, R65, 0x79, P1 ;  /* 0x000000794100780c */ /* 0x000fe40000f44270 */
[----:B------:R-:W-:-:S02]  /*6d80*/  ISETP.LT.OR P5, PT, R63, 0x71, P5 ;  /* 0x000000713f00780c */ /* 0x000fc40002fa1670 */
[C---:B------:R-:W-:Y:S02]  /*6d90*/  ISETP.LT.OR P4, PT, R63.reuse, 0x72, P4 ;  /* 0x000000723f00780c */ /* 0x040fe40002781670 */
[C---:B------:R-:W-:Y:S02]  /*6da0*/  ISETP.LT.OR P6, PT, R63.reuse, 0x79, P6 ;  /* 0x000000793f00780c */ /* 0x040fe400037c1670 */
[----:B------:R-:W-:Y:S02]  /*6db0*/  ISETP.LT.OR P2, PT, R63, 0x7a, P2 ;  /* 0x0000007a3f00780c */ /* 0x000fe40001741670 */
[----:B------:R-:W-:Y:S02]  /*6dc0*/  FSEL R56, R71, -INF , !P5 ;  /* 0xff80000047387808 */ /* 0x000fe40006800000 */
[----:B------:R-:W-:Y:S02]  /*6dd0*/  FSEL R52, R81, -INF , !P4 ;  /* 0xff80000051347808 */ /* 0x000fe40006000000 */
[----:B------:R-:W-:-:S02]  /*6de0*/  FSEL R48, R75, -INF , !P6 ;  /* 0xff8000004b307808 */ /* 0x000fc40007000000 */
[----:B------:R-:W-:Y:S01]  /*6df0*/  FSEL R44, R85, -INF , !P2 ;  /* 0xff800000552c7808 */ /* 0x000fe20005000000 */
[----:B------:R-:W-:Y:S06]  /*6e00*/  @P3 BRA `(.L_x_1106) ;  /* 0x00000000005c3947 */ /* 0x000fec0003800000 */
        /* <DEDUP_REMOVED lines=8> */
[----:B------:R-:W0:Y:S02]  /*6e90*/  @P2 LDC.64 R154, c[0x0][0x9e8] ;  /* 0x00027a00ff9a2b82 */ /* 0x000e240000000a00 */
[----:B0-----:R-:W-:-:S05]  /*6ea0*/  @P2 IMAD.HI.U32 R154, R9, R154, RZ ;  /* 0x0000009a099a2227 */ /* 0x001fca00078e00ff */
[----:B------:R-:W-:-:S04]  /*6eb0*/  @P2 SHF.R.U32.HI R9, RZ, R155, R154 ;  /* 0x0000009bff092219 */ /* 0x000fc8000001169a */
[----:B------:R-:W-:Y:S01]  /*6ec0*/  LOP3.LUT R9, RZ, R9, RZ, 0x33, !PT ;  /* 0x00000009ff097212 */ /* 0x000fe200078e33ff */
[----:B------:R-:W-:Y:S06]  /*6ed0*/  BRA `(.L_x_1109) ;  /* 0x0000000000147947 */ /* 0x000fec0003800000 */
.L_x_1108:
[----:B------:R-:W-:-:S05]  /*6ee0*/  IMAD.U32 R51, RZ, RZ, UR50 ;  /* 0x00000032ff337e24 */ /* 0x000fca000f8e00ff */
[----:B------:R-:W-:-:S13]  /*6ef0*/  ISETP.NE.AND P2, PT, R51, 0x1, PT ;  /* 0x000000013300780c */ /* 0x000fda0003f45270 */
[----:B------:R-:W0:Y:S02]  /*6f00*/  @P2 LDC.64 R154, c[0x0][0x9e8] ;  /* 0x00027a00ff9a2b82 */ /* 0x000e240000000a00 */
[----:B0-----:R-:W-:-:S05]  /*6f10*/  @P2 IMAD.HI.U32 R10, R9, R154, RZ ;  /* 0x0000009a090a2227 */ /* 0x001fca00078e00ff */
[----:B------:R-:W-:-:S07]  /*6f20*/  @P2 SHF.R.U32.HI R9, RZ, R155, R10 ;  /* 0x0000009bff092219 */ /* 0x000fce000001160a */
.L_x_1109:
[----:B------:R-:W-:Y:S05]  /*6f30*/  BSYNC B0 ;  /* 0x0000000000007941 */ /* 0x000fea0003800000 */
.L_x_1107:
[----:B------:R-:W-:-:S04]  /*6f40*/  IMAD R10, R9, R51, -R180 ;  /* 0x00000033090a7224 */ /* 0x000fc800078e0ab4 */
[----:B------:R-:W-:-:S05]  /*6f50*/  IMAD R10, R3, -0x2, R10 ;  /* 0xfffffffe030a7824 */ /* 0x000fca00078e020a */
[----:B------:R-:W-:Y:S02]  /*6f60*/  VIADDMNMX R37, R10, R51, R37, PT ;  /* 0x000000330a257246 */ /* 0x000fe40003800125 */
[----:B------:R-:W-:-:S07]  /*6f70*/  VIMNMX R45, R45, R10, !PT ;  /* 0x0000000a2d2d7248 */ /* 0x000fce0007fe0100 */
.L_x_1106:
[----:B------:R-:W-:Y:S02]  /*6f80*/  FMNMX.FTZ R9, R160, R11, !PT ;  /* 0x0000000ba0097209 */ /* 0x000fe40007810000 */
[C---:B------:R-:W-:Y:S02]  /*6f90*/  ISETP.GT.AND P6, PT, R45.reuse, 0x1, P1 ;  /* 0x000000012d00780c */ /* 0x040fe40000fc4270 */
[----:B------:R-:W-:Y:S02]  /*6fa0*/  FMNMX.FTZ R9, R162, R9, !PT ;  /* 0x00000009a2097209 */ /* 0x000fe40007810000 */
[----:B------:R-:W-:Y:S02]  /*6fb0*/  ISETP.GT.AND P5, PT, R45, 0x10, P1 ;  /* 0x000000102d00780c */ /* 0x000fe40000fa4270 */
[----:B------:R-:W-:Y:S02]  /*6fc0*/  FMNMX.FTZ R9, R176, R9, !PT ;  /* 0x00000009b0097209 */ /* 0x000fe40007810000 */
[----:B------:R-:W-:-:S02]  /*6fd0*/  ISETP.LT.OR P6, PT, R37, 0x2, P6 ;  /* 0x000000022500780c */ /* 0x000fc400037c1670 */
[----:B------:R-:W-:Y:S02]  /*6fe0*/  FMNMX.FTZ R9, R170, R9, !PT ;  /* 0x00000009aa097209 */ /* 0x000fe40007810000 */
[----:B------:R-:W-:Y:S02]  /*6ff0*/  ISETP.LT.OR P5, PT, R37, 0x11, P5 ;  /* 0x000000112500780c */ /* 0x000fe40002fa1670 */
[----:B------:R-:W-:Y:S02]  /*7000*/  FMNMX.FTZ R9, R168, R9, !PT ;  /* 0x00000009a8097209 */ /* 0x000fe40007810000 */
[----:B------:R-:W-:Y:S02]  /*7010*/  FSEL R154, R15, -INF , !P6 ;  /* 0xff8000000f9a7808 */ /* 0x000fe40007000000 */
[----:B------:R-:W-:Y:S02]  /*7020*/  FMNMX.FTZ R9, R184, R9, !PT ;  /* 0x00000009b8097209 */ /* 0x000fe40007810000 */
[----:B------:R-:W-:-:S02]  /*7030*/  FSEL R158, R19, -INF , !P5 ;  /* 0xff800000139e7808 */ /* 0x000fc40006800000 */
[----:B------:R-:W-:Y:S02]  /*7040*/  FMNMX.FTZ R9, R178, R9, !PT ;  /* 0x00000009b2097209 */ /* 0x000fe40007810000 */
[----:B------:R-:W-:Y:S02]  /*7050*/  ISETP.GT.AND P5, PT, R45, 0x20, P1 ;  /* 0x000000202d00780c */ /* 0x000fe40000fa4270 */
[----:B------:R-:W-:Y:S02]  /*7060*/  FMNMX.FTZ R9, R174, R9, !PT ;  /* 0x00000009ae097209 */ /* 0x000fe40007810000 */
[----:B------:R-:W-:Y:S02]  /*7070*/  ISETP.LT.OR P5, PT, R37, 0x21, P5 ;  /* 0x000000212500780c */ /* 0x000fe40002fa1670 */
[----:B------:R-:W-:Y:S02]  /*7080*/  FMNMX.FTZ R9, R172, R9, !PT ;  /* 0x00000009ac097209 */ /* 0x000fe40007810000 */
[----:B------:R-:W-:-:S02]  /*7090*/  ISETP.GT.AND P3, PT, R45, 0x8, P1 ;  /* 0x000000082d00780c */ /* 0x000fc40000f64270 */
[----:B------:R-:W-:Y:S02]  /*70a0*/  FMNMX.FTZ R9, R166, R9, !PT ;  /* 0x00000009a6097209 */ /* 0x000fe40007810000 */
[----:B------:R-:W-:Y:S02]  /*70b0*/  ISETP.LT.OR P3, PT, R37, 0x9, P3 ;  /* 0x000000092500780c */ /* 0x000fe40001f61670 */
[----:B------:R-:W-:Y:S02]  /*70c0*/  FMNMX.FTZ R9, R164, R9, !PT ;  /* 0x00000009a4097209 */ /* 0x000fe40007810000 */
[----:B------:R-:W-:Y:S02]  /*70d0*/  ISETP.GT.AND P4, PT, R45, 0x9, P1 ;  /* 0x000000092d00780c */ /* 0x000fe40000f84270 */
[----:B------:R-:W-:Y:S02]  /*70e0*/  FMNMX.FTZ R9, R152, R9, !PT ;  /* 0x0000000998097209 */ /* 0x000fe40007810000 */
[----:B------:R-:W-:-:S02]  /*70f0*/  FSEL R18, R18, -INF , !P3 ;  /* 0xff80000012127808 */ /* 0x000fc40005800000 */
[----:B------:R-:W-:Y:S02]  /*7100*/  FMNMX.FTZ R9, R86, R9, !PT ;  /* 0x0000000956097209 */ /* 0x000fe40007810000 */
[----:B------:R-:W-:Y:S02]  /*7110*/  ISETP.GT.AND P3, PT, R45, 0x18, P1 ;  /* 0x000000182d00780c */ /* 0x000fe40000f64270 */
[----:B------:R-:W-:Y:S02]  /*7120*/  FMNMX.FTZ R9, R84, R9, !PT ;  /* 0x0000000954097209 */ /* 0x000fe40007810000 */
[C---:B------:R-:W-:Y:S02]  /*7130*/  ISETP.LT.OR P4, PT, R37.reuse, 0xa, P4 ;  /* 0x0000000a2500780c */ /* 0x040fe40002781670 */
[----:B------:R-:W-:Y:S02]  /*7140*/  FMNMX.FTZ R9, R82, R9, !PT ;  /* 0x0000000952097209 */ /* 0x000fe40007810000 */
[----:B------:R-:W-:-:S02]  /*7150*/  ISETP.LT.OR P3, PT, R37, 0x19, P3 ;  /* 0x000000192500780c */ /* 0x000fc40001f61670 */
[----:B------:R-:W-:Y:S02]  /*7160*/  FMNMX.FTZ R9, R80, R9, !PT ;  /* 0x0000000950097209 */ /* 0x000fe40007810000 */
[----:B------:R-:W-:Y:S02]  /*7170*/  ISETP.GT.AND P2, PT, R45, 0x11, P1 ;  /* 0x000000112d00780c */ /* 0x000fe40000f44270 */
[----:B------:R-:W-:Y:S02]  /*7180*/  FMNMX.FTZ R9, R78, R9, !PT ;  /* 0x000000094e097209 */ /* 0x000fe40007810000 */
[----:B------:R-:W-:Y:S02]  /*7190*/  FSEL R156, R17, -INF , !P4 ;  /* 0xff800000119c7808 */ /* 0x000fe40006000000 */
        /* <DEDUP_REMOVED lines=15> */
[C---:B------:R-:W-:Y:S02]  /*7290*/  ISETP.GT.AND P4, PT, R45.reuse, 0x29, P1 ;  /* 0x000000292d00780c */ /* 0x040fe40000f84270 */
[----:B------:R-:W-:Y:S02]  /*72a0*/  FMNMX.FTZ R9, R60, R9, !PT ;  /* 0x000000093c097209 */ /* 0x000fe40007810000 */
[----:B------:R-:W-:Y:S02]  /*72b0*/  FSEL R24, R24, -INF , !P2 ;  /* 0xff80000018187808 */ /* 0x000fe40005000000 */
[----:B------:R-:W-:Y:S02]  /*72c0*/  FMNMX.FTZ R9, R54, R9, !PT ;  /* 0x0000000936097209 */ /* 0x000fe40007810000 */
[----:B------:R-:W-:-:S02]  /*72d0*/  ISETP.GT.AND P2, PT, R45, 0x30, P1 ;  /* 0x000000302d00780c */ /* 0x000fc40000f44270 */
[----:B------:R-:W-:Y:S02]  /*72e0*/  FMNMX.FTZ R9, R58, R9, !PT ;  /* 0x000000093a097209 */ /* 0x000fe40007810000 */
[C---:B------:R-:W-:Y:S02]  /*72f0*/  ISETP.LT.OR P4, PT, R37.reuse, 0x2a, P4 ;  /* 0x0000002a2500780c */ /* 0x040fe40002781670 */
[----:B------:R-:W-:Y:S02]  /*7300*/  FMNMX.FTZ R9, R56, R9, !PT ;  /* 0x0000000938097209 */ /* 0x000fe40007810000 */
[----:B------:R-:W-:Y:S02]  /*7310*/  ISETP.LT.OR P2, PT, R37, 0x31, P2 ;  /* 0x000000312500780c */ /* 0x000fe40001741670 */
[----:B------:R-:W-:-:S04]  /*7320*/  FMNMX.FTZ R9, R52, R9, !PT ;  /* 0x0000000934097209 */ /* 0x000fc80007810000 */
[----:B------:R-:W-:-:S04]  /*7330*/  FMNMX.FTZ R9, R48, R9, !PT ;  /* 0x0000000930097209 */ /* 0x000fc80007810000 */
[----:B------:R-:W-:Y:S02]  /*7340*/  FMNMX.FTZ R51, R44, R9, !PT ;  /* 0x000000092c337209 */ /* 0x000fe40007810000 */
[----:B------:R-:W0:Y:S03]  /*7350*/  LDC R9, c[0x0][0x988] ;  /* 0x00026200ff097b82 */ /* 0x000e260000000800 */
[----:B------:R-:W1:Y:S02]  /*7360*/  SHFL.BFLY PT, R10, R51, 0x2, 0x1f ;  /* 0x0c401f00330a7f89 */ /* 0x000e6400000e0000 */
[----:B-1----:R-:W-:-:S05]  /*7370*/  FMNMX.FTZ R53, R51, R10, !PT ;  /* 0x0000000a33357209 */ /* 0x002fca0007810000 */
[----:B------:R-:W1:Y:S02]  /*7380*/  SHFL.BFLY PT, R10, R53, 0x1, 0x1f ;  /* 0x0c201f00350a7f89 */ /* 0x000e6400000e0000 */
[----:B-1----:R-:W-:-:S04]  /*7390*/  FMNMX.FTZ R10, R53, R10, !PT ;  /* 0x0000000a350a7209 */ /* 0x002fc80007810000 */
[C---:B------:R-:W-:Y:S01]  /*73a0*/  FSETP.NEU.FTZ.AND P6, PT, R10.reuse, -INF , PT ;  /* 0xff8000000a00780b */ /* 0x040fe20003fdd000 */
[----:B0-----:R-:W-:-:S05]  /*73b0*/  FMUL.FTZ R51, R10, R9 ;  /* 0x000000090a337220 */ /* 0x001fca0000410000 */
[----:B------:R-:W-:-:S05]  /*73c0*/  FSEL R51, R51, RZ, P6 ;  /* 0x000000ff33337208 */ /* 0x000fca0003000000 */
[-CC-:B------:R-:W-:Y:S01]  /*73d0*/  FFMA.FTZ R15, R162, R9.reuse, -R51.reuse ;  /* 0x00000009a20f7223 */ /* 0x180fe20000010833 */
[----:B------:R-:W-:Y:S01]  /*73e0*/  FSEL R162, R23, -INF , !P5 ;  /* 0xff80000017a27808 */ /* 0x000fe20006800000 */
[-CC-:B------:R-:W-:Y:S01]  /*73f0*/  FFMA.FTZ R180, R160, R9.reuse, -R51.reuse ;  /* 0x00000009a0b47223 */ /* 0x180fe20000010833 */
[----:B------:R-:W-:Y:S01]  /*7400*/  ISETP.GT.AND P5, PT, R45, RZ, P1 ;  /* 0x000000ff2d00720c */ /* 0x000fe20000fa4270 */
[-CC-:B------:R-:W-:Y:S01]  /*7410*/  FFMA.FTZ R182, R176, R9.reuse, -R51.reuse ;  /* 0x00000009b0b67223 */ /* 0x180fe20000010833 */
[----:B------:R-:W-:Y:S01]  /*7420*/  FSEL R160, R21, -INF , !P3 ;  /* 0xff80000015a07808 */ /* 0x000fe20005800000 */
[-CC-:B------:R-:W-:Y:S01]  /*7430*/  FFMA.FTZ R176, R168, R9.reuse, -R51.reuse ;  /* 0x00000009a8b07223 */ /* 0x180fe20000010833 */
[----:B------:R-:W-:Y:S01]  /*7440*/  ISETP.LT.OR P5, PT, R37, 0x1, P5 ;  /* 0x000000012500780c */ /* 0x000fe20002fa1670 */
[-CC-:B------:R-:W-:Y:S01]  /*7450*/  FFMA.FTZ R17, R170, R9.reuse, -R51.reuse ;  /* 0x00000009aa117223 */ /* 0x180fe20000010833 */
[----:B------:R-:W-:Y:S01]  /*7460*/  ISETP.GT.AND P3, PT, R45, 0x28, P1 ;  /* 0x000000282d00780c */ /* 0x000fe20000f64270 */
[-CC-:B------:R-:W-:Y:S01]  /*7470*/  FFMA.FTZ R174, R174, R9.reuse, -R51.reuse ;  /* 0x00000009aeae7223 */ /* 0x180fe20000010833 */
[----:B------:R-:W-:Y:S01]  /*7480*/  FSEL R53, R14, -INF , !P5 ;  /* 0xff8000000e357808 */ /* 0x000fe20006800000 */
[-CC-:B------:R-:W-:Y:S01]  /*7490*/  FFMA.FTZ R14, R184, R9.reuse, -R51.reuse ;  /* 0x00000009b80e7223 */ /* 0x180fe20000010833 */
[----:B------:R-:W-:Y:S01]  /*74a0*/  ISETP.LT.OR P3, PT, R37, 0x29, P3 ;  /* 0x000000292500780c */ /* 0x000fe20001f61670 */
[-CC-:B------:R-:W-:Y:S01]  /*74b0*/  FFMA.FTZ R152, R152, R9.reuse, -R51.reuse ;  /* 0x0000000998987223 */ /* 0x180fe20000010833 */
[----:B------:R-:W-:Y:S01]  /*74c0*/  FMNMX.FTZ R19, R53, R12, !PT ;  /* 0x0000000c35137209 */ /* 0x000fe20007810000 */
[--C-:B------:R-:W-:Y:S01]  /*74d0*/  FFMA.FTZ R48, R48, R9, -R51.reuse ;  /* 0x0000000930307223 */ /* 0x100fe20000010833 */
[----:B------:R-:W-:Y:S01]  /*74e0*/  FSEL R26, R26, -INF , !P3 ;  /* 0xff8000001a1a7808 */ /* 0x000fe20005800000 */
[----:B------:R-:W-:Y:S01]  /*74f0*/  MUFU.EX2 R180, R180 ;  /* 0x000000b400b47308 */ /* 0x000fe20000000800 */
[----:B------:R-:W-:Y:S01]  /*7500*/  FMNMX.FTZ R19, R154, R19, !PT ;  /* 0x000000139a137209 */ /* 0x000fe20007810000 */
[-CC-:B------:R-:W-:Y:S01]  /*7510*/  FFMA.FTZ R178, R178, R9.reuse, -R51.reuse ;  /* 0x00000009b2b27223 */ /* 0x180fe20000010833 */
[----:B------:R-:W-:Y:S01]  /*7520*/  ISETP.GT.AND P3, PT, R45, 0x31, P1 ;  /* 0x000000312d00780c */ /* 0x000fe20000f64270 */
[--C-:B------:R-:W-:Y:S01]  /*7530*/  FFMA.FTZ R172, R172, R9, -R51.reuse ;  /* 0x00000009acac7223 */ /* 0x100fe20000010833 */
        /* <DEDUP_REMOVED lines=11> */
[----:B------:R0:W-:Y:S01]  /*75f0*/  MUFU.EX2 R19, R14 ;  /* 0x0000000e00137308 */ /* 0x0001e20000000800 */
[----:B------:R-:W-:Y:S01]  /*7600*/  FMNMX.FTZ R21, R20, R21, !PT ;  /* 0x0000001514157209 */ /* 0x000fe20007810000 */
[----:B------:R-:W-:Y:S01]  /*7610*/  FFMA.FTZ R44, R44, R9, -R51 ;  /* 0x000000092c2c7223 */ /* 0x000fe20000010833 */
[----:B------:R-:W-:-:S02]  /*7620*/  ISETP.LT.OR P3, PT, R37, 0x32, P3 ;  /* 0x000000322500780c */ /* 0x000fc40001f61670 */
[----:B------:R-:W-:Y:S02]  /*7630*/  FMNMX.FTZ R21, R160, R21, !PT ;  /* 0x00000015a0157209 */ /* 0x000fe40007810000 */
[----:B------:R-:W-:Y:S01]  /*7640*/  ISETP.GT.AND P4, PT, R45, 0x39, P1 ;  /* 0x000000392d00780c */ /* 0x000fe20000f84270 */
[----:B------:R-:W-:Y:S01]  /*7650*/  MUFU.EX2 R182, R182 ;  /* 0x000000b600b67308 */ /* 0x000fe20000000800 */
[----:B------:R-:W-:Y:S01]  /*7660*/  FMNMX.FTZ R23, R22, R21, !PT ;  /* 0x0000001516177209 */ /* 0x000fe20007810000 */
[----:B0-----:R-:W-:Y:S01]  /*7670*/  FFMA.FTZ R14, R166, R9, -R51 ;  /* 0x00000009a60e7223 */ /* 0x001fe20000010833 */
[----:B------:R-:W-:Y:S02]  /*7680*/  ISETP.LT.OR P5, PT, R37, 0x39, P5 ;  /* 0x000000392500780c */ /* 0x000fe40002fa1670 */
[----:B------:R-:W-:Y:S02]  /*7690*/  FMNMX.FTZ R23, R162, R23, !PT ;  /* 0x00000017a2177209 */ /* 0x000fe40007810000 */
[----:B------:R-:W-:Y:S01]  /*76a0*/  FSEL R28, R28, -INF , !P3 ;  /* 0xff8000001c1c7808 */ /* 0x000fe20005800000 */
[----:B------:R0:W-:Y:S01]  /*76b0*/  MUFU.EX2 R21, R174 ;  /* 0x000000ae00157308 */ /* 0x0001e20000000800 */
[----:B------:R-:W-:-:S02]  /*76c0*/  FMNMX.FTZ R23, R24, R23, !PT ;  /* 0x0000001718177209 */ /* 0x000fc40007810000 */
[----:B------:R-:W-:Y:S02]  /*76d0*/  ISETP.GT.AND P2, PT, R45, 0x40, P1 ;  /* 0x000000402d00780c */ /* 0x000fe40000f44270 */
[----:B------:R-:W-:Y:S02]  /*76e0*/  FMNMX.FTZ R23, R26, R23, !PT ;  /* 0x000000171a177209 */ /* 0x000fe40007810000 */
[----:B------:R-:W-:Y:S01]  /*76f0*/  FSEL R184, R29, -INF , !P5 ;  /* 0xff8000001db87808 */ /* 0x000fe20006800000 */
[----:B------:R-:W-:Y:S01]  /*7700*/  MUFU.EX2 R17, R17 ;  /* 0x0000001100117308 */ /* 0x000fe20000000800 */
[----:B------:R-:W-:Y:S01]  /*7710*/  FMNMX.FTZ R25, R168, R23, !PT ;  /* 0x00000017a8197209 */ /* 0x000fe20007810000 */
[----:B0-----:R-:W-:Y:S01]  /*7720*/  FFMA.FTZ R174, R164, R9, -R51 ;  /* 0x00000009a4ae7223 */ /* 0x001fe20000010833 */
[----:B------:R-:W-:Y:S02]  /*7730*/  ISETP.LT.OR P4, PT, R37, 0x3a, P4 ;  /* 0x0000003a2500780c */ /* 0x000fe40002781670 */
[----:B------:R-:W-:-:S02]  /*7740*/  FMNMX.FTZ R25, R170, R25, !PT ;  /* 0x00000019aa197209 */ /* 0x000fc40007810000 */
[----:B------:R-:W-:Y:S01]  /*7750*/  ISETP.GT.AND P3, PT, R45, 0x41, P1 ;  /* 0x000000412d00780c */ /* 0x000fe20000f64270 */
[----:B------:R0:W-:Y:S01]  /*7760*/  MUFU.EX2 R23, R14 ;  /* 0x0000000e00177308 */ /* 0x0001e20000000800 */
[----:B------:R-:W-:Y:S02]  /*7770*/  FMNMX.FTZ R25, R28, R25, !PT ;  /* 0x000000191c197209 */ /* 0x000fe40007810000 */
[----:B------:R-:W-:Y:S02]  /*7780*/  ISETP.LT.OR P2, PT, R37, 0x41, P2 ;  /* 0x000000412500780c */ /* 0x000fe40001741670 */
[----:B------:R-:W-:Y:S02]  /*7790*/  FSEL R30, R30, -INF , !P4 ;  /* 0xff8000001e1e7808 */ /* 0x000fe40006000000 */
[----:B------:R-:W-:Y:S01]  /*77a0*/  FMNMX.FTZ R25, R184, R25, !PT ;  /* 0x00000019b8197209 */ /* 0x000fe20007810000 */
[----:B------:R-:W-:Y:S01]  /*77b0*/  MUFU.EX2 R176, R176 ;  /* 0x000000b000b07308 */ /* 0x000fe20000000800 */
[----:B------:R-:W-:Y:S01]  /*77c0*/  ISETP.GT.AND P5, PT, R45, 0x48, P1 ;  /* 0x000000482d00780c */ /* 0x000fe20000fa4270 */
[----:B0-----:R-:W-:Y:S01]  /*77d0*/  FFMA.FTZ R14, R86, R9, -R51 ;  /* 0x00000009560e7223 */ /* 0x001fe20000010833 */
[----:B------:R-:W-:-:S02]  /*77e0*/  FSEL R186, R31, -INF , !P2 ;  /* 0xff8000001fba7808 */ /* 0x000fc40005000000 */
[----:B------:R-:W-:Y:S02]  /*77f0*/  ISETP.LT.OR P3, PT, R37, 0x42, P3 ;  /* 0x000000422500780c */ /* 0x000fe40001f61670 */
[----:B------:R-:W-:Y:S01]  /*7800*/  FMNMX.FTZ R27, R30, R25, !PT ;  /* 0x000000191e1b7209 */ /* 0x000fe20007810000 */
[----:B------:R-:W-:Y:S01]  /*7810*/  MUFU.EX2 R178, R178 ;  /* 0x000000b200b27308 */ /* 0x000fe20000000800 */
[----:B------:R-:W-:Y:S02]  /*7820*/  ISETP.GT.AND P4, PT, R45, 0x49, P1 ;  /* 0x000000492d00780c */ /* 0x000fe40000f84270 */
[----:B------:R-:W-:Y:S02]  /*7830*/  ISETP.LT.OR P5, PT, R37, 0x49, P5 ;  /* 0x000000492500780c */ /* 0x000fe40002fa1670 */
[----:B------:R-:W-:Y:S02]  /*7840*/  FSEL R32, R32, -INF , !P3 ;  /* 0xff80000020207808 */ /* 0x000fe40005800000 */
[----:B------:R-:W-:Y:S01]  /*7850*/  FMNMX.FTZ R27, R186, R27, !PT ;  /* 0x0000001bba1b7209 */ /* 0x000fe20007810000 */
[----:B------:R-:W-:Y:S01]  /*7860*/  MUFU.EX2 R25, R152 ;  /* 0x0000009800197308 */ /* 0x000fe20000000800 */
[----:B------:R-:W-:-:S02]  /*7870*/  ISETP.GT.AND P2, PT, R45, 0x50, P1 ;  /* 0x000000502d00780c */ /* 0x000fc40000f44270 */
[----:B------:R-:W-:Y:S02]  /*7880*/  FSEL R166, R33, -INF , !P5 ;  /* 0xff80000021a67808 */ /* 0x000fe40006800000 */
[----:B------:R-:W-:Y:S02]  /*7890*/  ISETP.LT.OR P4, PT, R37, 0x4a, P4 ;  /* 0x0000004a2500780c */ /* 0x000fe40002781670 */
[----:B------:R-:W-:Y:S01]  /*78a0*/  FMNMX.FTZ R29, R32, R27, !PT ;  /* 0x0000001b201d7209 */ /* 0x000fe20007810000 */
[----:B------:R-:W-:Y:S01]  /*78b0*/  MUFU.EX2 R172, R172 ;  /* 0x000000ac00ac7308 */ /* 0x000fe20000000800 */
[----:B------:R-:W-:Y:S02]  /*78c0*/  ISETP.GT.AND P3, PT, R45, 0x51, P1 ;  /* 0x000000512d00780c */ /* 0x000fe40000f64270 */
[----:B------:R-:W-:Y:S02]  /*78d0*/  ISETP.LT.OR P2, PT, R37, 0x51, P2 ;  /* 0x000000512500780c */ /* 0x000fe40001741670 */
[----:B------:R-:W-:Y:S01]  /*78e0*/  FSEL R164, R34, -INF , !P4 ;  /* 0xff80000022a47808 */ /* 0x000fe20006000000 */
[----:B------:R-:W-:Y:S01]  /*78f0*/  FFMA.FTZ R34, R84, R9, -R51 ;  /* 0x0000000954227223 */ /* 0x000fe20000010833 */
[----:B------:R-:W-:Y:S01]  /*7900*/  FMNMX.FTZ R29, R166, R29, !PT ;  /* 0x0000001da61d7209 */ /* 0x000fe20007810000 */
[----:B------:R0:W-:Y:S01]  /*7910*/  MUFU.EX2 R27, R14 ;  /* 0x0000000e001b7308 */ /* 0x0001e20000000800 */
[----:B------:R-:W-:-:S02]  /*7920*/  ISETP.GT.AND P5, PT, R45, 0x58, P1 ;  /* 0x000000582d00780c */ /* 0x000fc40000fa4270 */
[----:B------:R-:W-:Y:S02]  /*7930*/  FSEL R188, R35, -INF , !P2 ;  /* 0xff80000023bc7808 */ /* 0x000fe40005000000 */
[----:B------:R-:W-:Y:S02]  /*7940*/  ISETP.LT.OR P3, PT, R37, 0x52, P3 ;  /* 0x000000522500780c */ /* 0x000fe40001f61670 */
[----:B------:R-:W-:Y:S01]  /*7950*/  FMNMX.FTZ R29, R164, R29, !PT ;  /* 0x0000001da41d7209 */ /* 0x000fe20007810000 */
[----:B------:R-:W-:Y:S01]  /*7960*/  MUFU.EX2 R174, R174 ;  /* 0x000000ae00ae7308 */ /* 0x000fe20000000800 */
[----:B------:R-:W-:Y:S01]  /*7970*/  ISETP.GT.AND P4, PT, R45, 0x59, P1 ;  /* 0x000000592d00780c */ /* 0x000fe20000f84270 */
[----:B0-----:R-:W-:Y:S01]  /*7980*/  FFMA.FTZ R14, R82, R9, -R51 ;  /* 0x00000009520e7223 */ /* 0x001fe20000010833 */
[----:B------:R-:W-:Y:S02]  /*7990*/  ISETP.LT.OR P5, PT, R37, 0x59, P5 ;  /* 0x000000592500780c */ /* 0x000fe40002fa1670 */
[----:B------:R-:W-:-:S02]  /*79a0*/  FSEL R36, R36, -INF , !P3 ;  /* 0xff80000024247808 */ /* 0x000fc40005800000 */
[----:B------:R-:W-:Y:S01]  /*79b0*/  FMNMX.FTZ R29, R188, R29, !PT ;  /* 0x0000001dbc1d7209 */ /* 0x000fe20007810000 */
[----:B------:R-:W-:Y:S01]  /*79c0*/  MUFU.EX2 R34, R34 ;  /* 0x0000002200227308 */ /* 0x000fe20000000800 */
[----:B------:R-:W-:Y:S02]  /*79d0*/  ISETP.GT.AND P2, PT, R45, 0x60, P1 ;  /* 0x000000602d00780c */ /* 0x000fe40000f44270 */
[----:B------:R-:W-:Y:S02]  /*79e0*/  FSEL R38, R38, -INF , !P5 ;  /* 0xff80000026267808 */ /* 0x000fe40006800000 */
[----:B------:R-:W-:Y:S02]  /*79f0*/  ISETP.LT.OR P4, PT, R37, 0x5a, P4 ;  /* 0x0000005a2500780c */ /* 0x000fe40002781670 */
[----:B------:R-:W-:Y:S01]  /*7a00*/  FMNMX.FTZ R31, R36, R29, !PT ;  /* 0x0000001d241f7209 */ /* 0x000fe20007810000 */
[----:B------:R-:W-:Y:S01]  /*7a10*/  MUFU.EX2 R64, R64 ;  /* 0x0000004000407308 */ /* 0x000fe20000000800 */
[----:B------:R-:W-:-:S02]  /*7a20*/  ISETP.GT.AND P3, PT, R45, 0x61, P1 ;  /* 0x000000612d00780c */ /* 0x000fc40000f64270 */
[----:B------:R-:W-:Y:S02]  /*7a30*/  ISETP.LT.OR P2, PT, R37, 0x61, P2 ;  /* 0x000000612500780c */ /* 0x000fe40001741670 */
[----:B------:R-:W-:Y:S01]  /*7a40*/  FSEL R84, R39, -INF , !P4 ;  /* 0xff80000027547808 */ /* 0x000fe20006000000 */
[--C-:B------:R-:W-:Y:S01]  /*7a50*/  FFMA.FTZ R39, R62, R9, -R51.reuse ;  /* 0x000000093e277223 */ /* 0x100fe20000010833 */
[----:B------:R-:W-:Y:S01]  /*7a60*/  FMNMX.FTZ R31, R38, R31, !PT ;  /* 0x0000001f261f7209 */ /* 0x000fe20007810000 */
[----:B------:R0:W-:Y:S01]  /*7a70*/  MUFU.EX2 R29, R14 ;  /* 0x0000000e001d7308 */ /* 0x0001e20000000800 */
[----:B------:R-:W-:Y:S02]  /*7a80*/  ISETP.GT.AND P5, PT, R45, 0x68, P1 ;  /* 0x000000682d00780c */ /* 0x000fe40000fa4270 */
[----:B------:R-:W-:Y:S01]  /*7a90*/  FSEL R86, R40, -INF , !P2 ;  /* 0xff80000028567808 */ /* 0x000fe20005000000 */
[----:B------:R-:W-:Y:S01]  /*7aa0*/  FFMA.FTZ R40, R80, R9, -R51 ;  /* 0x0000000950287223 */ /* 0x000fe20000010833 */
[----:B------:R-:W-:-:S02]  /*7ab0*/  ISETP.LT.OR P3, PT, R37, 0x62, P3 ;  /* 0x000000622500780c */ /* 0x000fc40001f61670 */
[----:B------:R-:W-:Y:S01]  /*7ac0*/  FMNMX.FTZ R31, R84, R31, !PT ;  /* 0x0000001f541f7209 */ /* 0x000fe20007810000 */
[----:B------:R-:W-:Y:S01]  /*7ad0*/  MUFU.EX2 R39, R39 ;  /* 0x0000002700277308 */ /* 0x000fe20000000800 */
[----:B------:R-:W-:Y:S01]  /*7ae0*/  ISETP.GT.AND P4, PT, R45, 0x69, P1 ;  /* 0x000000692d00780c */ /* 0x000fe20000f84270 */
[----:B0-----:R-:W-:Y:S01]  /*7af0*/  FFMA.FTZ R14, R78, R9, -R51 ;  /* 0x000000094e0e7223 */ /* 0x001fe20000010833 */
[----:B------:R-:W-:Y:S02]  /*7b00*/  ISETP.LT.OR P5, PT, R37, 0x69, P5 ;  /* 0x000000692500780c */ /* 0x000fe40002fa1670 */
[----:B------:R-:W-:Y:S02]  /*7b10*/  FSEL R82, R41, -INF , !P3 ;  /* 0xff80000029527808 */ /* 0x000fe40005800000 */
[----:B------:R-:W-:Y:S01]  /*7b20*/  FMNMX.FTZ R31, R86, R31, !PT ;  /* 0x0000001f561f7209 */ /* 0x000fe20007810000 */
[----:B------:R-:W-:Y:S01]  /*7b30*/  MUFU.EX2 R40, R40 ;  /* 0x0000002800287308 */ /* 0x000fe20000000800 */
[----:B------:R-:W-:-:S02]  /*7b40*/  ISETP.GT.AND P2, PT, R45, 0x70, P1 ;  /* 0x000000702d00780c */ /* 0x000fc40000f44270 */
[----:B------:R-:W-:Y:S01]  /*7b50*/  FSEL R80, R42, -INF , !P5 ;  /* 0xff8000002a507808 */ /* 0x000fe20006800000 */
[--C-:B------:R-:W-:Y:S01]  /*7b60*/  FFMA.FTZ R42, R76, R9, -R51.reuse ;  /* 0x000000094c2a7223 */ /* 0x100fe20000010833 */
        /* <DEDUP_REMOVED lines=10> */
[----:B------:R-:W-:Y:S02]  /*7c10*/  ISETP.LT.OR P3, PT, R37, 0x72, P3 ;  /* 0x000000722500780c */ /* 0x000fe40001f61670 */
[----:B------:R-:W-:Y:S01]  /*7c20*/  FSEL R152, R46, -INF , !P2 ;  /* 0xff8000002e987808 */ /* 0x000fe20005000000 */
[----:B------:R-:W-:Y:S01]  /*7c30*/  FFMA.FTZ R46, R72, R9, -R51 ;  /* 0x00000009482e7223 */ /* 0x000fe20000010833 */
[----:B------:R-:W-:Y:S01]  /*7c40*/  FMNMX.FTZ R33, R78, R33, !PT ;  /* 0x000000214e217209 */ /* 0x000fe20007810000 */
[----:B------:R-:W-:Y:S01]  /*7c50*/  MUFU.EX2 R42, R42 ;  /* 0x0000002a002a7308 */ /* 0x000fe20000000800 */
[----:B------:R-:W-:Y:S02]  /*7c60*/  ISETP.GT.AND P1, PT, R45, 0x79, P1 ;  /* 0x000000792d00780c */ /* 0x000fe40000f24270 */
[----:B------:R-:W-:Y:S02]  /*7c70*/  ISETP.LT.OR P5, PT, R37, 0x79, P5 ;  /* 0x000000792500780c */ /* 0x000fe40002fa1670 */
[----:B------:R-:W-:-:S02]  /*7c80*/  FSEL R76, R47, -INF , !P3 ;  /* 0xff8000002f4c7808 */ /* 0x000fc40005800000 */
[----:B------:R-:W-:Y:S01]  /*7c90*/  FMNMX.FTZ R33, R152, R33, !PT ;  /* 0x0000002198217209 */ /* 0x000fe20007810000 */
[----:B------:R-:W-:Y:S01]  /*7ca0*/  MUFU.EX2 R46, R46 ;  /* 0x0000002e002e7308 */ /* 0x000fe20000000800 */
[----:B------:R-:W-:Y:S01]  /*7cb0*/  ISETP.LT.OR P1, PT, R37, 0x7a, P1 ;  /* 0x0000007a2500780c */ /* 0x000fe20000f21670 */
[--C-:B------:R-:W-:Y:S01]  /*7cc0*/  FFMA.FTZ R37, R74, R9, -R51.reuse ;  /* 0x000000094a257223 */ /* 0x100fe20000010833 */
[----:B------:R-:W-:Y:S02]  /*7cd0*/  FSEL R190, R49, -INF , !P5 ;  /* 0xff80000031be7808 */ /* 0x000fe40006800000 */
[----:B------:R-:W-:Y:S02]  /*7ce0*/  FMNMX.FTZ R35, R76, R33, !PT ;  /* 0x000000214c237209 */ /* 0x000fe40007810000 */
[----:B------:R-:W-:Y:S01]  /*7cf0*/  FSEL R74, R50, -INF , !P1 ;  /* 0xff800000324a7808 */ /* 0x000fe20004800000 */
[----:B------:R-:W-:Y:S01]  /*7d00*/  MUFU.EX2 R33, R37 ;  /* 0x0000002500217308 */ /* 0x000fe20000000800 */
[----:B------:R-:W-:Y:S01]  /*7d10*/  FMNMX.FTZ R35, R190, R35, !PT ;  /* 0x00000023be237209 */ /* 0x000fe20007810000 */
[----:B------:R-:W-:Y:S01]  /*7d20*/  FFMA.FTZ R50, R70, R9, -R51 ;  /* 0x0000000946327223 */ /* 0x000fe20000010833 */
[----:B------:R-:W-:-:S02]  /*7d30*/  FSEL R56, R10, RZ, P6 ;  /* 0x000000ff0a387208 */ /* 0x000fc40003000000 */
[----:B0-----:R-:W-:Y:S01]  /*7d40*/  FMNMX.FTZ R14, R74, R35, !PT ;  /* 0x000000234a0e7209 */ /* 0x001fe20007810000 */
[-C--:B------:R-:W-:Y:S02]  /*7d50*/  FFMA.FTZ R35, R68, R9.reuse, -R51 ;  /* 0x0000000944237223 */ /* 0x080fe40000010833 */
[----:B------:R-:W-:Y:S01]  /*7d60*/  FADD.FTZ R56, -R56, R11 ;  /* 0x0000000b38387221 */ /* 0x000fe20000010100 */
[----:B------:R-:W-:Y:S01]  /*7d70*/  MUFU.EX2 R50, R50 ;  /* 0x0000003200327308 */ /* 0x000fe20000000800 */
[----:B------:R-:W0:Y:S02]  /*7d80*/  SHFL.BFLY PT, R41, R14, 0x2, 0x1f ;  /* 0x0c401f000e297f89 */ /* 0x000e2400000e0000 */
[----:B------:R-:W-:-:S05]  /*7d90*/  FMUL.FTZ R11, R56, R9 ;  /* 0x00000009380b7220 */ /* 0x000fca0000410000 */
[----:B------:R-:W-:Y:S08]  /*7da0*/  MUFU.EX2 R35, R35 ;  /* 0x0000002300237308 */ /* 0x000ff00000000800 */
[----:B------:R-:W1:Y:S08]  /*7db0*/  MUFU.EX2 R11, R11 ;  /* 0x0000000b000b7308 */ /* 0x000e700000000800 */
[----:B------:R-:W-:Y:S01]  /*7dc0*/  MUFU.EX2 R37, R66 ;  /* 0x0000004200257308 */ /* 0x000fe20000000800 */
[----:B0-----:R-:W-:Y:S01]  /*7dd0*/  FMNMX.FTZ R45, R14, R41, !PT ;  /* 0x000000290e2d7209 */ /* 0x001fe20007810000 */
[-CC-:B------:R-:W-:Y:S01]  /*7de0*/  FFMA.FTZ R41, R54, R9.reuse, -R51.reuse ;  /* 0x0000000936297223 */ /* 0x180fe20000010833 */
[----:B------:R-:W-:-:S03]  /*7df0*/  FFMA.FTZ R54, R58, R9, -R51 ;  /* 0x000000093a367223 */ /* 0x000fc60000010833 */
[----:B------:R-:W0:Y:S02]  /*7e00*/  SHFL.BFLY PT, R14, R45, 0x1, 0x1f ;  /* 0x0c201f002d0e7f89 */ /* 0x000e2400000e0000 */
[----:B------:R-:W-:Y:S01]  /*7e10*/  MUFU.EX2 R41, R41 ;  /* 0x0000002900297308 */ /* 0x000fe20000000800 */
[----:B-1----:R-:W-:-:S07]  /*7e20*/  FFMA.FTZ R56, R11, R5, R180 ;  /* 0x000000050b387223 */ /* 0x002fce00000100b4 */
[----:B------:R-:W-:Y:S08]  /*7e30*/  MUFU.EX2 R54, R54 ;  /* 0x0000003600367308 */ /* 0x000ff00000000800 */
[----:B------:R-:W-:Y:S01]  /*7e40*/  MUFU.EX2 R43, R43 ;  /* 0x0000002b002b7308 */ /* 0x000fe20000000800 */
[----:B0-----:R-:W-:-:S07]  /*7e50*/  FMNMX.FTZ R14, R45, R14, !PT ;  /* 0x0000000e2d0e7209 */ /* 0x001fce0007810000 */
[----:B------:R0:W-:Y:S01]  /*7e60*/  MUFU.EX2 R45, R48 ;  /* 0x00000030002d7308 */ /* 0x0001e20000000800 */
[C---:B------:R-:W-:Y:S01]  /*7e70*/  FSETP.NEU.FTZ.AND P1, PT, R14.reuse, -INF , PT ;  /* 0xff8000000e00780b */ /* 0x040fe20003f3d000 */
[----:B------:R-:W-:-:S03]  /*7e80*/  FMUL.FTZ R47, R14, R9 ;  /* 0x000000090e2f7220 */ /* 0x000fc60000410000 */
[----:B------:R-:W-:Y:S02]  /*7e90*/  FSEL R49, R14, RZ, P1 ;  /* 0x000000ff0e317208 */ /* 0x000fe40000800000 */
[----:B------:R-:W-:Y:S01]  /*7ea0*/  FSEL R47, R47, RZ, P1 ;  /* 0x000000ff2f2f7208 */ /* 0x000fe20000800000 */
[----:B------:R-:W-:Y:S02]  /*7eb0*/  MUFU.EX2 R52, R52 ;  /* 0x0000003400347308 */ /* 0x000fe40000000800 */
[----:B------:R-:W-:Y:S01]  /*7ec0*/  FADD.FTZ R12, -R49, R12 ;  /* 0x0000000c310c7221 */ /* 0x000fe20000010100 */
[----:B------:R-:W-:Y:S01]  /*7ed0*/  FADD.FTZ R49, R15, R56 ;  /* 0x000000380f317221 */ /* 0x000fe20000010000 */
[-CC-:B------:R-:W-:Y:S01]  /*7ee0*/  FFMA.FTZ R181, R53, R9.reuse, -R47.reuse ;  /* 0x0000000935b57223 */ /* 0x180fe2000001082f */
[-CC-:B0-----:R-:W-:Y:S01]  /*7ef0*/  FFMA.FTZ R48, R154, R9.reuse, -R47.reuse ;  /* 0x000000099a307223 */ /* 0x181fe2000001082f */
[-C--:B------:R-:W-:Y:S01]  /*7f00*/  FMUL.FTZ R12, R12, R9.reuse ;  /* 0x000000090c0c7220 */ /* 0x080fe20000410000 */
[-CC-:B------:R-:W-:Y:S01]  /*7f10*/  FFMA.FTZ R183, R18, R9.reuse, -R47.reuse ;  /* 0x0000000912b77223 */ /* 0x180fe2000001082f */
[-CC-:B------:R-:W-:Y:S01]  /*7f20*/  FFMA.FTZ R18, R156, R9.reuse, -R47.reuse ;  /* 0x000000099c127223 */ /* 0x180fe2000001082f */
[-CC-:B------:R-:W-:Y:S01]  /*7f30*/  FFMA.FTZ R177, R158, R9.reuse, -R47.reuse ;  /* 0x000000099eb17223 */ /* 0x180fe2000001082f */
[----:B------:R-:W-:Y:S01]  /*7f40*/  MUFU.EX2 R181, R181 ;  /* 0x000000b500b57308 */ /* 0x000fe20000000800 */
[-CC-:B------:R-:W-:Y:S01]  /*7f50*/  FFMA.FTZ R20, R20, R9.reuse, -R47.reuse ;  /* 0x0000000914147223 */ /* 0x180fe2000001082f */
[-CC-:B------:R-:W-:Y:S01]  /*7f60*/  FFMA.FTZ R179, R160, R9.reuse, -R47.reuse ;  /* 0x00000009a0b37223 */ /* 0x180fe2000001082f */
[-C--:B------:R-:W-:Y:S01]  /*7f70*/  FFMA.FTZ R22, R22, R9.reuse, -R47 ;  /* 0x0000000916167223 */ /* 0x080fe2000001082f */
[----:B------:R-:W-:Y:S01]  /*7f80*/  FADD.FTZ R58, R182, R49 ;  /* 0x00000031b63a7221 */ /* 0x000fe20000010000 */
[-CC-:B------:R-:W-:Y:S01]  /*7f90*/  FFMA.FTZ R173, R162, R9.reuse, -R47.reuse ;  /* 0x00000009a2ad7223 */ /* 0x180fe2000001082f */
[-CC-:B------:R-:W-:Y:S01]  /*7fa0*/  FFMA.FTZ R24, R24, R9.reuse, -R47.reuse ;  /* 0x0000000918187223 */ /* 0x180fe2000001082f */
[-CC-:B------:R-:W-:Y:S01]  /*7fb0*/  FFMA.FTZ R175, R26, R9.reuse, -R47.reuse ;  /* 0x000000091aaf7223 */ /* 0x180fe2000001082f */
[----:B------:R-:W0:Y:S01]  /*7fc0*/  MUFU.EX2 R12, R12 ;  /* 0x0000000c000c7308 */ /* 0x000e220000000800 */
[----:B------:R-:W-:Y:S01]  /*7fd0*/  FADD.FTZ R49, R17, R58 ;  /* 0x0000003a11317221 */ /* 0x000fe20000010000 */
[-CC-:B------:R-:W-:Y:S01]  /*7fe0*/  FFMA.FTZ R26, R168, R9.reuse, -R47.reuse ;  /* 0x00000009a81a7223 */ /* 0x180fe2000001082f */
[-CC-:B------:R-:W-:Y:S01]  /*7ff0*/  FFMA.FTZ R169, R170, R9.reuse, -R47.reuse ;  /* 0x00000009aaa97223 */ /* 0x180fe2000001082f */
[-C--:B------:R-:W-:Y:S01]  /*8000*/  FFMA.FTZ R28, R28, R9.reuse, -R47 ;  /* 0x000000091c1c7223 */ /* 0x080fe2000001082f */
[----:B------:R-:W-:Y:S01]  /*8010*/  FADD.FTZ R58, R176, R49 ;  /* 0x00000031b03a7221 */ /* 0x000fe20000010000 */
[-CC-:B------:R-:W-:Y:S01]  /*8020*/  FFMA.FTZ R163, R38, R9.reuse, -R47.reuse ;  /* 0x0000000926a37223 */ /* 0x180fe2000001082f */
[-CC-:B------:R-:W-:Y:S01]  /*8030*/  FFMA.FTZ R171, R184, R9.reuse, -R47.reuse ;  /* 0x00000009b8ab7223 */ /* 0x180fe2000001082f */
[----:B------:R-:W1:Y:S01]  /*8040*/  MUFU.EX2 R48, R48 ;  /* 0x0000003000307308 */ /* 0x000e620000000800 */
[----:B------:R-:W-:Y:S01]  /*8050*/  FADD.FTZ R49, R19, R58 ;  /* 0x0000003a13317221 */ /* 0x000fe20000010000 */
[-CC-:B------:R-:W-:Y:S01]  /*8060*/  FFMA.FTZ R30, R30, R9.reuse, -R47.reuse ;  /* 0x000000091e1e7223 */ /* 0x180fe2000001082f */
[-CC-:B------:R-:W-:Y:S01]  /*8070*/  FFMA.FTZ R165, R186, R9.reuse, -R47.reuse ;  /* 0x00000009baa57223 */ /* 0x180fe2000001082f */
[-C--:B------:R-:W-:Y:S01]  /*8080*/  FFMA.FTZ R32, R32, R9.reuse, -R47 ;  /* 0x0000000920207223 */ /* 0x080fe2000001082f */
[----:B------:R-:W-:Y:S01]  /*8090*/  FADD.FTZ R58, R178, R49 ;  /* 0x00000031b23a7221 */ /* 0x000fe20000010000 */
[-CC-:B------:R-:W-:Y:S01]  /*80a0*/  FFMA.FTZ R167, R166, R9.reuse, -R47.reuse ;  /* 0x00000009a6a77223 */ /* 0x180fe2000001082f */
[-C--:B------:R-:W-:Y:S01]  /*80b0*/  FFMA.FTZ R56, R164, R9.reuse, -R47 ;  /* 0x00000009a4387223 */ /* 0x080fe2000001082f */
[----:B------:R-:W2:Y:S01]  /*80c0*/  MUFU.EX2 R183, R183 ;  /* 0x000000b700b77308 */ /* 0x000ea20000000800 */
[----:B0-----:R-:W-:Y:S01]  /*80d0*/  FFMA.FTZ R5, R12, R4, R181 ;  /* 0x000000040c057223 */ /* 0x001fe200000100b5 */
[----:B------:R-:W-:Y:S01]  /*80e0*/  FADD.FTZ R49, R21, R58 ;  /* 0x0000003a15317221 */ /* 0x000fe20000010000 */
[-CC-:B------:R-:W-:Y:S01]  /*80f0*/  FFMA.FTZ R161, R188, R9.reuse, -R47.reuse ;  /* 0x00000009bca17223 */ /* 0x180fe2000001082f */
[-CC-:B------:R-:W-:Y:S01]  /*8100*/  FFMA.FTZ R36, R36, R9.reuse, -R47.reuse ;  /* 0x0000000924247223 */ /* 0x180fe2000001082f */
[-C--:B------:R-:W-:Y:S01]  /*8110*/  FFMA.FTZ R84, R84, R9.reuse, -R47 ;  /* 0x0000000954547223 */ /* 0x080fe2000001082f */
[----:B------:R-:W-:Y:S01]  /*8120*/  FADD.FTZ R38, R172, R49 ;  /* 0x00000031ac267221 */ /* 0x000fe20000010000 */
[-C--:B------:R-:W-:Y:S01]  /*8130*/  FFMA.FTZ R86, R86, R9.reuse, -R47 ;  /* 0x0000000956567223 */ /* 0x080fe2000001082f */
[----:B------:R-:W0:Y:S01]  /*8140*/  MUFU.EX2 R18, R18 ;  /* 0x0000001200127308 */ /* 0x000e220000000800 */
[----:B-1----:R-:W-:Y:S01]  /*8150*/  FADD.FTZ R4, R48, R5 ;  /* 0x0000000530047221 */ /* 0x002fe20000010000 */
[----:B------:R-:W-:Y:S01]  /*8160*/  FADD.FTZ R49, R23, R38 ;  /* 0x0000002617317221 */ /* 0x000fe20000010000 */
[-CC-:B------:R-:W-:Y:S01]  /*8170*/  FFMA.FTZ R82, R82, R9.reuse, -R47.reuse ;  /* 0x0000000952527223 */ /* 0x180fe2000001082f */
[-CC-:B------:R-:W-:Y:S01]  /*8180*/  FFMA.FTZ R80, R80, R9.reuse, -R47.reuse ;  /* 0x0000000950507223 */ /* 0x180fe2000001082f */
[-C--:B------:R-:W-:Y:S01]  /*8190*/  FFMA.FTZ R78, R78, R9.reuse, -R47 ;  /* 0x000000094e4e7223 */ /* 0x080fe2000001082f */
[----:B------:R-:W-:Y:S01]  /*81a0*/  FADD.FTZ R38, R174, R49 ;  /* 0x00000031ae267221 */ /* 0x000fe20000010000 */
[-CC-:B------:R-:W-:Y:S01]  /*81b0*/  FFMA.FTZ R152, R152, R9.reuse, -R47.reuse ;  /* 0x0000000998987223 */ /* 0x180fe2000001082f */
[----:B------:R-:W1:Y:S01]  /*81c0*/  MUFU.EX2 R177, R177 ;  /* 0x000000b100b17308 */ /* 0x000e620000000800 */
[----:B--2---:R-:W-:Y:S01]  /*81d0*/  FADD.FTZ R5, R183, R4 ;  /* 0x00000004b7057221 */ /* 0x004fe20000010000 */
[----:B------:R-:W-:Y:S01]  /*81e0*/  FADD.FTZ R38, R25, R38 ;  /* 0x0000002619267221 */ /* 0x000fe20000010000 */
[-CC-:B------:R-:W-:Y:S01]  /*81f0*/  FFMA.FTZ R76, R76, R9.reuse, -R47.reuse ;  /* 0x000000094c4c7223 */ /* 0x180fe2000001082f */
[-CC-:B------:R-:W-:Y:S01]  /*8200*/  FFMA.FTZ R190, R190, R9.reuse, -R47.reuse ;  /* 0x00000009bebe7223 */ /* 0x180fe2000001082f */
[----:B------:R-:W-:-:S03]  /*8210*/  FFMA.FTZ R47, R74, R9, -R47 ;  /* 0x000000094a2f7223 */ /* 0x000fc6000001082f */
        /* <DEDUP_REMOVED lines=18> */
[----:B------:R-:W-:-:S06]  /*8340*/  FADD.FTZ R5, R27, R38 ;  /* 0x000000261b057221 */ /* 0x000fcc0000010000 */
[----:B------:R-:W2:Y:S01]  /*8350*/  MUFU.EX2 R171, R171 ;  /* 0x000000ab00ab7308 */ /* 0x000ea20000000800 */
[----:B0-----:R-:W-:Y:S01]  /*8360*/  FADD.FTZ R49, R169, R4 ;  /* 0x00000004a9317221 */ /* 0x001fe20000010000 */
[----:B------:R-:W-:-:S04]  /*8370*/  FADD.FTZ R4, R34, R5 ;  /* 0x0000000522047221 */ /* 0x000fc80000010000 */
[----:B------:R-:W-:Y:S02]  /*8380*/  FADD.FTZ R5, R29, R4 ;  /* 0x000000041d057221 */ /* 0x000fe40000010000 */
[----:B------:R-:W0:Y:S01]  /*8390*/  MUFU.EX2 R30, R30 ;  /* 0x0000001e001e7308 */ /* 0x000e220000000800 */
[----:B-1----:R-:W-:Y:S01]  /*83a0*/  FADD.FTZ R38, R28, R49 ;  /* 0x000000311c267221 */ /* 0x002fe20000010000 */
[----:B------:R-:W-:-:S04]  /*83b0*/  FADD.FTZ R4, R40, R5 ;  /* 0x0000000528047221 */ /* 0x000fc80000010000 */
[----:B------:R-:W-:Y:S02]  /*83c0*/  FADD.FTZ R5, R31, R4 ;  /* 0x000000041f057221 */ /* 0x000fe40000010000 */
[----:B------:R-:W1:Y:S01]  /*83d0*/  MUFU.EX2 R165, R165 ;  /* 0x000000a500a57308 */ /* 0x000e620000000800 */
[----:B--2---:R-:W-:Y:S01]  /*83e0*/  FADD.FTZ R49, R171, R38 ;  /* 0x00000026ab317221 */ /* 0x004fe20000010000 */
[----:B------:R-:W-:-:S04]  /*83f0*/  FADD.FTZ R4, R42, R5 ;  /* 0x000000052a047221 */ /* 0x000fc80000010000 */
[----:B------:R-:W-:Y:S02]  /*8400*/  FADD.FTZ R5, R33, R4 ;  /* 0x0000000421057221 */ /* 0x000fe40000010000 */
        /* <DEDUP_REMOVED lines=48> */
.L_x_1110:
[----:B------:R-:W-:Y:S01]  /*8710*/  ULEA UR6, UR55, UR40, 0x3 ;  /* 0x0000002837067291 */ /* 0x000fe2000f8e183f */
[----:B------:R-:W-:Y:S01]  /*8720*/  ISETP.GT.AND P1, PT, R13, UR54, PT ;  /* 0x000000360d007c0c */ /* 0x000fe2000bf24270 */
[----:B------:R-:W-:Y:S01]  /*8730*/  UMOV UR56, UR45 ;  /* 0x0000002d00387c82 */ /* 0x000fe20008000000 */
[----:B------:R-:W-:Y:S01]  /*8740*/  UMOV UR55, UR46 ;  /* 0x0000002e00377c82 */ /* 0x000fe20008000000 */
        /* <DEDUP_REMOVED lines=101> */
[----:B------:R-:W-:Y:S01]  /*8da0*/  IADD3 R13, R13, -0x1, RZ ;  /* 0xffffffff0d0d7810 */ /* 0x000fe20007ffe0ff */
[----:B------:R-:W-:Y:S06]  /*8db0*/  @P1 BRA `(.L_x_1111) ;  /* 0xffffffc400b81947 */ /* 0x000fec000383ffff */
[----:B------:R-:W-:-:S07]  /*8dc0*/  IMAD.MOV.U32 R15, RZ, RZ, R13 ;  /* 0x000000ffff0f7224 */ /* 0x000fce00078e000d */
.L_x_1092:
[----:B------:R-:W0:Y:S01]  /*8dd0*/  S2UR UR6, SR_CTAID.X ;  /* 0x00000000000679c3 */ /* 0x000e220000002500 */
[----:B------:R-:W-:Y:S01]  /*8de0*/  IADD3 R11, -R8, 0x1, RZ ;  /* 0x00000001080b7810 */ /* 0x000fe20007ffe1ff */
[----:B------:R-:W-:Y:S02]  /*8df0*/  UISETP.NE.AND UP1, UPT, UR42, URZ, UPT ;  /* 0x0000003f2a00728c */ /* 0x000fe4000bf25270 */
[----:B------:R-:W-:Y:S02]  /*8e00*/  UISETP.NE.AND UP0, UPT, UR41, URZ, UPT ;  /* 0x0000003f2900728c */ /* 0x000fe4000bf05270 */
[----:B------:R-:W-:-:S04]  /*8e10*/  IMAD R11, R2, UR51, R11 ;  /* 0x00000033020b7c24 */ /* 0x000fc8000f8e020b */
[----:B------:R-:W-:Y:S02]  /*8e20*/  PLOP3.LUT P1, PT, PT, PT, UP0, 0x40, 0x0 ;  /* 0x000000000000781c */ /* 0x000fe40003f2e808 */
[----:B------:R-:W-:Y:S01]  /*8e30*/  R2UR UR11, R11 ;  /* 0x000000000b0b72ca */ /* 0x000fe200000e0000 */
[----:B------:R-:W-:Y:S01]  /*8e40*/  @UP1 ULDC UR14, c[0x0][0x450] ;  /* 0x00011400000e1ab9 */ /* 0x000fe20000000800 */
[----:B0-----:R-:W-:-:S03]  /*8e50*/  ULEA UR10, UR6, 0x7f, 0x7 ;  /* 0x0000007f060a7891 */ /* 0x001fc6000f8e383f */
[----:B------:R-:W-:Y:S02]  /*8e60*/  @UP1 ULDC UR6, c[0x0][0x44c] ;  /* 0x0001130000061ab9 */ /* 0x000fe40000000800 */
[----:B------:R-:W-:-:S04]  /*8e70*/  UIMAD.WIDE.U32 UR6, UR10, UR6, URZ ;  /* 0x000000060a0672a5 */ /* 0x000fc8000f8e003f */
[----:B------:R-:W-:-:S04]  /*8e80*/  @UP1 USHF.R.U32.HI UR10, URZ, UR14, UR7 ;  /* 0x0000000e3f0a1299 */ /* 0x000fc80008011607 */
[----:B------:R-:W-:-:S03]  /*8e90*/  UIADD3 UR10, UR11, UR10, URZ ;  /* 0x0000000a0b0a7290 */ /* 0x000fc6000fffe03f */
[----:B------:R-:W-:Y:S02]  /*8ea0*/  ULDC UR11, c[0x0][0x9dc] ;  /* 0x00027700000b7ab9 */ /* 0x000fe40000000800 */
[----:B------:R-:W-:Y:S01]  /*8eb0*/  UIADD3 UR11, UR10, -UR11, URZ ;  /* 0x8000000b0a0b7290 */ /* 0x000fe2000fffe03f */
[----:B------:R-:W-:Y:S11]  /*8ec0*/  @P1 BRA `(.L_x_1112) ;  /* 0x00000000004c1947 */ /* 0x000ff60003800000 */
[----:B------:R-:W-:-:S06]  /*8ed0*/  UISETP.GT.AND UP0, UPT, UR10, -0x1, UPT ;  /* 0xffffffff0a00788c */ /* 0x000fcc000bf04270 */
[----:B------:R-:W-:-:S13]  /*8ee0*/  PLOP3.LUT P1, PT, PT, PT, UP0, 0x80, 0x0 ;  /* 0x000000000000781c */ /* 0x000fda0003f2f008 */
[----:B------:R-:W-:Y:S05]  /*8ef0*/  @P1 BRA `(.L_x_1113) ;  /* 0x0000000000201947 */ /* 0x000fea0003800000 */
[----:B------:R-:W-:Y:S01]  /*8f00*/  ULDC UR14, c[0x0][0x9e4] ;  /* 0x00027900000e7ab9 */ /* 0x000fe20000000800 */
[----:B------:R-:W-:Y:S02]  /*8f10*/  ULOP3.LUT UR10, URZ, UR10, URZ, 0x33, !UPT ;  /* 0x0000000a3f0a7292 */ /* 0x000fe4000f8e333f */
[----:B------:R-:W-:-:S11]  /*8f20*/  UISETP.NE.AND UP0, UPT, UR14, 0x1, UPT ;  /* 0x000000010e00788c */ /* 0x000fd6000bf05270 */
[----:B------:R-:W-:Y:S02]  /*8f30*/  @UP0 ULDC.64 UR18, c[0x0][0x9e8] ;  /* 0x00027a0000120ab9 */ /* 0x000fe40000000a00 */
[----:B------:R-:W-:-:S04]  /*8f40*/  UIMAD.WIDE.U32 UR6, UR10, UR18, URZ ;  /* 0x000000120a0672a5 */ /* 0x000fc8000f8e003f */
[----:B------:R-:W-:-:S04]  /*8f50*/  @UP0 USHF.R.U32.HI UR10, URZ, UR19, UR7 ;  /* 0x000000133f0a0299 */ /* 0x000fc80008011607 */
[----:B------:R-:W-:Y:S01]  /*8f60*/  ULOP3.LUT UR10, URZ, UR10, URZ, 0x33, !UPT ;  /* 0x0000000a3f0a7292 */ /* 0x000fe2000f8e333f */
[----:B------:R-:W-:Y:S11]  /*8f70*/  BRA `(.L_x_1114) ;  /* 0x0000000000147947 */ /* 0x000ff60003800000 */
.L_x_1113:
[----:B------:R-:W-:Y:S02]  /*8f80*/  ULDC UR14, c[0x0][0x9e4] ;  /* 0x00027900000e7ab9 */ /* 0x000fe40000000800 */
[----:B------:R-:W-:-:S11]  /*8f90*/  UISETP.NE.AND UP0, UPT, UR14, 0x1, UPT ;  /* 0x000000010e00788c */ /* 0x000fd6000bf05270 */
[----:B------:R-:W-:Y:S02]  /*8fa0*/  @UP0 ULDC.64 UR18, c[0x0][0x9e8] ;  /* 0x00027a0000120ab9 */ /* 0x000fe40000000a00 */
[----:B------:R-:W-:-:S04]  /*8fb0*/  UIMAD.WIDE.U32 UR6, UR10, UR18, URZ ;  /* 0x000000120a0672a5 */ /* 0x000fc8000f8e003f */
[----:B------:R-:W-:-:S12]  /*8fc0*/  @UP0 USHF.R.U32.HI UR10, URZ, UR19, UR7 ;  /* 0x000000133f0a0299 */ /* 0x000fd80008011607 */
.L_x_1114:
[----:B------:R-:W-:-:S04]  /*8fd0*/  UIMAD UR10, UR10, UR14, URZ ;  /* 0x0000000e0a0a72a4 */ /* 0x000fc8000f8e023f */
[----:B------:R-:W-:-:S04]  /*8fe0*/  UISETP.LT.AND UP0, UPT, UR11, UR10, UPT ;  /* 0x0000000a0b00728c */ /* 0x000fc8000bf01270 */
[----:B------:R-:W-:-:S12]  /*8ff0*/  USEL UR11, UR11, UR10, !UP0 ;  /* 0x0000000a0b0b7287 */ /* 0x000fd8000c000000 */
.L_x_1112:
[----:B------:R-:W-:-:S04]  /*9000*/  UIADD3 UR11, UR11, 0x7f, URZ ;  /* 0x0000007f0b0b7890 */ /* 0x000fc8000fffe03f */
[----:B------:R-:W-:-:S04]  /*9010*/  USHF.R.S32.HI UR6, URZ, 0x1f, UR11 ;  /* 0x0000001f3f067899 */ /* 0x000fc8000801140b */
[----:B------:R-:W-:-:S04]  /*9020*/  ULEA.HI UR6, UR6, UR11, URZ, 0x7 ;  /* 0x0000000b06067291 */ /* 0x000fc8000f8f383f */
[----:B------:R-:W-:-:S04]  /*9030*/  USHF.R.S32.HI UR6, URZ, 0x7, UR6 ;  /* 0x000000073f067899 */ /* 0x000fc80008011406 */
[----:B------:R-:W-:-:S04]  /*9040*/  UISETP.LT.AND UP0, UPT, UR38, UR6, UPT ;  /* 0x000000062600728c */ /* 0x000fc8000bf01270 */
[----:B------:R-:W-:-:S06]  /*9050*/  USEL UR51, UR38, UR6, !UP0 ;  /* 0x0000000626337287 */ /* 0x000fcc000c000000 */
[----:B------:R-:W-:-:S13]  /*9060*/  ISETP.GE.AND P1, PT, R15, UR51, PT ;  /* 0x000000330f007c0c */ /* 0x000fda000bf26270 */
[----:B------:R-:W-:Y:S05]  /*9070*/  @!P1 BRA `(.L_x_1115) ;  /* 0x0000002800209947 */ /* 0x000fea0003800000 */
[----:B------:R-:W-:Y:S01]  /*9080*/  IMAD.MOV.U32 R13, RZ, RZ, R14 ;  /* 0x000000ffff0d7224 */ /* 0x000fe200078e000e */
[----:B------:R-:W-:Y:S01]  /*9090*/  UMOV UR53, UR45 ;  /* 0x0000002d00357c82 */ /* 0x000fe20008000000 */
[----:B------:R-:W-:Y:S01]  /*90a0*/  IMAD.MOV.U32 R11, RZ, RZ, R10 ;  /* 0x000000ffff0b7224 */ /* 0x000fe200078e000a */
[----:B------:R-:W-:Y:S01]  /*90b0*/  UMOV UR52, UR46 ;  /* 0x0000002e00347c82 */ /* 0x000fe20008000000 */
[----:B------:R-:W-:Y:S01]  /*90c0*/  IMAD.MOV.U32 R8, RZ, RZ, R15 ;  /* 0x000000ffff087224 */ /* 0x000fe200078e000f */
[----:B------:R-:W-:-:S06]  /*90d0*/  ULDC UR50, c[0x0][0x9d8] ;  /* 0x0002760000327ab9 */ /* 0x000fcc0000000800 */
.L_x_1126:
[----:B------:R-:W-:Y:S01]  /*90e0*/  ISETP.NE.AND P2, PT, RZ, UR39, PT ;  /* 0x00000027ff007c0c */ /* 0x000fe2000bf45270 */
[----:B------:R-:W-:-:S04]  /*90f0*/  UISETP.NE.AND UP0, UPT, UR52, 0x1, UPT ;  /* 0x000000013400788c */ /* 0x000fc8000bf05270 */
[----:B------:R-:W-:-:S04]  /*9100*/  USEL UR45, URZ, 0x1, UP0 ;  /* 0x000000013f2d7887 */ /* 0x000fc80008000000 */
[----:B------:R-:W-:-:S04]  /*9110*/  ULOP3.LUT UR45, UR53, UR45, URZ, 0x3c, !UPT ;  /* 0x0000002d352d7292 */ /* 0x000fc8000f8e3c3f */
[----:B------:R-:W-:Y:S08]  /*9120*/  @P2 BRA `(.L_x_1116) ;  /* 0x0000000000382947 */ /* 0x000ff00003800000 */
[----:B------:R-:W-:Y:S05]  /*9130*/  @!P0 BRA `(.L_x_1117) ;  /* 0x0000000000048947 */ /* 0x000fea0003800000 */
[----:B------:R-:W-:Y:S01]  /*9140*/  BPT.TRAP 0x1 ;  /* 0x000000040000795c */ /* 0x000fe20000300000 */
.L_x_1117:
        /* <DEDUP_REMOVED lines=9> */
.L_x_1118:
[----:B-1----:R-:W-:Y:S05]  /*91e0*/  @P1 BRA `(.L_x_1116) ;  /* 0x0000000000081947 */ /* 0x002fea0003800000 */
[----:B------:R-:W1:Y:S02]  /*91f0*/  SYNCS.PHASECHK.TRANS64.TRYWAIT P1, [UR6+0x28830], R9 ;  /* 0x02883009ff0075a7 */ /* 0x000e640008020146 */
[----:B-1----:R-:W-:Y:S05]  /*9200*/  @!P1 BRA `(.L_x_1119) ;  /* 0x000000c400109947 */ /* 0x002fea0003800000 */
.L_x_1116:
        /* <DEDUP_REMOVED lines=50> */
.L_x_1121:
[----:B------:R-:W-:Y:S01]  /*9530*/  ULEA UR6, UR52, UR40, 0x3 ;  /* 0x0000002834067291 */ /* 0x000fe2000f8e183f */
[----:B------:R-:W-:-:S05]  /*9540*/  IMAD.U32 R9, RZ, RZ, UR53 ;  /* 0x00000035ff097e24 */ /* 0x000fca000f8e00ff */
[----:B------:R-:W-:-:S04]  /*9550*/  SHF.L.U32 R9, R9, 0x1f, RZ ;  /* 0x0000001f09097819 */ /* 0x000fc800000006ff */
[----:B------:R0:W1:Y:S01]  /*9560*/  SYNCS.PHASECHK.TRANS64.TRYWAIT P1, [UR6+0x28850], R9 ;  /* 0x02885009ff0075a7 */ /* 0x0000620008020146 */
[----:B------:R-:W-:Y:S05]  /*9570*/  @!P0 BRA `(.L_x_1122) ;  /* 0x0000000000048947 */ /* 0x000fea0003800000 */
[----:B------:R-:W-:Y:S01]  /*9580*/  BPT.TRAP 0x1 ;  /* 0x000000040000795c */ /* 0x000fe20000300000 */
.L_x_1122:
[----:B-1----:R-:W-:Y:S05]  /*9590*/  @P1 BRA `(.L_x_1120) ;  /* 0x0000000000081947 */ /* 0x002fea0003800000 */
[----:B------:R-:W1:Y:S02]  /*95a0*/  SYNCS.PHASECHK.TRANS64.TRYWAIT P1, [UR6+0x28850], R9 ;  /* 0x02885009ff0075a7 */ /* 0x000e640008020146 */
[----:B-1----:R-:W-:Y:S05]  /*95b0*/  @!P1 BRA `(.L_x_1123) ;  /* 0x000000c0003c9947 */ /* 0x002fea0003800000 */
.L_x_1120:
        /* <DEDUP_REMOVED lines=49> */
.L_x_1124:
        /* <DEDUP_REMOVED lines=194> */
[----:B--2---:R-:W-:Y:S02]  /*a4f0*/  FMNMX.FTZ R17, R210, R9, !PT ;  /* 0x00000009d2117209 */ /* 0x004fe40007810000 */
[----:B------:R-:W1:Y:S03]  /*a500*/  LDC R9, c[0x0][0x988] ;  /* 0x00026200ff097b82 */ /* 0x000e660000000800 */
[----:B------:R-:W2:Y:S01]  /*a510*/  SHFL.BFLY PT, R10, R17, 0x2, 0x1f ;  /* 0x0c401f00110a7f89 */ /* 0x000ea200000e0000 */
[----:B0-----:R-:W-:-:S05]  /*a520*/  FMNMX.FTZ R15, R84, R15, !PT ;  /* 0x0000000f540f7209 */ /* 0x001fca0007810000 */
[----:B------:R-:W0:Y:S01]  /*a530*/  SHFL.BFLY PT, R14, R15, 0x2, 0x1f ;  /* 0x0c401f000f0e7f89 */ /* 0x000e2200000e0000 */
[----:B--2---:R-:W-:-:S05]  /*a540*/  FMNMX.FTZ R19, R17, R10, !PT ;  /* 0x0000000a11137209 */ /* 0x004fca0007810000 */
[----:B------:R-:W2:Y:S01]  /*a550*/  SHFL.BFLY PT, R10, R19, 0x1, 0x1f ;  /* 0x0c201f00130a7f89 */ /* 0x000ea200000e0000 */
[----:B0-----:R-:W-:-:S05]  /*a560*/  FMNMX.FTZ R21, R15, R14, !PT ;  /* 0x0000000e0f157209 */ /* 0x001fca0007810000 */
[----:B------:R-:W0:Y:S01]  /*a570*/  SHFL.BFLY PT, R14, R21, 0x1, 0x1f ;  /* 0x0c201f00150e7f89 */ /* 0x000e2200000e0000 */
[----:B--2---:R-:W-:-:S05]  /*a580*/  FMNMX.FTZ R10, R19, R10, !PT ;  /* 0x0000000a130a7209 */ /* 0x004fca0007810000 */
[CC--:B-1----:R-:W-:Y:S01]  /*a590*/  FMUL.FTZ R45, R10.reuse, R9.reuse ;  /* 0x000000090a2d7220 */ /* 0x0c2fe20000410000 */
[----:B------:R-:W-:Y:S01]  /*a5a0*/  FADD.FTZ R36, -R10, R11 ;  /* 0x0000000b0a247221 */ /* 0x000fe20000010100 */
[----:B0-----:R-:W-:Y:S02]  /*a5b0*/  FMNMX.FTZ R14, R21, R14, !PT ;  /* 0x0000000e150e7209 */ /* 0x001fe40007810000 */
[-CC-:B------:R-:W-:Y:S01]  /*a5c0*/  FFMA.FTZ R15, R156, R9.reuse, -R45.reuse ;  /* 0x000000099c0f7223 */ /* 0x180fe2000001082d */
[-CC-:B------:R-:W-:Y:S01]  /*a5d0*/  FFMA.FTZ R19, R164, R9.reuse, -R45.reuse ;  /* 0x00000009a4137223 */ /* 0x180fe2000001082d */
[-CC-:B------:R-:W-:Y:S01]  /*a5e0*/  FFMA.FTZ R17, R160, R9.reuse, -R45.reuse ;  /* 0x00000009a0117223 */ /* 0x180fe2000001082d */
[-C--:B------:R-:W-:Y:S01]  /*a5f0*/  FFMA.FTZ R156, R166, R9.reuse, -R45 ;  /* 0x00000009a69c7223 */ /* 0x080fe2000001082d */
[----:B------:R-:W-:Y:S01]  /*a600*/  FADD.FTZ R86, -R14, R13 ;  /* 0x0000000d0e567221 */ /* 0x000fe20000010100 */
[-CC-:B------:R-:W-:Y:S01]  /*a610*/  FFMA.FTZ R13, R152, R9.reuse, -R45.reuse ;  /* 0x00000009980d7223 */ /* 0x180fe2000001082d */
[-CC-:B------:R-:W-:Y:S01]  /*a620*/  FFMA.FTZ R152, R158, R9.reuse, -R45.reuse ;  /* 0x000000099e987223 */ /* 0x180fe2000001082d */
[-CC-:B------:R-:W-:Y:S01]  /*a630*/  FFMA.FTZ R21, R168, R9.reuse, -R45.reuse ;  /* 0x00000009a8157223 */ /* 0x180fe2000001082d */
[-C--:B------:R-:W-:Y:S01]  /*a640*/  FMUL.FTZ R11, R86, R9.reuse ;  /* 0x00000009560b7220 */ /* 0x080fe20000410000 */
[-CC-:B------:R-:W-:Y:S01]  /*a650*/  FFMA.FTZ R86, R154, R9.reuse, -R45.reuse ;  /* 0x000000099a567223 */ /* 0x180fe2000001082d */
        /* <DEDUP_REMOVED lines=23> */
[-C--:B------:R-:W-:Y:S01]  /*a7d0*/  FFMA.FTZ R186, R210, R9.reuse, -R45 ;  /* 0x00000009d2ba7223 */ /* 0x080fe2000001082d */
[-C--:B------:R-:W-:Y:S01]  /*a7e0*/  FMUL.FTZ R45, R14, R9.reuse ;  /* 0x000000090e2d7220 */ /* 0x080fe20000410000 */
[-C--:B------:R-:W-:Y:S01]  /*a7f0*/  FMUL.FTZ R36, R36, R9.reuse ;  /* 0x0000000924247220 */ /* 0x080fe20000410000 */
[----:B------:R-:W-:Y:S02]  /*a800*/  MUFU.EX2 R13, R13 ;  /* 0x0000000d000d7308 */ /* 0x000fe40000000800 */
        /* <DEDUP_REMOVED lines=21> */
[----:B------:R-:W-:Y:S01]  /*a960*/  FFMA.FTZ R34, R56, R9, -R45 ;  /* 0x0000000938227223 */ /* 0x000fe2000001082d */
[----:B------:R-:W1:Y:S01]  /*a970*/  MUFU.EX2 R12, R12 ;  /* 0x0000000c000c7308 */ /* 0x000e620000000800 */
[----:B0-----:R-:W-:Y:S01]  /*a980*/  FFMA.FTZ R5, R36, R5, R13 ;  /* 0x0000000524057223 */ /* 0x001fe2000001000d */
        /* <DEDUP_REMOVED lines=10> */
[----:B------:R-:W-:-:S04]  /*aa30*/  FFMA.FTZ R82, R82, R9, -R45 ;  /* 0x0000000952527223 */ /* 0x000fc8000001082d */
[----:B------:R-:W2:Y:S01]  /*aa40*/  MUFU.EX2 R181, R181 ;  /* 0x000000b500b57308 */ /* 0x000ea20000000800 */
[----:B-1----:R-:W-:-:S07]  /*aa50*/  FFMA.FTZ R4, R11, R4, R12 ;  /* 0x000000040b047223 */ /* 0x002fce000001000c */
        /* <DEDUP_REMOVED lines=16> */
[-CC-:B------:R-:W-:Y:S01]  /*ab60*/  FFMA.FTZ R38, R60, R9.reuse, -R45.reuse ;  /* 0x000000093c267223 */ /* 0x180fe2000001082d */
[----:B------:R-:W-:-:S05]  /*ab70*/  FFMA.FTZ R45, R84, R9, -R45 ;  /* 0x00000009542d7223 */ /* 0x000fca000001082d */
        /* <DEDUP_REMOVED lines=108> */
.L_x_1125:
[----:B------:R-:W-:Y:S01]  /*b240*/  ULEA UR6, UR52, UR40, 0x3 ;  /* 0x0000002834067291 */ /* 0x000fe2000f8e183f */
[----:B------:R-:W-:Y:S01]  /*b250*/  ISETP.GT.AND P1, PT, R8, UR51, PT ;  /* 0x0000003308007c0c */ /* 0x000fe2000bf24270 */
[----:B------:R-:W-:Y:S01]  /*b260*/  UMOV UR53, UR45 ;  /* 0x0000002d00357c82 */ /* 0x000fe20008000000 */
[----:B------:R-:W-:Y:S01]  /*b270*/  UMOV UR52, UR46 ;  /* 0x0000002e00347c82 */ /* 0x000fe20008000000 */
[----:B------:R-:W-:Y:S01]  /*b280*/  UIADD3 UR6, UR6, 0x28860, URZ ;  /* 0x0002886006067890 */ /* 0x000fe2000fffe03f */
[----:B------:R-:W-:Y:S01]  /*b290*/  F2FP.BF16.F32.PACK_AB R180, R86, R13 ;  /* 0x0000000d56b4723e */ /* 0x000fe200000010ff */
[----:B------:R-:W-:Y:S01]  /*b2a0*/  FMUL.FTZ R90, R90, R11 ;  /* 0x0000000b5a5a7220 */ /* 0x000fe20000410000 */
[----:B------:R-:W-:Y:S01]  /*b2b0*/  F2FP.BF16.F32.PACK_AB R182, R152, R15 ;  /* 0x0000000f98b6723e */ /* 0x000fe200000010ff */
[----:B------:R-:W-:Y:S01]  /*b2c0*/  UPRMT UR6, UR43, 0x654, UR6 ;  /* 0x000006542b067896 */ /* 0x000fe20008000006 */
[----:B------:R-:W-:Y:S01]  /*b2d0*/  F2FP.BF16.F32.PACK_AB R176, R154, R17 ;  /* 0x000000119ab0723e */ /* 0x000fe200000010ff */
[----:B------:R-:W-:Y:S01]  /*b2e0*/  FMUL.FTZ R91, R91, R11 ;  /* 0x0000000b5b5b7220 */ /* 0x000fe20000410000 */
[----:B------:R-:W-:Y:S01]  /*b2f0*/  F2FP.BF16.F32.PACK_AB R178, R156, R19 ;  /* 0x000000139cb2723e */ /* 0x000fe200000010ff */
[----:B------:R-:W-:Y:S01]  /*b300*/  FMUL.FTZ R94, R94, R11 ;  /* 0x0000000b5e5e7220 */ /* 0x000fe20000410000 */
[----:B------:R-:W-:Y:S01]  /*b310*/  F2FP.BF16.F32.PACK_AB R172, R158, R21 ;  /* 0x000000159eac723e */ /* 0x000fe200000010ff */
        /* <DEDUP_REMOVED lines=31> */
[-C--:B------:R-:W-:Y:S01]  /*b510*/  FMUL.FTZ R88, R88, R36.reuse ;  /* 0x0000002458587220 */ /* 0x080fe20000410000 */
        /* <DEDUP_REMOVED lines=11> */
[----:B------:R-:W-:Y:S01]  /*b5d0*/  FMUL.FTZ R100, R100, R36 ;  /* 0x0000002464647220 */ /* 0x000fe20000410000 */
        /* <DEDUP_REMOVED lines=40> */
[-C--:B------:R-:W-:Y:S01]  /*b860*/  FMUL.FTZ R141, R141, R36.reuse ;  /* 0x000000248d8d7220 */ /* 0x080fe20000410000 */
[-C--:B------:R-:W-:Y:S01]  /*b870*/  FMUL.FTZ R144, R144, R36.reuse ;  /* 0x0000002490907220 */ /* 0x080fe20000410000 */
[-C--:B------:R-:W-:Y:S01]  /*b880*/  FMUL.FTZ R145, R145, R36.reuse ;  /* 0x0000002491917220 */ /* 0x080fe20000410000 */
[-C--:B------:R-:W-:Y:S01]  /*b890*/  FMUL.FTZ R148, R148, R36.reuse ;  /* 0x0000002494947220 */ /* 0x080fe20000410000 */
[----:B------:R-:W-:Y:S01]  /*b8a0*/  FMUL.FTZ R149, R149, R36 ;  /* 0x0000002495957220 */ /* 0x000fe20000410000 */
[----:B------:R-:W-:Y:S01]  /*b8b0*/  IADD3 R8, R8, -0x1, RZ ;  /* 0xffffffff08087810 */ /* 0x000fe20007ffe0ff */
[----:B------:R-:W-:-:S02]  /*b8c0*/  IMAD.MOV.U32 R13, RZ, RZ, R14 ;  /* 0x000000ffff0d7224 */ /* 0x000fc400078e000e */
[----:B------:R-:W-:Y:S01]  /*b8d0*/  IMAD.MOV.U32 R11, RZ, RZ, R10 ;  /* 0x000000ffff0b7224 */ /* 0x000fe200078e000a */
[----:B------:R-:W-:Y:S06]  /*b8e0*/  @P1 BRA `(.L_x_1126) ;  /* 0xffffffd400fc1947 */ /* 0x000fec000383ffff */
[----:B------:R-:W-:-:S07]  /*b8f0*/  IMAD.MOV.U32 R15, RZ, RZ, R8 ;  /* 0x000000ffff0f7224 */ /* 0x000fce00078e0008 */
.L_x_1115:
[----:B------:R-:W-:-:S13]  /*b900*/  ISETP.GE.AND P1, PT, R15, UR38, PT ;  /* 0x000000260f007c0c */ /* 0x000fda000bf26270 */
[----:B------:R-:W-:Y:S05]  /*b910*/  @!P1 BRA `(.L_x_1127) ;  /* 0x0000003800589947 */ /* 0x000fea0003800000 */
[C---:B------:R-:W-:Y:S01]  /*b920*/  VIADD R8, R16.reuse, 0x8 ;  /* 0x0000000810087836 */ /* 0x040fe20000000000 */
[----:B------:R-:W-:Y:S01]  /*b930*/  IADD3 R16, -R16, 0xb, RZ ;  /* 0x0000000b10107810 */ /* 0x000fe20007ffe1ff */
[----:B------:R-:W-:Y:S01]  /*b940*/  IMAD.MOV.U32 R12, RZ, RZ, R14 ;  /* 0x000000ffff0c7224 */ /* 0x000fe200078e000e */
[----:B------:R-:W-:Y:S01]  /*b950*/  UMOV UR56, UR45 ;  /* 0x0000002d00387c82 */ /* 0x000fe20008000000 */
[----:B------:R-:W-:Y:S01]  /*b960*/  IMAD.MOV.U32 R11, RZ, RZ, R10 ;  /* 0x000000ffff0b7224 */ /* 0x000fe200078e000a */
[----:B------:R-:W-:Y:S01]  /*b970*/  UMOV UR55, UR46 ;  /* 0x0000002e00377c82 */ /* 0x000fe20008000000 */
[----:B------:R-:W-:Y:S01]  /*b980*/  ULDC UR50, c[0x0][0x9e4] ;  /* 0x0002790000327ab9 */ /* 0x000fe20000000800 */
[----:B------:R-:W-:Y:S01]  /*b990*/  ULDC UR52, c[0x0][0x288] ;  /* 0x0000a20000347ab9 */ /* 0x000fe20000000800 */
[----:B------:R-:W-:Y:S01]  /*b9a0*/  ULDC UR53, c[0x0][0x2f0] ;  /* 0x0000bc0000357ab9 */ /* 0x000fe20000000800 */
[----:B------:R-:W-:Y:S01]  /*b9b0*/  ULDC UR54, c[0x0][0x9d8] ;  /* 0x0002760000367ab9 */ /* 0x000fe20000000800 */
[----:B------:R-:W-:-:S05]  /*b9c0*/  ULDC UR51, c[0x0][0x9e0] ;  /* 0x0002780000337ab9 */ /* 0x000fca0000000800 */
.L_x_1146:
[----:B------:R-:W-:Y:S01]  /*b9d0*/  UIADD3 UR46, UR55, 0x1, URZ ;  /* 0x00000001372e7890 */ /* 0x000fe2000fffe03f */
[----:B------:R-:W-:-:S03]  /*b9e0*/  ISETP.NE.AND P2, PT, RZ, UR39, PT ;  /* 0x00000027ff007c0c */ /* 0x000fc6000bf45270 */
[----:B------:R-:W-:-:S04]  /*b9f0*/  UISETP.NE.AND UP0, UPT, UR46, 0x2, UPT ;  /* 0x000000022e00788c */ /* 0x000fc8000bf05270 */
[----:B------:R-:W-:Y:S02]  /*ba00*/  USEL UR45, URZ, 0x1, UP0 ;  /* 0x000000013f2d7887 */ /* 0x000fe40008000000 */
[----:B------:R-:W-:Y:S02]  /*ba10*/  USEL UR46, UR46, URZ, UP0 ;  /* 0x0000003f2e2e7287 */ /* 0x000fe40008000000 */
[----:B------:R-:W-:Y:S02]  /*ba20*/  ULOP3.LUT UR45, UR56, UR45, URZ, 0x3c, !UPT ;  /* 0x0000002d382d7292 */ /* 0x000fe4000f8e3c3f */
[----:B--2---:R-:W-:Y:S10]  /*ba30*/  @P2 BRA `(.L_x_1128) ;  /* 0x00000000002c2947 */ /* 0x004ff40003800000 */
[----:B------:R-:W-:Y:S05]  /*ba40*/  @!P0 BRA `(.L_x_1129) ;  /* 0x0000000000048947 */ /* 0x000fea0003800000 */
[----:B------:R-:W-:Y:S01]  /*ba50*/  BPT.TRAP 0x1 ;  /* 0x000000040000795c */ /* 0x000fe20000300000 */
.L_x_1129:
[----:B------:R-:W-:Y:S01]  /*ba60*/  ULEA UR6, UR46, UR40, 0x3 ;  /* 0x000000282e067291 */ /* 0x000fe2000f8e183f */
[----:B------:R-:W-:-:S05]  /*ba70*/  IMAD.U32 R9, RZ, RZ, UR45 ;  /* 0x0000002dff097e24 */ /* 0x000fca000f8e00ff */
[----:B------:R-:W-:-:S04]  /*ba80*/  SHF.L.U32 R9, R9, 0x1f, RZ ;  /* 0x0000001f09097819 */ /* 0x000fc800000006ff */
[----:B------:R0:W1:Y:S01]  /*ba90*/  SYNCS.PHASECHK.TRANS64.TRYWAIT P1, [UR6+0x28830], R9 ;  /* 0x02883009ff0075a7 */ /* 0x0000620008020146 */
[----:B------:R-:W-:Y:S05]  /*baa0*/  @!P0 BRA `(.L_x_1130) ;  /* 0x0000000000048947 */ /* 0x000fea0003800000 */
[----:B------:R-:W-:Y:S01]  /*bab0*/  BPT.TRAP 0x1 ;  /* 0x000000040000795c */ /* 0x000fe20000300000 */
.L_x_1130:
[----:B-1----:R-:W-:Y:S05]  /*bac0*/  @P1 BRA `(.L_x_1128) ;  /* 0x0000000000081947 */ /* 0x002fea0003800000 */
[----:B------:R-:W1:Y:S02]  /*bad0*/  SYNCS.PHASECHK.TRANS64.TRYWAIT P1, [UR6+0x28830], R9 ;  /* 0x02883009ff0075a7 */ /* 0x000e640008020146 */
[----:B-1----:R-:W-:Y:S05]  /*bae0*/  @!P1 BRA `(.L_x_1131) ;  /* 0x0000009c00089947 */ /* 0x002fea0003800000 */
.L_x_1128:
[----:B------:R2:W-:Y:S01]  /*baf0*/  BAR.SYNC.DEFER_BLOCKING R8, 0x100 ;  /* 0x000400080000751d */ /* 0x0005e20000010000 */
[----:B------:R-:W-:Y:S01]  /*bb00*/  R2UR UR32, R6 ;  /* 0x00000000062072ca */ /* 0x000fe200000e0000 */
[----:B------:R-:W-:Y:S01]  /*bb10*/  ULEA UR34, UR46, UR44, 0xb ;  /* 0x0000002c2e227291 */ /* 0x000fe2000f8e583f */
[----:B------:R-:W-:-:S03]  /*bb20*/  R2UR UR33, R7 ;  /* 0x00000000072172ca */ /* 0x000fc600000e0000 */
[----:B------:R-:W-:Y:S01]  /*bb30*/  UMOV UR35, 0x40000040 ;  /* 0x4000004000237882 */ /* 0x000fe20000000000 */
[----:B------:R-:W-:Y:S01]  /*bb40*/  UIADD3 UR6, UR34, 0x2, URZ ;  /* 0x0000000222067890 */ /* 0x000fe2000fffe03f */
        /* <DEDUP_REMOVED lines=10> */
[----:B------:R-:W-:Y:S01]  /*bbf0*/  WARPGROUP.ARRIVE ;  /* 0x00000000000079c5 */ /* 0x000fe20000000000 */
[----:B------:R-:W-:Y:S01]  /*bc00*/  UMOV UR27, 0x40000040 ;  /* 0x40000040001b7882 */ /* 0x000fe20000000000 */
[----:B------:R-:W-:Y:S01]  /*bc10*/  UIADD3 UR30, UR34, 0x406, URZ ;  /* 0x00000406221e7890 */ /* 0x000fe2000fffe03f */
[----:B------:R-:W-:-:S03]  /*bc20*/  UMOV UR31, 0x40000040 ;  /* 0x40000040001f7882 */ /* 0x000fc60000000000 */
        /* <DEDUP_REMOVED lines=23> */
[----:B--2---:R-:W-:Y:S05]  /*bda0*/  @P2 BRA `(.L_x_1132) ;  /* 0x00000000002c2947 */ /* 0x004fea0003800000 */
[----:B------:R-:W-:Y:S05]  /*bdb0*/  @!P0 BRA `(.L_x_1133) ;  /* 0x0000000000048947 */ /* 0x000fea0003800000 */
[----:B------:R-:W-:Y:S01]  /*bdc0*/  BPT.TRAP 0x1 ;  /* 0x000000040000795c */ /* 0x000fe20000300000 */
.L_x_1133:
[----:B------:R-:W-:Y:S01]  /*bdd0*/  ULEA UR6, UR55, UR40, 0x3 ;  /* 0x0000002837067291 */ /* 0x000fe2000f8e183f */
[----:B01----:R-:W-:-:S05]  /*bde0*/  IMAD.U32 R9, RZ, RZ, UR56 ;  /* 0x00000038ff097e24 */ /* 0x003fca000f8e00ff */
[----:B------:R-:W-:-:S04]  /*bdf0*/  SHF.L.U32 R9, R9, 0x1f, RZ ;  /* 0x0000001f09097819 */ /* 0x000fc800000006ff */
[----:B------:R0:W1:Y:S01]  /*be00*/  SYNCS.PHASECHK.TRANS64.TRYWAIT P1, [UR6+0x28850], R9 ;  /* 0x02885009ff0075a7 */ /* 0x0000620008020146 */
[----:B------:R-:W-:Y:S05]  /*be10*/  @!P0 BRA `(.L_x_1134) ;  /* 0x0000000000048947 */ /* 0x000fea0003800000 */
[----:B------:R-:W-:Y:S01]  /*be20*/  BPT.TRAP 0x1 ;  /* 0x000000040000795c */ /* 0x000fe20000300000 */
.L_x_1134:
[----:B-1----:R-:W-:Y:S05]  /*be30*/  @P1 BRA `(.L_x_1132) ;  /* 0x0000000000081947 */ /* 0x002fea0003800000 */
[----:B------:R-:W1:Y:S02]  /*be40*/  SYNCS.PHASECHK.TRANS64.TRYWAIT P1, [UR6+0x28850], R9 ;  /* 0x02885009ff0075a7 */ /* 0x000e640008020146 */
[----:B-1----:R-:W-:Y:S05]  /*be50*/  @!P1 BRA `(.L_x_1135) ;  /* 0x0000009800449947 */ /* 0x002fea0003800000 */
.L_x_1132:
[----:B------:R-:W-:Y:S01]  /*be60*/  UIADD3 UR6, UR40, 0x400, URZ ;  /* 0x0000040028067890 */ /* 0x000fe2000fffe03f */
[----:B------:R-:W-:Y:S01]  /*be70*/  WARPGROUP.ARRIVE ;  /* 0x00000000000079c5 */ /* 0x000fe20000000000 */
[----:B------:R-:W-:Y:S02]  /*be80*/  UMOV UR7, 0x40000040 ;  /* 0x4000004000077882 */ /* 0x000fe40000000000 */
        /* <DEDUP_REMOVED lines=45> */
.L_x_1136:
[----:B------:R-:W-:Y:S01]  /*c160*/  UISETP.NE.AND UP1, UPT, UR42, URZ, UPT ;  /* 0x0000003f2a00728c */ /* 0x000fe2000bf25270 */
[----:B------:R-:W-:Y:S01]  /*c170*/  FMUL.FTZ R152, R28, UR54 ;  /* 0x000000361c987c20 */ /* 0x000fe20008410000 */
[----:B------:R-:W-:Y:S01]  /*c180*/  FMUL.FTZ R159, R49, UR54 ;  /* 0x00000036319f7c20 */ /* 0x000fe20008410000 */
[----:B------:R-:W-:Y:S01]  /*c190*/  FMUL.FTZ R28, R51, UR54 ;  /* 0x00000036331c7c20 */ /* 0x000fe20008410000 */
[----:B------:R-:W-:Y:S01]  /*c1a0*/  FMUL.FTZ R51, R52, UR54 ;  /* 0x0000003634337c20 */ /* 0x000fe20008410000 */
[----:B------:R-:W-:Y:S01]  /*c1b0*/  FMUL.FTZ R52, R53, UR54 ;  /* 0x0000003635347c20 */ /* 0x000fe20008410000 */
[----:B------:R-:W-:Y:S01]  /*c1c0*/  PLOP3.LUT P1, PT, PT, PT, UP1, 0x80, 0x0 ;  /* 0x000000000000781c */ /* 0x000fe20003f2f018 */
[----:B------:R-:W-:Y:S01]  /*c1d0*/  FMUL.FTZ R53, R56, UR54 ;  /* 0x0000003638357c20 */ /* 0x000fe20008410000 */
[----:B------:R-:W-:Y:S01]  /*c1e0*/  PLOP3.LUT P2, PT, PT, PT, UP1, 0x80, 0x0 ;  /* 0x000000000000781c */ /* 0x000fe20003f4f018 */
[----:B------:R-:W-:Y:S01]  /*c1f0*/  FMUL.FTZ R56, R61, UR54 ;  /* 0x000000363d387c20 */ /* 0x000fe20008410000 */
[----:B------:R-:W-:Y:S01]  /*c200*/  IMAD.MOV.U32 R61, RZ, RZ, R0 ;  /* 0x000000ffff3d7224 */ /* 0x000fe200078e0000 */
[----:B------:R-:W-:Y:S01]  /*c210*/  @UP1 ULDC UR7, c[0x0][0x44c] ;  /* 0x0001130000071ab9 */ /* 0x000fe20000000800 */
[----:B------:R-:W-:Y:S01]  /*c220*/  SHF.L.U32 R180, R15, 0x7, RZ ;  /* 0x000000070fb47819 */ /* 0x000fe200000006ff */
[----:B------:R-:W-:Y:S01]  /*c230*/  FMUL.FTZ R14, R27, UR54 ;  /* 0x000000361b0e7c20 */ /* 0x000fe20008410000 */
[----:B------:R-:W-:Y:S01]  /*c240*/  FMUL.FTZ R17, R31, UR54 ;  /* 0x000000361f117c20 */ /* 0x000fe20008410000 */
[----:B------:R-:W-:Y:S01]  /*c250*/  FMUL.FTZ R27, R50, UR54 ;  /* 0x00000036321b7c20 */ /* 0x000fe20008410000 */
[----:B------:R-:W-:Y:S01]  /*c260*/  FMUL.FTZ R31, R58, UR54 ;  /* 0x000000363a1f7c20 */ /* 0x000fe20008410000 */
[----:B------:R-:W-:Y:S01]  /*c270*/  IADD3 R50, -R180, 0x1, RZ ;  /* 0x00000001b4327810 */ /* 0x000fe20007ffe1ff */
[----:B------:R-:W-:Y:S01]  /*c280*/  UISETP.NE.AND UP0, UPT, UR41, URZ, UPT ;  /* 0x0000003f2900728c */ /* 0x000fe2000bf05270 */
[----:B------:R-:W-:Y:S01]  /*c290*/  @P1 IMAD.HI.U32 R49, R0, UR7, RZ ;  /* 0x0000000700311c27 */ /* 0x000fe2000f8e00ff */
[----:B------:R-:W-:-:S03]  /*c2a0*/  @UP1 ULDC UR7, c[0x0][0x450] ;  /* 0x0001140000071ab9 */ /* 0x000fc60000000800 */
[----:B------:R-:W-:Y:S01]  /*c2b0*/  FMUL.FTZ R153, R29, UR54 ;  /* 0x000000361d997c20 */ /* 0x000fe20008410000 */
[----:B------:R-:W-:Y:S01]  /*c2c0*/  FMUL.FTZ R18, R30, UR54 ;  /* 0x000000361e127c20 */ /* 0x000fe20008410000 */
[----:B------:R-:W-:Y:S01]  /*c2d0*/  FMUL.FTZ R154, R32, UR54 ;  /* 0x00000036209a7c20 */ /* 0x000fe20008410000 */
[----:B------:R-:W-:Y:S01]  /*c2e0*/  @P2 SHF.R.U32.HI R61, RZ, UR7, R49 ;  /* 0x00000007ff3d2c19 */ /* 0x000fe20008011631 */
[----:B01----:R-:W-:Y:S01]  /*c2f0*/  FMUL.FTZ R9, R24, UR54 ;  /* 0x0000003618097c20 */ /* 0x003fe20008410000 */
[----:B------:R-:W-:Y:S01]  /*c300*/  FMUL.FTZ R10, R25, UR54 ;  /* 0x00000036190a7c20 */ /* 0x000fe20008410000 */
[----:B------:R-:W-:Y:S01]  /*c310*/  FMUL.FTZ R13, R26, UR54 ;  /* 0x000000361a0d7c20 */ /* 0x000fe20008410000 */
[----:B------:R-:W-:Y:S01]  /*c320*/  FMUL.FTZ R29, R54, UR54 ;  /* 0x00000036361d7c20 */ /* 0x000fe20008410000 */
[----:B------:R-:W0:Y:S01]  /*c330*/  SHFL.IDX PT, R58, R61, RZ, 0x1c1f ;  /* 0x001c1fff3d3a7589 */ /* 0x000e2200000e0000 */
        /* <DEDUP_REMOVED lines=53> */
[----:B------:R-:W-:-:S03]  /*c690*/  VIADD R59, R59, -UR52 ;  /* 0x800000343b3b7c36 */ /* 0x000fc60008000000 */
[----:B------:R-:W4:Y:S01]  /*c6a0*/  MUFU.TANH R9, R9 ;  /* 0x0000000900097308 */ /* 0x000f220000002400 */
[C---:B------:R-:W-:Y:S02]  /*c6b0*/  VIADD R79, R59.reuse, UR51 ;  /* 0x000000333b4f7c36 */ /* 0x040fe40008000000 */
[----:B------:R-:W-:Y:S01]  /*c6c0*/  VIADD R83, R59, UR47 ;  /* 0x0000002f3b537c36 */ /* 0x000fe20008000000 */
[----:B------:R-:W-:Y:S01]  /*c6d0*/  SYNCS.ARRIVE.TRANS64.RED.A1T0 RZ, [UR6], RZ ;  /* 0x000000ffffff79a7 */ /* 0x000fe20008100406 */
[--C-:B0-----:R-:W-:Y:S02]  /*c6e0*/  IMAD.IADD R63, R79, 0x1, R58.reuse ;  /* 0x000000014f3f7824 */ /* 0x101fe400078e023a */
        /* <DEDUP_REMOVED lines=63> */
[----:B-1-34-:R-:W-:Y:S05]  /*cae0*/  @P1 BRA `(.L_x_1137) ;  /* 0x00000000005c1947 */ /* 0x01afea0003800000 */
[----:B------:R-:W-:Y:S01]  /*caf0*/  IMAD R58, R2, UR53, R58 ;  /* 0x00000035023a7c24 */ /* 0x000fe2000f8e023a */
[----:B------:R-:W-:Y:S03]  /*cb00*/  BSSY B0, `(.L_x_1138) ;  /* 0x0000011000007945 */ /* 0x000fe60003800000 */
[----:B------:R-:W-:-:S05]  /*cb10*/  VIADD R67, R58, -UR52 ;  /* 0x800000343a437c36 */ /* 0x000fca0008000000 */
        /* <DEDUP_REMOVED lines=10> */
.L_x_1139:
[----:B------:R-:W-:-:S05]  /*cbc0*/  IMAD.U32 R68, RZ, RZ, UR50 ;  /* 0x00000032ff447e24 */ /* 0x000fca000f8e00ff */
[----:B------:R-:W-:-:S13]  /*cbd0*/  ISETP.NE.AND P1, PT, R68, 0x1, PT ;  /* 0x000000014400780c */ /* 0x000fda0003f25270 */
[----:B------:R-:W1:Y:S02]  /*cbe0*/  @P1 LDC.64 R58, c[0x0][0x9e8] ;  /* 0x00027a00ff3a1b82 */ /* 0x000e640000000a00 */
[----:B-1----:R-:W-:-:S05]  /*cbf0*/  @P1 IMAD.HI.U32 R58, R67, R58, RZ ;  /* 0x0000003a433a1227 */ /* 0x002fca00078e00ff */
[----:B------:R-:W-:-:S07]  /*cc00*/  @P1 SHF.R.U32.HI R67, RZ, R59, R58 ;  /* 0x0000003bff431219 */ /* 0x000fce000001163a */
.L_x_1140:
[----:B------:R-:W-:Y:S05]  /*cc10*/  BSYNC B0 ;  /* 0x0000000000007941 */ /* 0x000fea0003800000 */
.L_x_1138:
[----:B------:R-:W-:-:S04]  /*cc20*/  IMAD R58, R67, R68, -R180 ;  /* 0x00000044433a7224 */ /* 0x000fc800078e0ab4 */
[----:B------:R-:W-:-:S05]  /*cc30*/  IMAD R58, R3, -0x2, R58 ;  /* 0xfffffffe033a7824 */ /* 0x000fca00078e023a */
[----:B------:R-:W-:Y:S02]  /*cc40*/  VIADDMNMX R63, R58, R68, R63, PT ;  /* 0x000000443a3f7246 */ /* 0x000fe4000380013f */
[----:B------:R-:W-:-:S07]  /*cc50*/  VIMNMX R65, R65, R58, !PT ;  /* 0x0000003a41417248 */ /* 0x000fce0007fe0100 */
.L_x_1137:
        /* <DEDUP_REMOVED lines=44> */
[----:B------:R-:W-:-:S02]  /*cf20*/  FSEL R152, R45, -INF , !P2 ;  /* 0xff8000002d987808 */ /* 0x000fc40005000000 */
[C---:B------:R-:W-:Y:S02]  /*cf30*/  ISETP.GT.AND P5, PT, R65.reuse, 0x31, P1 ;  /* 0x000000314100780c */ /* 0x040fe40000fa4270 */
[C---:B------:R-:W-:Y:S02]  /*cf40*/  ISETP.GT.AND P4, PT, R65.reuse, 0x38, P1 ;  /* 0x000000384100780c */ /* 0x040fe40000f84270 */
[C---:B------:R-:W-:Y:S02]  /*cf50*/  ISETP.GT.AND P6, PT, R65.reuse, 0x39, P1 ;  /* 0x000000394100780c */ /* 0x040fe40000fc4270 */
[C---:B------:R-:W-:Y:S02]  /*cf60*/  ISETP.GT.AND P2, PT, R65.reuse, 0x40, P1 ;  /* 0x000000404100780c */ /* 0x040fe40000f44270 */
[----:B------:R-:W-:Y:S02]  /*cf70*/  FSEL R76, R54, -INF , !P3 ;  /* 0xff800000364c7808 */ /* 0x000fe40005800000 */
        /* <DEDUP_REMOVED lines=28> */
[----:B------:R-:W-:Y:S02]  /*d140*/  ISETP.GT.AND P2, PT, R65, 0x68, P1 ;  /* 0x000000684100780c */ /* 0x000fe40000f44270 */
[----:B------:R-:W-:Y:S02]  /*d150*/  FSEL R58, R77, -INF , !P3 ;  /* 0xff8000004d3a7808 */ /* 0x000fe40005800000 */
[----:B------:R-:W-:-:S02]  /*d160*/  PLOP3.LUT P3, PT, PT, PT, UP0, 0x40, 0x0 ;  /* 0x000000000000781c */ /* 0x000fc40003f6e808 */
        /* <DEDUP_REMOVED lines=12> */
[C---:B------:R-:W-:Y:S02]  /*d230*/  ISETP.LT.OR P5, PT, R63.reuse, 0x71, P5 ;  /* 0x000000713f00780c */ /* 0x040fe40002fa1670 */
[C---:B------:R-:W-:Y:S02]  /*d240*/  ISETP.LT.OR P4, PT, R63.reuse, 0x72, P4 ;  /* 0x000000723f00780c */ /* 0x040fe40002781670 */
[C---:B------:R-:W-:Y:S02]  /*d250*/  ISETP.LT.OR P6, PT, R63.reuse, 0x79, P6 ;  /* 0x000000793f00780c */ /* 0x040fe400037c1670 */
[----:B------:R-:W-:Y:S02]  /*d260*/  ISETP.LT.OR P2, PT, R63, 0x7a, P2 ;  /* 0x0000007a3f00780c */ /* 0x000fe40001741670 */
[----:B------:R-:W-:Y:S02]  /*d270*/  IADD3 R45, R83, R182, RZ ;  /* 0x000000b6532d7210 */ /* 0x000fe40007ffe0ff */
[----:B------:R-:W-:-:S02]  /*d280*/  FSEL R56, R71, -INF , !P5 ;  /* 0xff80000047387808 */ /* 0x000fc40006800000 */
[----:B------:R-:W-:Y:S02]  /*d290*/  FSEL R52, R81, -INF , !P4 ;  /* 0xff80000051347808 */ /* 0x000fe40006000000 */
[----:B------:R-:W-:Y:S02]  /*d2a0*/  FSEL R48, R75, -INF , !P6 ;  /* 0xff8000004b307808 */ /* 0x000fe40007000000 */
[----:B------:R-:W-:Y:S01]  /*d2b0*/  FSEL R44, R85, -INF , !P2 ;  /* 0xff800000552c7808 */ /* 0x000fe20005000000 */
[----:B------:R-:W-:Y:S06]  /*d2c0*/  @P3 BRA `(.L_x_1141) ;  /* 0x00000000005c3947 */ /* 0x000fec0003800000 */
        /* <DEDUP_REMOVED lines=13> */
.L_x_1143:
[----:B------:R-:W-:-:S05]  /*d3a0*/  IMAD.U32 R51, RZ, RZ, UR50 ;  /* 0x00000032ff337e24 */ /* 0x000fca000f8e00ff */
[----:B------:R-:W-:-:S13]  /*d3b0*/  ISETP.NE.AND P2, PT, R51, 0x1, PT ;  /* 0x000000013300780c */ /* 0x000fda0003f45270 */
[----:B------:R-:W0:Y:S02]  /*d3c0*/  @P2 LDC.64 R154, c[0x0][0x9e8] ;  /* 0x00027a00ff9a2b82 */ /* 0x000e240000000a00 */
[----:B0-----:R-:W-:-:S05]  /*d3d0*/  @P2 IMAD.HI.U32 R10, R9, R154, RZ ;  /* 0x0000009a090a2227 */ /* 0x001fca00078e00ff */
[----:B------:R-:W-:-:S07]  /*d3e0*/  @P2 SHF.R.U32.HI R9, RZ, R155, R10 ;  /* 0x0000009bff092219 */ /* 0x000fce000001160a */
.L_x_1144:
[----:B------:R-:W-:Y:S05]  /*d3f0*/  BSYNC B0 ;  /* 0x0000000000007941 */ /* 0x000fea0003800000 */
.L_x_1142:
[----:B------:R-:W-:-:S04]  /*d400*/  IMAD R10, R9, R51, -R180 ;  /* 0x00000033090a7224 */ /* 0x000fc800078e0ab4 */
[----:B------:R-:W-:-:S05]  /*d410*/  IMAD R10, R3, -0x2, R10 ;  /* 0xfffffffe030a7824 */ /* 0x000fca00078e020a */
[----:B------:R-:W-:Y:S02]  /*d420*/  VIADDMNMX R37, R10, R51, R37, PT ;  /* 0x000000330a257246 */ /* 0x000fe40003800125 */
[----:B------:R-:W-:-:S07]  /*d430*/  VIMNMX R45, R45, R10, !PT ;  /* 0x0000000a2d2d7248 */ /* 0x000fce0007fe0100 */
.L_x_1141:
        /* <DEDUP_REMOVED lines=11> */
[----:B------:R-:W-:-:S02]  /*d4f0*/  ISETP.GT.AND P4, PT, R45, 0x9, P1 ;  /* 0x000000092d00780c */ /* 0x000fc40000f84270 */
[----:B------:R-:W-:Y:S02]  /*d500*/  FMNMX.FTZ R9, R178, R9, !PT ;  /* 0x00000009b2097209 */ /* 0x000fe40007810000 */
[----:B------:R-:W-:Y:S02]  /*d510*/  FSEL R158, R19, -INF , !P5 ;  /* 0xff800000139e7808 */ /* 0x000fe40006800000 */
        /* <DEDUP_REMOVED lines=19> */
[----:B------:R-:W-:Y:S02]  /*d650*/  ISETP.GT.AND P2, PT, R45, 0x11, P1 ;  /* 0x000000112d00780c */ /* 0x000fe40000f44270 */
        /* <DEDUP_REMOVED lines=56> */
[----:B------:R-:W-:Y:S01]  /*d9e0*/  ISETP.GT.AND P3, PT, R45, 0x31, P1 ;  /* 0x000000312d00780c */ /* 0x000fe20000f64270 */
[----:B------:R-:W-:Y:S01]  /*d9f0*/  MUFU.EX2 R180, R180 ;  /* 0x000000b400b47308 */ /* 0x000fe20000000800 */
[----:B------:R-:W-:Y:S01]  /*da00*/  FMNMX.FTZ R19, R18, R19, !PT ;  /* 0x0000001312137209 */ /* 0x000fe20007810000 */
[-CC-:B0-----:R-:W-:Y:S01]  /*da10*/  FFMA.FTZ R14, R184, R9.reuse, -R51.reuse ;  /* 0x00000009b80e7223 */ /* 0x181fe20000010833 */
[----:B------:R-:W-:Y:S01]  /*da20*/  FSEL R168, R25, -INF , !P4 ;  /* 0xff80000019a87808 */ /* 0x000fe20006000000 */
[--C-:B------:R-:W-:Y:S01]  /*da30*/  FFMA.FTZ R66, R66, R9, -R51.reuse ;  /* 0x0000000942427223 */ /* 0x100fe20000010833 */
[----:B------:R-:W-:Y:S01]  /*da40*/  FMNMX.FTZ R21, R156, R19, !PT ;  /* 0x000000139c157209 */ /* 0x000fe20007810000 */
[--C-:B------:R-:W-:Y:S01]  /*da50*/  FFMA.FTZ R64, R64, R9, -R51.reuse ;  /* 0x0000000940407223 */ /* 0x100fe20000010833 */
[----:B------:R-:W-:Y:S01]  /*da60*/  ISETP.GT.AND P5, PT, R45, 0x38, P1 ;  /* 0x000000382d00780c */ /* 0x000fe20000fa4270 */
[----:B------:R0:W-:Y:S01]  /*da70*/  MUFU.EX2 R19, R14 ;  /* 0x0000000e00137308 */ /* 0x0001e20000000800 */
[----:B------:R-:W-:Y:S01]  /*da80*/  FMNMX.FTZ R21, R158, R21, !PT ;  /* 0x000000159e157209 */ /* 0x000fe20007810000 */
[-CC-:B------:R-:W-:Y:S01]  /*da90*/  FFMA.FTZ R60, R60, R9.reuse, -R51.reuse ;  /* 0x000000093c3c7223 */ /* 0x180fe20000010833 */
[----:B------:R-:W-:Y:S01]  /*daa0*/  FSEL R170, R27, -INF , !P2 ;  /* 0xff8000001baa7808 */ /* 0x000fe20005000000 */
[--C-:B------:R-:W-:Y:S01]  /*dab0*/  FFMA.FTZ R52, R52, R9, -R51.reuse ;  /* 0x0000000934347223 */ /* 0x100fe20000010833 */
[----:B------:R-:W-:Y:S01]  /*dac0*/  FMNMX.FTZ R21, R20, R21, !PT ;  /* 0x0000001514157209 */ /* 0x000fe20007810000 */
[--C-:B------:R-:W-:Y:S01]  /*dad0*/  FFMA.FTZ R44, R44, R9, -R51.reuse ;  /* 0x000000092c2c7223 */ /* 0x100fe20000010833 */
[----:B------:R-:W-:Y:S01]  /*dae0*/  ISETP.LT.OR P3, PT, R37, 0x32, P3 ;  /* 0x000000322500780c */ /* 0x000fe20001f61670 */
[----:B------:R-:W-:Y:S01]  /*daf0*/  MUFU.EX2 R17, R17 ;  /* 0x0000001100117308 */ /* 0x000fe20000000800 */
[----:B------:R-:W-:Y:S01]  /*db00*/  FMNMX.FTZ R21, R160, R21, !PT ;  /* 0x00000015a0157209 */ /* 0x000fe20007810000 */
[----:B0-----:R-:W-:Y:S01]  /*db10*/  FFMA.FTZ R14, R166, R9, -R51 ;  /* 0x00000009a60e7223 */ /* 0x001fe20000010833 */
[----:B------:R-:W-:-:S02]  /*db20*/  ISETP.GT.AND P4, PT, R45, 0x39, P1 ;  /* 0x000000392d00780c */ /* 0x000fc40000f84270 */
[----:B------:R-:W-:Y:S02]  /*db30*/  FMNMX.FTZ R23, R22, R21, !PT ;  /* 0x0000001516177209 */ /* 0x000fe40007810000 */
[----:B------:R-:W-:Y:S01]  /*db40*/  ISETP.LT.OR P5, PT, R37, 0x39, P5 ;  /* 0x000000392500780c */ /* 0x000fe20002fa1670 */
[----:B------:R0:W-:Y:S01]  /*db50*/  MUFU.EX2 R21, R174 ;  /* 0x000000ae00157308 */ /* 0x0001e20000000800 */
[----:B------:R-:W-:Y:S02]  /*db60*/  FMNMX.FTZ R23, R162, R23, !PT ;  /* 0x00000017a2177209 */ /* 0x000fe40007810000 */
[----:B------:R-:W-:Y:S02]  /*db70*/  FSEL R28, R28, -INF , !P3 ;  /* 0xff8000001c1c7808 */ /* 0x000fe40005800000 */
[----:B------:R-:W-:Y:S02]  /*db80*/  FMNMX.FTZ R23, R24, R23, !PT ;  /* 0x0000001718177209 */ /* 0x000fe40007810000 */
[----:B------:R-:W-:Y:S01]  /*db90*/  ISETP.GT.AND P2, PT, R45, 0x40, P1 ;  /* 0x000000402d00780c */ /* 0x000fe20000f44270 */
[----:B------:R-:W-:Y:S01]  /*dba0*/  MUFU.EX2 R182, R182 ;  /* 0x000000b600b67308 */ /* 0x000fe20000000800 */
[----:B------:R-:W-:Y:S01]  /*dbb0*/  FMNMX.FTZ R23, R26, R23, !PT ;  /* 0x000000171a177209 */ /* 0x000fe20007810000 */
[----:B0-----:R-:W-:Y:S01]  /*dbc0*/  FFMA.FTZ R174, R164, R9, -R51 ;  /* 0x00000009a4ae7223 */ /* 0x001fe20000010833 */
[----:B------:R-:W-:-:S02]  /*dbd0*/  FSEL R184, R29, -INF , !P5 ;  /* 0xff8000001db87808 */ /* 0x000fc40006800000 */
[----:B------:R-:W-:Y:S02]  /*dbe0*/  FMNMX.FTZ R25, R168, R23, !PT ;  /* 0x00000017a8197209 */ /* 0x000fe40007810000 */
[----:B------:R-:W-:Y:S01]  /*dbf0*/  ISETP.LT.OR P4, PT, R37, 0x3a, P4 ;  /* 0x0000003a2500780c */ /* 0x000fe20002781670 */
[----:B------:R0:W-:Y:S01]  /*dc00*/  MUFU.EX2 R23, R14 ;  /* 0x0000000e00177308 */ /* 0x0001e20000000800 */
[----:B------:R-:W-:Y:S02]  /*dc10*/  FMNMX.FTZ R25, R170, R25, !PT ;  /* 0x00000019aa197209 */ /* 0x000fe40007810000 */
[----:B------:R-:W-:Y:S02]  /*dc20*/  ISETP.GT.AND P3, PT, R45, 0x41, P1 ;  /* 0x000000412d00780c */ /* 0x000fe40000f64270 */
[----:B------:R-:W-:Y:S02]  /*dc30*/  FMNMX.FTZ R25, R28, R25, !PT ;  /* 0x000000191c197209 */ /* 0x000fe40007810000 */
[----:B------:R-:W-:Y:S01]  /*dc40*/  ISETP.LT.OR P2, PT, R37, 0x41, P2 ;  /* 0x000000412500780c */ /* 0x000fe20001741670 */
[----:B------:R-:W-:Y:S01]  /*dc50*/  MUFU.EX2 R176, R176 ;  /* 0x000000b000b07308 */ /* 0x000fe20000000800 */
[----:B------:R-:W-:Y:S01]  /*dc60*/  FSEL R30, R30, -INF , !P4 ;  /* 0xff8000001e1e7808 */ /* 0x000fe20006000000 */
[----:B0-----:R-:W-:Y:S01]  /*dc70*/  FFMA.FTZ R14, R86, R9, -R51 ;  /* 0x00000009560e7223 */ /* 0x001fe20000010833 */
[----:B------:R-:W-:-:S02]  /*dc80*/  FMNMX.FTZ R25, R184, R25, !PT ;  /* 0x00000019b8197209 */ /* 0x000fc40007810000 */
[----:B------:R-:W-:Y:S02]  /*dc90*/  ISETP.GT.AND P5, PT, R45, 0x48, P1 ;  /* 0x000000482d00780c */ /* 0x000fe40000fa4270 */
[----:B------:R-:W-:Y:S01]  /*dca0*/  FSEL R186, R31, -INF , !P2 ;  /* 0xff8000001fba7808 */ /* 0x000fe20005000000 */
[----:B------:R-:W-:Y:S01]  /*dcb0*/  MUFU.EX2 R178, R178 ;  /* 0x000000b200b27308 */ /* 0x000fe20000000800 */
[----:B------:R-:W-:Y:S02]  /*dcc0*/  ISETP.LT.OR P3, PT, R37, 0x42, P3 ;  /* 0x000000422500780c */ /* 0x000fe40001f61670 */
[----:B------:R-:W-:Y:S02]  /*dcd0*/  FMNMX.FTZ R27, R30, R25, !PT ;  /* 0x000000191e1b7209 */ /* 0x000fe40007810000 */
[----:B------:R-:W-:Y:S02]  /*dce0*/  ISETP.GT.AND P4, PT, R45, 0x49, P1 ;  /* 0x000000492d00780c */ /* 0x000fe40000f84270 */
[----:B------:R-:W-:Y:S01]  /*dcf0*/  ISETP.LT.OR P5, PT, R37, 0x49, P5 ;  /* 0x000000492500780c */ /* 0x000fe20002fa1670 */
[----:B------:R-:W-:Y:S01]  /*dd00*/  MUFU.EX2 R25, R152 ;  /* 0x0000009800197308 */ /* 0x000fe20000000800 */
[----:B------:R-:W-:-:S02]  /*dd10*/  FSEL R32, R32, -INF , !P3 ;  /* 0xff80000020207808 */ /* 0x000fc40005800000 */
[----:B------:R-:W-:Y:S02]  /*dd20*/  FMNMX.FTZ R27, R186, R27, !PT ;  /* 0x0000001bba1b7209 */ /* 0x000fe40007810000 */
[----:B------:R-:W-:Y:S02]  /*dd30*/  ISETP.GT.AND P2, PT, R45, 0x50, P1 ;  /* 0x000000502d00780c */ /* 0x000fe40000f44270 */
[----:B------:R-:W-:Y:S01]  /*dd40*/  FSEL R166, R33, -INF , !P5 ;  /* 0xff80000021a67808 */ /* 0x000fe20006800000 */
[----:B------:R-:W-:Y:S01]  /*dd50*/  MUFU.EX2 R172, R172 ;  /* 0x000000ac00ac7308 */ /* 0x000fe20000000800 */
[----:B------:R-:W-:Y:S02]  /*dd60*/  ISETP.LT.OR P4, PT, R37, 0x4a, P4 ;  /* 0x0000004a2500780c */ /* 0x000fe40002781670 */
[----:B------:R-:W-:Y:S02]  /*dd70*/  FMNMX.FTZ R29, R32, R27, !PT ;  /* 0x0000001b201d7209 */ /* 0x000fe40007810000 */
[----:B------:R-:W-:-:S02]  /*dd80*/  ISETP.GT.AND P3, PT, R45, 0x51, P1 ;  /* 0x000000512d00780c */ /* 0x000fc40000f64270 */
[----:B------:R-:W-:Y:S01]  /*dd90*/  ISETP.LT.OR P2, PT, R37, 0x51, P2 ;  /* 0x000000512500780c */ /* 0x000fe20001741670 */
[----:B------:R0:W-:Y:S01]  /*dda0*/  MUFU.EX2 R27, R14 ;  /* 0x0000000e001b7308 */ /* 0x0001e20000000800 */
[----:B------:R-:W-:Y:S01]  /*ddb0*/  FSEL R164, R34, -INF , !P4 ;  /* 0xff80000022a47808 */ /* 0x000fe20006000000 */
[--C-:B------:R-:W-:Y:S01]  /*ddc0*/  FFMA.FTZ R34, R84, R9, -R51.reuse ;  /* 0x0000000954227223 */ /* 0x100fe20000010833 */
[----:B------:R-:W-:Y:S02]  /*ddd0*/  FMNMX.FTZ R29, R166, R29, !PT ;  /* 0x0000001da61d7209 */ /* 0x000fe40007810000 */
[----:B------:R-:W-:Y:S02]  /*dde0*/  ISETP.GT.AND P5, PT, R45, 0x58, P1 ;  /* 0x000000582d00780c */ /* 0x000fe40000fa4270 */
[----:B------:R-:W-:Y:S01]  /*ddf0*/  FSEL R188, R35, -INF , !P2 ;  /* 0xff80000023bc7808 */ /* 0x000fe20005000000 */
[----:B------:R-:W-:Y:S01]  /*de00*/  MUFU.EX2 R174, R174 ;  /* 0x000000ae00ae7308 */ /* 0x000fe20000000800 */
[----:B------:R-:W-:Y:S01]  /*de10*/  ISETP.LT.OR P3, PT, R37, 0x52, P3 ;  /* 0x000000522500780c */ /* 0x000fe20001f61670 */
[----:B0-----:R-:W-:Y:S01]  /*de20*/  FFMA.FTZ R14, R82, R9, -R51 ;  /* 0x00000009520e7223 */ /* 0x001fe20000010833 */
[----:B------:R-:W-:-:S02]  /*de30*/  FMNMX.FTZ R29, R164, R29, !PT ;  /* 0x0000001da41d7209 */ /* 0x000fc40007810000 */
[----:B------:R-:W-:Y:S02]  /*de40*/  ISETP.GT.AND P4, PT, R45, 0x59, P1 ;  /* 0x000000592d00780c */ /* 0x000fe40000f84270 */
[----:B------:R-:W-:Y:S01]  /*de50*/  ISETP.LT.OR P5, PT, R37, 0x59, P5 ;  /* 0x000000592500780c */ /* 0x000fe20002fa1670 */
[----:B------:R-:W-:Y:S01]  /*de60*/  MUFU.EX2 R34, R34 ;  /* 0x0000002200227308 */ /* 0x000fe20000000800 */
[----:B------:R-:W-:Y:S02]  /*de70*/  FSEL R36, R36, -INF , !P3 ;  /* 0xff80000024247808 */ /* 0x000fe40005800000 */
[----:B------:R-:W-:Y:S02]  /*de80*/  FMNMX.FTZ R29, R188, R29, !PT ;  /* 0x0000001dbc1d7209 */ /* 0x000fe40007810000 */
[----:B------:R-:W-:Y:S02]  /*de90*/  ISETP.GT.AND P2, PT, R45, 0x60, P1 ;  /* 0x000000602d00780c */ /* 0x000fe40000f44270 */
[----:B------:R-:W-:Y:S01]  /*dea0*/  FSEL R38, R38, -INF , !P5 ;  /* 0xff80000026267808 */ /* 0x000fe20006800000 */
[----:B------:R-:W-:Y:S01]  /*deb0*/  MUFU.EX2 R64, R64 ;  /* 0x0000004000407308 */ /* 0x000fe20000000800 */
[----:B------:R-:W-:-:S02]  /*dec0*/  ISETP.LT.OR P4, PT, R37, 0x5a, P4 ;  /* 0x0000005a2500780c */ /* 0x000fc40002781670 */
[----:B------:R-:W-:Y:S02]  /*ded0*/  FMNMX.FTZ R31, R36, R29, !PT ;  /* 0x0000001d241f7209 */ /* 0x000fe40007810000 */
[----:B------:R-:W-:Y:S02]  /*dee0*/  ISETP.GT.AND P3, PT, R45, 0x61, P1 ;  /* 0x000000612d00780c */ /* 0x000fe40000f64270 */
[----:B------:R-:W-:Y:S01]  /*def0*/  ISETP.LT.OR P2, PT, R37, 0x61, P2 ;  /* 0x000000612500780c */ /* 0x000fe20001741670 */
[----:B------:R0:W-:Y:S01]  /*df00*/  MUFU.EX2 R29, R14 ;  /* 0x0000000e001d7308 */ /* 0x0001e20000000800 */
[----:B------:R-:W-:Y:S01]  /*df10*/  FSEL R84, R39, -INF , !P4 ;  /* 0xff80000027547808 */ /* 0x000fe20006000000 */
[----:B------:R-:W-:Y:S01]  /*df20*/  FFMA.FTZ R39, R62, R9, -R51 ;  /* 0x000000093e277223 */ /* 0x000fe20000010833 */
[----:B------:R-:W-:Y:S02]  /*df30*/  FMNMX.FTZ R31, R38, R31, !PT ;  /* 0x0000001f261f7209 */ /* 0x000fe40007810000 */
[----:B------:R-:W-:-:S02]  /*df40*/  ISETP.GT.AND P5, PT, R45, 0x68, P1 ;  /* 0x000000682d00780c */ /* 0x000fc40000fa4270 */
[----:B------:R-:W-:Y:S01]  /*df50*/  FSEL R86, R40, -INF , !P2 ;  /* 0xff80000028567808 */ /* 0x000fe20005000000 */
[-CC-:B------:R-:W-:Y:S01]  /*df60*/  FFMA.FTZ R40, R80, R9.reuse, -R51.reuse ;  /* 0x0000000950287223 */ /* 0x180fe20000010833 */
[----:B------:R-:W-:Y:S01]  /*df70*/  ISETP.LT.OR P3, PT, R37, 0x62, P3 ;  /* 0x000000622500780c */ /* 0x000fe20001f61670 */
[----:B0-----:R-:W-:Y:S01]  /*df80*/  FFMA.FTZ R14, R78, R9, -R51 ;  /* 0x000000094e0e7223 */ /* 0x001fe20000010833 */
[----:B------:R-:W-:Y:S01]  /*df90*/  FMNMX.FTZ R31, R84, R31, !PT ;  /* 0x0000001f541f7209 */ /* 0x000fe20007810000 */
[----:B------:R-:W-:Y:S01]  /*dfa0*/  MUFU.EX2 R39, R39 ;  /* 0x0000002700277308 */ /* 0x000fe20000000800 */
[----:B------:R-:W-:Y:S02]  /*dfb0*/  ISETP.GT.AND P4, PT, R45, 0x69, P1 ;  /* 0x000000692d00780c */ /* 0x000fe40000f84270 */
[----:B------:R-:W-:Y:S02]  /*dfc0*/  ISETP.LT.OR P5, PT, R37, 0x69, P5 ;  /* 0x000000692500780c */ /* 0x000fe40002fa1670 */
[----:B------:R-:W-:-:S02]  /*dfd0*/  FSEL R82, R41, -INF , !P3 ;  /* 0xff80000029527808 */ /* 0x000fc40005800000 */
[----:B------:R-:W-:Y:S01]  /*dfe0*/  FMNMX.FTZ R31, R86, R31, !PT ;  /* 0x0000001f561f7209 */ /* 0x000fe20007810000 */
[----:B------:R-:W-:Y:S01]  /*dff0*/  MUFU.EX2 R40, R40 ;  /* 0x0000002800287308 */ /* 0x000fe20000000800 */
[----:B------:R-:W-:Y:S02]  /*e000*/  ISETP.GT.AND P2, PT, R45, 0x70, P1 ;  /* 0x000000702d00780c */ /* 0x000fe40000f44270 */
[----:B------:R-:W-:Y:S01]  /*e010*/  FSEL R80, R42, -INF , !P5 ;  /* 0xff8000002a507808 */ /* 0x000fe20006800000 */
[----:B------:R-:W-:Y:S01]  /*e020*/  FFMA.FTZ R42, R76, R9, -R51 ;  /* 0x000000094c2a7223 */ /* 0x000fe20000010833 */
        /* <DEDUP_REMOVED lines=10> */
[----:B------:R-:W-:Y:S02]  /*e0d0*/  ISETP.LT.OR P3, PT, R37, 0x72, P3 ;  /* 0x000000722500780c */ /* 0x000fe40001f61670 */
[----:B------:R-:W-:Y:S01]  /*e0e0*/  FSEL R152, R46, -INF , !P2 ;  /* 0xff8000002e987808 */ /* 0x000fe20005000000 */
[----:B------:R-:W-:Y:S01]  /*e0f0*/  FFMA.FTZ R46, R72, R9, -R51 ;  /* 0x00000009482e7223 */ /* 0x000fe20000010833 */
[----:B------:R-:W-:Y:S01]  /*e100*/  FMNMX.FTZ R33, R78, R33, !PT ;  /* 0x000000214e217209 */ /* 0x000fe20007810000 */
[----:B------:R-:W-:Y:S01]  /*e110*/  MUFU.EX2 R42, R42 ;  /* 0x0000002a002a7308 */ /* 0x000fe20000000800 */
[----:B------:R-:W-:-:S02]  /*e120*/  ISETP.GT.AND P1, PT, R45, 0x79, P1 ;  /* 0x000000792d00780c */ /* 0x000fc40000f24270 */
[----:B------:R-:W-:Y:S02]  /*e130*/  ISETP.LT.OR P5, PT, R37, 0x79, P5 ;  /* 0x000000792500780c */ /* 0x000fe40002fa1670 */
[----:B------:R-:W-:Y:S02]  /*e140*/  FSEL R76, R47, -INF , !P3 ;  /* 0xff8000002f4c7808 */ /* 0x000fe40005800000 */
[----:B------:R-:W-:Y:S01]  /*e150*/  FMNMX.FTZ R33, R152, R33, !PT ;  /* 0x0000002198217209 */ /* 0x000fe20007810000 */
[----:B------:R-:W-:Y:S01]  /*e160*/  MUFU.EX2 R46, R46 ;  /* 0x0000002e002e7308 */ /* 0x000fe20000000800 */
[----:B------:R-:W-:Y:S01]  /*e170*/  ISETP.LT.OR P1, PT, R37, 0x7a, P1 ;  /* 0x0000007a2500780c */ /* 0x000fe20000f21670 */
[----:B------:R-:W-:Y:S01]  /*e180*/  FFMA.FTZ R37, R74, R9, -R51 ;  /* 0x000000094a257223 */ /* 0x000fe20000010833 */
[----:B------:R-:W-:Y:S02]  /*e190*/  FSEL R190, R49, -INF , !P5 ;  /* 0xff80000031be7808 */ /* 0x000fe40006800000 */
[----:B------:R-:W-:-:S02]  /*e1a0*/  FMNMX.FTZ R35, R76, R33, !PT ;  /* 0x000000214c237209 */ /* 0x000fc40007810000 */
[----:B------:R-:W-:Y:S01]  /*e1b0*/  FSEL R74, R50, -INF , !P1 ;  /* 0xff800000324a7808 */ /* 0x000fe20004800000 */
[----:B------:R-:W-:Y:S01]  /*e1c0*/  MUFU.EX2 R33, R37 ;  /* 0x0000002500217308 */ /* 0x000fe20000000800 */
[----:B------:R-:W-:Y:S01]  /*e1d0*/  FMNMX.FTZ R35, R190, R35, !PT ;  /* 0x00000023be237209 */ /* 0x000fe20007810000 */
[--C-:B------:R-:W-:Y:S01]  /*e1e0*/  FFMA.FTZ R50, R70, R9, -R51.reuse ;  /* 0x0000000946327223 */ /* 0x100fe20000010833 */
[----:B------:R-:W-:Y:S02]  /*e1f0*/  FSEL R56, R10, RZ, P6 ;  /* 0x000000ff0a387208 */ /* 0x000fe40003000000 */
        /* <DEDUP_REMOVED lines=56> */
[----:B------:R-:W3:Y:S01]  /*e580*/  MUFU.EX2 R183, R183 ;  /* 0x000000b700b77308 */ /* 0x000ee20000000800 */
        /* <DEDUP_REMOVED lines=16> */
[----:B---3--:R-:W-:Y:S01]  /*e690*/  FADD.FTZ R5, R183, R4 ;  /* 0x00000004b7057221 */ /* 0x008fe20000010000 */
[----:B------:R-:W-:Y:S01]  /*e6a0*/  FADD.FTZ R38, R25, R38 ;  /* 0x0000002619267221 */ /* 0x000fe20000010000 */
[-CC-:B------:R-:W-:Y:S01]  /*e6b0*/  FFMA.FTZ R76, R76, R9.reuse, -R47.reuse ;  /* 0x000000094c4c7223 */ /* 0x180fe2000001082f */
[-CC-:B------:R-:W-:Y:S01]  /*e6c0*/  FFMA.FTZ R190, R190, R9.reuse, -R47.reuse ;  /* 0x00000009bebe7223 */ /* 0x180fe2000001082f */
[----:B------:R-:W-:-:S03]  /*e6d0*/  FFMA.FTZ R47, R74, R9, -R47 ;  /* 0x000000094a2f7223 */ /* 0x000fc6000001082f */
[----:B------:R-:W3:Y:S01]  /*e6e0*/  MUFU.EX2 R20, R20 ;  /* 0x0000001400147308 */ /* 0x000ee20000000800 */
[----:B0-----:R-:W-:-:S07]  /*e6f0*/  FADD.FTZ R4, R18, R5 ;  /* 0x0000000512047221 */ /* 0x001fce0000010000 */
[----:B------:R-:W0:Y:S01]  /*e700*/  MUFU.EX2 R179, R179 ;  /* 0x000000b300b37308 */ /* 0x000e220000000800 */
[----:B-1----:R-:W-:-:S07]  /*e710*/  FADD.FTZ R5, R177, R4 ;  /* 0x00000004b1057221 */ /* 0x002fce0000010000 */
[----:B------:R-:W1:Y:S01]  /*e720*/  MUFU.EX2 R22, R22 ;  /* 0x0000001600167308 */ /* 0x000e620000000800 */
[----:B---3--:R-:W-:-:S07]  /*e730*/  FADD.FTZ R4, R20, R5 ;  /* 0x0000000514047221 */ /* 0x008fce0000010000 */
        /* <DEDUP_REMOVED lines=11> */
[----:B---3--:R-:W-:Y:S01]  /*e7f0*/  FADD.FTZ R4, R26, R5 ;  /* 0x000000051a047221 */ /* 0x008fe20000010000 */
[----:B------:R-:W-:-:S06]  /*e800*/  FADD.FTZ R5, R27, R38 ;  /* 0x000000261b057221 */ /* 0x000fcc0000010000 */
[----:B------:R-:W3:Y:S01]  /*e810*/  MUFU.EX2 R171, R171 ;  /* 0x000000ab00ab7308 */ /* 0x000ee20000000800 */
        /* <DEDUP_REMOVED lines=8> */
[----:B---3--:R-:W-:Y:S01]  /*e8a0*/  FADD.FTZ R49, R171, R38 ;  /* 0x00000026ab317221 */ /* 0x008fe20000010000 */
[----:B------:R-:W-:-:S04]  /*e8b0*/  FADD.FTZ R4, R42, R5 ;  /* 0x000000052a047221 */ /* 0x000fc80000010000 */
[----:B------:R-:W-:Y:S02]  /*e8c0*/  FADD.FTZ R5, R33, R4 ;  /* 0x0000000421057221 */ /* 0x000fe40000010000 */
        /* <DEDUP_REMOVED lines=43> */
[----:B0-----:R-:W-:Y:S01]  /*eb80*/  FADD.FTZ R38, R155, R38 ;  /* 0x000000269b267221 */ /* 0x001fe20000010000 */
[----:B-1----:R-:W-:-:S03]  /*eb90*/  FADD.FTZ R5, R44, R5 ;  /* 0x000000052c057221 */ /* 0x002fc60000010000 */
[----:B---3--:R-:W-:Y:S01]  /*eba0*/  FADD.FTZ R4, R47, R38 ;  /* 0x000000262f047221 */ /* 0x008fe20000010000 */
[----:B------:R-:W-:Y:S06]  /*ebb0*/  @!P0 BRA `(.L_x_1145) ;  /* 0x0000000000048947 */ /* 0x000fec0003800000 */
[----:B------:R-:W-:Y:S01]  /*ebc0*/  BPT.TRAP 0x1 ;  /* 0x000000040000795c */ /* 0x000fe20000300000 */
.L_x_1145:
        /* <DEDUP_REMOVED lines=105> */
[----:B------:R-:W-:Y:S01]  /*f260*/  F2FP.BF16.F32.PACK_AB R155, R47, R155 ;  /* 0x0000009b2f9b723e */ /* 0x000fe200000010ff */
[----:B------:R-:W-:Y:S06]  /*f270*/  @P1 BRA `(.L_x_1146) ;  /* 0xffffffc400d41947 */ /* 0x000fec000383ffff */
.L_x_1127:
[----:B------:R-:W-:Y:S06]  /*f280*/  BAR.ARV 0x8, 0x180 ;  /* 0x0206000000007b1d */ /* 0x000fec0000002000 */
[----:B------:R-:W-:Y:S05]  /*f290*/  @!P0 BRA `(.L_x_1147) ;  /* 0x0000000000048947 */ /* 0x000fea0003800000 */
[----:B------:R-:W-:Y:S01]  /*f2a0*/  BPT.TRAP 0x1 ;  /* 0x000000040000795c */ /* 0x000fe20000300000 */
.L_x_1147:
[----:B------:R-:W-:Y:S01]  /*f2b0*/  ULEA UR5, UR46, UR40, 0x3 ;  /* 0x000000282e057291 */ /* 0x000fe2000f8e183f */
[----:B------:R-:W-:-:S05]  /*f2c0*/  IMAD.U32 R0, RZ, RZ, UR45 ;  /* 0x0000002dff007e24 */ /* 0x000fca000f8e00ff */
[----:B------:R-:W-:-:S04]  /*f2d0*/  SHF.L.U32 R0, R0, 0x1f, RZ ;  /* 0x0000001f00007819 */ /* 0x000fc800000006ff */
[----:B------:R0:W1:Y:S01]  /*f2e0*/  SYNCS.PHASECHK.TRANS64.TRYWAIT P1, [UR5+0x28850], R0 ;  /* 0x02885000ff0075a7 */ /* 0x0000620008020145 */
[----:B------:R-:W-:Y:S05]  /*f2f0*/  @!P0 BRA `(.L_x_1148) ;  /* 0x0000000000048947 */ /* 0x000fea0003800000 */
[----:B------:R-:W-:Y:S01]  /*f300*/  BPT.TRAP 0x1 ;  /* 0x000000040000795c */ /* 0x000fe20000300000 */
.L_x_1148:
[----:B-1----:R-:W-:Y:S05]  /*f310*/  @P1 BRA `(.L_x_1149) ;  /* 0x0000000000081947 */ /* 0x002fea0003800000 */
[----:B------:R-:W1:Y:S02]  /*f320*/  SYNCS.PHASECHK.TRANS64.TRYWAIT P1, [UR5+0x28850], R0 ;  /* 0x02885000ff0075a7 */ /* 0x000e640008020145 */
[----:B-1----:R-:W-:Y:S05]  /*f330*/  @!P1 BRA `(.L_x_1150) ;  /* 0x0000006400249947 */ /* 0x002fea0003800000 */
.L_x_1149:
[----:B------:R-:W-:Y:S01]  /*f340*/  UIADD3 UR40, UR40, 0x400, URZ ;  /* 0x0000040028287890 */ /* 0x000fe2000fffe03f */
[----:B------:R-:W-:Y:S01]  /*f350*/  WARPGROUP.ARRIVE ;  /* 0x00000000000079c5 */ /* 0x000fe20000000000 */
[----:B------:R-:W-:Y:S01]  /*f360*/  UMOV UR47, 0x40000040 ;  /* 0x40000040002f7882 */ /* 0x000fe20000000000 */
[----:B------:R-:W-:Y:S01]  /*f370*/  UMOV UR7, 0x40000040 ;  /* 0x4000004000077882 */ /* 0x000fe20000000000 */
[----:B------:R-:W-:Y:S01]  /*f380*/  USHF.R.U32.HI UR40, URZ, 0x4, UR40 ;  /* 0x000000043f287899 */ /* 0x000fe20008011628 */
[----:B01----:R-:W0:Y:S03]  /*f390*/  SHFL.BFLY PT, R0, R5, 0x2, 0x1f ;  /* 0x0c401f0005007f89 */ /* 0x003e2600000e0000 */
[----:B------:R-:W-:Y:S01]  /*f3a0*/  ULOP3.LUT UR40, UR40, 0x3fff, URZ, 0xc0, !UPT ;  /* 0x00003fff28287892 */ /* 0x000fe2000f8ec03f */
[----:B------:R-:W1:Y:S03]  /*f3b0*/  SHFL.BFLY PT, R3, R4, 0x2, 0x1f ;  /* 0x0c401f0004037f89 */ /* 0x000e6600000e0000 */
[----:B------:R-:W-:-:S04]  /*f3c0*/  ULOP3.LUT UR40, UR40, 0x4000000, URZ, 0xfc, !UPT ;  /* 0x0400000028287892 */ /* 0x000fc8000f8efc3f */
[----:B------:R-:W-:-:S04]  /*f3d0*/  ULEA UR46, UR46, UR40, 0xb ;  /* 0x000000282e2e7291 */ /* 0x000fc8000f8e583f */
[----:B------:R-:W-:-:S05]  /*f3e0*/  UIADD3 UR4, UR46, 0x80, URZ ;  /* 0x000000802e047890 */ /* 0x000fca000fffe03f */
[----:B------:R-:W-:Y:S01]  /*f3f0*/  HGMMA.64x128x16.F32.BF16 R88, R180, gdesc[UR44].tnspB, R88, gsb0 ;  /* 0x41e0002cb4587df0 */ /* 0x000fe20008001858 */
[----:B------:R-:W-:Y:S01]  /*f400*/  UMOV UR47, 0x40000040 ;  /* 0x40000040002f7882 */ /* 0x000fe20000000000 */
[----:B------:R-:W-:Y:S01]  /*f410*/  UMOV UR6, UR4 ;  /* 0x0000000400067c82 */ /* 0x000fe20008000000 */
[----:B------:R-:W-:Y:S01]  /*f420*/  UIADD3 UR4, UR46, 0x100, URZ ;  /* 0x000001002e047890 */ /* 0x000fe2000fffe03f */
[----:B0-----:R-:W-:Y:S01]  /*f430*/  FADD.FTZ R0, R0, R5 ;  /* 0x0000000500007221 */ /* 0x001fe20000010000 */
[----:B-1----:R-:W-:Y:S01]  /*f440*/  FADD.FTZ R2, R3, R4 ;  /* 0x0000000403027221 */ /* 0x002fe20000010000 */
[----:B------:R-:W-:-:S03]  /*f450*/  IMAD.MOV.U32 R4, RZ, RZ, RZ ;  /* 0x000000ffff047224 */ /* 0x000fc600078e00ff */
[----:B------:R-:W0:Y:S04]  /*f460*/  SHFL.BFLY PT, R3, R0, 0x1, 0x1f ;  /* 0x0c201f0000037f89 */ /* 0x000e2800000e0000 */
[----:B------:R-:W1:Y:S01]  /*f470*/  SHFL.BFLY PT, R7, R2, 0x1, 0x1f ;  /* 0x0c201f0002077f89 */ /* 0x000e6200000e0000 */
[----:B0-----:R-:W-:Y:S01]  /*f480*/  FADD.FTZ R11, R0, R3 ;  /* 0x00000003000b7221 */ /* 0x001fe20000010000 */
[----:B------:R-:W-:Y:S01]  /*f490*/  MOV R3, 0xff800000 ;  /* 0xff80000000037802 */ /* 0x000fe20000000f00 */
[----:B------:R-:W-:Y:S02]  /*f4a0*/  IMAD.MOV.U32 R0, RZ, RZ, -0x800000 ;  /* 0xff800000ff007424 */ /* 0x000fe400078e00ff */
[----:B-1----:R-:W-:Y:S01]  /*f4b0*/  FADD.FTZ R12, R2, R7 ;  /* 0x00000007020c7221 */ /* 0x002fe20000010000 */
[----:B------:R-:W-:Y:S01]  /*f4c0*/  FSETP.NE.FTZ.AND P1, PT, R11, RZ, PT ;  /* 0x000000ff0b00720b */ /* 0x000fe20003f35000 */
[----:B------:R-:W-:-:S03]  /*f4d0*/  IMAD.MOV.U32 R7, RZ, RZ, RZ ;  /* 0x000000ffff077224 */ /* 0x000fc600078e00ff */
[----:B------:R-:W-:-:S09]  /*f4e0*/  FSETP.NE.FTZ.AND P2, PT, R12, RZ, PT ;  /* 0x000000ff0c00720b */ /* 0x000fd20003f55000 */
[----:B------:R-:W0:Y:S01]  /*f4f0*/  @P1 MUFU.LG2 R6, R11 ;  /* 0x0000000b00061308 */ /* 0x000e220000000c00 */
[----:B------:R-:W-:-:S03]  /*f500*/  @P1 FMUL.FTZ R5, R9, 0.69314718246459960938 ;  /* 0x3f31721809051820 */ /* 0x000fc60000410000 */
[----:B------:R-:W-:-:S04]  /*f510*/  @P2 FMUL.FTZ R2, R9, 0.69314718246459960938 ;  /* 0x3f31721809022820 */ /* 0x000fc80000410000 */
[----:B------:R-:W1:Y:S08]  /*f520*/  @P2 MUFU.LG2 R8, R12 ;  /* 0x0000000c00082308 */ /* 0x000e700000000c00 */
[----:B------:R3:W4:Y:S01]  /*f530*/  @P1 MUFU.RCP R4, R11 ;  /* 0x0000000b00041308 */ /* 0x0007220000001000 */
        /* <DEDUP_REMOVED lines=39> */
[----:B------:R-:W-:-:S07]  /*f7b0*/  WARPGROUP.ARRIVE ;  /* 0x00000000000079c5 */ /* 0x000fce0000000000 */
[----:B------:R-:W-:Y:S03]  /*f7c0*/  HGMMA.64x128x16.F32.BF16 R88, R152, gdesc[UR44].tnspB, R88, gsb0 ;  /* 0x41e0002c98587df0 */ /* 0x000fe60008001858 */
[----:B------:R-:W-:Y:S02]  /*f7d0*/  WARPGROUP.DEPBAR.LE gsb0, 0x0 ;  /* 0x00008000000079c5 */ /* 0x000fe40000010000 */
[----:B0--34-:R-:W-:Y:S05]  /*f7e0*/  @!P0 BRA `(.L_x_1151) ;  /* 0x0000000000048947 */ /* 0x019fea0003800000 */
[----:B------:R-:W-:Y:S01]  /*f7f0*/  BPT.TRAP 0x1 ;  /* 0x000000040000795c */ /* 0x000fe20000300000 */
.L_x_1151:
        /* <DEDUP_REMOVED lines=68> */
.L_x_1073:
[----:B------:R-:W-:Y:S05]  /*fc40*/  @P0 BRA `(.L_x_1152) ;  /* 0x00000014004c0947 */ /* 0x000fea0003800000 */
[----:B------:R-:W0:Y:S01]  /*fc50*/  S2R R2, SR_TID.X ;  /* 0x0000000000027919 */ /* 0x000e220000002100 */
[----:B------:R-:W1:Y:S01]  /*fc60*/  LDC R17, c[0x0][0xbe8] ;  /* 0x0002fa00ff117b82 */ /* 0x000e620000000800 */
[----:B------:R-:W-:Y:S02]  /*fc70*/  USHF.R.S32.HI UR7, URZ, 0x1f, UR37 ;  /* 0x0000001f3f077899 */ /* 0x000fe40008011425 */
[----:B--2---:R-:W-:Y:S01]  /*fc80*/  IMAD R16, RZ, RZ, -UR37 ;  /* 0x80000025ff107e24 */ /* 0x004fe2000f8e02ff */
        /* <DEDUP_REMOVED lines=9> */
[----:B------:R-:W4:Y:S01]  /*fd20*/  S2UR UR11, SR_CTAID.Y ;  /* 0x00000000000b79c3 */ /* 0x000f220000002600 */
[----:B------:R-:W-:-:S07]  /*fd30*/  UIMAD UR7, UR7, UR8, URZ ;  /* 0x00000008070772a4 */ /* 0x000fce000f8e023f */
[----:B------:R-:W-:Y:S01]  /*fd40*/  BAR.SYNC.DEFER_BLOCKING 0x1, 0x100 ;  /* 0x0044000000007b1d */ /* 0x000fe20000010000 */
[----:B-1----:R-:W-:-:S07]  /*fd50*/  ISETP.NE.AND P0, PT, R17, 0x1, PT ;  /* 0x000000011100780c */ /* 0x002fce0003f05270 */
[----:B------:R-:W4:Y:S01]  /*fd60*/  LDC R21, c[0x0][0xc50] ;  /* 0x00031400ff157b82 */ /* 0x000f220000000800 */
[----:B0-----:R-:W-:Y:S01]  /*fd70*/  VIADD R4, R2, 0xffffff80 ;  /* 0xffffff8002047836 */ /* 0x001fe20000000000 */
[----:B---3--:R-:W-:-:S06]  /*fd80*/  USHF.R.S32.HI UR10, URZ, 0x1f, UR12 ;  /* 0x0000001f3f0a7899 */ /* 0x008fcc000801140c */
[----:B------:R-:W0:Y:S01]  /*fd90*/  LDC.64 R14, c[0x0][0xb40] ;  /* 0x0002d000ff0e7b82 */ /* 0x000e220000000a00 */
[----:B------:R-:W-:-:S04]  /*fda0*/  SHF.R.S32.HI R5, RZ, 0x1f, R4 ;  /* 0x0000001fff057819 */ /* 0x000fc80000011404 */
[----:B------:R-:W-:-:S03]  /*fdb0*/  LEA.HI R2, R5, R4, RZ, 0x7 ;  /* 0x0000000405027211 */ /* 0x000fc600078f38ff */
[----:B------:R-:W1:Y:S01]  /*fdc0*/  @P0 LDC R13, c[0x0][0xbf0] ;  /* 0x0002fc00ff0d0b82 */ /* 0x000e620000000800 */
[----:B------:R-:W-:Y:S02]  /*fdd0*/  LEA.HI R5, R5, R4, RZ, 0x2 ;  /* 0x0000000405057211 */ /* 0x000fe400078f10ff */
[----:B------:R-:W-:Y:S02]  /*fde0*/  LOP3.LUT R7, R2, 0xffffff80, RZ, 0xc0, !PT ;  /* 0xffffff8002077812 */ /* 0x000fe400078ec0ff */
[----:B------:R-:W-:-:S03]  /*fdf0*/  LOP3.LUT R5, R5, 0xfffffffc, RZ, 0xc0, !PT ;  /* 0xfffffffc05057812 */ /* 0x000fc600078ec0ff */
[C---:B------:R-:W-:Y:S01]  /*fe00*/  IMAD.IADD R18, R4.reuse, 0x1, -R7 ;  /* 0x0000000104127824 */ /* 0x040fe200078e0a07 */
[----:B------:R-:W-:Y:S01]  /*fe10*/  SHF.R.S32.HI R7, RZ, 0x7, R2 ;  /* 0x00000007ff077819 */ /* 0x000fe20000011402 */
[----:B------:R-:W-:Y:S01]  /*fe20*/  IMAD.IADD R5, R4, 0x1, -R5 ;  /* 0x0000000104057824 */ /* 0x000fe200078e0a05 */
[----:B------:R-:W3:Y:S01]  /*fe30*/  @P0 LDC R27, c[0x0][0xbec] ;  /* 0x0002fb00ff1b0b82 */ /* 0x000ee20000000800 */
[----:B----4-:R-:W-:Y:S01]  /*fe40*/  IMAD R21, R21, R16, UR11 ;  /* 0x0000000b15157e24 */ /* 0x010fe2000f8e0210 */
[----:B------:R-:W-:Y:S02]  /*fe50*/  SHF.R.S32.HI R9, RZ, 0x1f, R18 ;  /* 0x0000001fff097819 */ /* 0x000fe40000011412 */
[----:B------:R-:W-:Y:S01]  /*fe60*/  LEA.HI R2, R2, R7, RZ, 0x1 ;  /* 0x0000000702027211 */ /* 0x000fe200078f08ff */
[----:B0-----:R-:W-:Y:S01]  /*fe70*/  IMAD R12, R14, UR10, RZ ;  /* 0x0000000a0e0c7c24 */ /* 0x001fe2000f8e02ff */
[----:B------:R-:W-:Y:S02]  /*fe80*/  LEA.HI R23, R9, R18, RZ, 0x2 ;  /* 0x0000001209177211 */ /* 0x000fe400078f10ff */
[----:B------:R-:W-:Y:S01]  /*fe90*/  LOP3.LUT R2, R2, 0x3fffffe, RZ, 0xc0, !PT ;  /* 0x03fffffe02027812 */ /* 0x000fe200078ec0ff */
[----:B------:R-:W0:Y:S01]  /*fea0*/  @P0 LDC R20, c[0x0][0xbf0] ;  /* 0x0002fc00ff140b82 */ /* 0x000e220000000800 */
[----:B------:R-:W-:-:S02]  /*feb0*/  SHF.R.S32.HI R6, RZ, 0x2, R23 ;  /* 0x00000002ff067819 */ /* 0x000fc40000011417 */
[----:B------:R-:W-:Y:S01]  /*fec0*/  SHF.R.S32.HI R11, RZ, 0x1f, R23 ;  /* 0x0000001fff0b7819 */ /* 0x000fe20000011417 */
[----:B------:R-:W-:Y:S01]  /*fed0*/  IMAD.IADD R2, R7, 0x1, -R2 ;  /* 0x0000000107027824 */ /* 0x000fe200078e0a02 */
[----:B------:R-:W-:Y:S02]  /*fee0*/  LEA.HI R9, R9, R18, RZ, 0x5 ;  /* 0x0000001209097211 */ /* 0x000fe400078f28ff */
[----:B------:R-:W-:Y:S02]  /*fef0*/  LEA.HI R11, R11, R6, RZ, 0x3 ;  /* 0x000000060b0b7211 */ /* 0x000fe400078f18ff */
[----:B------:R-:W-:Y:S02]  /*ff00*/  SHF.R.S32.HI R7, RZ, 0x5, R9 ;  /* 0x00000005ff077819 */ /* 0x000fe40000011409 */
[----:B------:R-:W-:Y:S01]  /*ff10*/  LOP3.LUT R11, R11, 0xfffffff8, RZ, 0xc0, !PT ;  /* 0xfffffff80b0b7812 */ /* 0x000fe200078ec0ff */
[----:B------:R-:W4:Y:S01]  /*ff20*/  @P0 LDC R9, c[0x0][0xbec] ;  /* 0x0002fb00ff090b82 */ /* 0x000f220000000800 */
[----:B------:R-:W-:-:S03]  /*ff30*/  LOP3.LUT R23, R23, 0x7ffffffc, RZ, 0xc0, !PT ;  /* 0x7ffffffc17177812 */ /* 0x000fc600078ec0ff */
[----:B------:R-:W-:Y:S01]  /*ff40*/  IMAD.IADD R4, R6, 0x1, -R11 ;  /* 0x0000000106047824 */ /* 0x000fe200078e0a0b */
[----:B------:R-:W-:-:S03]  /*ff50*/  LEA.HI R6, R5, R5, RZ, 0x1 ;  /* 0x0000000505067211 */ /* 0x000fc600078f08ff */
[----:B------:R-:W5:Y:S01]  /*ff60*/  LDC.64 R10, c[0x0][0xbd8] ;  /* 0x0002f600ff0a7b82 */ /* 0x000f620000000a00 */
[----:B------:R-:W-:Y:S01]  /*ff70*/  LOP3.LUT R6, R6, 0x1ffffffe, RZ, 0xc0, !PT ;  /* 0x1ffffffe06067812 */ /* 0x000fe200078ec0ff */
[----:B------:R-:W-:Y:S02]  /*ff80*/  IMAD R7, R7, 0x10, R4 ;  /* 0x0000001007077824 */ /* 0x000fe400078e0204 */
[----:B------:R-:W-:Y:S02]  /*ff90*/  IMAD.U32 R4, RZ, RZ, UR4 ;  /* 0x00000004ff047e24 */ /* 0x000fe4000f8e00ff */
[----:B------:R-:W-:Y:S01]  /*ffa0*/  IMAD.IADD R25, R5, 0x1, -R6 ;  /* 0x0000000105197824 */ /* 0x000fe200078e0a06 */
[----:B------:R-:W-:Y:S01]  /*ffb0*/  MOV R5, UR5 ;  /* 0x0000000500057c02 */ /* 0x000fe20008000f00 */
[----:B------:R-:W-:Y:S01]  /*ffc0*/  IMAD R2, R2, 0x40, R7 ;  /* 0x0000004002027824 */ /* 0x000fe200078e0207 */
[----:B------:R-:W-:Y:S01]  /*ffd0*/  UIMAD.WIDE.U32 UR4, UR37, UR8, URZ ;  /* 0x00000008250472a5 */ /* 0x000fe2000f8e003f */
[----:B------:R-:W-:Y:S01]  /*ffe0*/  IMAD.U32 R5, RZ, RZ, UR6 ;  /* 0x00000006ff057e24 */ /* 0x000fe2000f8e00ff */
[----:B------:R-:W-:Y:S01]  /*fff0*/  UIMAD UR6, UR37, UR9, UR7 ;  /* 0x00000009250672a4 */ /* 0x000fe2000f8e0207 */
[----:B------:R-:W-:-:S02]  /*10000*/  IMAD R6, R25, 0x8, R2 ;  /* 0x0000000819067824 */ /* 0x000fc400078e0202 */
[----:B------:R-:W-:Y:S01]  /*10010*/  ULDC.64 UR8, c[0x0][0xb28] ;  /* 0x0002ca0000087ab9 */ /* 0x000fe20000000a00 */
[----:B------:R-:W-:Y:S02]  /*10020*/  UIADD3 UR6, UR5, UR6, URZ ;  /* 0x0000000605067290 */ /* 0x000fe4000fffe03f */
[----:B------:R-:W-:Y:S02]  /*10030*/  IMAD.U32 R7, RZ, RZ, UR5 ;  /* 0x00000005ff077e24 */ /* 0x000fe4000f8e00ff */
[----:B--2---:R-:W-:Y:S02]  /*10040*/  IMAD R2, R19, 0x80, R2 ;  /* 0x0000008013027824 */ /* 0x004fe400078e0202 */
[----:B------:R-:W-:Y:S01]  /*10050*/  IMAD.U32 R7, RZ, RZ, UR6 ;  /* 0x00000006ff077e24 */ /* 0x000fe2000f8e00ff */
[----:B------:R-:W-:Y:S02]  /*10060*/  ULDC.64 UR6, c[0x0][0xb48] ;  /* 0x0002d20000067ab9 */ /* 0x000fe40000000a00 */
[----:B------:R-:W-:Y:S01]  /*10070*/  IADD3 R16, R2, 0x8, RZ ;  /* 0x0000000802107810 */ /* 0x000fe20007ffe0ff */
[----:B-----5:R-:W-:-:S02]  /*10080*/  IMAD R8, R10, UR10, RZ ;  /* 0x0000000a0a087c24 */ /* 0x020fc4000f8e02ff */
[----:B------:R-:W-:-:S04]  /*10090*/  IMAD.WIDE.U32 R4, R10, UR12, R4 ;  /* 0x0000000c0a047c25 */ /* 0x000fc8000f8e0004 */
[----:B------:R-:W-:Y:S02]  /*100a0*/  IMAD R11, R11, UR12, R8 ;  /* 0x0000000c0b0b7c24 */ /* 0x000fe4000f8e0208 */
[----:B------:R-:W-:Y:S02]  /*100b0*/  IMAD R8, R19, 0x80, R6 ;  /* 0x0000008013087824 */ /* 0x000fe400078e0206 */
[----:B------:R-:W-:Y:S01]  /*100c0*/  IMAD.U32 R6, RZ, RZ, UR4 ;  /* 0x00000004ff067e24 */ /* 0x000fe2000f8e00ff */
[----:B------:R-:W-:Y:S01]  /*100d0*/  IADD3 R5, R5, R11, RZ ;  /* 0x0000000b05057210 */ /* 0x000fe20007ffe0ff */
[----:B----4-:R-:W-:Y:S01]  /*100e0*/  @P0 IMAD.HI.U32 R10, R8, R9, RZ ;  /* 0x00000009080a0227 */ /* 0x010fe200078e00ff */
[----:B------:R-:W-:-:S03]  /*100f0*/  ULDC.64 UR4, c[0x0][0xbe0] ;  /* 0x0002f80000047ab9 */ /* 0x000fc60000000a00 */
[----:B------:R-:W-:Y:S01]  /*10100*/  IMAD.MOV.U32 R9, RZ, RZ, R8 ;  /* 0x000000ffff097224 */ /* 0x000fe200078e0008 */
[----:B-1----:R-:W-:Y:S01]  /*10110*/  @P0 SHF.R.U32.HI R9, RZ, R13, R10 ;  /* 0x0000000dff090219 */ /* 0x002fe2000001160a */
[----:B------:R-:W-:Y:S01]  /*10120*/  IMAD R13, R15, UR12, R12 ;  /* 0x0000000c0f0d7c24 */ /* 0x000fe2000f8e020c */
[----:B------:R-:W-:Y:S01]  /*10130*/  SHF.R.S32.HI R12, RZ, 0x1f, R21 ;  /* 0x0000001fff0c7819 */ /* 0x000fe20000011415 */
[----:B------:R-:W-:-:S04]  /*10140*/  IMAD.WIDE.U32 R6, R14, UR12, R6 ;  /* 0x0000000c0e067c25 */ /* 0x000fc8000f8e0006 */
[----:B---3--:R-:W-:-:S04]  /*10150*/  @P0 IMAD.HI.U32 R27, R8, R27, RZ ;  /* 0x0000001b081b0227 */ /* 0x008fc800078e00ff */
[----:B------:R-:W-:Y:S02]  /*10160*/  IMAD.IADD R7, R7, 0x1, R13 ;  /* 0x0000000107077824 */ /* 0x000fe400078e020d */
[----:B------:R-:W-:Y:S02]  /*10170*/  IMAD R13, R12, UR6, RZ ;  /* 0x000000060c0d7c24 */ /* 0x000fe4000f8e02ff */
[----:B------:R-:W-:-:S04]  /*10180*/  IMAD.WIDE.U32 R4, R21, UR4, R4 ;  /* 0x0000000415047c25 */ /* 0x000fc8000f8e0004 */
[----:B------:R-:W-:Y:S01]  /*10190*/  IMAD.MOV.U32 R11, RZ, RZ, R8 ;  /* 0x000000ffff0b7224 */ /* 0x000fe200078e0008 */
[----:B0-----:R-:W-:Y:S01]  /*101a0*/  @P0 SHF.R.U32.HI R11, RZ, R20, R27 ;  /* 0x00000014ff0b0219 */ /* 0x001fe2000001161b */
[----:B------:R-:W-:Y:S01]  /*101b0*/  IMAD R10, R12, UR4, RZ ;  /* 0x000000040c0a7c24 */ /* 0x000fe2000f8e02ff */
[----:B------:R-:W-:Y:S01]  /*101c0*/  IADD3 R4, P0, R9, R4, RZ ;  /* 0x0000000409047210 */ /* 0x000fe20007f1e0ff */
[C---:B------:R-:W-:Y:S01]  /*101d0*/  IMAD R15, R21.reuse, UR7, R13 ;  /* 0x00000007150f7c24 */ /* 0x040fe2000f8e020d */
[--C-:B------:R-:W-:Y:S01]  /*101e0*/  SHF.R.S32.HI R13, RZ, 0x1f, R9.reuse ;  /* 0x0000001fff0d7819 */ /* 0x100fe20000011409 */
[----:B------:R-:W-:Y:S02]  /*101f0*/  IMAD.MOV R9, RZ, RZ, -R9 ;  /* 0x000000ffff097224 */ /* 0x000fe400078e0a09 */
[----:B------:R-:W-:Y:S01]  /*10200*/  IMAD R12, R21, UR5, R10 ;  /* 0x00000005150c7c24 */ /* 0x000fe2000f8e020a */
[--C-:B------:R-:W-:Y:S01]  /*10210*/  SHF.R.S32.HI R10, RZ, 0x1f, R11.reuse ;  /* 0x0000001fff0a7819 */ /* 0x100fe2000001140b */
[----:B------:R-:W-:Y:S01]  /*10220*/  IMAD.MOV R14, RZ, RZ, -R11 ;  /* 0x000000ffff0e7224 */ /* 0x000fe200078e0a0b */
[----:B------:R-:W-:Y:S01]  /*10230*/  ULDC.64 UR4, c[0x0][0xb30] ;  /* 0x0002cc0000047ab9 */ /* 0x000fe20000000a00 */
[----:B------:R-:W-:Y:S01]  /*10240*/  IMAD R9, R17, R9, R8 ;  /* 0x0000000911097224 */ /* 0x000fe200078e0208 */
[----:B------:R-:W-:Y:S01]  /*10250*/  IADD3.X R5, R13, R5, R12, P0, !PT ;  /* 0x000000050d057210 */ /* 0x000fe200007fe40c */
[----:B------:R-:W-:Y:S01]  /*10260*/  IMAD.WIDE.U32 R6, R21, UR6, R6 ;  /* 0x0000000615067c25 */ /* 0x000fe2000f8e0006 */
[----:B------:R-:W-:-:S03]  /*10270*/  ULDC.64 UR6, c[0x0][0xbc8] ;  /* 0x0002f20000067ab9 */ /* 0x000fc60000000a00 */
[----:B------:R-:W-:Y:S02]  /*10280*/  IMAD R10, R10, UR4, RZ ;  /* 0x000000040a0a7c24 */ /* 0x000fe4000f8e02ff */
[----:B------:R-:W-:Y:S01]  /*10290*/  IMAD R13, R17, R14, R8 ;  /* 0x0000000e110d7224 */ /* 0x000fe200078e0208 */
[----:B------:R-:W-:Y:S01]  /*102a0*/  SHF.R.S32.HI R8, RZ, 0x1f, R9 ;  /* 0x0000001fff087819 */ /* 0x000fe20000011409 */
[----:B------:R-:W-:Y:S02]  /*102b0*/  IMAD.IADD R7, R7, 0x1, R15 ;  /* 0x0000000107077824 */ /* 0x000fe400078e020f */
[C---:B------:R-:W-:Y:S01]  /*102c0*/  IMAD R15, R11.reuse, UR5, R10 ;  /* 0x000000050b0f7c24 */ /* 0x040fe2000f8e020a */
[----:B------:R-:W-:Y:S01]  /*102d0*/  SHF.R.S32.HI R10, RZ, 0x1f, R13 ;  /* 0x0000001fff0a7819 */ /* 0x000fe2000001140d */
[----:B------:R-:W-:Y:S01]  /*102e0*/  IMAD.WIDE.U32 R6, R11, UR4, R6 ;  /* 0x000000040b067c25 */ /* 0x000fe2000f8e0006 */
[----:B------:R-:W0:Y:S01]  /*102f0*/  S2UR UR5, SR_CgaCtaId ;  /* 0x00000000000579c3 */ /* 0x000e220000008800 */
[----:B------:R-:W-:-:S02]  /*10300*/  UMOV UR4, 0x400 ;  /* 0x0000040000047882 */ /* 0x000fc40000000000 */
[----:B------:R-:W-:Y:S02]  /*10310*/  IMAD R8, R8, UR6, RZ ;  /* 0x0000000608087c24 */ /* 0x000fe4000f8e02ff */
[----:B------:R-:W-:Y:S02]  /*10320*/  IMAD.IADD R7, R7, 0x1, R15 ;  /* 0x0000000107077824 */ /* 0x000fe400078e020f */
[----:B------:R-:W-:Y:S02]  /*10330*/  IMAD R10, R10, UR8, RZ ;  /* 0x000000080a0a7c24 */ /* 0x000fe4000f8e02ff */
[C---:B------:R-:W-:Y:S02]  /*10340*/  IMAD R11, R9.reuse, UR7, R8 ;  /* 0x00000007090b7c24 */ /* 0x040fe4000f8e0208 */
[----:B------:R-:W-:Y:S01]  /*10350*/  IMAD.WIDE.U32 R4, R9, UR6, R4 ;  /* 0x0000000609047c25 */ /* 0x000fe2000f8e0004 */
[----:B------:R-:W-:-:S03]  /*10360*/  ULDC.64 UR6, c[0x0][0xba8] ;  /* 0x0002ea0000067ab9 */ /* 0x000fc60000000a00 */
[C---:B------:R-:W-:Y:S01]  /*10370*/  IMAD R15, R13.reuse, UR9, R10 ;  /* 0x000000090d0f7c24 */ /* 0x040fe2000f8e020a */
[----:B------:R-:W-:Y:S01]  /*10380*/  LEA R8, P0, R4, UR6, 0x2 ;  /* 0x0000000604087c11 */ /* 0x000fe2000f8010ff */
[----:B------:R-:W-:Y:S01]  /*10390*/  IMAD.WIDE.U32 R6, R13, UR8, R6 ;  /* 0x000000080d067c25 */ /* 0x000fe2000f8e0006 */
[----:B------:R-:W-:Y:S01]  /*103a0*/  ULDC.64 UR8, c[0x0][0xb00] ;  /* 0x0002c00000087ab9 */ /* 0x000fe20000000a00 */
[----:B------:R-:W-:Y:S02]  /*103b0*/  ULDC UR6, c[0x0][0xa88] ;  /* 0x0002a20000067ab9 */ /* 0x000fe40000000800 */
[----:B------:R-:W-:Y:S01]  /*103c0*/  IMAD.IADD R9, R5, 0x1, R11 ;  /* 0x0000000105097824 */ /* 0x000fe200078e020b */
[----:B------:R-:W-:Y:S01]  /*103d0*/  LEA R20, P1, R6, UR8, 0x2 ;  /* 0x0000000806147c11 */ /* 0x000fe2000f8210ff */
[----:B------:R-:W-:Y:S01]  /*103e0*/  IMAD.IADD R5, R7, 0x1, R15 ;  /* 0x0000000107057824 */ /* 0x000fe200078e020f */
[----:B0-----:R-:W-:Y:S01]  /*103f0*/  ULEA UR4, UR5, UR4, 0x18 ;  /* 0x0000000405047291 */ /* 0x001fe2000f8ec03f */
[----:B------:R-:W-:Y:S01]  /*10400*/  IMAD R17, R17, UR6, RZ ;  /* 0x0000000611117c24 */ /* 0x000fe2000f8e02ff */
[----:B------:R-:W-:Y:S01]  /*10410*/  LEA.HI.X R9, R4, UR7, R9, 0x2, P0 ;  /* 0x0000000704097c11 */ /* 0x000fe200080f1409 */
[----:B------:R-:W-:Y:S01]  /*10420*/  IMAD.IADD R19, R18, 0x1, -R23 ;  /* 0x0000000112137824 */ /* 0x000fe200078e0a17 */
[----:B------:R-:W-:Y:S01]  /*10430*/  LEA.HI.X R22, R6, UR9, R5, 0x2, P1 ;  /* 0x0000000906167c11 */ /* 0x000fe200088f1405 */
[----:B------:R-:W-:Y:S01]  /*10440*/  SHFL.IDX PT, R4, R8, RZ, 0x1c1f ;  /* 0x001c1fff08047589 */ /* 0x000fe200000e0000 */
[----:B------:R-:W-:Y:S01]  /*10450*/  LOP3.LUT P0, RZ, R18, 0x3, RZ, 0xc0, !PT ;  /* 0x0000000312ff7812 */ /* 0x000fe2000780c0ff */
[----:B------:R-:W-:Y:S01]  /*10460*/  UIADD3 UR4, UR4, 0x28820, URZ ;  /* 0x0002882004047890 */ /* 0x000fe2000fffe03f */
[CC--:B------:R-:W-:Y:S01]  /*10470*/  ISETP.GE.AND P2, PT, R2.reuse, R17.reuse, PT ;  /* 0x000000110200720c */ /* 0x0c0fe20003f46270 */
[----:B------:R-:W0:Y:S01]  /*10480*/  SHFL.IDX PT, R5, R9, RZ, 0x1c1f ;  /* 0x001c1fff09057589 */ /* 0x000e2200000e0000 */
[-C--:B------:R-:W-:Y:S01]  /*10490*/  ISETP.GE.OR P1, PT, R2, R17.reuse, P0 ;  /* 0x000000110200720c */ /* 0x080fe20000726670 */
[----:B------:R-:W-:Y:S01]  /*104a0*/  UPRMT UR4, URZ, 0x654, UR4 ;  /* 0x000006543f047896 */ /* 0x000fe20008000004 */
[----:B------:R-:W-:Y:S01]  /*104b0*/  ISETP.GE.OR P0, PT, R16, R17, P0 ;  /* 0x000000111000720c */ /* 0x000fe20000706670 */
[----:B------:R-:W-:Y:S01]  /*104c0*/  SHFL.IDX PT, R6, R8, 0x1, 0x1c1f ;  /* 0x003c1f0008067f89 */ /* 0x000fe200000e0000 */
[----:B------:R-:W-:-:S03]  /*104d0*/  IMAD.SHL.U32 R19, R19, 0x2, RZ ;  /* 0x0000000213137824 */ /* 0x000fc600078e00ff */
[----:B------:R-:W1:Y:S03]  /*104e0*/  SHFL.IDX PT, R7, R9, 0x1, 0x1c1f ;  /* 0x003c1f0009077f89 */ /* 0x000e6600000e0000 */
[----:B------:R-:W-:Y:S01]  /*104f0*/  SYNCS.ARRIVE.TRANS64.RED.A1T0 RZ, [UR4], RZ ;  /* 0x000000ffffff79a7 */ /* 0x000fe20008100404 */
[----:B------:R2:W3:Y:S04]  /*10500*/  SHFL.IDX PT, R14, R20, RZ, 0x1c1f ;  /* 0x001c1fff140e7589 */ /* 0x0004e800000e0000 */
[----:B------:R2:W4:Y:S04]  /*10510*/  SHFL.IDX PT, R15, R22, RZ, 0x1c1f ;  /* 0x001c1fff160f7589 */ /* 0x00052800000e0000 */
[----:B0-----:R2:W-:Y:S04]  /*10520*/  @!P1 ST.E desc[UR48][R4.64], R3 ;  /* 0x0000000304009985 */ /* 0x0015e8000c101930 */
[----:B-1----:R2:W-:Y:S01]  /*10530*/  @!P0 ST.E desc[UR48][R6.64], R0 ;  /* 0x0000000006008985 */ /* 0x0025e2000c101930 */
[----:B------:R-:W-:Y:S05]  /*10540*/  @P2 BRA `(.L_x_1154) ;  /* 0x0000000400782947 */ /* 0x000fea0003800000 */
[C---:B--2---:R-:W-:Y:S01]  /*10550*/  VIADD R0, R19.reuse, 0x8 ;  /* 0x0000000813007836 */ /* 0x044fe20000000000 */
        /* <DEDUP_REMOVED lines=10> */
[C---:B------:R-:W-:Y:S01]  /*10600*/  IADD3 R11, R19.reuse, 0x40, RZ ;  /* 0x00000040130b7810 */ /* 0x040fe20007ffe0ff */
[----:B------:R-:W-:Y:S01]  /*10610*/  VIADD R12, R19, 0x50 ;  /* 0x00000050130c7836 */ /* 0x000fe20000000000 */
[----:B------:R-:W-:Y:S01]  /*10620*/  ISETP.GE.AND P4, PT, R9, UR4, PT ;  /* 0x0000000409007c0c */ /* 0x000fe2000bf86270 */
[C---:B------:R-:W-:Y:S01]  /*10630*/  VIADD R18, R19.reuse, 0x60 ;  /* 0x0000006013127836 */ /* 0x040fe20000000000 */
[----:B------:R-:W-:Y:S01]  /*10640*/  ISETP.GE.AND P5, PT, R10, UR4, PT ;  /* 0x000000040a007c0c */ /* 0x000fe2000bfa6270 */
[----:B---34-:R-:W-:Y:S01]  /*10650*/  @!P2 IMAD.WIDE R2, R19, 0x4, R14 ;  /* 0x000000041302a825 */ /* 0x018fe200078e020e */
[----:B------:R-:W-:-:S02]  /*10660*/  ISETP.GE.AND P6, PT, R11, UR4, PT ;  /* 0x000000040b007c0c */ /* 0x000fc4000bfc6270 */
[----:B------:R-:W-:Y:S02]  /*10670*/  @!P3 LEA.HI R0, R0, R0, RZ, 0x1 ;  /* 0x000000000000b211 */ /* 0x000fe400078f08ff */
[----:B------:R0:W-:Y:S01]  /*10680*/  @!P2 ST.E.64 desc[UR48][R2.64], R88 ;  /* 0x000000580200a985 */ /* 0x0001e2000c101b30 */
[----:B------:R-:W-:Y:S02]  /*10690*/  @!P0 LEA.HI R6, R6, R6, RZ, 0x1 ;  /* 0x0000000606068211 */ /* 0x000fe400078f08ff */
[----:B------:R-:W-:Y:S01]  /*106a0*/  @!P3 LOP3.LUT R5, R0, 0xfffffffe, RZ, 0xc0, !PT ;  /* 0xfffffffe0005b812 */ /* 0x000fe200078ec0ff */
[----:B------:R-:W-:Y:S01]  /*106b0*/  VIADD R0, R19, 0x20 ;  /* 0x0000002013007836 */ /* 0x000fe20000000000 */
[----:B------:R-:W-:Y:S02]  /*106c0*/  @!P1 LEA.HI R7, R7, R7, RZ, 0x1 ;  /* 0x0000000707079211 */ /* 0x000fe400078f08ff */
[----:B------:R-:W-:Y:S01]  /*106d0*/  @!P5 LEA.HI R10, R10, R10, RZ, 0x1 ;  /* 0x0000000a0a0ad211 */ /* 0x000fe200078f08ff */
[----:B------:R-:W-:Y:S01]  /*106e0*/  @!P3 IMAD.WIDE R4, R5, 0x4, R14 ;  /* 0x000000040504b825 */ /* 0x000fe200078e020e */
[----:B------:R-:W-:-:S02]  /*106f0*/  ISETP.GE.AND P2, PT, R0, UR4, PT ;  /* 0x0000000400007c0c */ /* 0x000fc4000bf46270 */
[----:B------:R-:W-:Y:S02]  /*10700*/  @!P5 LOP3.LUT R13, R10, 0xfffffffe, RZ, 0xc0, !PT ;  /* 0xfffffffe0a0dd812 */ /* 0x000fe400078ec0ff */
[----:B------:R1:W-:Y:S01]  /*10710*/  @!P3 ST.E.64 desc[UR48][R4.64], R92 ;  /* 0x0000005c0400b985 */ /* 0x0003e2000c101b30 */
[----:B------:R-:W-:Y:S02]  /*10720*/  ISETP.GE.AND P3, PT, R8, UR4, PT ;  /* 0x0000000408007c0c */ /* 0x000fe4000bf66270 */
[----:B0-----:R-:W-:Y:S02]  /*10730*/  @!P0 LOP3.LUT R3, R6, 0xfffffffe, RZ, 0xc0, !PT ;  /* 0xfffffffe06038812 */ /* 0x001fe400078ec0ff */
[----:B------:R-:W-:-:S03]  /*10740*/  @!P4 LEA.HI R6, R9, R9, RZ, 0x1 ;  /* 0x000000090906c211 */ /* 0x000fc600078f08ff */
[----:B------:R-:W-:Y:S01]  /*10750*/  @!P0 IMAD.WIDE R2, R3, 0x4, R14 ;  /* 0x0000000403028825 */ /* 0x000fe200078e020e */
[----:B------:R-:W-:-:S04]  /*10760*/  @!P2 LEA.HI R0, R0, R0, RZ, 0x1 ;  /* 0x000000000000a211 */ /* 0x000fc800078f08ff */
[----:B------:R0:W-:Y:S01]  /*10770*/  @!P0 ST.E.64 desc[UR48][R2.64], R96 ;  /* 0x0000006002008985 */ /* 0x0001e2000c101b30 */
[----:B------:R-:W-:Y:S02]  /*10780*/  @!P3 LEA.HI R8, R8, R8, RZ, 0x1 ;  /* 0x000000080808b211 */ /* 0x000fe400078f08ff */
[----:B-1----:R-:W-:Y:S02]  /*10790*/  @!P1 LOP3.LUT R5, R7, 0xfffffffe, RZ, 0xc0, !PT ;  /* 0xfffffffe07059812 */ /* 0x002fe400078ec0ff */
[----:B------:R-:W-:Y:S02]  /*107a0*/  @!P2 LOP3.LUT R7, R0, 0xfffffffe, RZ, 0xc0, !PT ;  /* 0xfffffffe0007a812 */ /* 0x000fe400078ec0ff */
[----:B------:R-:W-:Y:S01]  /*107b0*/  @!P3 LOP3.LUT R9, R8, 0xfffffffe, RZ, 0xc0, !PT ;  /* 0xfffffffe0809b812 */ /* 0x000fe200078ec0ff */
[--C-:B------:R-:W-:Y:S01]  /*107c0*/  @!P1 IMAD.WIDE R4, R5, 0x4, R14.reuse ;  /* 0x0000000405049825 */ /* 0x100fe200078e020e */
[----:B------:R-:W-:Y:S02]  /*107d0*/  @!P6 LEA.HI R0, R11, R11, RZ, 0x1 ;  /* 0x0000000b0b00e211 */ /* 0x000fe400078f08ff */
[----:B------:R-:W-:Y:S01]  /*107e0*/  @!P4 LOP3.LUT R11, R6, 0xfffffffe, RZ, 0xc0, !PT ;  /* 0xfffffffe060bc812 */ /* 0x000fe200078ec0ff */
[--C-:B------:R-:W-:Y:S01]  /*107f0*/  @!P2 IMAD.WIDE R6, R7, 0x4, R14.reuse ;  /* 0x000000040706a825 */ /* 0x100fe200078e020e */
[----:B------:R-:W-:Y:S01]  /*10800*/  @!P6 LOP3.LUT R21, R0, 0xfffffffe, RZ, 0xc0, !PT ;  /* 0xfffffffe0015e812 */ /* 0x000fe200078ec0ff */
[----:B------:R1:W-:Y:S01]  /*10810*/  @!P1 ST.E.64 desc[UR48][R4.64], R100 ;  /* 0x0000006404009985 */ /* 0x0003e2000c101b30 */
[----:B------:R-:W-:Y:S01]  /*10820*/  ISETP.GE.AND P1, PT, R12, UR4, PT ;  /* 0x000000040c007c0c */ /* 0x000fe2000bf26270 */
[----:B0-----:R-:W-:-:S02]  /*10830*/  @!P3 IMAD.WIDE R2, R9, 0x4, R14 ;  /* 0x000000040902b825 */ /* 0x001fc400078e020e */
[----:B------:R0:W-:Y:S02]  /*10840*/  @!P2 ST.E.64 desc[UR48][R6.64], R104 ;  /* 0x000000680600a985 */ /* 0x0001e4000c101b30 */
[----:B------:R-:W-:Y:S02]  /*10850*/  VIADD R0, R19, 0x48 ;  /* 0x0000004813007836 */ /* 0x000fe40000000000 */
[--C-:B------:R-:W-:Y:S01]  /*10860*/  @!P5 IMAD.WIDE R8, R13, 0x4, R14.reuse ;  /* 0x000000040d08d825 */ /* 0x100fe200078e020e */
[----:B------:R2:W-:Y:S01]  /*10870*/  @!P3 ST.E.64 desc[UR48][R2.64], R108 ;  /* 0x0000006c0200b985 */ /* 0x0005e2000c101b30 */
[----:B------:R-:W-:Y:S02]  /*10880*/  ISETP.GE.AND P3, PT, R18, UR4, PT ;  /* 0x0000000412007c0c */ /* 0x000fe4000bf66270 */
[----:B------:R-:W-:Y:S01]  /*10890*/  VIADD R13, R19, 0x58 ;  /* 0x00000058130d7836 */ /* 0x000fe20000000000 */
[----:B------:R-:W-:Y:S01]  /*108a0*/  ISETP.GE.AND P0, PT, R0, UR4, PT ;  /* 0x0000000400007c0c */ /* 0x000fe2000bf06270 */
[----:B-1----:R-:W-:Y:S01]  /*108b0*/  @!P4 IMAD.WIDE R4, R11, 0x4, R14 ;  /* 0x000000040b04c825 */ /* 0x002fe200078e020e */
[----:B------:R-:W-:-:S02]  /*108c0*/  @!P1 LEA.HI R12, R12, R12, RZ, 0x1 ;  /* 0x0000000c0c0c9211 */ /* 0x000fc400078f08ff */
[----:B------:R-:W-:Y:S01]  /*108d0*/  ISETP.GE.AND P2, PT, R13, UR4, PT ;  /* 0x000000040d007c0c */ /* 0x000fe2000bf46270 */
[----:B------:R-:W-:Y:S01]  /*108e0*/  @!P6 IMAD.WIDE R10, R21, 0x4, R14 ;  /* 0x00000004150ae825 */ /* 0x000fe200078e020e */
[----:B------:R1:W-:Y:S03]  /*108f0*/  @!P4 ST.E.64 desc[UR48][R4.64], R112 ;  /* 0x000000700400c985 */ /* 0x0003e6000c101b30 */
[C---:B0-----:R-:W-:Y:S01]  /*10900*/  VIADD R6, R19.reuse, 0x68 ;  /* 0x0000006813067836 */ /* 0x041fe20000000000 */
[----:B------:R0:W-:Y:S01]  /*10910*/  @!P5 ST.E.64 desc[UR48][R8.64], R116 ;  /* 0x000000740800d985 */ /* 0x0001e2000c101b30 */
[C---:B--2---:R-:W-:Y:S01]  /*10920*/  VIADD R3, R19.reuse, 0x78 ;  /* 0x0000007813037836 */ /* 0x044fe20000000000 */
[----:B------:R-:W-:Y:S01]  /*10930*/  @!P3 LEA.HI R18, R18, R18, RZ, 0x1 ;  /* 0x000000121212b211 */ /* 0x000fe200078f08ff */
[----:B------:R-:W-:Y:S01]  /*10940*/  VIADD R7, R19, 0x70 ;  /* 0x0000007013077836 */ /* 0x000fe20000000000 */
[----:B------:R2:W-:Y:S01]  /*10950*/  @!P6 ST.E.64 desc[UR48][R10.64], R120 ;  /* 0x000000780a00e985 */ /* 0x0005e2000c101b30 */
[----:B------:R-:W-:-:S02]  /*10960*/  ISETP.GE.AND P4, PT, R6, UR4, PT ;  /* 0x0000000406007c0c */ /* 0x000fc4000bf86270 */
[----:B------:R-:W-:Y:S02]  /*10970*/  ISETP.GE.AND P6, PT, R3, UR4, PT ;  /* 0x0000000403007c0c */ /* 0x000fe4000bfc6270 */
[----:B------:R-:W-:Y:S02]  /*10980*/  ISETP.GE.AND P5, PT, R7, UR4, PT ;  /* 0x0000000407007c0c */ /* 0x000fe4000bfa6270 */
[----:B------:R-:W-:Y:S02]  /*10990*/  @!P0 LEA.HI R0, R0, R0, RZ, 0x1 ;  /* 0x0000000000008211 */ /* 0x000fe400078f08ff */
[----:B------:R-:W-:Y:S02]  /*109a0*/  @!P2 LEA.HI R13, R13, R13, RZ, 0x1 ;  /* 0x0000000d0d0da211 */ /* 0x000fe400078f08ff */
[----:B-1----:R-:W-:Y:S02]  /*109b0*/  @!P1 LOP3.LUT R5, R12, 0xfffffffe, RZ, 0xc0, !PT ;  /* 0xfffffffe0c059812 */ /* 0x002fe400078ec0ff */
[----:B0-----:R-:W-:-:S02]  /*109c0*/  @!P3 LOP3.LUT R9, R18, 0xfffffffe, RZ, 0xc0, !PT ;  /* 0xfffffffe1209b812 */ /* 0x001fc400078ec0ff */
[----:B------:R-:W-:Y:S02]  /*109d0*/  @!P4 LEA.HI R6, R6, R6, RZ, 0x1 ;  /* 0x000000060606c211 */ /* 0x000fe400078f08ff */
[----:B------:R-:W-:Y:S01]  /*109e0*/  @!P6 LEA.HI R4, R3, R3, RZ, 0x1 ;  /* 0x000000030304e211 */ /* 0x000fe200078f08ff */
[----:B------:R-:W-:Y:S01]  /*109f0*/  @!P3 IMAD.WIDE R8, R9, 0x4, R14 ;  /* 0x000000040908b825 */ /* 0x000fe200078e020e */
[----:B------:R-:W-:Y:S02]  /*10a00*/  @!P5 LEA.HI R2, R7, R7, RZ, 0x1 ;  /* 0x000000070702d211 */ /* 0x000fe400078f08ff */
[----:B------:R-:W-:Y:S02]  /*10a10*/  @!P0 LOP3.LUT R3, R0, 0xfffffffe, RZ, 0xc0, !PT ;  /* 0xfffffffe00038812 */ /* 0x000fe400078ec0ff */
[----:B------:R-:W-:Y:S02]  /*10a20*/  @!P2 LOP3.LUT R7, R13, 0xfffffffe, RZ, 0xc0, !PT ;  /* 0xfffffffe0d07a812 */ /* 0x000fe400078ec0ff */
[----:B--2---:R-:W-:-:S02]  /*10a30*/  @!P4 LOP3.LUT R11, R6, 0xfffffffe, RZ, 0xc0, !PT ;  /* 0xfffffffe060bc812 */ /* 0x004fc400078ec0ff */
[----:B------:R-:W-:Y:S01]  /*10a40*/  @!P5 LOP3.LUT R13, R2, 0xfffffffe, RZ, 0xc0, !PT ;  /* 0xfffffffe020dd812 */ /* 0x000fe200078ec0ff */
[----:B------:R-:W-:Y:S01]  /*10a50*/  @!P0 IMAD.WIDE R2, R3, 0x4, R14 ;  /* 0x0000000403028825 */ /* 0x000fe200078e020e */
[----:B------:R-:W-:-:S03]  /*10a60*/  @!P6 LOP3.LUT R21, R4, 0xfffffffe, RZ, 0xc0, !PT ;  /* 0xfffffffe0415e812 */ /* 0x000fc600078ec0ff */
        /* <DEDUP_REMOVED lines=12> */
.L_x_1154:
[----:B------:R-:W-:Y:S05]  /*10b30*/  BSYNC B0 ;  /* 0x0000000000007941 */ /* 0x000fea0003800000 */
.L_x_1153:
[----:B------:R-:W-:Y:S01]  /*10b40*/  ISETP.GE.AND P0, PT, R16, R17, PT ;  /* 0x000000111000720c */ /* 0x000fe20003f06270 */
[----:B0-----:R0:W1:Y:S04]  /*10b50*/  SHFL.IDX PT, R13, R22, 0x1, 0x1c1f ;  /* 0x003c1f00160d7f89 */ /* 0x00106800000e0000 */
[----:B------:R0:W0:Y:S08]  /*10b60*/  SHFL.IDX PT, R12, R20, 0x1, 0x1c1f ;  /* 0x003c1f00140c7f89 */ /* 0x00003000000e0000 */
[----:B------:R-:W-:Y:S05]  /*10b70*/  @P0 BRA `(.L_x_1065) ;  /* 0x00000048004c0947 */ /* 0x000fea0003800000 */
[----:B------:R-:W-:Y:S01]  /*10b80*/  ULDC UR4, c[0x0][0xac8] ;  /* 0x0002b20000047ab9 */ /* 0x000fe20000000800 */
[C---:B--2---:R-:W-:Y:S01]  /*10b90*/  VIADD R0, R19.reuse, 0x8 ;  /* 0x0000000813007836 */ /* 0x044fe20000000000 */
[C---:B------:R-:W-:Y:S01]  /*10ba0*/  ISETP.GE.AND P0, PT, R19.reuse, UR4, PT ;  /* 0x0000000413007c0c */ /* 0x040fe2000bf06270 */
[C---:B------:R-:W-:Y:S01]  /*10bb0*/  VIADD R4, R19.reuse, 0x10 ;  /* 0x0000001013047836 */ /* 0x040fe20000000000 */
[C---:B------:R-:W-:Y:S01]  /*10bc0*/  IADD3 R6, R19.reuse, 0x18, RZ ;  /* 0x0000001813067810 */ /* 0x040fe20007ffe0ff */
[C---:B------:R-:W-:Y:S01]  /*10bd0*/  VIADD R8, R19.reuse, 0x20 ;  /* 0x0000002013087836 */ /* 0x040fe20000000000 */
[----:B------:R-:W-:Y:S01]  /*10be0*/  ISETP.GE.AND P5, PT, R0, UR4, PT ;  /* 0x0000000400007c0c */ /* 0x000fe2000bfa6270 */
[C---:B------:R-:W-:Y:S01]  /*10bf0*/  VIADD R9, R19.reuse, 0x28 ;  /* 0x0000002813097836 */ /* 0x040fe20000000000 */
[----:B------:R-:W-:Y:S01]  /*10c00*/  ISETP.GE.AND P6, PT, R4, UR4, PT ;  /* 0x0000000404007c0c */ /* 0x000fe2000bfc6270 */
[C---:B------:R-:W-:Y:S01]  /*10c10*/  VIADD R10, R19.reuse, 0x30 ;  /* 0x00000030130a7836 */ /* 0x040fe20000000000 */
[----:B------:R-:W-:Y:S01]  /*10c20*/  ISETP.GE.AND P4, PT, R8, UR4, PT ;  /* 0x0000000408007c0c */ /* 0x000fe2000bf86270 */
[----:B------:R-:W-:Y:S01]  /*10c30*/  VIADD R11, R19, 0x38 ;  /* 0x00000038130b7836 */ /* 0x000fe20000000000 */
[----:B------:R-:W-:Y:S01]  /*10c40*/  ISETP.GE.AND P3, PT, R9, UR4, PT ;  /* 0x0000000409007c0c */ /* 0x000fe2000bf66270 */
[C---:B------:R-:W-:Y:S01]  /*10c50*/  VIADD R16, R19.reuse, 0x40 ;  /* 0x0000004013107836 */ /* 0x040fe20000000000 */
[----:B------:R-:W-:Y:S01]  /*10c60*/  ISETP.GE.AND P2, PT, R10, UR4, PT ;  /* 0x000000040a007c0c */ /* 0x000fe2000bf46270 */
[----:B01----:R-:W-:Y:S01]  /*10c70*/  @!P0 IMAD.WIDE R2, R19, 0x4, R12 ;  /* 0x0000000413028825 */ /* 0x003fe200078e020c */
[----:B------:R-:W-:-:S03]  /*10c80*/  ISETP.GE.AND P1, PT, R11, UR4, PT ;  /* 0x000000040b007c0c */ /* 0x000fc6000bf26270 */
[----:B------:R-:W-:Y:S01]  /*10c90*/  @!P5 LEA.HI R0, R0, R0, RZ, 0x1 ;  /* 0x000000000000d211 */ /* 0x000fe200078f08ff */
[----:B------:R0:W-:Y:S01]  /*10ca0*/  @!P0 ST.E.64 desc[UR48][R2.64], R90 ;  /* 0x0000005a02008985 */ /* 0x0001e2000c101b30 */
[----:B------:R-:W-:Y:S01]  /*10cb0*/  ISETP.GE.AND P0, PT, R6, UR4, PT ;  /* 0x0000000406007c0c */ /* 0x000fe2000bf06270 */
[C---:B------:R-:W-:Y:S01]  /*10cc0*/  VIADD R18, R19.reuse, 0x48 ;  /* 0x0000004813127836 */ /* 0x040fe20000000000 */
[----:B------:R-:W-:Y:S01]  /*10cd0*/  @!P6 LEA.HI R4, R4, R4, RZ, 0x1 ;  /* 0x000000040404e211 */ /* 0x000fe200078f08ff */
[----:B------:R-:W-:Y:S01]  /*10ce0*/  VIADD R20, R19, 0x70 ;  /* 0x0000007013147836 */ /* 0x000fe20000000000 */
[----:B------:R-:W-:Y:S02]  /*10cf0*/  @!P5 LOP3.LUT R5, R0, 0xfffffffe, RZ, 0xc0, !PT ;  /* 0xfffffffe0005d812 */ /* 0x000fe400078ec0ff */
[----:B------:R-:W-:Y:S02]  /*10d00*/  @!P6 LOP3.LUT R7, R4, 0xfffffffe, RZ, 0xc0, !PT ;  /* 0xfffffffe0407e812 */ /* 0x000fe400078ec0ff */
[----:B------:R-:W-:-:S02]  /*10d10*/  @!P4 LEA.HI R8, R8, R8, RZ, 0x1 ;  /* 0x000000080808c211 */ /* 0x000fc400078f08ff */
[----:B------:R-:W-:Y:S02]  /*10d20*/  @!P3 LEA.HI R0, R9, R9, RZ, 0x1 ;  /* 0x000000090900b211 */ /* 0x000fe400078f08ff */
[----:B------:R-:W-:Y:S01]  /*10d30*/  @!P2 LEA.HI R10, R10, R10, RZ, 0x1 ;  /* 0x0000000a0a0aa211 */ /* 0x000fe200078f08ff */
[--C-:B0-----:R-:W-:Y:S01]  /*10d40*/  @!P5 IMAD.WIDE R2, R5, 0x4, R12.reuse ;  /* 0x000000040502d825 */ /* 0x101fe200078e020c */
[----:B------:R-:W-:Y:S02]  /*10d50*/  @!P0 LEA.HI R6, R6, R6, RZ, 0x1 ;  /* 0x0000000606068211 */ /* 0x000fe400078f08ff */
[----:B---3--:R-:W-:Y:S01]  /*10d60*/  @!P1 LEA.HI R14, R11, R11, RZ, 0x1 ;  /* 0x0000000b0b0e9211 */ /* 0x008fe200078f08ff */
[----:B------:R-:W-:Y:S01]  /*10d70*/  @!P6 IMAD.WIDE R4, R7, 0x4, R12 ;  /* 0x000000040704e825 */ /* 0x000fe200078e020c */
[----:B------:R-:W-:Y:S01]  /*10d80*/  @!P0 LOP3.LUT R7, R6, 0xfffffffe, RZ, 0xc0, !PT ;  /* 0xfffffffe06078812 */ /* 0x000fe200078ec0ff */
[----:B------:R0:W-:Y:S01]  /*10d90*/  @!P5 ST.E.64 desc[UR48][R2.64], R94 ;  /* 0x0000005e0200d985 */ /* 0x0001e2000c101b30 */
[----:B------:R-:W-:-:S02]  /*10da0*/  @!P4 LOP3.LUT R9, R8, 0xfffffffe, RZ, 0xc0, !PT ;  /* 0xfffffffe0809c812 */ /* 0x000fc400078ec0ff */
[----:B------:R-:W-:Y:S01]  /*10db0*/  @!P3 LOP3.LUT R11, R0, 0xfffffffe, RZ, 0xc0, !PT ;  /* 0xfffffffe000bb812 */ /* 0x000fe200078ec0ff */
[----:B------:R1:W-:Y:S01]  /*10dc0*/  @!P6 ST.E.64 desc[UR48][R4.64], R98 ;  /* 0x000000620400e985 */ /* 0x0003e2000c101b30 */
[----:B----4-:R-:W-:Y:S01]  /*10dd0*/  @!P2 LOP3.LUT R15, R10, 0xfffffffe, RZ, 0xc0, !PT ;  /* 0xfffffffe0a0fa812 */ /* 0x010fe200078ec0ff */
[C---:B------:R-:W-:Y:S01]  /*10de0*/  VIADD R0, R19.reuse, 0x50 ;  /* 0x0000005013007836 */ /* 0x040fe20000000000 */
[----:B------:R-:W-:Y:S01]  /*10df0*/  @!P1 LOP3.LUT R17, R14, 0xfffffffe, RZ, 0xc0, !PT ;  /* 0xfffffffe0e119812 */ /* 0x000fe200078ec0ff */
[----:B------:R-:W-:Y:S01]  /*10e00*/  VIADD R14, R19, 0x58 ;  /* 0x00000058130e7836 */ /* 0x000fe20000000000 */
[----:B------:R-:W-:Y:S02]  /*10e10*/  ISETP.GE.AND P5, PT, R16, UR4, PT ;  /* 0x0000000410007c0c */ /* 0x000fe4000bfa6270 */
[----:B------:R-:W-:Y:S01]  /*10e20*/  ISETP.GE.AND P6, PT, R18, UR4, PT ;  /* 0x0000000412007c0c */ /* 0x000fe2000bfc6270 */
[----:B0-----:R-:W-:-:S04]  /*10e30*/  @!P0 IMAD.WIDE R2, R7, 0x4, R12 ;  /* 0x0000000407028825 */ /* 0x001fc800078e020c */
[--C-:B-1----:R-:W-:Y:S01]  /*10e40*/  @!P4 IMAD.WIDE R4, R9, 0x4, R12.reuse ;  /* 0x000000040904c825 */ /* 0x102fe200078e020c */
        /* <DEDUP_REMOVED lines=12> */
[----:B------:R4:W-:Y:S01]  /*10f10*/  @!P1 ST.E.64 desc[UR48][R10.64], R118 ;  /* 0x000000760a009985 */ /* 0x0009e2000c101b30 */
[----:B------:R-:W-:Y:S01]  /*10f20*/  ISETP.GE.AND P1, PT, R14, UR4, PT ;  /* 0x000000040e007c0c */ /* 0x000fe2000bf26270 */
[----:B------:R-:W-:Y:S01]  /*10f30*/  VIADD R19, R19, 0x78 ;  /* 0x0000007813137836 */ /* 0x000fe20000000000 */
[----:B------:R-:W-:Y:S02]  /*10f40*/  ISETP.GE.AND P3, PT, R17, UR4, PT ;  /* 0x0000000411007c0c */ /* 0x000fe4000bf66270 */
[----:B------:R-:W-:-:S02]  /*10f50*/  ISETP.GE.AND P2, PT, R15, UR4, PT ;  /* 0x000000040f007c0c */ /* 0x000fc4000bf46270 */
[----:B------:R-:W-:Y:S02]  /*10f60*/  @!P6 LEA.HI R18, R18, R18, RZ, 0x1 ;  /* 0x000000121212e211 */ /* 0x000fe400078f08ff */
[----:B0-----:R-:W-:Y:S02]  /*10f70*/  @!P5 LOP3.LUT R3, R16, 0xfffffffe, RZ, 0xc0, !PT ;  /* 0xfffffffe1003d812 */ /* 0x001fe400078ec0ff */
[----:B-1----:R-:W-:Y:S02]  /*10f80*/  @!P6 LOP3.LUT R5, R18, 0xfffffffe, RZ, 0xc0, !PT ;  /* 0xfffffffe1205e812 */ /* 0x002fe400078ec0ff */
        /* <DEDUP_REMOVED lines=8> */
[----:B--2---:R-:W-:Y:S01]  /*11010*/  @!P0 LOP3.LUT R7, R0, 0xfffffffe, RZ, 0xc0, !PT ;  /* 0xfffffffe00078812 */ /* 0x004fe200078ec0ff */
[----:B------:R1:W-:Y:S01]  /*11020*/  @!P6 ST.E.64 desc[UR48][R4.64], R126 ;  /* 0x0000007e0400e985 */ /* 0x0003e2000c101b30 */
[----:B---3--:R-:W-:Y:S02]  /*11030*/  @!P1 LOP3.LUT R9, R14, 0xfffffffe, RZ, 0xc0, !PT ;  /* 0xfffffffe0e099812 */ /* 0x008fe400078ec0ff */
[----:B------:R-:W-:Y:S02]  /*11040*/  @!P2 LOP3.LUT R15, R15, 0xfffffffe, RZ, 0xc0, !PT ;  /* 0xfffffffe0f0fa812 */ /* 0x000fe400078ec0ff */
[----:B------:R-:W-:Y:S02]  /*11050*/  @!P3 LOP3.LUT R17, R17, 0xfffffffe, RZ, 0xc0, !PT ;  /* 0xfffffffe1111b812 */ /* 0x000fe400078ec0ff */
[----:B----4-:R-:W-:Y:S01]  /*11060*/  @!P4 LOP3.LUT R11, R20, 0xfffffffe, RZ, 0xc0, !PT ;  /* 0xfffffffe140bc812 */ /* 0x010fe200078ec0ff */
[----:B0-----:R-:W-:-:S04]  /*11070*/  @!P0 IMAD.WIDE R2, R7, 0x4, R12 ;  /* 0x0000000407028825 */ /* 0x001fc800078e020c */
[--C-:B-1----:R-:W-:Y:S01]  /*11080*/  @!P1 IMAD.WIDE R4, R9, 0x4, R12.reuse ;  /* 0x0000000409049825 */ /* 0x102fe200078e020c */
        /* <DEDUP_REMOVED lines=11> */
[----:B0-----:R-:W-:-:S05]  /*11140*/  LOP3.LUT R3, R19, 0xfffffffe, RZ, 0xc0, !PT ;  /* 0xfffffffe13037812 */ /* 0x001fca00078ec0ff */
[----:B------:R-:W-:-:S05]  /*11150*/  IMAD.WIDE R2, R3, 0x4, R12 ;  /* 0x0000000403027825 */ /* 0x000fca00078e020c */
[----:B------:R0:W-:Y:S01]  /*11160*/  ST.E.64 desc[UR48][R2.64], R150 ;  /* 0x0000009602007985 */ /* 0x0001e2000c101b30 */
[----:B------:R-:W-:Y:S05]  /*11170*/  BRA `(.L_x_1065) ;  /* 0x0000004000cc7947 */ /* 0x000fea0003800000 */
.L_x_1152:
[----:B------:R-:W0:Y:S02]  /*11180*/  S2R R0, SR_TID.X ;  /* 0x0000000000007919 */ /* 0x000e240000002100 */
[----:B0-----:R-:W-:-:S05]  /*11190*/  VIADD R2, R0, 0xffffff80 ;  /* 0xffffff8000027836 */ /* 0x001fca0000000000 */
        /* <DEDUP_REMOVED lines=13> */
[----:B------:R-:W-:Y:S01]  /*11270*/  IMAD.MOV.U32 R5, RZ, RZ, R0 ;  /* 0x000000ffff057224 */ /* 0x000fe200078e0000 */
[----:B------:R-:W-:Y:S02]  /*11280*/  ULDC.64 UR8, c[0x0][0xbd0] ;  /* 0x0002f40000087ab9 */ /* 0x000fe40000000a00 */
[----:B------:R-:W-:Y:S02]  /*11290*/  UIMAD UR6, UR6, UR8, URZ ;  /* 0x00000008060672a4 */ /* 0x000fe4000f8e023f */
[----:B------:R-:W-:Y:S01]  /*112a0*/  UIMAD.WIDE.U32 UR4, UR37, UR8, URZ ;  /* 0x00000008250472a5 */ /* 0x000fe2000f8e003f */
[----:B------:R-:W1:Y:S01]  /*112b0*/  LDC.64 R10, c[0x0][0xbd8] ;  /* 0x0002f600ff0a7b82 */ /* 0x000e620000000a00 */
[----:B------:R-:W-:-:S04]  /*112c0*/  UIMAD UR6, UR37, UR9, UR6 ;  /* 0x00000009250672a4 */ /* 0x000fc8000f8e0206 */
[----:B------:R-:W-:Y:S02]  /*112d0*/  UIADD3 UR6, UR5, UR6, URZ ;  /* 0x0000000605067290 */ /* 0x000fe4000fffe03f */
[----:B------:R-:W-:Y:S01]  /*112e0*/  IMAD.U32 R3, RZ, RZ, UR5 ;  /* 0x00000005ff037e24 */ /* 0x000fe2000f8e00ff */
[----:B------:R-:W3:Y:S01]  /*112f0*/  @P0 LDC R7, c[0x0][0xbec] ;  /* 0x0002fb00ff070b82 */ /* 0x000ee20000000800 */
[----:B------:R-:W-:Y:S01]  /*11300*/  IMAD.U32 R2, RZ, RZ, UR4 ;  /* 0x00000004ff027e24 */ /* 0x000fe2000f8e00ff */
[----:B------:R-:W-:Y:S01]  /*11310*/  ULDC.64 UR4, c[0x0][0xbe0] ;  /* 0x0002f80000047ab9 */ /* 0x000fe20000000a00 */
[----:B------:R-:W-:-:S05]  /*11320*/  IMAD.U32 R3, RZ, RZ, UR6 ;  /* 0x00000006ff037e24 */ /* 0x000fca000f8e00ff */
[----:B------:R-:W4:Y:S01]  /*11330*/  @P0 LDC R9, c[0x0][0xbf0] ;  /* 0x0002fc00ff090b82 */ /* 0x000f220000000800 */
[----:B0-----:R-:W-:-:S07]  /*11340*/  USHF.R.S32.HI UR8, URZ, 0x1f, UR7 ;  /* 0x0000001f3f087899 */ /* 0x001fce0008011407 */
[----:B------:R-:W0:Y:S01]  /*11350*/  S2UR UR10, SR_CTAID.Y ;  /* 0x00000000000a79c3 */ /* 0x000e220000002600 */
[C---:B-1----:R-:W-:Y:S02]  /*11360*/  IMAD R12, R10.reuse, UR8, RZ ;  /* 0x000000080a0c7c24 */ /* 0x042fe4000f8e02ff */
[----:B------:R-:W-:-:S04]  /*11370*/  IMAD.WIDE.U32 R2, R10, UR7, R2 ;  /* 0x000000070a027c25 */ /* 0x000fc8000f8e0002 */
[----:B------:R-:W-:Y:S01]  /*11380*/  IMAD R11, R11, UR7, R12 ;  /* 0x000000070b0b7c24 */ /* 0x000fe2000f8e020c */
[----:B------:R-:W0:Y:S01]  /*11390*/  LDC R8, c[0x0][0xc50] ;  /* 0x00031400ff087b82 */ /* 0x000e220000000800 */
[----:B---3--:R-:W-:Y:S01]  /*113a0*/  @P0 IMAD.HI.U32 R4, R0, R7, RZ ;  /* 0x0000000700040227 */ /* 0x008fe200078e00ff */
[----:B------:R-:W-:-:S03]  /*113b0*/  IADD3 R7, RZ, -UR37, RZ ;  /* 0x80000025ff077c10 */ /* 0x000fc6000fffe0ff */
[----:B------:R-:W-:Y:S01]  /*113c0*/  IMAD.IADD R3, R11, 0x1, R3 ;  /* 0x000000010b037824 */ /* 0x000fe200078e0203 */
[----:B----4-:R-:W-:Y:S01]  /*113d0*/  @P0 SHF.R.U32.HI R5, RZ, R9, R4 ;  /* 0x00000009ff050219 */ /* 0x010fe20000011604 */
[----:B0-----:R-:W-:-:S04]  /*113e0*/  IMAD R9, R8, R7, UR10 ;  /* 0x0000000a08097e24 */ /* 0x001fc8000f8e0207 */
        /* <DEDUP_REMOVED lines=21> */
.L_x_1063:
        /* <DEDUP_REMOVED lines=18> */
.L_x_1155:
[----:B------:R-:W-:Y:S01]  /*11660*/  ULDC UR7, c[0x0][0xc50] ;  /* 0x0003140000077ab9 */ /* 0x000fe20000000800 */
[----:B------:R-:W-:Y:S01]  /*11670*/  UMOV UR40, UR6 ;  /* 0x0000000600287c82 */ /* 0x000fe20008000000 */
[----:B------:R-:W-:-:S11]  /*11680*/  UISETP.NE.AND UP0, UPT, UR7, 0x1, UPT ;  /* 0x000000010700788c */ /* 0x000fd6000bf05270 */
[----:B------:R-:W-:Y:S01]  /*11690*/  @UP0 ULDC UR4, c[0x0][0xc54] ;  /* 0x0003150000040ab9 */ /* 0x000fe20000000800 */
[----:B------:R-:W-:Y:S01]  /*116a0*/  @UP0 ULDC UR8, c[0x0][0xc58] ;  /* 0x0003160000080ab9 */ /* 0x000fe20000000800 */
[----:B------:R-:W-:-:S04]  /*116b0*/  UIMAD.WIDE.U32 UR4, UR6, UR4, URZ ;  /* 0x00000004060472a5 */ /* 0x000fc8000f8e003f */
[----:B------:R-:W-:-:S12]  /*116c0*/  @UP0 USHF.R.U32.HI UR40, URZ, UR8, UR5 ;  /* 0x000000083f280299 */ /* 0x000fd80008011605 */
.L_x_1156:
[----:B------:R-:W-:Y:S01]  /*116d0*/  ISETP.GE.AND P0, PT, R34, RZ, PT ;  /* 0x000000ff2200720c */ /* 0x000fe20003f06270 */
[----:B------:R-:W-:Y:S01]  /*116e0*/  UIADD3 UR45, -UR40, URZ, URZ ;  /* 0x0000003f282d7290 */ /* 0x000fe2000fffe13f */
[----:B------:R-:W-:Y:S02]  /*116f0*/  IMAD.MOV.U32 R8, RZ, RZ, 0x1 ;  /* 0x00000001ff087424 */ /* 0x000fe400078e00ff */
[----:B------:R-:W-:Y:S01]  /*11700*/  IMAD.MOV.U32 R0, RZ, RZ, RZ ;  /* 0x000000ffff007224 */ /* 0x000fe200078e00ff */
[----:B------:R-:W-:Y:S01]  /*11710*/  UIMAD UR45, UR7, UR45, UR6 ;  /* 0x0000002d072d72a4 */ /* 0x000fe2000f8e0206 */
[----:B------:R-:W-:-:S07]  /*11720*/  IMAD.MOV.U32 R9, RZ, RZ, 0x1 ;  /* 0x00000001ff097424 */ /* 0x000fce00078e00ff */
[----:B------:R-:W-:Y:S05]  /*11730*/  @!P0 BRA `(.L_x_1157) ;  /* 0x0000003800a88947 */ /* 0x000fea0003800000 */
[----:B------:R-:W0:Y:S01]  /*11740*/  LDC.64 R2, c[0x0][0xa28] ;  /* 0x00028a00ff027b82 */ /* 0x000e220000000a00 */
[----:B------:R-:W-:Y:S01]  /*11750*/  IMAD.MOV.U32 R31, RZ, RZ, RZ ;  /* 0x000000ffff1f7224 */ /* 0x000fe200078e00ff */
[----:B------:R-:W-:Y:S01]  /*11760*/  ULDC.64 UR4, c[0x0][0x418] ;  /* 0x0001060000047ab9 */ /* 0x000fe20000000a00 */
[----:B------:R-:W-:Y:S01]  /*11770*/  ULDC UR6, c[0x0][0x448] ;  /* 0x0001120000067ab9 */ /* 0x000fe20000000800 */
[----:B------:R-:W-:Y:S01]  /*11780*/  ULDC UR10, c[0x0][0x2f0] ;  /* 0x0000bc00000a7ab9 */ /* 0x000fe20000000800 */
[----:B------:R-:W-:Y:S01]  /*11790*/  ULDC UR11, c[0x0][0x288] ;  /* 0x0000a200000b7ab9 */ /* 0x000fe20000000800 */
[----:B0-----:R-:W-:-:S04]  /*117a0*/  ISETP.NE.U32.AND P0, PT, R2, RZ, PT ;  /* 0x000000ff0200720c */ /* 0x001fc80003f05070 */
[----:B------:R-:W-:-:S13]  /*117b0*/  ISETP.NE.AND.EX P0, PT, R3, RZ, PT, P0 ;  /* 0x000000ff0300720c */ /* 0x000fda0003f05300 */
[----:B------:R-:W0:Y:S02]  /*117c0*/  @P0 LDC.64 R2, c[0x0][0xa28] ;  /* 0x00028a00ff020b82 */ /* 0x000e240000000a00 */
[----:B0-----:R-:W-:-:S05]  /*117d0*/  @P0 IMAD.WIDE R2, R34, 0x4, R2 ;  /* 0x0000000422020825 */ /* 0x001fca00078e0202 */
[----:B------:R0:W5:Y:S01]  /*117e0*/  @P0 LDG.E R31, desc[UR48][R2.64] ;  /* 0x00000030021f0981 */ /* 0x000162000c1e1900 */
[----:B------:R-:W1:Y:S01]  /*117f0*/  S2UR UR41, SR_CTAID.X ;  /* 0x00000000002979c3 */ /* 0x000e620000002500 */
[----:B------:R-:W-:Y:S02]  /*11800*/  UISETP.NE.U32.AND UP0, UPT, UR4, URZ, UPT ;  /* 0x0000003f0400728c */ /* 0x000fe4000bf05070 */
[----:B------:R-:W-:Y:S02]  /*11810*/  UISETP.NE.AND UP1, UPT, UR6, 0x1, UPT ;  /* 0x000000010600788c */ /* 0x000fe4000bf25270 */
[----:B------:R-:W-:Y:S01]  /*11820*/  UISETP.NE.AND.EX UP0, UPT, UR5, URZ, UPT, UP0 ;  /* 0x0000003f0500728c */ /* 0x000fe2000bf05300 */
[----:B------:R-:W-:Y:S02]  /*11830*/  ULDC UR6, c[0x0][0x424] ;  /* 0x0001090000067ab9 */ /* 0x000fe40000000800 */
[----:B------:R-:W-:Y:S01]  /*11840*/  ULDC.64 UR4, c[0x0][0x9e0] ;  /* 0x0002780000047ab9 */ /* 0x000fe20000000a00 */
[----:B------:R-:W-:-:S02]  /*11850*/  USEL UR9, UR6, 0x1, UP0 ;  /* 0x0000000106097887 */ /* 0x000fc40008000000 */
[----:B------:R-:W-:Y:S02]  /*11860*/  UISETP.GE.AND UP0, UPT, UR5, 0x1, UPT ;  /* 0x000000010500788c */ /* 0x000fe4000bf06270 */
[----:B------:R-:W-:Y:S01]  /*11870*/  UIMAD UR50, UR9, UR10, URZ ;  /* 0x0000000a093272a4 */ /* 0x000fe2000f8e023f */
[----:B------:R-:W-:Y:S01]  /*11880*/  @UP1 ULDC UR7, c[0x0][0x44c] ;  /* 0x0001130000071ab9 */ /* 0x000fe20000000800 */
[----:B------:R-:W-:Y:S02]  /*11890*/  UIMAD UR9, UR9, UR10, 0x7f ;  /* 0x0000007f090974a4 */ /* 0x000fe4000f8e020a */
[----:B------:R-:W-:Y:S01]  /*118a0*/  PLOP3.LUT P1, PT, PT, PT, UP0, 0x80, 0x0 ;  /* 0x000000000000781c */ /* 0x000fe20003f2f008 */
[----:B------:R-:W-:Y:S01]  /*118b0*/  @UP1 ULDC UR12, c[0x0][0x450] ;  /* 0x00011400000c1ab9 */ /* 0x000fe20000000800 */
[----:B------:R-:W-:Y:S02]  /*118c0*/  UP2UR UR51, UPR, URZ, 0x2 ;  /* 0x000000023f337883 */ /* 0x000fe40008000000 */
[----:B-1----:R-:W-:-:S04]  /*118d0*/  USHF.L.U32 UR41, UR41, 0x7, URZ ;  /* 0x0000000729297899 */ /* 0x002fc8000800063f */
[----:B------:R-:W-:-:S04]  /*118e0*/  UIADD3 UR8, UR41, 0x7f, URZ ;  /* 0x0000007f29087890 */ /* 0x000fc8000fffe03f */
[----:B------:R-:W-:Y:S02]  /*118f0*/  UIMAD.WIDE.U32 UR6, UR8, UR7, URZ ;  /* 0x00000007080672a5 */ /* 0x000fe4000f8e003f */
[----:B------:R-:W-:Y:S02]  /*11900*/  UIADD3 UR6, UR50, 0x1, -UR11 ;  /* 0x0000000132067890 */ /* 0x000fe4000fffe80b */
[----:B------:R-:W-:Y:S02]  /*11910*/  @UP1 USHF.R.U32.HI UR8, URZ, UR12, UR7 ;  /* 0x0000000c3f081299 */ /* 0x000fe40008011607 */
[----:B------:R-:W-:Y:S02]  /*11920*/  USHF.R.S32.HI UR7, URZ, 0x1f, UR9 ;  /* 0x0000001f3f077899 */ /* 0x000fe40008011409 */
[----:B------:R-:W-:Y:S02]  /*11930*/  UIADD3 UR6, UR6, UR8, URZ ;  /* 0x0000000806067290 */ /* 0x000fe4000fffe03f */
[----:B------:R-:W-:-:S02]  /*11940*/  ULEA.HI UR7, UR7, UR9, URZ, 0x7 ;  /* 0x0000000907077291 */ /* 0x000fc4000f8f383f */
[----:B------:R-:W-:Y:S02]  /*11950*/  UIADD3 UR4, UR6, UR4, URZ ;  /* 0x0000000406047290 */ /* 0x000fe4000fffe03f */
[----:B------:R-:W-:Y:S01]  /*11960*/  USHF.R.S32.HI UR42, URZ, 0x7, UR7 ;  /* 0x000000073f2a7899 */ /* 0x000fe20008011407 */
[----:B0-----:R-:W-:Y:S11]  /*11970*/  @!P1 BRA `(.L_x_1158) ;  /* 0x0000000000449947 */ /* 0x001ff60003800000 */
        /* <DEDUP_REMOVED lines=10> */
.L_x_1159:
[----:B------:R-:W-:-:S11]  /*11a20*/  UISETP.NE.AND UP0, UPT, UR5, 0x1, UPT ;  /* 0x000000010500788c */ /* 0x000fd6000bf05270 */
[----:B------:R-:W-:Y:S02]  /*11a30*/  @UP0 ULDC.64 UR12, c[0x0][0x9e8] ;  /* 0x00027a00000c0ab9 */ /* 0x000fe40000000a00 */
[----:B------:R-:W-:-:S04]  /*11a40*/  UIMAD.WIDE.U32 UR6, UR8, UR12, URZ ;  /* 0x0000000c080672a5 */ /* 0x000fc8000f8e003f */
[----:B------:R-:W-:-:S12]  /*11a50*/  @UP0 USHF.R.U32.HI UR8, URZ, UR13, UR7 ;  /* 0x0000000d3f080299 */ /* 0x000fd80008011607 */
.L_x_1160:
[----:B------:R-:W-:-:S04]  /*11a60*/  UIMAD UR8, UR8, UR5, UR5 ;  /* 0x00000005080872a4 */ /* 0x000fc8000f8e0205 */
[----:B------:R-:W-:-:S04]  /*11a70*/  UISETP.LT.AND UP0, UPT, UR4, UR8, UPT ;  /* 0x000000080400728c */ /* 0x000fc8000bf01270 */
[----:B------:R-:W-:-:S12]  /*11a80*/  USEL UR4, UR4, UR8, UP0 ;  /* 0x0000000804047287 */ /* 0x000fd80008000000 */
.L_x_1158:
[----:B------:R-:W-:Y:S02]  /*11a90*/  UISETP.NE.AND UP0, UPT, UR51, URZ, UPT ;  /* 0x0000003f3300728c */ /* 0x000fe4000bf05270 */
[----:B------:R-:W-:-:S04]  /*11aa0*/  UIADD3 UR4, UR4, 0x7f, URZ ;  /* 0x0000007f04047890 */ /* 0x000fc8000fffe03f */
[----:B------:R-:W-:-:S04]  /*11ab0*/  USHF.R.S32.HI UR8, URZ, 0x1f, UR4 ;  /* 0x0000001f3f087899 */ /* 0x000fc80008011404 */
[----:B------:R-:W-:Y:S01]  /*11ac0*/  ULEA.HI UR8, UR8, UR4, URZ, 0x7 ;  /* 0x0000000408087291 */ /* 0x000fe2000f8f383f */
[----:B------:R-:W-:Y:S01]  /*11ad0*/  @UP0 ULDC UR6, c[0x0][0x44c] ;  /* 0x0001130000060ab9 */ /* 0x000fe20000000800 */
[----:B------:R-:W-:Y:S01]  /*11ae0*/  @UP0 ULDC UR9, c[0x0][0x450] ;  /* 0x0001140000090ab9 */ /* 0x000fe20000000800 */
[----:B------:R-:W-:Y:S02]  /*11af0*/  UIMAD.WIDE.U32 UR6, UR41, UR6, URZ ;  /* 0x00000006290672a5 */ /* 0x000fe4000f8e003f */
[----:B------:R-:W-:Y:S01]  /*11b00*/  UMOV UR4, UR41 ;  /* 0x0000002900047c82 */ /* 0x000fe20008000000 */
[----:B------:R-:W-:Y:S02]  /*11b10*/  USHF.R.S32.HI UR43, URZ, 0x7, UR8 ;  /* 0x000000073f2b7899 */ /* 0x000fe40008011408 */
[----:B------:R-:W-:Y:S02]  /*11b20*/  @UP0 USHF.R.U32.HI UR4, URZ, UR9, UR7 ;  /* 0x000000093f040299 */ /* 0x000fe40008011607 */
[----:B------:R-:W-:-:S02]  /*11b30*/  UISETP.LT.AND UP0, UPT, UR42, UR43, UPT ;  /* 0x0000002b2a00728c */ /* 0x000fc4000bf01270 */
[----:B------:R-:W-:Y:S01]  /*11b40*/  UIADD3 UR4, UR4, -UR11, UR50 ;  /* 0x8000000b04047290 */ /* 0x000fe2000fffe032 */
[----:B------:R-:W-:Y:S01]  /*11b50*/  ULDC UR8, c[0x0][0x9dc] ;  /* 0x0002770000087ab9 */ /* 0x000fe20000000800 */
[----:B------:R-:W-:Y:S02]  /*11b60*/  USEL UR12, UR42, UR43, UP0 ;  /* 0x0000002b2a0c7287 */ /* 0x000fe40008000000 */
[----:B------:R-:W-:Y:S01]  /*11b70*/  UIADD3 UR8, UR4, -UR8, URZ ;  /* 0x8000000804087290 */ /* 0x000fe2000fffe03f */
[----:B------:R-:W-:Y:S11]  /*11b80*/  @!P1 BRA `(.L_x_1161) ;  /* 0x0000000000449947 */ /* 0x000ff60003800000 */
        /* <DEDUP_REMOVED lines=10> */
.L_x_1162:
[----:B------:R-:W-:-:S11]  /*11c30*/  UISETP.NE.AND UP0, UPT, UR5, 0x1, UPT ;  /* 0x000000010500788c */ /* 0x000fd6000bf05270 */
[----:B------:R-:W-:Y:S02]  /*11c40*/  @UP0 ULDC.64 UR10, c[0x0][0x9e8] ;  /* 0x00027a00000a0ab9 */ /* 0x000fe40000000a00 */
[----:B------:R-:W-:-:S04]  /*11c50*/  UIMAD.WIDE.U32 UR6, UR4, UR10, URZ ;  /* 0x0000000a040672a5 */ /* 0x000fc8000f8e003f */
[----:B------:R-:W-:-:S12]  /*11c60*/  @UP0 USHF.R.U32.HI UR4, URZ, UR11, UR7 ;  /* 0x0000000b3f040299 */ /* 0x000fd80008011607 */
.L_x_1163:
[----:B------:R-:W-:-:S04]  /*11c70*/  UIMAD UR4, UR4, UR5, URZ ;  /* 0x00000005040472a4 */ /* 0x000fc8000f8e023f */
[----:B------:R-:W-:-:S04]  /*11c80*/  UISETP.LT.AND UP0, UPT, UR8, UR4, UPT ;  /* 0x000000040800728c */ /* 0x000fc8000bf01270 */
[----:B------:R-:W-:-:S12]  /*11c90*/  USEL UR8, UR8, UR4, !UP0 ;  /* 0x0000000408087287 */ /* 0x000fd8000c000000 */
.L_x_1161:
[----:B------:R-:W-:Y:S02]  /*11ca0*/  USHF.R.S32.HI UR4, URZ, 0x1f, UR8 ;  /* 0x0000001f3f047899 */ /* 0x000fe40008011408 */
[----:B------:R-:W-:Y:S02]  /*11cb0*/  USHF.R.U32.HI UR9, URZ, 0x10, UR45 ;  /* 0x000000103f097899 */ /* 0x000fe4000801162d */
[----:B------:R-:W-:Y:S02]  /*11cc0*/  ULEA.HI UR4, UR4, UR8, URZ, 0x7 ;  /* 0x0000000804047291 */ /* 0x000fe4000f8f383f */
[----:B------:R-:W-:Y:S02]  /*11cd0*/  ULOP3.LUT UR45, UR45, 0xffff, URZ, 0xc0, !UPT ;  /* 0x0000ffff2d2d7892 */ /* 0x000fe4000f8ec03f */
[----:B------:R-:W-:Y:S01]  /*11ce0*/  USHF.R.S32.HI UR4, URZ, 0x7, UR4 ;  /* 0x000000073f047899 */ /* 0x000fe20008011404 */
[----:B------:R-:W-:-:S03]  /*11cf0*/  UMOV UR37, URZ ;  /* 0x0000003f00257c82 */ /* 0x000fc60008000000 */
[----:B------:R-:W-:-:S04]  /*11d00*/  UISETP.LT.AND UP0, UPT, URZ, UR4, UPT ;  /* 0x000000043f00728c */ /* 0x000fc8000bf01270 */
[----:B------:R-:W-:Y:S02]  /*11d10*/  USEL UR44, URZ, UR4, !UP0 ;  /* 0x000000043f2c7287 */ /* 0x000fe4000c000000 */
[----:B------:R-:W-:Y:S02]  /*11d20*/  UISETP.NE.AND UP0, UPT, UR9, URZ, UPT ;  /* 0x0000003f0900728c */ /* 0x000fe4000bf05270 */
[----:B------:R-:W-:-:S06]  /*11d30*/  UISETP.GT.AND UP1, UPT, UR12, UR44, UPT ;  /* 0x0000002c0c00728c */ /* 0x000fcc000bf24270 */
[----:B------:R-:W-:-:S03]  /*11d40*/  PLOP3.LUT P0, PT, PT, PT, UP1, 0x80, 0x0 ;  /* 0x000000000000781c */ /* 0x000fc60003f0f018 */
[----:B------:R-:W-:-:S10]  /*11d50*/  @!UP0 ULDC UR9, c[0x0][0x9f0] ;  /* 0x00027c0000098ab9 */ /* 0x000fd40000000800 */
[----:B------:R-:W-:Y:S05]  /*11d60*/  @!P0 BRA `(.L_x_1164) ;  /* 0x00000000007c8947 */ /* 0x000fea0003800000 */
[----:B------:R-:W-:Y:S01]  /*11d70*/  IABS R0, UR9 ;  /* 0x0000000900007c13 */ /* 0x000fe20008000000 */
[----:B------:R-:W-:Y:S02]  /*11d80*/  UIADD3 UR4, UR9, -0x1, UR12 ;  /* 0xffffffff09047890 */ /* 0x000fe4000fffe00c */
[----:B------:R-:W-:Y:S02]  /*11d90*/  IABS R4, UR9 ;  /* 0x0000000900047c13 */ /* 0x000fe40008000000 */
[----:B------:R-:W-:Y:S01]  /*11da0*/  R2UR UR10, R0 ;  /* 0x00000000000a72ca */ /* 0x000fe200000e0000 */
[----:B------:R-:W-:-:S03]  /*11db0*/  UIADD3 UR6, -UR44, UR4, URZ ;  /* 0x000000042c067290 */ /* 0x000fc6000fffe13f */
[----:B------:R-:W-:-:S03]  /*11dc0*/  UMOV UR4, URZ ;  /* 0x0000003f00047c82 */ /* 0x000fc60008000000 */
[----:B------:R-:W-:Y:S01]  /*11dd0*/  IABS R3, UR6 ;  /* 0x0000000600037c13 */ /* 0x000fe20008000000 */
[----:B------:R-:W-:-:S03]  /*11de0*/  ULOP3.LUT UR6, UR6, UR9, URZ, 0x3c, !UPT ;  /* 0x0000000906067292 */ /* 0x000fc6000f8e3c3f */
[----:B------:R-:W-:Y:S02]  /*11df0*/  R2UR UR8, R3 ;  /* 0x00000000030872ca */ /* 0x000fe400000e0000 */
[----:B------:R-:W0:Y:S08]  /*11e00*/  I2F.RP R0, UR10 ;  /* 0x0000000a00007d06 */ /* 0x000e300008209400 */
[----:B0-----:R-:W0:Y:S02]  /*11e10*/  MUFU.RCP R0, R0 ;  /* 0x0000000000007308 */ /* 0x001e240000001000 */
[----:B0-----:R-:W-:Y:S01]  /*11e20*/  VIADD R2, R0, 0xffffffe ;  /* 0x0ffffffe00027836 */ /* 0x001fe20000000000 */
[----:B------:R-:W-:-:S05]  /*11e30*/  IADD3 R0, RZ, -R4, RZ ;  /* 0x80000004ff007210 */ /* 0x000fca0007ffe0ff */
        /* <DEDUP_REMOVED lines=18> */
.L_x_1164:
[----:B------:R-:W-:Y:S02]  /*11f60*/  UIMAD UR52, UR45, UR37, UR44 ;  /* 0x000000252d3472a4 */ /* 0x000fe4000f8e022c */
[----:B------:R-:W-:Y:S02]  /*11f70*/  IMAD.U32 R3, RZ, RZ, UR37 ;  /* 0x00000025ff037e24 */ /* 0x000fe4000f8e00ff */
[----:B------:R-:W-:Y:S02]  /*11f80*/  IMAD.MOV.U32 R0, RZ, RZ, RZ ;  /* 0x000000ffff007224 */ /* 0x000fe400078e00ff */
[----:B------:R-:W-:Y:S02]  /*11f90*/  IMAD.MOV.U32 R8, RZ, RZ, 0x1 ;  /* 0x00000001ff087424 */ /* 0x000fe400078e00ff */
[----:B------:R-:W-:Y:S02]  /*11fa0*/  IMAD.U32 R32, RZ, RZ, UR52 ;  /* 0x00000034ff207e24 */ /* 0x000fe4000f8e00ff */
[----:B------:R-:W-:-:S03]  /*11fb0*/  IMAD.MOV.U32 R9, RZ, RZ, 0x1 ;  /* 0x00000001ff097424 */ /* 0x000fc600078e00ff */
        /* <DEDUP_REMOVED lines=13> */
[----:B------:R-:W-:Y:S02]  /*12090*/  IMAD.U32 R4, RZ, RZ, UR4 ;  /* 0x00000004ff047e24 */ /* 0x000fe4000f8e00ff */
[----:B------:R-:W-:Y:S01]  /*120a0*/  IMAD.U32 R5, RZ, RZ, UR5 ;  /* 0x00000005ff057e24 */ /* 0x000fe2000f8e00ff */
[----:B------:R-:W0:Y:S01]  /*120b0*/  LDC.64 R2, c[0x4][R2] ;  /* 0x0100000002027b82 */ /* 0x000e220000000a00 */
[----:B------:R-:W-:Y:S01]  /*120c0*/  ULDC.64 UR4, c[0x4][0x8] ;  /* 0x0100020000047ab9 */ /* 0x000fe20000000a00 */
[----:B------:R-:W-:Y:S01]  /*120d0*/  IMAD.U32 R6, RZ, RZ, UR6 ;  /* 0x00000006ff067e24 */ /* 0x000fe2000f8e00ff */
[----:B------:R-:W-:Y:S01]  /*120e0*/  MOV R10, UR4 ;  /* 0x00000004000a7c02 */ /* 0x000fe20008000f00 */
[----:B------:R-:W-:-:S02]  /*120f0*/  IMAD.U32 R7, RZ, RZ, UR7 ;  /* 0x00000007ff077e24 */ /* 0x000fc4000f8e00ff */
[----:B------:R-:W-:Y:S02]  /*12100*/  IMAD.U32 R11, RZ, RZ, UR5 ;  /* 0x00000005ff0b7e24 */ /* 0x000fe4000f8e00ff */
[----:B------:R-:W-:Y:S02]  /*12110*/  IMAD.MOV.U32 R8, RZ, RZ, 0x70 ;  /* 0x00000070ff087424 */ /* 0x000fe400078e00ff */
[----:B------:R-:W-:Y:S02]  /*12120*/  IMAD.MOV.U32 R12, RZ, RZ, 0x1 ;  /* 0x00000001ff0c7424 */ /* 0x000fe400078e00ff */
[----:B------:R-:W-:-:S07]  /*12130*/  IMAD.MOV.U32 R13, RZ, RZ, RZ ;  /* 0x000000ffff0d7224 */ /* 0x000fce00078e00ff */
[----:B------:R-:W-:-:S07]  /*12140*/  LEPC R20, `(.L_x_1165) ;  /* 0x000000001014794e */ /* 0x000fce0000000000 */
[----:B0----5:R-:W-:Y:S05]  /*12150*/  CALL.ABS.NOINC R2 ;  /* 0x0000000002007343 */ /* 0x021fea0003c00000 */
.L_x_1165:
        /* <DEDUP_REMOVED lines=12> */
[----:B------:R-:W-:Y:S01]  /*12220*/  MOV R11, UR5 ;  /* 0x00000005000b7c02 */ /* 0x000fe20008000f00 */
[----:B------:R-:W-:Y:S02]  /*12230*/  IMAD.U32 R7, RZ, RZ, UR7 ;  /* 0x00000007ff077e24 */ /* 0x000fe4000f8e00ff */
[----:B------:R-:W-:-:S02]  /*12240*/  IMAD.U32 R10, RZ, RZ, UR4 ;  /* 0x00000004ff0a7e24 */ /* 0x000fc4000f8e00ff */
[----:B------:R-:W-:Y:S02]  /*12250*/  IMAD.MOV.U32 R8, RZ, RZ, 0x70 ;  /* 0x00000070ff087424 */ /* 0x000fe400078e00ff */
[----:B------:R-:W-:Y:S02]  /*12260*/  IMAD.MOV.U32 R12, RZ, RZ, 0x1 ;  /* 0x00000001ff0c7424 */ /* 0x000fe400078e00ff */
[----:B0-----:R-:W-:-:S07]  /*12270*/  IMAD.MOV.U32 R13, RZ, RZ, RZ ;  /* 0x000000ffff0d7224 */ /* 0x001fce00078e00ff */
[----:B------:R-:W-:-:S07]  /*12280*/  LEPC R20, `(.L_x_1167) ;  /* 0x000000001014794e */ /* 0x000fce0000000000 */
[----:B-1---5:R-:W-:Y:S05]  /*12290*/  CALL.ABS.NOINC R2 ;  /* 0x0000000002007343 */ /* 0x022fea0003c00000 */
.L_x_1167:
[----:B------:R0:W1:Y:S01]  /*122a0*/  LDC.64 R2, c[0x4][R16] ;  /* 0x0100000010027b82 */ /* 0x0000620000000a00 */
[----:B------:R-:W-:Y:S01]  /*122b0*/  ULDC.64 UR4, c[0x4][0x80] ;  /* 0x0100200000047ab9 */ /* 0x000fe20000000a00 */
[----:B------:R-:W-:Y:S01]  /*122c0*/  ULDC.64 UR6, c[0x4][0x88] ;  /* 0x0100220000067ab9 */ /* 0x000fe20000000a00 */
[----:B------:R-:W-:Y:S01]  /*122d0*/  IMAD.U32 R4, RZ, RZ, UR4 ;  /* 0x00000004ff047e24 */ /* 0x000fe2000f8e00ff */
[----:B------:R-:W-:Y:S01]  /*122e0*/  MOV R8, 0x70 ;  /* 0x0000007000087802 */ /* 0x000fe20000000f00 */
[----:B------:R-:W-:Y:S01]  /*122f0*/  IMAD.U32 R5, RZ, RZ, UR5 ;  /* 0x00000005ff057e24 */ /* 0x000fe2000f8e00ff */
[----:B------:R-:W-:Y:S01]  /*12300*/  ULDC.64 UR4, c[0x4][0x18] ;  /* 0x0100060000047ab9 */ /* 0x000fe20000000a00 */
[----:B------:R-:W-:Y:S02]  /*12310*/  IMAD.U32 R6, RZ, RZ, UR6 ;  /* 0x00000006ff067e24 */ /* 0x000fe4000f8e00ff */
[----:B------:R-:W-:Y:S02]  /*12320*/  IMAD.U32 R7, RZ, RZ, UR7 ;  /* 0x00000007ff077e24 */ /* 0x000fe4000f8e00ff */
[----:B------:R-:W-:-:S02]  /*12330*/  IMAD.U32 R10, RZ, RZ, UR4 ;  /* 0x00000004ff0a7e24 */ /* 0x000fc4000f8e00ff */
[----:B------:R-:W-:Y:S02]  /*12340*/  IMAD.U32 R11, RZ, RZ, UR5 ;  /* 0x00000005ff0b7e24 */ /* 0x000fe4000f8e00ff */
[----:B------:R-:W-:Y:S02]  /*12350*/  IMAD.MOV.U32 R12, RZ, RZ, 0x1 ;  /* 0x00000001ff0c7424 */ /* 0x000fe400078e00ff */
[----:B0-----:R-:W-:-:S07]  /*12360*/  IMAD.MOV.U32 R13, RZ, RZ, RZ ;  /* 0x000000ffff0d7224 */ /* 0x001fce00078e00ff */
[----:B------:R-:W-:-:S07]  /*12370*/  LEPC R20, `(.L_x_1166) ;  /* 0x000000001014794e */ /* 0x000fce0000000000 */
[----:B-1----:R-:W-:Y:S05]  /*12380*/  CALL.ABS.NOINC R2 ;  /* 0x0000000002007343 */ /* 0x002fea0003c00000 */
.L_x_1166:
[----:B------:R-:W0:Y:S01]  /*12390*/  LDC.64 R2, c[0x0][0x9f8] ;  /* 0x00027e00ff027b82 */ /* 0x000e220000000a00 */
[----:B------:R-:W-:-:S07]  /*123a0*/  IMAD.MOV.U32 R30, RZ, RZ, R34 ;  /* 0x000000ffff1e7224 */ /* 0x000fce00078e0022 */
[----:B------:R-:W1:Y:S01]  /*123b0*/  LDC R29, c[0x0][0x430] ;  /* 0x00010c00ff1d7b82 */ /* 0x000e620000000800 */
[C---:B------:R-:W-:Y:S01]  /*123c0*/  LOP3.LUT R0, R19.reuse, 0x7f, RZ, 0xc0, !PT ;  /* 0x0000007f13007812 */ /* 0x040fe200078ec0ff */
[----:B------:R-:W-:Y:S02]  /*123d0*/  IMAD.SHL.U32 R33, R19, 0x10, RZ ;  /* 0x0000001013217824 */ /* 0x000fe400078e00ff */
[----:B------:R-:W-:Y:S01]  /*123e0*/  VIADD R22, R32, 0xffffffff ;  /* 0xffffffff20167836 */ /* 0x000fe20000000000 */
[----:B------:R-:W-:Y:S01]  /*123f0*/  LOP3.LUT R23, R23, 0xfffffff7, RZ, 0xc0, !PT ;  /* 0xfffffff717177812 */ /* 0x000fe200078ec0ff */
        /* <DEDUP_REMOVED lines=9> */
[----:B------:R-:W-:-:S04]  /*12490*/  IMAD R4, R22, 0x80, R28 ;  /* 0x0000008016047824 */ /* 0x000fc800078e021c */
[----:B------:R-:W-:-:S05]  /*124a0*/  IMAD.IADD R8, R33, 0x1, R4 ;  /* 0x0000000121087824 */ /* 0x000fca00078e0204 */
[C---:B------:R-:W-:Y:S01]  /*124b0*/  ISETP.GE.AND P0, PT, R8.reuse, UR50, PT ;  /* 0x0000003208007c0c */ /* 0x040fe2000bf06270 */
[----:B-----5:R-:W-:Y:S02]  /*124c0*/  IMAD.IADD R8, R8, 0x1, R31 ;  /* 0x0000000108087824 */ /* 0x020fe400078e021f */
[----:B0-----:R-:W0:Y:S01]  /*124d0*/  @P1 LDC R3, c[0x0][0x434] ;  /* 0x00010d00ff031b82 */ /* 0x001e220000000800 */
[----:B------:R-:W-:Y:S01]  /*124e0*/  @P1 LOP3.LUT R23, R23, 0x8, RZ, 0xfc, !PT ;  /* 0x0000000817171812 */ /* 0x000fe200078efcff */
[----:B------:R-:W-:-:S06]  /*124f0*/  IMAD.MOV.U32 R9, RZ, RZ, R8 ;  /* 0x000000ffff097224 */ /* 0x000fcc00078e0008 */
[----:B------:R-:W1:Y:S08]  /*12500*/  @P1 LDC R11, c[0x0][0x438] ;  /* 0x00010e00ff0b1b82 */ /* 0x000e700000000800 */
[----:B------:R-:W3:Y:S08]  /*12510*/  @!P0 LDC.64 R4, c[0x0][0x428] ;  /* 0x00010a00ff048b82 */ /* 0x000ef00000000a00 */
[----:B------:R-:W4:Y:S01]  /*12520*/  @!P0 LDC.64 R6, c[0x0][0x418] ;  /* 0x00010600ff068b82 */ /* 0x000f220000000a00 */
[----:B0-----:R-:W-:-:S05]  /*12530*/  @P1 IMAD.HI.U32 R2, R8, R3, RZ ;  /* 0x0000000308021227 */ /* 0x001fca00078e00ff */
[----:B-1----:R-:W-:-:S04]  /*12540*/  @P1 SHF.R.U32.HI R9, RZ, R11, R2 ;  /* 0x0000000bff091219 */ /* 0x002fc80000011602 */
[----:B------:R-:W-:Y:S02]  /*12550*/  @!P0 SHF.R.S32.HI R3, RZ, 0x1f, R9 ;  /* 0x0000001fff038819 */ /* 0x000fe40000011409 */
[----:B------:R-:W-:Y:S01]  /*12560*/  LOP3.LUT R23, R23, 0xfffffffe, RZ, 0xc0, !PT ;  /* 0xfffffffe17177812 */ /* 0x000fe200078ec0ff */
[----:B------:R-:W-:-:S03]  /*12570*/  UMOV UR5, 0xffffffff ;  /* 0xffffffff00057882 */ /* 0x000fc60000000000 */
[----:B------:R-:W-:Y:S02]  /*12580*/  LOP3.LUT R23, R23, 0xfffffffd, RZ, 0xc0, !PT ;  /* 0xfffffffd17177812 */ /* 0x000fe400078ec0ff */
[----:B--2---:R-:W-:-:S05]  /*12590*/  SHF.R.S32.HI R27, RZ, 0x1f, R30 ;  /* 0x0000001fff1b7819 */ /* 0x004fca000001141e */
[----:B---3--:R-:W-:-:S04]  /*125a0*/  @!P0 IMAD R2, R27, R4, RZ ;  /* 0x000000041b028224 */ /* 0x008fc800078e02ff */
[----:B------:R-:W-:Y:S01]  /*125b0*/  @!P0 IMAD R11, R30, R5, R2 ;  /* 0x000000051e0b8224 */ /* 0x000fe200078e0202 */
[----:B------:R-:W-:-:S05]  /*125c0*/  @!P0 MOV R2, R9 ;  /* 0x0000000900028202 */ /* 0x000fca0000000f00 */
[----:B------:R-:W-:-:S04]  /*125d0*/  @!P0 IMAD.WIDE.U32 R4, R30, R4, R2 ;  /* 0x000000041e048225 */ /* 0x000fc800078e0002 */
[----:B------:R-:W-:Y:S01]  /*125e0*/  @!P0 IMAD.IADD R3, R5, 0x1, R11 ;  /* 0x0000000105038824 */ /* 0x000fe200078e020b */
[----:B----4-:R-:W-:Y:S01]  /*125f0*/  @!P0 LEA R2, P1, R4, R6, 0x2 ;  /* 0x0000000604028211 */ /* 0x010fe200078210ff */
[----:B------:R-:W-:-:S03]  /*12600*/  IMAD.SHL.U32 R6, R19, 0x8, RZ ;  /* 0x0000000813067824 */ /* 0x000fc600078e00ff */
[----:B------:R-:W-:Y:S01]  /*12610*/  @!P0 LEA.HI.X R3, R4, R7, R3, 0x2, P1 ;  /* 0x0000000704038211 */ /* 0x000fe200008f1403 */
[----:B------:R-:W-:Y:S01]  /*12620*/  IMAD.MOV.U32 R7, RZ, RZ, RZ ;  /* 0x000000ffff077224 */ /* 0x000fe200078e00ff */
[----:B------:R-:W-:-:S04]  /*12630*/  LOP3.LUT R26, R6, 0x38, RZ, 0xc0, !PT ;  /* 0x00000038061a7812 */ /* 0x000fc800078ec0ff */
[C---:B------:R-:W-:Y:S01]  /*12640*/  LOP3.LUT R25, R26.reuse, 0x40, RZ, 0xfc, !PT ;  /* 0x000000401a197812 */ /* 0x040fe200078efcff */
[----:B------:R0:W5:Y:S01]  /*12650*/  @!P0 LDG.E R7, desc[UR48][R2.64] ;  /* 0x0000003002078981 */ /* 0x000162000c1e1900 */
[----:B------:R-:W-:Y:S02]  /*12660*/  ISETP.GE.AND P1, PT, R26, UR4, PT ;  /* 0x000000041a007c0c */ /* 0x000fe4000bf26270 */
[----:B------:R-:W-:-:S11]  /*12670*/  ISETP.GE.AND P0, PT, R25, UR4, PT ;  /* 0x0000000419007c0c */ /* 0x000fd6000bf06270 */
[----:B------:R-:W-:-:S04]  /*12680*/  @P1 LOP3.LUT R23, R23, 0x2, RZ, 0xfc, !PT ;  /* 0x0000000217171812 */ /* 0x000fc800078efcff */
[----:B------:R-:W-:Y:S01]  /*12690*/  @P0 LOP3.LUT R23, R23, 0x1, RZ, 0xfc, !PT ;  /* 0x0000000117170812 */ /* 0x000fe200078efcff */
[----:B0-----:R-:W-:Y:S06]  /*126a0*/  BRA.DIV UR5, `(.L_x_1168) ;  /* 0x0000003205607947 */ /* 0x001fec000b800000 */
.L_x_1210:
[----:B------:R-:W-:Y:S01]  /*126b0*/  ULOP3.LUT UR4, UR36, 0x2, URZ, 0xfc, !UPT ;  /* 0x0000000224047892 */ /* 0x000fe2000f8efc3f */
[----:B------:R-:W-:Y:S01]  /*126c0*/  IMAD.U32 R24, RZ, RZ, UR40 ;  /* 0x00000028ff187e24 */ /* 0x000fe2000f8e00ff */
[----:B------:R-:W-:Y:S01]  /*126d0*/  LOP3.LUT R23, R23, 0xfffffffb, RZ, 0xc0, !PT ;  /* 0xfffffffb17177812 */ /* 0x000fe200078ec0ff */
[----:B------:R-:W-:-:S03]  /*126e0*/  IMAD.MOV R4, RZ, RZ, -R9 ;  /* 0x000000ffff047224 */ /* 0x000fc600078e0a09 */
[----:B------:R-:W-:Y:S01]  /*126f0*/  IMAD.U32 R18, RZ, RZ, UR4 ;  /* 0x00000004ff127e24 */ /* 0x000fe2000f8e00ff */
[----:B------:R-:W-:Y:S01]  /*12700*/  SHF.R.S32.HI R24, RZ, 0x1f, R24 ;  /* 0x0000001fff187819 */ /* 0x000fe20000011418 */
[----:B------:R-:W-:-:S03]  /*12710*/  IMAD R4, R29, R4, R8 ;  /* 0x000000041d047224 */ /* 0x000fc600078e0208 */
[----:B------:R-:W-:-:S13]  /*12720*/  ISETP.NE.AND P0, PT, R18, 0x3, PT ;  /* 0x000000031200780c */ /* 0x000fda0003f05270 */
[----:B------:R-:W-:Y:S01]  /*12730*/  @P0 LOP3.LUT R23, R23, 0x4, RZ, 0xfc, !PT ;  /* 0x0000000417170812 */ /* 0x000fe200078efcff */
[----:B------:R-:W-:Y:S06]  /*12740*/  @!P0 BRA `(.L_x_1169) ;  /* 0x0000000000048947 */ /* 0x000fec0003800000 */
[----:B------:R-:W-:Y:S01]  /*12750*/  BPT.TRAP 0x1 ;  /* 0x000000040000795c */ /* 0x000fe20000300000 */
.L_x_1169:
[----:B------:R-:W-:Y:S01]  /*12760*/  SHF.R.S32.HI R5, RZ, 0x1f, R4 ;  /* 0x0000001fff057819 */ /* 0x000fe20000011404 */
[----:B------:R-:W-:Y:S01]  /*12770*/  ULDC.64 UR4, c[0x0][0x328] ;  /* 0x0000ca0000047ab9 */ /* 0x000fe20000000a00 */
[----:B-----5:R-:W-:Y:S02]  /*12780*/  SHF.R.S32.HI R8, RZ, 0x1f, R7 ;  /* 0x0000001fff087819 */ /* 0x020fe40000011407 */
[----:B------:R-:W-:Y:S01]  /*12790*/  R2UR UR6, R24 ;  /* 0x00000000180672ca */ /* 0x000fe200000e0000 */
[----:B------:R-:W-:-:S04]  /*127a0*/  IMAD R3, R5, UR4, RZ ;  /* 0x0000000405037c24 */ /* 0x000fc8000f8e02ff */
[C---:B------:R-:W-:Y:S02]  /*127b0*/  IMAD R9, R4.reuse, UR5, R3 ;  /* 0x0000000504097c24 */ /* 0x040fe4000f8e0203 */
[----:B------:R-:W-:Y:S01]  /*127c0*/  IMAD.WIDE.U32 R2, R4, UR4, RZ ;  /* 0x0000000404027c25 */ /* 0x000fe2000f8e00ff */
[----:B------:R-:W-:-:S03]  /*127d0*/  ULDC.64 UR4, c[0x0][0x338] ;  /* 0x0000ce0000047ab9 */ /* 0x000fc60000000a00 */
[----:B------:R-:W-:Y:S02]  /*127e0*/  IMAD.IADD R3, R3, 0x1, R9 ;  /* 0x0000000103037824 */ /* 0x000fe400078e0209 */
[----:B------:R-:W-:Y:S02]  /*127f0*/  IMAD.MOV.U32 R9, RZ, RZ, 0x1 ;  /* 0x00000001ff097424 */ /* 0x000fe400078e00ff */
[----:B------:R-:W-:Y:S02]  /*12800*/  IMAD R10, R8, UR4, RZ ;  /* 0x00000004080a7c24 */ /* 0x000fe4000f8e02ff */
[----:B------:R-:W-:Y:S01]  /*12810*/  IMAD.WIDE.U32 R2, R7, UR4, R2 ;  /* 0x0000000407027c25 */ /* 0x000fe2000f8e0002 */
[----:B------:R-:W-:-:S03]  /*12820*/  SHF.L.U32 R9, R9, 0x1f, RZ ;  /* 0x0000001f09097819 */ /* 0x000fc600000006ff */
[----:B------:R-:W-:Y:S01]  /*12830*/  IMAD R11, R7, UR5, R10 ;  /* 0x00000005070b7c24 */ /* 0x000fe2000f8e020a */
[----:B------:R-:W0:Y:S01]  /*12840*/  SYNCS.PHASECHK.TRANS64.TRYWAIT P0, [UR46+0x28840], R9 ;  /* 0x02884009ff0075a7 */ /* 0x000e22000800016e */
[----:B------:R-:W-:Y:S02]  /*12850*/  ULDC.64 UR4, c[0x0][0x330] ;  /* 0x0000cc0000047ab9 */ /* 0x000fe40000000a00 */
        /* <DEDUP_REMOVED lines=10> */
.L_x_1211:
[----:B------:R-:W-:Y:S01]  /*12900*/  ULDC.64 UR4, c[0x0][0x300] ;  /* 0x0000c00000047ab9 */ /* 0x000fe20000000a00 */
[----:B------:R-:W-:Y:S01]  /*12910*/  R2UR UR6, R24 ;  /* 0x00000000180672ca */ /* 0x000fe200000e0000 */
[----:B------:R-:W-:Y:S01]  /*12920*/  IMAD R5, R5, UR4, RZ ;  /* 0x0000000405057c24 */ /* 0x000fe2000f8e02ff */
[C---:B------:R-:W-:Y:S02]  /*12930*/  LOP3.LUT P3, RZ, R23.reuse, 0x2, RZ, 0xc0, !PT ;  /* 0x0000000217ff7812 */ /* 0x040fe4000786c0ff */
[----:B------:R-:W-:Y:S01]  /*12940*/  LOP3.LUT P2, RZ, R23, 0x1, RZ, 0xc0, !PT ;  /* 0x0000000117ff7812 */ /* 0x000fe2000784c0ff */
[C---:B------:R-:W-:Y:S02]  /*12950*/  IMAD R3, R4.reuse, UR5, R5 ;  /* 0x0000000504037c24 */ /* 0x040fe4000f8e0205 */
[----:B------:R-:W-:Y:S01]  /*12960*/  IMAD.WIDE.U32 R4, R4, UR4, RZ ;  /* 0x0000000404047c25 */ /* 0x000fe2000f8e00ff */
[----:B------:R-:W-:-:S03]  /*12970*/  ULDC.64 UR4, c[0x0][0x310] ;  /* 0x0000c40000047ab9 */ /* 0x000fc60000000a00 */
[----:B------:R-:W-:Y:S01]  /*12980*/  IMAD.IADD R5, R5, 0x1, R3 ;  /* 0x0000000105057824 */ /* 0x000fe200078e0203 */
[----:B------:R-:W-:Y:S01]  /*12990*/  LOP3.LUT R3, R6, 0x1c0, RZ, 0xc0, !PT ;  /* 0x000001c006037812 */ /* 0x000fe200078ec0ff */
[----:B------:R-:W-:Y:S02]  /*129a0*/  IMAD R8, R8, UR4, RZ ;  /* 0x0000000408087c24 */ /* 0x000fe4000f8e02ff */
[----:B------:R-:W-:Y:S01]  /*129b0*/  IMAD.WIDE.U32 R4, R7, UR4, R4 ;  /* 0x0000000407047c25 */ /* 0x000fe2000f8e0004 */
[----:B------:R-:W-:-:S03]  /*129c0*/  LOP3.LUT R6, R3, 0x38, R6, 0xf8, !PT ;  /* 0x0000003803067812 */ /* 0x000fc600078ef806 */
[----:B0-----:R-:W-:Y:S01]  /*129d0*/  IMAD R9, R7, UR5, R8 ;  /* 0x0000000507097c24 */ /* 0x001fe2000f8e0208 */
[----:B------:R-:W-:Y:S01]  /*129e0*/  ULDC.64 UR4, c[0x0][0x308] ;  /* 0x0000c20000047ab9 */ /* 0x000fe20000000a00 */
[----:B------:R-:W-:Y:S01]  /*129f0*/  IMAD.MOV.U32 R3, RZ, RZ, -0x80 ;  /* 0xffffff80ff037424 */ /* 0x000fe200078e00ff */
[----:B------:R-:W-:Y:S01]  /*12a00*/  LOP3.LUT R8, R6, 0x38, R19, 0x78, !PT ;  /* 0x0000003806087812 */ /* 0x000fe200078e7813 */
[----:B------:R-:W-:Y:S01]  /*12a10*/  IMAD.U32 R7, RZ, RZ, UR4 ;  /* 0x00000004ff077e24 */ /* 0x000fe2000f8e00ff */
[----:B------:R-:W-:Y:S01]  /*12a20*/  UIMAD UR4, UR6, UR4, URZ ;  /* 0x00000004060472a4 */ /* 0x000fe2000f8e023f */
[----:B------:R-:W-:Y:S02]  /*12a30*/  IMAD.IADD R5, R5, 0x1, R9 ;  /* 0x0000000105057824 */ /* 0x000fe400078e0209 */
[----:B------:R-:W-:Y:S01]  /*12a40*/  IMAD R3, R22, R3, UR50 ;  /* 0x0000003216037e24 */ /* 0x000fe2000f8e0203 */
[----:B------:R-:W-:Y:S02]  /*12a50*/  UIMAD UR4, UR40, UR5, UR4 ;  /* 0x00000005280472a4 */ /* 0x000fe4000f8e0204 */
[----:B------:R-:W-:Y:S01]  /*12a60*/  IMAD.WIDE.U32 R4, R7, UR40, R4 ;  /* 0x0000002807047c25 */ /* 0x000fe2000f8e0004 */
[----:B------:R-:W-:-:S03]  /*12a70*/  ULDC.64 UR6, c[0x0][0x2e8] ;  /* 0x0000ba0000067ab9 */ /* 0x000fc60000000a00 */
[----:B------:R-:W-:Y:S02]  /*12a80*/  IMAD.IADD R6, R3, 0x1, -R28 ;  /* 0x0000000103067824 */ /* 0x000fe400078e0a1c */
[----:B------:R-:W-:Y:S01]  /*12a90*/  IMAD.SHL.U32 R19, R0, 0x8, RZ ;  /* 0x0000000800137824 */ /* 0x000fe200078e00ff */
[----:B------:R-:W-:Y:S01]  /*12aa0*/  LEA R0, P1, R4, UR6, 0x1 ;  /* 0x0000000604007c11 */ /* 0x000fe2000f8208ff */
[----:B------:R-:W-:Y:S01]  /*12ab0*/  VIADD R3, R5, UR4 ;  /* 0x0000000405037c36 */ /* 0x000fe20008000000 */
[----:B------:R-:W-:Y:S01]  /*12ac0*/  UMOV UR4, 0xffffffff ;  /* 0xffffffff00047882 */ /* 0x000fe20000000000 */
[----:B------:R-:W-:Y:S02]  /*12ad0*/  ISETP.GE.AND P0, PT, R6, 0x1, PT ;  /* 0x000000010600780c */ /* 0x000fe40003f06270 */
[----:B------:R-:W-:Y:S02]  /*12ae0*/  LOP3.LUT R19, R8, 0x200, R19, 0xf8, !PT ;  /* 0x0000020008137812 */ /* 0x000fe400078ef813 */
[----:B------:R-:W-:Y:S01]  /*12af0*/  LEA.HI.X R3, R4, UR7, R3, 0x1, P1 ;  /* 0x0000000704037c11 */ /* 0x000fe200088f0c03 */
[----:B------:R-:W-:Y:S08]  /*12b00*/  BRA.DIV UR4, `(.L_x_1171) ;  /* 0x0000002e04807947 */ /* 0x000ff0000b800000 */
[----:B------:R-:W-:Y:S01]  /*12b10*/  SHFL.IDX PT, R5, R3, RZ, 0x181f ;  /* 0x00181fff03057589 */ /* 0x000fe200000e0000 */
[----:B------:R-:W-:Y:S02]  /*12b20*/  @P0 LEA R9, R19, UR46, 0x1 ;  /* 0x0000002e13090c11 */ /* 0x000fe4000f8e08ff */
[----:B------:R-:W-:Y:S01]  /*12b30*/  ISETP.GE.AND P1, PT, R6, 0x21, PT ;  /* 0x000000210600780c */ /* 0x000fe20003f26270 */
[----:B------:R-:W0:Y:S04]  /*12b40*/  SHFL.IDX PT, R4, R0, RZ, 0x181f ;  /* 0x00181fff00047589 */ /* 0x000e2800000e0000 */
[----:B------:R-:W1:Y:S04]  /*12b50*/  SHFL.IDX PT, R8, R3, 0x1, 0x181f ;  /* 0x00381f0003087f89 */ /* 0x000e6800000e0000 */
[----:B------:R-:W2:Y:S04]  /*12b60*/  SHFL.IDX PT, R14, R0, 0x1, 0x181f ;  /* 0x00381f00000e7f89 */ /* 0x000ea800000e0000 */
[----:B------:R-:W-:Y:S04]  /*12b70*/  SHFL.IDX PT, R10, R3, 0x2, 0x181f ;  /* 0x00581f00030a7f89 */ /* 0x000fe800000e0000 */
[----:B------:R-:W3:Y:S04]  /*12b80*/  SHFL.IDX PT, R35, R0, 0x2, 0x181f ;  /* 0x00581f0000237f89 */ /* 0x000ee800000e0000 */
        /* <DEDUP_REMOVED lines=9> */
[----:B------:R-:W1:Y:S01]  /*12c20*/  SHFL.IDX PT, R14, R0, 0x4, 0x181f ;  /* 0x00981f00000e7f89 */ /* 0x000e6200000e0000 */
[----:B------:R-:W-:-:S04]  /*12c30*/  @P0 IMAD.WIDE.U32 R20, R26, 0x2, R4 ;  /* 0x000000021a140825 */ /* 0x000fc800078e0004 */
[----:B---3--:R-:W-:Y:S01]  /*12c40*/  IMAD.MOV.U32 R4, RZ, RZ, R35 ;  /* 0x000000ffff047224 */ /* 0x008fe200078e0023 */
[----:B------:R-:W-:Y:S01]  /*12c50*/  @P0 LDGSTS.E.BYPASS.LTC128B.128 [R37+0x18c00], desc[UR48][R20.64], !P3 ;  /* 0x18c0000014250fae */ /* 0x000fe2000d901d70 */
[----:B------:R-:W-:-:S03]  /*12c60*/  IMAD.MOV.U32 R5, RZ, RZ, R10 ;  /* 0x000000ffff057224 */ /* 0x000fc600078e000a */
[----:B------:R-:W-:Y:S01]  /*12c70*/  @P0 LDGSTS.E.BYPASS.LTC128B.128 [R37+0x1cc00], desc[UR48][R20.64+0x80], !P2 ;  /* 0x1cc0008014250fae */ /* 0x000fe2000d101d70 */
[----:B------:R-:W-:Y:S01]  /*12c80*/  ISETP.GE.AND P0, PT, R6, 0x31, PT ;  /* 0x000000310600780c */ /* 0x000fe20003f06270 */
[----:B------:R-:W-:Y:S01]  /*12c90*/  @P1 IMAD.WIDE.U32 R8, R26, 0x2, R4 ;  /* 0x000000021a081825 */ /* 0x000fe200078e0004 */
[----:B------:R-:W-:Y:S01]  /*12ca0*/  @P1 LEA R5, R19, UR46, 0x1 ;  /* 0x0000002e13051c11 */ /* 0x000fe2000f8e08ff */
[----:B------:R-:W2:Y:S02]  /*12cb0*/  SHFL.IDX PT, R10, R3, 0x4, 0x181f ;  /* 0x00981f00030a7f89 */ /* 0x000ea400000e0000 */
[----:B0-----:R-:W-:Y:S02]  /*12cc0*/  IMAD.MOV.U32 R4, RZ, RZ, R36 ;  /* 0x000000ffff047224 */ /* 0x001fe400078e0024 */
[----:B------:R-:W-:Y:S04]  /*12cd0*/  @P1 LDGSTS.E.BYPASS.LTC128B.128 [R5+0x19400], desc[UR48][R8.64], !P3 ;  /* 0x1940000008051fae */ /* 0x000fe8000d901d70 */
[----:B------:R0:W-:Y:S01]  /*12ce0*/  @P1 LDGSTS.E.BYPASS.LTC128B.128 [R5+0x1d400], desc[UR48][R8.64+0x80], !P2 ;  /* 0x1d40008008051fae */ /* 0x0001e2000d101d70 */
[----:B------:R-:W-:-:S03]  /*12cf0*/  ISETP.GE.AND P1, PT, R6, 0x51, PT ;  /* 0x000000510600780c */ /* 0x000fc60003f26270 */
[----:B------:R-:W-:Y:S04]  /*12d00*/  SHFL.IDX PT, R35, R3, 0x5, 0x181f ;  /* 0x00b81f0003237f89 */ /* 0x000fe800000e0000 */
[----:B------:R-:W3:Y:S01]  /*12d10*/  SHFL.IDX PT, R36, R0, 0x5, 0x181f ;  /* 0x00b81f0000247f89 */ /* 0x000ee200000e0000 */
[----:B0-----:R-:W-:Y:S01]  /*12d20*/  IMAD.MOV.U32 R5, RZ, RZ, R7 ;  /* 0x000000ffff057224 */ /* 0x001fe200078e0007 */
[----:B------:R-:W-:Y:S02]  /*12d30*/  @P0 LEA R7, R19, UR46, 0x1 ;  /* 0x0000002e13070c11 */ /* 0x000fe4000f8e08ff */
[----:B------:R-:W0:Y:S01]  /*12d40*/  SHFL.IDX PT, R37, R0, 0x6, 0x181f ;  /* 0x00d81f0000257f89 */ /* 0x000e2200000e0000 */
[----:B------:R-:W-:-:S05]  /*12d50*/  @P0 IMAD.WIDE.U32 R4, R26, 0x2, R4 ;  /* 0x000000021a040825 */ /* 0x000fca00078e0004 */
[----:B------:R-:W-:Y:S04]  /*12d60*/  @P0 LDGSTS.E.BYPASS.LTC128B.128 [R7+0x19c00], desc[UR48][R4.64], !P3 ;  /* 0x19c0000004070fae */ /* 0x000fe8000d901d70 */
[----:B------:R4:W-:Y:S01]  /*12d70*/  @P0 LDGSTS.E.BYPASS.LTC128B.128 [R7+0x1dc00], desc[UR48][R4.64+0x80], !P2 ;  /* 0x1dc0008004070fae */ /* 0x0009e2000d101d70 */
[----:B------:R-:W-:-:S03]  /*12d80*/  ISETP.GE.AND P0, PT, R6, 0x41, PT ;  /* 0x000000410600780c */ /* 0x000fc60003f06270 */
[----:B----4-:R-:W4:Y:S01]  /*12d90*/  SHFL.IDX PT, R7, R3, 0x6, 0x181f ;  /* 0x00d81f0003077f89 */ /* 0x010f2200000e0000 */
[----:B-1----:R-:W-:Y:S02]  /*12da0*/  IMAD.MOV.U32 R4, RZ, RZ, R14 ;  /* 0x000000ffff047224 */ /* 0x002fe400078e000e */
[----:B--2---:R-:W-:-:S07]  /*12db0*/  IMAD.MOV.U32 R5, RZ, RZ, R10 ;  /* 0x000000ffff057224 */ /* 0x004fce00078e000a */
[----:B------:R-:W-:Y:S01]  /*12dc0*/  @P0 LEA R10, R19, UR46, 0x1 ;  /* 0x0000002e130a0c11 */ /* 0x000fe2000f8e08ff */
[----:B------:R-:W1:Y:S01]  /*12dd0*/  SHFL.IDX PT, R3, R3, 0x7, 0x181f ;  /* 0x00f81f0003037f89 */ /* 0x000e6200000e0000 */
[----:B------:R-:W-:-:S03]  /*12de0*/  @P0 IMAD.WIDE.U32 R20, R26, 0x2, R4 ;  /* 0x000000021a140825 */ /* 0x000fc600078e0004 */
[----:B------:R2:W1:Y:S01]  /*12df0*/  SHFL.IDX PT, R14, R0, 0x7, 0x181f ;  /* 0x00f81f00000e7f89 */ /* 0x00046200000e0000 */
[----:B---3--:R-:W-:-:S03]  /*12e00*/  IMAD.MOV.U32 R4, RZ, RZ, R36 ;  /* 0x000000ffff047224 */ /* 0x008fc600078e0024 */
[----:B------:R2:W-:Y:S01]  /*12e10*/  @P0 LDGSTS.E.BYPASS.LTC128B.128 [R10+0x1a400], desc[UR48][R20.64], !P3 ;  /* 0x1a400000140a0fae */ /* 0x0005e2000d901d70 */
[----:B------:R-:W-:Y:S01]  /*12e20*/  IMAD.MOV.U32 R5, RZ, RZ, R35 ;  /* 0x000000ffff057224 */ /* 0x000fe200078e0023 */
[----:B------:R-:W-:Y:S02]  /*12e30*/  @P1 LEA R35, R19, UR46, 0x1 ;  /* 0x0000002e13231c11 */ /* 0x000fe4000f8e08ff */
[----:B------:R2:W-:Y:S01]  /*12e40*/  @P0 LDGSTS.E.BYPASS.LTC128B.128 [R10+0x1e400], desc[UR48][R20.64+0x80], !P2 ;  /* 0x1e400080140a0fae */ /* 0x0005e2000d101d70 */
[----:B------:R-:W-:Y:S01]  /*12e50*/  ISETP.GE.AND P0, PT, R6, 0x61, PT ;  /* 0x000000610600780c */ /* 0x000fe20003f06270 */
[----:B------:R-:W-:-:S04]  /*12e60*/  @P1 IMAD.WIDE.U32 R8, R26, 0x2, R4 ;  /* 0x000000021a081825 */ /* 0x000fc800078e0004 */
[----:B0-----:R-:W-:Y:S01]  /*12e70*/  IMAD.MOV.U32 R4, RZ, RZ, R37 ;  /* 0x000000ffff047224 */ /* 0x001fe200078e0025 */
[----:B----4-:R-:W-:Y:S01]  /*12e80*/  MOV R5, R7 ;  /* 0x0000000700057202 */ /* 0x010fe20000000f00 */
[----:B------:R2:W-:Y:S04]  /*12e90*/  @P1 LDGSTS.E.BYPASS.LTC128B.128 [R35+0x1ac00], desc[UR48][R8.64], !P3 ;  /* 0x1ac0000008231fae */ /* 0x0005e8000d901d70 */
[----:B------:R2:W-:Y:S02]  /*12ea0*/  @P1 LDGSTS.E.BYPASS.LTC128B.128 [R35+0x1ec00], desc[UR48][R8.64+0x80], !P2 ;  /* 0x1ec0008008231fae */ /* 0x0005e4000d101d70 */
[----:B------:R-:W-:Y:S01]  /*12eb0*/  @P0 IMAD.WIDE.U32 R4, R26, 0x2, R4 ;  /* 0x000000021a040825 */ /* 0x000fe200078e0004 */
[----:B------:R-:W-:-:S05]  /*12ec0*/  @P0 LEA R7, R19, UR46, 0x1 ;  /* 0x0000002e13070c11 */ /* 0x000fca000f8e08ff */
[----:B------:R2:W-:Y:S04]  /*12ed0*/  @P0 LDGSTS.E.BYPASS.LTC128B.128 [R7+0x1b400], desc[UR48][R4.64], !P3 ;  /* 0x1b40000004070fae */ /* 0x0005e8000d901d70 */
[----:B-1----:R2:W-:Y:S02]  /*12ee0*/  @P0 LDGSTS.E.BYPASS.LTC128B.128 [R7+0x1f400], desc[UR48][R4.64+0x80], !P2 ;  /* 0x1f40008004070fae */ /* 0x0025e4000d101d70 */
.L_x_1229:
[----:B------:R-:W-:Y:S01]  /*12ef0*/  ISETP.GE.AND P0, PT, R6, 0x71, PT ;  /* 0x000000710600780c */ /* 0x000fe20003f06270 */
[----:B--2---:R-:W-:Y:S02]  /*12f00*/  IMAD.MOV.U32 R4, RZ, RZ, R14 ;  /* 0x000000ffff047224 */ /* 0x004fe400078e000e */
[----:B------:R-:W-:-:S10]  /*12f10*/  IMAD.MOV.U32 R5, RZ, RZ, R3 ;  /* 0x000000ffff057224 */ /* 0x000fd400078e0003 */
        /* <DEDUP_REMOVED lines=14> */
.L_x_1172:
        /* <DEDUP_REMOVED lines=23> */
[----:B------:R-:W-:-:S02]  /*13170*/  IMAD.U32 R7, RZ, RZ, UR7 ;  /* 0x00000007ff077e24 */ /* 0x000fc4000f8e00ff */
[----:B------:R-:W-:Y:S02]  /*13180*/  IMAD.U32 R10, RZ, RZ, UR8 ;  /* 0x00000008ff0a7e24 */ /* 0x000fe4000f8e00ff */
[----:B------:R-:W-:Y:S02]  /*13190*/  IMAD.U32 R11, RZ, RZ, UR9 ;  /* 0x00000009ff0b7e24 */ /* 0x000fe4000f8e00ff */
[----:B------:R-:W-:Y:S02]  /*131a0*/  IMAD.MOV.U32 R8, RZ, RZ, 0x70 ;  /* 0x00000070ff087424 */ /* 0x000fe400078e00ff */
[----:B------:R-:W-:-:S07]  /*131b0*/  IMAD.MOV.U32 R13, RZ, RZ, RZ ;  /* 0x000000ffff0d7224 */ /* 0x000fce00078e00ff */
[----:B------:R-:W-:-:S07]  /*131c0*/  LEPC R20, `(.L_x_1173) ;  /* 0x000000001014794e */ /* 0x000fce0000000000 */
[----:B0-----:R-:W-:Y:S05]  /*131d0*/  CALL.ABS.NOINC R14 ;  /* 0x000000000e007343 */ /* 0x001fea0003c00000 */
.L_x_1173:
[----:B------:R-:W-:Y:S01]  /*131e0*/  UISETP.NE.AND UP0, UPT, UR51, URZ, UPT ;  /* 0x0000003f3300728c */ /* 0x000fe2000bf05270 */
[----:B------:R-:W-:Y:S01]  /*131f0*/  IMAD.U32 R4, RZ, RZ, UR38 ;  /* 0x00000026ff047e24 */ /* 0x000fe2000f8e00ff */
[----:B------:R-:W0:Y:S01]  /*13200*/  LDC R0, c[0x0][0x448] ;  /* 0x00011200ff007b82 */ /* 0x000e220000000800 */
[----:B------:R-:W-:Y:S01]  /*13210*/  IMAD.U32 R7, RZ, RZ, UR47 ;  /* 0x0000002fff077e24 */ /* 0x000fe2000f8e00ff */
[----:B------:R-:W-:Y:S01]  /*13220*/  ULDC.64 UR4, c[0x0][0x2e0] ;  /* 0x0000b80000047ab9 */ /* 0x000fe20000000a00 */
[----:B------:R-:W-:Y:S01]  /*13230*/  IMAD.MOV.U32 R6, RZ, RZ, R4 ;  /* 0x000000ffff067224 */ /* 0x000fe200078e0004 */
[----:B------:R-:W-:Y:S01]  /*13240*/  PLOP3.LUT P0, PT, PT, PT, UP0, 0x80, 0x0 ;  /* 0x000000000000781c */ /* 0x000fe20003f0f008 */
[----:B------:R-:W-:Y:S01]  /*13250*/  IMAD R35, R35, UR4, RZ ;  /* 0x0000000423237c24 */ /* 0x000fe2000f8e02ff */
[----:B------:R-:W-:Y:S01]  /*13260*/  PLOP3.LUT P1, PT, PT, PT, UP0, 0x80, 0x0 ;  /* 0x000000000000781c */ /* 0x000fe20003f2f008 */
[----:B------:R-:W-:Y:S01]  /*13270*/  IMAD.WIDE.U32 R6, R34, UR4, R6 ;  /* 0x0000000422067c25 */ /* 0x000fe2000f8e0006 */
[----:B------:R-:W-:Y:S01]  /*13280*/  IADD3 R3, R28, UR41, R33 ;  /* 0x000000291c037c10 */ /* 0x000fe2000fffe021 */
[----:B------:R-:W-:Y:S01]  /*13290*/  @UP0 ULDC UR4, c[0x0][0x44c] ;  /* 0x0001130000040ab9 */ /* 0x000fe20000000800 */
[----:B------:R-:W-:Y:S01]  /*132a0*/  ULDC.64 UR6, c[0x0][0x280] ;  /* 0x0000a00000067ab9 */ /* 0x000fe20000000a00 */
[----:B------:R-:W-:-:S02]  /*132b0*/  IMAD R35, R34, UR5, R35 ;  /* 0x0000000522237c24 */ /* 0x000fc4000f8e0223 */
[----:B------:R-:W-:Y:S02]  /*132c0*/  IMAD.MOV.U32 R9, RZ, RZ, R3 ;  /* 0x000000ffff097224 */ /* 0x000fe400078e0003 */
[----:B------:R-:W-:Y:S02]  /*132d0*/  IMAD.IADD R7, R7, 0x1, R35 ;  /* 0x0000000107077824 */ /* 0x000fe400078e0223 */
[----:B------:R-:W-:Y:S01]  /*132e0*/  @P0 IMAD.HI.U32 R4, R3, UR4, RZ ;  /* 0x0000000403040c27 */ /* 0x000fe2000f8e00ff */
[----:B------:R-:W-:-:S03]  /*132f0*/  @UP0 ULDC UR4, c[0x0][0x450] ;  /* 0x0001140000040ab9 */ /* 0x000fc60000000800 */
[----:B------:R-:W-:Y:S01]  /*13300*/  IMAD.U32 R5, RZ, RZ, UR39 ;  /* 0x00000027ff057e24 */ /* 0x000fe2000f8e00ff */
[----:B------:R-:W-:Y:S01]  /*13310*/  @P1 SHF.R.U32.HI R9, RZ, UR4, R4 ;  /* 0x00000004ff091c19 */ /* 0x000fe20008011604 */
[----:B------:R-:W-:-:S04]  /*13320*/  ULDC.64 UR4, c[0x0][0x2d0] ;  /* 0x0000b40000047ab9 */ /* 0x000fc80000000a00 */
[----:B------:R-:W-:-:S04]  /*13330*/  IMAD.MOV R4, RZ, RZ, -R9 ;  /* 0x000000ffff047224 */ /* 0x000fc800078e0a09 */
[----:B0-----:R-:W-:Y:S01]  /*13340*/  IMAD R3, R0, R4, R3 ;  /* 0x0000000400037224 */ /* 0x001fe200078e0203 */
        /* <DEDUP_REMOVED lines=12> */
[----:B------:R-:W-:Y:S02]  /*13410*/  IADD3 R7, R5, R7, RZ ;  /* 0x0000000705077210 */ /* 0x000fe40007ffe0ff */
[C---:B------:R-:W-:Y:S02]  /*13420*/  LEA R6, P2, R4.reuse, UR6, 0x1 ;  /* 0x0000000604067c11 */ /* 0x040fe4000f8408ff */
[----:B------:R-:W-:Y:S01]  /*13430*/  ISETP.GE.AND P1, PT, R25, UR4, PT ;  /* 0x0000000419007c0c */ /* 0x000fe2000bf26270 */
[----:B------:R-:W-:Y:S01]  /*13440*/  UMOV UR4, 0xffffffff ;  /* 0xffffffff00047882 */ /* 0x000fe20000000000 */
[----:B------:R-:W-:Y:S02]  /*13450*/  LEA.HI.X R7, R4, UR7, R7, 0x1, P2 ;  /* 0x0000000704077c11 */ /* 0x000fe400090f0c07 */
[----:B------:R-:W-:Y:S09]  /*13460*/  BRA.DIV UR4, `(.L_x_1174) ;  /* 0x0000002e04a87947 */ /* 0x000ff2000b800000 */
[----:B------:R-:W-:Y:S01]  /*13470*/  SHFL.IDX PT, R5, R7, RZ, 0x181f ;  /* 0x00181fff07057589 */ /* 0x000fe200000e0000 */
[----:B------:R-:W-:Y:S01]  /*13480*/  ULDC UR4, c[0x0][0x288] ;  /* 0x0000a20000047ab9 */ /* 0x000fe20000000800 */
[----:B------:R-:W-:Y:S02]  /*13490*/  VIADD R3, R28, UR41 ;  /* 0x000000291c037c36 */ /* 0x000fe40008000000 */
        /* <DEDUP_REMOVED lines=12> */
[----:B------:R-:W-:Y:S01]  /*13560*/  ISETP.GE.AND P2, PT, R9, R0, PT ;  /* 0x000000000900720c */ /* 0x000fe20003f46270 */
[----:B-1----:R-:W-:Y:S02]  /*13570*/  IMAD.MOV.U32 R4, RZ, RZ, R14 ;  /* 0x000000ffff047224 */ /* 0x002fe400078e000e */
        /* <DEDUP_REMOVED lines=10> */
[----:B-1----:R-:W-:-:S10]  /*13620*/  VIADD R9, R3, 0x30 ;  /* 0x0000003003097836 */ /* 0x002fd40000000000 */
        /* <DEDUP_REMOVED lines=17> */
[----:B-1----:R-:W-:-:S09]  /*13740*/  IADD3 R9, R3, 0x50, RZ ;  /* 0x0000005003097810 */ /* 0x002fd20007ffe0ff */
[----:B------:R-:W-:Y:S01]  /*13750*/  @!P2 LEA R21, R19, UR46, 0x1 ;  /* 0x0000002e1315ac11 */ /* 0x000fe2000f8e08ff */
[----:B0-----:R-:W-:-:S05]  /*13760*/  @!P2 IMAD.WIDE.U32 R4, R26, 0x2, R4 ;  /* 0x000000021a04a825 */ /* 0x001fca00078e0004 */
[----:B------:R-:W-:Y:S04]  /*13770*/  @!P2 LDGSTS.E.BYPASS.LTC128B.128 [R21+0x12400], desc[UR48][R4.64], !P0 ;  /* 0x124000000415afae */ /* 0x000fe8000c101d70 */
[----:B------:R2:W-:Y:S01]  /*13780*/  @!P2 LDGSTS.E.BYPASS.LTC128B.128 [R21+0x16400], desc[UR48][R4.64+0x80], !P1 ;  /* 0x164000800415afae */ /* 0x0005e2000c901d70 */
[----:B------:R-:W-:Y:S01]  /*13790*/  ISETP.GE.AND P2, PT, R9, R0, PT ;  /* 0x000000000900720c */ /* 0x000fe20003f46270 */
[----:B--2---:R-:W-:Y:S02]  /*137a0*/  IMAD.MOV.U32 R4, RZ, RZ, R14 ;  /* 0x000000ffff047224 */ /* 0x004fe400078e000e */
[----:B------:R-:W-:-:S10]  /*137b0*/  IMAD.MOV.U32 R5, RZ, RZ, R10 ;  /* 0x000000ffff057224 */ /* 0x000fd400078e000a */
[----:B------:R-:W-:Y:S01]  /*137c0*/  @!P2 LEA R35, R19, UR46, 0x1 ;  /* 0x0000002e1323ac11 */ /* 0x000fe2000f8e08ff */
[----:B------:R-:W-:Y:S01]  /*137d0*/  SHFL.IDX PT, R10, R7, 0x7, 0x181f ;  /* 0x00f81f00070a7f89 */ /* 0x000fe200000e0000 */
[----:B------:R-:W-:-:S03]  /*137e0*/  @!P2 IMAD.WIDE.U32 R8, R26, 0x2, R4 ;  /* 0x000000021a08a825 */ /* 0x000fc600078e0004 */
[----:B------:R-:W-:Y:S04]  /*137f0*/  SHFL.IDX PT, R5, R7, 0x6, 0x181f ;  /* 0x00d81f0007057f89 */ /* 0x000fe800000e0000 */
[----:B------:R-:W0:Y:S04]  /*13800*/  SHFL.IDX PT, R4, R6, 0x6, 0x181f ;  /* 0x00d81f0006047f89 */ /* 0x000e2800000e0000 */
[----:B------:R1:W-:Y:S04]  /*13810*/  @!P2 LDGSTS.E.BYPASS.LTC128B.128 [R35+0x12c00], desc[UR48][R8.64], !P0 ;  /* 0x12c000000823afae */ /* 0x0003e8000c101d70 */
[----:B------:R1:W-:Y:S01]  /*13820*/  @!P2 LDGSTS.E.BYPASS.LTC128B.128 [R35+0x16c00], desc[UR48][R8.64+0x80], !P1 ;  /* 0x16c000800823afae */ /* 0x0003e2000c901d70 */
[----:B------:R-:W-:-:S03]  /*13830*/  ISETP.GE.AND P2, PT, R11, R0, PT ;  /* 0x000000000b00720c */ /* 0x000fc60003f46270 */
[----:B------:R1:W2:Y:S10]  /*13840*/  SHFL.IDX PT, R14, R6, 0x7, 0x181f ;  /* 0x00f81f00060e7f89 */ /* 0x0002b400000e0000 */
[----:B------:R-:W-:Y:S01]  /*13850*/  @!P2 LEA R21, R19, UR46, 0x1 ;  /* 0x0000002e1315ac11 */ /* 0x000fe2000f8e08ff */
[----:B0-----:R-:W-:-:S05]  /*13860*/  @!P2 IMAD.WIDE.U32 R4, R26, 0x2, R4 ;  /* 0x000000021a04a825 */ /* 0x001fca00078e0004 */
[----:B------:R1:W-:Y:S04]  /*13870*/  @!P2 LDGSTS.E.BYPASS.LTC128B.128 [R21+0x13400], desc[UR48][R4.64], !P0 ;  /* 0x134000000415afae */ /* 0x0003e8000c101d70 */
[----:B------:R1:W-:Y:S02]  /*13880*/  @!P2 LDGSTS.E.BYPASS.LTC128B.128 [R21+0x17400], desc[UR48][R4.64+0x80], !P1 ;  /* 0x174000800415afae */ /* 0x0003e4000c901d70 */
.L_x_1246:
[----:B------:R-:W-:Y:S01]  /*13890*/  VIADD R3, R3, 0x70 ;  /* 0x0000007003037836 */ /* 0x000fe20000000000 */
[----:B------:R-:W-:Y:S01]  /*138a0*/  BSSY B0, `(.L_x_1175) ;  /* 0x000000e000007945 */ /* 0x000fe20003800000 */
[----:B-12---:R-:W-:Y:S02]  /*138b0*/  IMAD.MOV.U32 R4, RZ, RZ, R14 ;  /* 0x000000ffff047224 */ /* 0x006fe400078e000e */
[----:B------:R-:W-:Y:S01]  /*138c0*/  IMAD.MOV.U32 R5, RZ, RZ, R10 ;  /* 0x000000ffff057224 */ /* 0x000fe200078e000a */
[----:B------:R-:W-:Y:S01]  /*138d0*/  ISETP.GE.AND P2, PT, R3, R0, PT ;  /* 0x000000000300720c */ /* 0x000fe20003f46270 */
[----:B------:R-:W-:-:S05]  /*138e0*/  IMAD.MOV.U32 R0, RZ, RZ, 0x1 ;  /* 0x00000001ff007424 */ /* 0x000fca00078e00ff */
        /* <DEDUP_REMOVED lines=9> */
.L_x_1176:
[----:B------:R-:W-:Y:S05]  /*13980*/  BSYNC B0 ;  /* 0x0000000000007941 */ /* 0x000fea0003800000 */
.L_x_1175:
[----:B------:R-:W-:Y:S01]  /*13990*/  NOP ;  /* 0x0000000000007918 */ /* 0x000fe20000000000 */
[----:B------:R-:W-:Y:S01]  /*139a0*/  SYNCS.ARRIVE.TRANS64.RED.A0T1 RZ, [UR46+0x28800], RZ ;  /* 0x028800ffffff79a7 */ /* 0x000fe2000820042e */
[----:B------:R-:W-:Y:S01]  /*139b0*/  ARRIVES.LDGSTSBAR.64.TRANSCNT [UR46+0x28800] ;  /* 0x02880000ff0079b0 */ /* 0x000fe20008000aae */
[----:B------:R-:W-:Y:S01]  /*139c0*/  NOP ;  /* 0x0000000000007918 */ /* 0x000fe20000000000 */
[----:B------:R-:W-:Y:S01]  /*139d0*/  SYNCS.ARRIVE.TRANS64.A1T0 RZ, [UR46+0x28800], RZ ;  /* 0x028800ffffff79a7 */ /* 0x000fe2000810002e */
[----:B------:R-:W-:-:S05]  /*139e0*/  VIADD R32, R32, 0xfffffffe ;  /* 0xfffffffe20207836 */ /* 0x000fca0000000000 */
[----:B------:R-:W-:Y:S01]  /*139f0*/  ISETP.GE.AND P1, PT, R32, UR52, PT ;  /* 0x0000003420007c0c */ /* 0x000fe2000bf26270 */
[----:B------:R-:W1:Y:S02]  /*13a00*/  SYNCS.PHASECHK.TRANS64.TRYWAIT P0, [UR46+0x28820], R0 ;  /* 0x02882000ff0075a7 */ /* 0x000e64000800016e */
[----:B-1----:R-:W-:Y:S10]  /*13a10*/  @!P0 BRA `(.L_x_1177) ;  /* 0x0000003000b48947 */ /* 0x002ff40003800000 */
.L_x_1247:
[----:B------:R-:W-:Y:S01]  /*13a20*/  IMAD.MOV.U32 R8, RZ, RZ, 0x1 ;  /* 0x00000001ff087424 */ /* 0x000fe200078e00ff */
[----:B------:R-:W-:Y:S01]  /*13a30*/  MOV R10, RZ ;  /* 0x000000ff000a7202 */ /* 0x000fe20000000f00 */
[----:B------:R-:W-:Y:S06]  /*13a40*/  @!P1 BRA `(.L_x_1178) ;  /* 0x0000001000309947 */ /* 0x000fec0003800000 */
[----:B------:R-:W-:Y:S01]  /*13a50*/  UIADD3 UR4, UR45, 0x1, URZ ;  /* 0x000000012d047890 */ /* 0x000fe2000fffe03f */
[----:B0-----:R-:W-:Y:S01]  /*13a60*/  LOP3.LUT R3, RZ, UR43, RZ, 0x33, !PT ;  /* 0x0000002bff037c12 */ /* 0x001fe2000f8e33ff */
[----:B------:R-:W-:Y:S01]  /*13a70*/  BSSY B0, `(.L_x_1178) ;  /* 0x0000109000007945 */ /* 0x000fe20003800000 */
[----:B------:R-:W-:Y:S01]  /*13a80*/  LOP3.LUT R5, RZ, UR42, RZ, 0x33, !PT ;  /* 0x0000002aff057c12 */ /* 0x000fe2000f8e33ff */
[----:B------:R-:W-:Y:S01]  /*13a90*/  UIMAD UR4, UR4, UR37, URZ ;  /* 0x00000025040472a4 */ /* 0x000fe2000f8e023f */
[----:B------:R-:W-:Y:S01]  /*13aa0*/  IADD3 R31, R33, R31, R28 ;  /* 0x0000001f211f7210 */ /* 0x000fe20007ffe01c */
[----:B------:R-:W-:Y:S02]  /*13ab0*/  IMAD.MOV.U32 R9, RZ, RZ, 0x1 ;  /* 0x00000001ff097424 */ /* 0x000fe400078e00ff */
[----:B------:R-:W-:Y:S02]  /*13ac0*/  IMAD.MOV.U32 R20, RZ, RZ, RZ ;  /* 0x000000ffff147224 */ /* 0x000fe400078e00ff */
[----:B------:R-:W-:Y:S01]  /*13ad0*/  LOP3.LUT R0, RZ, UR4, RZ, 0x33, !PT ;  /* 0x00000004ff007c12 */ /* 0x000fe2000f8e33ff */
[----:B------:R-:W-:Y:S01]  /*13ae0*/  VIADD R31, R31, 0xfffffe80 ;  /* 0xfffffe801f1f7836 */ /* 0x000fe20000000000 */
[----:B------:R-:W-:-:S02]  /*13af0*/  ULDC UR4, c[0x0][0x2f4] ;  /* 0x0000bd0000047ab9 */ /* 0x000fc40000000800 */
[----:B------:R-:W-:Y:S02]  /*13b00*/  VIADDMNMX R0, R0, -UR44, R3, !PT ;  /* 0x8000002c00007c46 */ /* 0x000fe4000f800103 */
[----:B------:R-:W-:Y:S02]  /*13b10*/  IADD3 R3, -R28, UR50, RZ ;  /* 0x000000321c037c10 */ /* 0x000fe4000fffe1ff */
[----:B------:R-:W-:Y:S02]  /*13b20*/  VIMNMX R0, R0, R5, !PT ;  /* 0x0000000500007248 */ /* 0x000fe40007fe0100 */
[----:B------:R-:W-:Y:S02]  /*13b30*/  ISETP.GE.AND P2, PT, R26, UR4, PT ;  /* 0x000000041a007c0c */ /* 0x000fe4000bf46270 */
[----:B------:R-:W-:Y:S01]  /*13b40*/  ISETP.GE.AND P1, PT, R25, UR4, PT ;  /* 0x0000000419007c0c */ /* 0x000fe2000bf26270 */
[C---:B------:R-:W-:Y:S01]  /*13b50*/  IMAD R3, R0.reuse, 0x80, R3 ;  /* 0x0000008000037824 */ /* 0x040fe200078e0203 */
[C---:B------:R-:W-:Y:S01]  /*13b60*/  IADD3 R22, -R0.reuse, -0x2, RZ ;  /* 0xfffffffe00167810 */ /* 0x040fe20007ffe1ff */
[----:B------:R-:W-:-:S02]  /*13b70*/  IMAD R21, R0, -0x80, R31 ;  /* 0xffffff8000157824 */ /* 0x000fc400078e021f */
[----:B------:R-:W-:-:S08]  /*13b80*/  VIADD R31, R3, 0x100 ;  /* 0x00000100031f7836 */ /* 0x000fd00000000000 */
.L_x_1191:
        /* <DEDUP_REMOVED lines=8> */
[--C-:B------:R-:W-:Y:S01]  /*13c10*/  SHF.R.S32.HI R5, RZ, 0x1f, R0.reuse ;  /* 0x0000001fff057819 */ /* 0x100fe20000011400 */
[----:B------:R-:W-:Y:S02]  /*13c20*/  IMAD.MOV.U32 R4, RZ, RZ, R0 ;  /* 0x000000ffff047224 */ /* 0x000fe400078e0000 */
[C---:B------:R-:W-:Y:S02]  /*13c30*/  IMAD R3, R30.reuse, UR5, R3 ;  /* 0x000000051e037c24 */ /* 0x040fe4000f8e0203 */
        /* <DEDUP_REMOVED lines=15> */
.L_x_1179:
[----:B------:R-:W-:Y:S01]  /*13d30*/  LEA R34, R10, UR46, 0x3 ;  /* 0x0000002e0a227c11 */ /* 0x000fe2000f8e18ff */
[----:B------:R-:W-:Y:S01]  /*13d40*/  BSSY B1, `(.L_x_1180) ;  /* 0x0000004000017945 */ /* 0x000fe20003800000 */
[----:B------:R-:W-:-:S04]  /*13d50*/  SHF.L.U32 R3, R8, 0x1f, RZ ;  /* 0x0000001f08037819 */ /* 0x000fc800000006ff */
[----:B------:R-:W0:Y:S02]  /*13d60*/  SYNCS.PHASECHK.TRANS64.TRYWAIT P0, [R34+URZ+0x28840], R3 ;  /* 0x02884003220075a7 */ /* 0x000e24000800017f */
[----:B0-----:R-:W-:Y:S05]  /*13d70*/  @!P0 BRA `(.L_x_1181) ;  /* 0x0000002c00f48947 */ /* 0x001fea0003800000 */
.L_x_1248:
[----:B------:R-:W-:Y:S05]  /*13d80*/  BSYNC B1 ;  /* 0x0000000000017941 */ /* 0x000fea0003800000 */
.L_x_1180:
        /* <DEDUP_REMOVED lines=10> */
[----:B0-----:R-:W-:Y:S01]  /*13e30*/  IMAD R3, R35, UR5, R0 ;  /* 0x0000000523037c24 */ /* 0x001fe2000f8e0200 */
        /* <DEDUP_REMOVED lines=13> */
[----:B------:R-:W-:Y:S01]  /*13f10*/  VIADD R5, R5, UR4 ;  /* 0x0000000405057c36 */ /* 0x000fe20008000000 */
[----:B------:R-:W-:-:S04]  /*13f20*/  UMOV UR4, 0xffffffff ;  /* 0xffffffff00047882 */ /* 0x000fc80000000000 */
[----:B------:R-:W-:Y:S01]  /*13f30*/  LEA.HI.X R5, R4, UR7, R5, 0x1, P0 ;  /* 0x0000000704057c11 */ /* 0x000fe200080f0c05 */
[----:B------:R-:W-:Y:S01]  /*13f40*/  IMAD R4, R10, 0x4000, R19 ;  /* 0x000040000a047824 */ /* 0x000fe200078e0213 */
[----:B------:R-:W-:Y:S06]  /*13f50*/  BRA.DIV UR4, `(.L_x_1182) ;  /* 0x0000002e04907947 */ /* 0x000fec000b800000 */
[----:B------:R-:W0:Y:S01]  /*13f60*/  SHFL.IDX PT, R14, R6, RZ, 0x181f ;  /* 0x00181fff060e7589 */ /* 0x000e2200000e0000 */
[----:B------:R-:W-:Y:S01]  /*13f70*/  IMAD.SHL.U32 R3, R26, 0x2, RZ ;  /* 0x000000021a037824 */ /* 0x000fe200078e00ff */
[----:B------:R-:W-:Y:S02]  /*13f80*/  LEA R4, R4, UR46, 0x1 ;  /* 0x0000002e04047c11 */ /* 0x000fe4000f8e08ff */
[----:B------:R-:W1:Y:S04]  /*13f90*/  SHFL.IDX PT, R0, R5, RZ, 0x181f ;  /* 0x00181fff05007589 */ /* 0x000e6800000e0000 */
[----:B------:R-:W2:Y:S04]  /*13fa0*/  SHFL.IDX PT, R37, R6, 0x1, 0x181f ;  /* 0x00381f0006257f89 */ /* 0x000ea800000e0000 */
[----:B------:R-:W-:Y:S01]  /*13fb0*/  SHFL.IDX PT, R7, R5, 0x2, 0x181f ;  /* 0x00581f0005077f89 */ /* 0x000fe200000e0000 */
[----:B0-----:R-:W-:-:S05]  /*13fc0*/  IADD3 R14, P0, R14, R3, RZ ;  /* 0x000000030e0e7210 */ /* 0x001fca0007f1e0ff */
[----:B-1----:R-:W-:Y:S02]  /*13fd0*/  IMAD.X R15, RZ, RZ, R0, P0 ;  /* 0x000000ffff0f7224 */ /* 0x002fe400000e0600 */
        /* <DEDUP_REMOVED lines=12> */
[----:B------:R-:W-:Y:S01]  /*140a0*/  IADD3 R14, P0, R37, R3, RZ ;  /* 0x00000003250e7210 */ /* 0x000fe20007f1e0ff */
[----:B------:R-:W-:Y:S04]  /*140b0*/  SHFL.IDX PT, R7, R5, 0x5, 0x181f ;  /* 0x00b81f0005077f89 */ /* 0x000fe800000e0000 */
[----:B------:R-:W1:Y:S01]  /*140c0*/  SHFL.IDX PT, R37, R6, 0x4, 0x181f ;  /* 0x00981f0006257f89 */ /* 0x000e6200000e0000 */
[----:B0-----:R-:W-:-:S03]  /*140d0*/  IMAD.X R15, RZ, RZ, R0, P0 ;  /* 0x000000ffff0f7224 */ /* 0x001fc600000e0600 */
[----:B------:R-:W0:Y:S04]  /*140e0*/  SHFL.IDX PT, R0, R5, 0x4, 0x181f ;  /* 0x00981f0005007f89 */ /* 0x000e2800000e0000 */
[----:B------:R-:W-:Y:S04]  /*140f0*/  LDGSTS.E.BYPASS.LTC128B.128 [R4+0x19400], desc[UR48][R12.64], !P4 ;  /* 0x194000000c047fae */ /* 0x000fe8000e101d70 */
[----:B------:R1:W-:Y:S04]  /*14100*/  LDGSTS.E.BYPASS.LTC128B.128 [R4+0x1d400], desc[UR48][R12.64+0x80], !P3 ;  /* 0x1d4000800c047fae */ /* 0x0003e8000d901d70 */
[----:B------:R-:W-:Y:S04]  /*14110*/  LDGSTS.E.BYPASS.LTC128B.128 [R4+0x19c00], desc[UR48][R14.64], !P4 ;  /* 0x19c000000e047fae */ /* 0x000fe8000e101d70 */
[----:B------:R2:W-:Y:S01]  /*14120*/  LDGSTS.E.BYPASS.LTC128B.128 [R4+0x1dc00], desc[UR48][R14.64+0x80], !P3 ;  /* 0x1dc000800e047fae */ /* 0x0005e2000d901d70 */
[----:B-1----:R-:W-:-:S03]  /*14130*/  IADD3 R12, P0, R37, R3, RZ ;  /* 0x00000003250c7210 */ /* 0x002fc60007f1e0ff */
[----:B------:R-:W-:Y:S01]  /*14140*/  SHFL.IDX PT, R37, R6, 0x6, 0x181f ;  /* 0x00d81f0006257f89 */ /* 0x000fe200000e0000 */
[----:B0-----:R-:W-:-:S03]  /*14150*/  IADD3.X R13, RZ, R0, RZ, P0, !PT ;  /* 0x00000000ff0d7210 */ /* 0x001fc600007fe4ff */
        /* <DEDUP_REMOVED lines=9> */
[----:B------:R0:W-:Y:S01]  /*141f0*/  LDGSTS.E.BYPASS.LTC128B.128 [R4+0x1ac00], desc[UR48][R14.64], !P4 ;  /* 0x1ac000000e047fae */ /* 0x0001e2000e101d70 */
[----:B------:R-:W-:-:S03]  /*14200*/  IMAD.X R13, RZ, RZ, R0, P0 ;  /* 0x000000ffff0d7224 */ /* 0x000fc600000e0600 */
[----:B------:R0:W-:Y:S04]  /*14210*/  LDGSTS.E.BYPASS.LTC128B.128 [R4+0x1ec00], desc[UR48][R14.64+0x80], !P3 ;  /* 0x1ec000800e047fae */ /* 0x0001e8000d901d70 */
[----:B------:R0:W-:Y:S04]  /*14220*/  LDGSTS.E.BYPASS.LTC128B.128 [R4+0x1b400], desc[UR48][R12.64], !P4 ;  /* 0x1b4000000c047fae */ /* 0x0001e8000e101d70 */
[----:B--23--:R0:W-:Y:S02]  /*14230*/  LDGSTS.E.BYPASS.LTC128B.128 [R4+0x1f400], desc[UR48][R12.64+0x80], !P3 ;  /* 0x1f4000800c047fae */ /* 0x00c1e4000d901d70 */
.L_x_1266:
        /* <DEDUP_REMOVED lines=9> */
.L_x_1183:
        /* <DEDUP_REMOVED lines=10> */
.L_x_1184:
[----:B------:R2:W-:Y:S01]  /*14370*/  SYNCS.ARRIVE.TRANS64.A1T0 RZ, [R34+URZ+0x28830], RZ ;  /* 0x028830ff22ff79a7 */ /* 0x0005e2000810003f */
[----:B------:R-:W-:Y:S05]  /*14380*/  @!P4 BRA `(.L_x_1185) ;  /* 0x000000000004c947 */ /* 0x000fea0003800000 */
[----:B------:R-:W-:Y:S01]  /*14390*/  BPT.TRAP 0x1 ;  /* 0x000000040000795c */ /* 0x000fe20000300000 */
.L_x_1185:
[----:B------:R-:W-:Y:S01]  /*143a0*/  SHF.L.U32 R5, R9, 0x1f, RZ ;  /* 0x0000001f09057819 */ /* 0x000fe200000006ff */
[----:B------:R-:W-:Y:S01]  /*143b0*/  BSSY B1, `(.L_x_1186) ;  /* 0x0000004000017945 */ /* 0x000fe20003800000 */
[----:B------:R-:W-:-:S04]  /*143c0*/  LEA R0, R20, UR46, 0x3 ;  /* 0x0000002e14007c11 */ /* 0x000fc8000f8e18ff */
[----:B------:R-:W3:Y:S02]  /*143d0*/  SYNCS.PHASECHK.TRANS64.TRYWAIT P0, [R0+URZ+0x28860], R5 ;  /* 0x02886005000075a7 */ /* 0x000ee4000800017f */
[----:B---3--:R-:W-:Y:S05]  /*143e0*/  @!P0 BRA `(.L_x_1187) ;  /* 0x0000003000c88947 */ /* 0x008fea0003800000 */
.L_x_1267:
[----:B------:R-:W-:Y:S05]  /*143f0*/  BSYNC B1 ;  /* 0x0000000000017941 */ /* 0x000fea0003800000 */
.L_x_1186:
        /* <DEDUP_REMOVED lines=8> */
[----:B------:R-:W0:Y:S02]  /*14480*/  SHFL.IDX PT, R14, R16, 0x1, 0x181f ;  /* 0x00381f00100e7f89 */ /* 0x000e2400000e0000 */
[----:B-1----:R-:W-:Y:S01]  /*14490*/  IMAD.X R5, RZ, RZ, R5, P0 ;  /* 0x000000ffff057224 */ /* 0x002fe200000e0605 */
[----:B------:R-:W-:-:S13]  /*144a0*/  ISETP.LT.OR P0, PT, R31, 0x1, P2 ;  /* 0x000000011f00780c */ /* 0x000fda0001701670 */
[----:B------:R-:W-:Y:S01]  /*144b0*/  LDGSTS.E.BYPASS.LTC128B.128 [R7+0x400], desc[UR48][R4.64], !P0 ;  /* 0x0040000004077fae */ /* 0x000fe2000c101d70 */
[----:B------:R-:W-:-:S13]  /*144c0*/  ISETP.LT.OR P0, PT, R31, 0x1, P1 ;  /* 0x000000011f00780c */ /* 0x000fda0000f01670 */
[----:B------:R1:W-:Y:S01]  /*144d0*/  LDGSTS.E.BYPASS.LTC128B.128 [R7+0x4400], desc[UR48][R4.64+0x80], !P0 ;  /* 0x0440008004077fae */ /* 0x0003e2000c101d70 */
[----:B0-----:R-:W-:-:S03]  /*144e0*/  IADD3 R12, P0, R14, R3, RZ ;  /* 0x000000030e0c7210 */ /* 0x001fc60007f1e0ff */
[----:B------:R-:W1:Y:S02]  /*144f0*/  SHFL.IDX PT, R14, R16, 0x2, 0x181f ;  /* 0x00581f00100e7f89 */ /* 0x000e6400000e0000 */
[----:B------:R-:W-:Y:S01]  /*14500*/  IMAD.X R13, RZ, RZ, R6, P0 ;  /* 0x000000ffff0d7224 */ /* 0x000fe200000e0606 */
[----:B------:R-:W-:Y:S01]  /*14510*/  ISETP.LT.OR P0, PT, R31, 0x11, P2 ;  /* 0x000000111f00780c */ /* 0x000fe20001701670 */
[----:B------:R-:W0:-:S12]  /*14520*/  SHFL.IDX PT, R6, R2, 0x2, 0x181f ;  /* 0x00581f0002067f89 */ /* 0x000e1800000e0000 */
[----:B------:R-:W-:Y:S01]  /*14530*/  LDGSTS.E.BYPASS.LTC128B.128 [R7+0xc00], desc[UR48][R12.64], !P0 ;  /* 0x00c000000c077fae */ /* 0x000fe2000c101d70 */
[----:B------:R-:W-:-:S13]  /*14540*/  ISETP.LT.OR P0, PT, R31, 0x11, P1 ;  /* 0x000000111f00780c */ /* 0x000fda0000f01670 */
[----:B------:R3:W-:Y:S01]  /*14550*/  LDGSTS.E.BYPASS.LTC128B.128 [R7+0x4c00], desc[UR48][R12.64+0x80], !P0 ;  /* 0x04c000800c077fae */ /* 0x0007e2000c101d70 */
[----:B-1----:R-:W-:-:S03]  /*14560*/  IADD3 R4, P0, R14, R3, RZ ;  /* 0x000000030e047210 */ /* 0x002fc60007f1e0ff */
[----:B------:R-:W3:Y:S02]  /*14570*/  SHFL.IDX PT, R14, R16, 0x3, 0x181f ;  /* 0x00781f00100e7f89 */ /* 0x000ee400000e0000 */
[----:B0-----:R-:W-:Y:S01]  /*14580*/  IMAD.X R5, RZ, RZ, R6, P0 ;  /* 0x000000ffff057224 */ /* 0x001fe200000e0606 */
[----:B------:R-:W-:Y:S01]  /*14590*/  ISETP.LT.OR P0, PT, R31, 0x21, P2 ;  /* 0x000000211f00780c */ /* 0x000fe20001701670 */
[----:B------:R-:W0:-:S12]  /*145a0*/  SHFL.IDX PT, R6, R2, 0x3, 0x181f ;  /* 0x00781f0002067f89 */ /* 0x000e1800000e0000 */
[----:B------:R-:W-:Y:S01]  /*145b0*/  LDGSTS.E.BYPASS.LTC128B.128 [R7+0x1400], desc[UR48][R4.64], !P0 ;  /* 0x0140000004077fae */ /* 0x000fe2000c101d70 */
[----:B------:R-:W-:-:S13]  /*145c0*/  ISETP.LT.OR P0, PT, R31, 0x21, P1 ;  /* 0x000000211f00780c */ /* 0x000fda0000f01670 */
[----:B------:R1:W-:Y:S01]  /*145d0*/  LDGSTS.E.BYPASS.LTC128B.128 [R7+0x5400], desc[UR48][R4.64+0x80], !P0 ;  /* 0x0540008004077fae */ /* 0x0003e2000c101d70 */
[----:B---3--:R-:W-:-:S03]  /*145e0*/  IADD3 R12, P0, R14, R3, RZ ;  /* 0x000000030e0c7210 */ /* 0x008fc60007f1e0ff */
[----:B------:R-:W1:Y:S02]  /*145f0*/  SHFL.IDX PT, R14, R16, 0x4, 0x181f ;  /* 0x00981f00100e7f89 */ /* 0x000e6400000e0000 */
[----:B0-----:R-:W-:Y:S01]  /*14600*/  IMAD.X R13, RZ, RZ, R6, P0 ;  /* 0x000000ffff0d7224 */ /* 0x001fe200000e0606 */
        /* <DEDUP_REMOVED lines=14> */
[----:B------:R-:W1:Y:S01]  /*146f0*/  SHFL.IDX PT, R14, R16, 0x6, 0x181f ;  /* 0x00d81f00100e7f89 */ /* 0x000e6200000e0000 */
[----:B0-----:R-:W-:Y:S02]  /*14700*/  IADD3.X R13, RZ, R6, RZ, P0, !PT ;  /* 0x00000006ff0d7210 */ /* 0x001fe400007fe4ff */
[----:B------:R-:W-:Y:S01]  /*14710*/  ISETP.LT.OR P0, PT, R31, 0x51, P2 ;  /* 0x000000511f00780c */ /* 0x000fe20001701670 */
[----:B------:R-:W0:-:S12]  /*14720*/  SHFL.IDX PT, R6, R2, 0x6, 0x181f ;  /* 0x00d81f0002067f89 */ /* 0x000e1800000e0000 */
[----:B------:R3:W-:Y:S01]  /*14730*/  LDGSTS.E.BYPASS.LTC128B.128 [R7+0x2c00], desc[UR48][R12.64], !P0 ;  /* 0x02c000000c077fae */ /* 0x0007e2000c101d70 */
[----:B------:R-:W-:-:S13]  /*14740*/  ISETP.LT.OR P0, PT, R31, 0x51, P1 ;  /* 0x000000511f00780c */ /* 0x000fda0000f01670 */
[----:B------:R3:W-:Y:S01]  /*14750*/  LDGSTS.E.BYPASS.LTC128B.128 [R7+0x6c00], desc[UR48][R12.64+0x80], !P0 ;  /* 0x06c000800c077fae */ /* 0x0007e2000c101d70 */
[----:B-1----:R-:W-:-:S03]  /*14760*/  IADD3 R4, P0, R14, R3, RZ ;  /* 0x000000030e047210 */ /* 0x002fc60007f1e0ff */
[----:B------:R3:W1:Y:S02]  /*14770*/  SHFL.IDX PT, R14, R16, 0x7, 0x181f ;  /* 0x00f81f00100e7f89 */ /* 0x00066400000e0000 */
[----:B0-----:R-:W-:Y:S01]  /*14780*/  IMAD.X R5, RZ, RZ, R6, P0 ;  /* 0x000000ffff057224 */ /* 0x001fe200000e0606 */
[----:B------:R-:W-:Y:S01]  /*14790*/  ISETP.LT.OR P0, PT, R31, 0x61, P2 ;  /* 0x000000611f00780c */ /* 0x000fe20001701670 */
[----:B------:R3:W4:-:S12]  /*147a0*/  SHFL.IDX PT, R6, R2, 0x7, 0x181f ;  /* 0x00f81f0002067f89 */ /* 0x00071800000e0000 */
[----:B------:R3:W-:Y:S01]  /*147b0*/  LDGSTS.E.BYPASS.LTC128B.128 [R7+0x3400], desc[UR48][R4.64], !P0 ;  /* 0x0340000004077fae */ /* 0x0007e2000c101d70 */
[----:B------:R-:W-:-:S13]  /*147c0*/  ISETP.LT.OR P0, PT, R31, 0x61, P1 ;  /* 0x000000611f00780c */ /* 0x000fda0000f01670 */
[----:B-1--4-:R3:W-:Y:S02]  /*147d0*/  LDGSTS.E.BYPASS.LTC128B.128 [R7+0x7400], desc[UR48][R4.64+0x80], !P0 ;  /* 0x0740008004077fae */ /* 0x0127e4000c101d70 */
.L_x_1285:
[----:B---3--:R-:W-:Y:S01]  /*147e0*/  IADD3 R2, P0, R14, R3, RZ ;  /* 0x000000030e027210 */ /* 0x008fe20007f1e0ff */
        /* <DEDUP_REMOVED lines=9> */
[C---:B------:R-:W-:Y:S02]  /*14880*/  IMAD.WIDE.U32 R4, R32.reuse, UR4, R4 ;  /* 0x0000000420047c25 */ /* 0x040fe4000f8e0004 */
[----:B------:R-:W-:Y:S01]  /*14890*/  @!PT LDS RZ, [RZ] ;  /* 0x00000000fffff984 */ /* 0x000fe20000000800 */
[----:B------:R-:W-:Y:S01]  /*148a0*/  @!PT LDS RZ, [RZ] ;  /* 0x00000000fffff984 */ /* 0x000fe20000000800 */
[----:B------:R-:W-:Y:S01]  /*148b0*/  @!PT LDS RZ, [RZ] ;  /* 0x00000000fffff984 */ /* 0x000fe20000000800 */
[----:B------:R0:W-:Y:S01]  /*148c0*/  LDGSTS.E.BYPASS.LTC128B.128 [R7+0x3c00], desc[UR48][R2.64], !P0 ;  /* 0x03c0000002077fae */ /* 0x0001e2000c101d70 */
[----:B------:R-:W-:Y:S01]  /*148d0*/  ISETP.LT.OR P0, PT, R31, 0x71, P1 ;  /* 0x000000711f00780c */ /* 0x000fe20000f01670 */
[----:B------:R-:W-:-:S04]  /*148e0*/  IMAD R33, R32, UR5, R33 ;  /* 0x0000000520217c24 */ /* 0x000fc8000f8e0221 */
[----:B------:R-:W-:-:S08]  /*148f0*/  IMAD.IADD R33, R5, 0x1, R33 ;  /* 0x0000000105217824 */ /* 0x000fd000078e0221 */
[----:B------:R0:W-:Y:S01]  /*14900*/  LDGSTS.E.BYPASS.LTC128B.128 [R7+0x7c00], desc[UR48][R2.64+0x80], !P0 ;  /* 0x07c0008002077fae */ /* 0x0001e2000c101d70 */
[----:B------:R-:W-:Y:S01]  /*14910*/  PLOP3.LUT P0, PT, PT, PT, PT, 0x80, 0x0 ;  /* 0x000000000000781c */ /* 0x000fe20003f0f070 */
[----:B------:R-:W-:-:S12]  /*14920*/  NOP ;  /* 0x0000000000007918 */ /* 0x000fd80000000000 */
.L_x_1189:
        /* <DEDUP_REMOVED lines=10> */
.L_x_1190:
        /* <DEDUP_REMOVED lines=14> */
[----:B------:R-:W-:Y:S01]  /*14ab0*/  LEA R16, P0, R4, UR6, 0x1 ;  /* 0x0000000604107c11 */ /* 0x000fe2000f8008ff */
[----:B------:R-:W-:-:S05]  /*14ac0*/  VIADD R3, R5, UR4 ;  /* 0x0000000405037c36 */ /* 0x000fca0008000000 */
[----:B------:R-:W-:Y:S02]  /*14ad0*/  LEA.HI.X R2, R4, UR7, R3, 0x1, P0 ;  /* 0x0000000704027c11 */ /* 0x000fe400080f0c03 */
[----:B------:R-:W-:-:S13]  /*14ae0*/  ISETP.GT.AND P0, PT, R22, UR52, PT ;  /* 0x0000003416007c0c */ /* 0x000fda000bf04270 */
[----:B-1----:R-:W-:Y:S05]  /*14af0*/  @P0 BRA `(.L_x_1191) ;  /* 0xfffffff000240947 */ /* 0x002fea000383ffff */
[----:B------:R-:W-:Y:S05]  /*14b00*/  BSYNC B0 ;  /* 0x0000000000007941 */ /* 0x000fea0003800000 */
.L_x_1178:
[----:B------:R-:W-:-:S13]  /*14b10*/  ISETP.NE.AND P0, PT, R18, 0x3, PT ;  /* 0x000000031200780c */ /* 0x000fda0003f05270 */
[----:B------:R-:W-:Y:S05]  /*14b20*/  @!P0 BRA `(.L_x_1192) ;  /* 0x0000000000048947 */ /* 0x000fea0003800000 */
[----:B------:R-:W-:Y:S01]  /*14b30*/  BPT.TRAP 0x1 ;  /* 0x000000040000795c */ /* 0x000fe20000300000 */
.L_x_1192:
[----:B0-----:R-:W-:Y:S01]  /*14b40*/  LEA R0, R10, UR46, 0x3 ;  /* 0x0000002e0a007c11 */ /* 0x001fe2000f8e18ff */
[----:B------:R-:W-:Y:S01]  /*14b50*/  IMAD.MOV.U32 R3, RZ, RZ, -0x80 ;  /* 0xffffff80ff037424 */ /* 0x000fe200078e00ff */
[----:B------:R-:W-:Y:S01]  /*14b60*/  SHF.L.U32 R5, R8, 0x1f, RZ ;  /* 0x0000001f08057819 */ /* 0x000fe200000006ff */
[----:B------:R-:W-:Y:S01]  /*14b70*/  BSSY B0, `(.L_x_1193) ;  /* 0x0000006000007945 */ /* 0x000fe20003800000 */
[----:B------:R-:W-:Y:S02]  /*14b80*/  IMAD R6, R10, 0x4000, R19 ;  /* 0x000040000a067824 */ /* 0x000fe400078e0213 */
[----:B------:R-:W0:Y:S01]  /*14b90*/  SYNCS.PHASECHK.TRANS64.TRYWAIT P0, [R0+URZ+0x28860], R5 ;  /* 0x02886005000075a7 */ /* 0x000e22000800017f */
[----:B------:R-:W-:-:S04]  /*14ba0*/  IMAD R3, R22, R3, UR50 ;  /* 0x0000003216037e24 */ /* 0x000fc8000f8e0203 */
[----:B------:R-:W-:Y:S01]  /*14bb0*/  IMAD.IADD R28, R3, 0x1, -R28 ;  /* 0x00000001031c7824 */ /* 0x000fe200078e0a1c */
[----:B0-----:R-:W-:Y:S06]  /*14bc0*/  @!P0 BRA `(.L_x_1194) ;  /* 0x0000003400988947 */ /* 0x001fec0003800000 */
.L_x_1286:
[----:B------:R-:W-:Y:S05]  /*14bd0*/  BSYNC B0 ;  /* 0x0000000000007941 */ /* 0x000fea0003800000 */
.L_x_1193:
[----:B------:R-:W-:-:S03]  /*14be0*/  UMOV UR4, 0xffffffff ;  /* 0xffffffff00047882 */ /* 0x000fc60000000000 */
[----:B------:R-:W-:Y:S05]  /*14bf0*/  BRA.DIV UR4, `(.L_x_1195) ;  /* 0x0000003604a07947 */ /* 0x000fea000b800000 */
[----:B0-----:R-:W0:Y:S01]  /*14c00*/  SHFL.IDX PT, R5, R2, RZ, 0x181f ;  /* 0x00181fff02057589 */ /* 0x001e2200000e0000 */
[----:B------:R-:W-:Y:S01]  /*14c10*/  ULDC UR4, c[0x0][0x2f4] ;  /* 0x0000bd0000047ab9 */ /* 0x000fe20000000800 */
[----:B------:R-:W-:Y:S02]  /*14c20*/  LEA R3, R6, UR46, 0x1 ;  /* 0x0000002e06037c11 */ /* 0x000fe4000f8e08ff */
[----:B------:R-:W1:Y:S01]  /*14c30*/  SHFL.IDX PT, R4, R16, RZ, 0x181f ;  /* 0x00181fff10047589 */ /* 0x000e6200000e0000 */
[----:B------:R-:W-:Y:S02]  /*14c40*/  ISETP.GE.AND P1, PT, R26, UR4, PT ;  /* 0x000000041a007c0c */ /* 0x000fe4000bf26270 */
[----:B------:R-:W-:Y:S01]  /*14c50*/  ISETP.GE.AND P0, PT, R25, UR4, PT ;  /* 0x0000000419007c0c */ /* 0x000fe2000bf06270 */
[----:B------:R-:W-:Y:S01]  /*14c60*/  SHFL.IDX PT, R19, R2, 0x1, 0x181f ;  /* 0x00381f0002137f89 */ /* 0x000fe200000e0000 */
[C---:B------:R-:W-:Y:S02]  /*14c70*/  ISETP.LT.OR P4, PT, R28.reuse, 0x1, P1 ;  /* 0x000000011c00780c */ /* 0x040fe40000f81670 */
[C---:B------:R-:W-:Y:S01]  /*14c80*/  ISETP.LT.OR P5, PT, R28.reuse, 0x1, P0 ;  /* 0x000000011c00780c */ /* 0x040fe200007a1670 */
[----:B------:R-:W3:Y:S01]  /*14c90*/  SHFL.IDX PT, R14, R16, 0x1, 0x181f ;  /* 0x00381f00100e7f89 */ /* 0x000ee200000e0000 */
[----:B------:R-:W-:-:S02]  /*14ca0*/  ISETP.LT.OR P2, PT, R28, 0x11, P1 ;  /* 0x000000111c00780c */ /* 0x000fc40000f41670 */
[----:B------:R-:W-:Y:S01]  /*14cb0*/  ISETP.LT.OR P3, PT, R28, 0x11, P0 ;  /* 0x000000111c00780c */ /* 0x000fe20000761670 */
[----:B------:R-:W-:Y:S04]  /*14cc0*/  SHFL.IDX PT, R23, R2, 0x2, 0x181f ;  /* 0x00581f0002177f89 */ /* 0x000fe800000e0000 */
[----:B------:R-:W4:Y:S01]  /*14cd0*/  SHFL.IDX PT, R22, R16, 0x2, 0x181f ;  /* 0x00581f0010167f89 */ /* 0x000f2200000e0000 */
[----:B0-----:R-:W-:-:S03]  /*14ce0*/  IMAD.MOV.U32 R7, RZ, RZ, R5 ;  /* 0x000000ffff077224 */ /* 0x001fc600078e0005 */
[----:B------:R-:W0:Y:S01]  /*14cf0*/  SHFL.IDX PT, R24, R16, 0x4, 0x181f ;  /* 0x00981f0010187f89 */ /* 0x000e2200000e0000 */
[----:B-1----:R-:W-:-:S03]  /*14d00*/  IMAD.MOV.U32 R6, RZ, RZ, R4 ;  /* 0x000000ffff067224 */ /* 0x002fc600078e0004 */
[----:B------:R-:W1:Y:S01]  /*14d10*/  SHFL.IDX PT, R9, R2, 0x4, 0x181f ;  /* 0x00981f0002097f89 */ /* 0x000e6200000e0000 */
[----:B------:R-:W-:-:S03]  /*14d20*/  IMAD.WIDE.U32 R6, R26, 0x2, R6 ;  /* 0x000000021a067825 */ /* 0x000fc600078e0006 */
[----:B------:R-:W-:Y:S01]  /*14d30*/  SHFL.IDX PT, R21, R2, 0x3, 0x181f ;  /* 0x00781f0002157f89 */ /* 0x000fe200000e0000 */
[----:B---3--:R-:W-:-:S03]  /*14d40*/  IMAD.MOV.U32 R4, RZ, RZ, R14 ;  /* 0x000000ffff047224 */ /* 0x008fc600078e000e */
[----:B------:R-:W3:Y:S01]  /*14d50*/  SHFL.IDX PT, R20, R16, 0x3, 0x181f ;  /* 0x00781f0010147f89 */ /* 0x000ee200000e0000 */
[----:B------:R-:W-:-:S03]  /*14d60*/  IMAD.MOV.U32 R5, RZ, RZ, R19 ;  /* 0x000000ffff057224 */ /* 0x000fc600078e0013 */
[----:B------:R-:W-:Y:S01]  /*14d70*/  LDGSTS.E.BYPASS.LTC128B.128 [R3+0x400], desc[UR48][R6.64], !P4 ;  /* 0x0040000006037fae */ /* 0x000fe2000e101d70 */
[----:B------:R-:W-:Y:S01]  /*14d80*/  ISETP.LT.OR P4, PT, R28, 0x21, P1 ;  /* 0x000000211c00780c */ /* 0x000fe20000f81670 */
[----:B------:R-:W-:Y:S02]  /*14d90*/  IMAD.WIDE.U32 R4, R26, 0x2, R4 ;  /* 0x000000021a047825 */ /* 0x000fe400078e0004 */
[----:B------:R5:W-:Y:S01]  /*14da0*/  LDGSTS.E.BYPASS.LTC128B.128 [R3+0x4400], desc[UR48][R6.64+0x80], !P5 ;  /* 0x0440008006037fae */ /* 0x000be2000e901d70 */
[----:B------:R-:W-:Y:S01]  /*14db0*/  ISETP.LT.OR P5, PT, R28, 0x21, P0 ;  /* 0x000000211c00780c */ /* 0x000fe200007a1670 */
[----:B----4-:R-:W-:Y:S02]  /*14dc0*/  IMAD.WIDE.U32 R22, R26, 0x2, R22 ;  /* 0x000000021a167825 */ /* 0x010fe400078e0016 */
[----:B------:R-:W5:Y:S01]  /*14dd0*/  SHFL.IDX PT, R19, R2, 0x5, 0x181f ;  /* 0x00b81f0002137f89 */ /* 0x000f6200000e0000 */
[----:B0-----:R-:W-:-:S03]  /*14de0*/  MOV R12, R24 ;  /* 0x00000018000c7202 */ /* 0x001fc60000000f00 */
[----:B------:R-:W0:Y:S01]  /*14df0*/  SHFL.IDX PT, R14, R16, 0x5, 0x181f ;  /* 0x00b81f00100e7f89 */ /* 0x000e2200000e0000 */
[----:B-1----:R-:W-:Y:S02]  /*14e00*/  IMAD.MOV.U32 R13, RZ, RZ, R9 ;  /* 0x000000ffff0d7224 */ /* 0x002fe400078e0009 */
[----:B------:R-:W-:Y:S01]  /*14e10*/  IMAD.MOV.U32 R9, RZ, RZ, RZ ;  /* 0x000000ffff097224 */ /* 0x000fe200078e00ff */
[----:B------:R-:W1:Y:S01]  /*14e20*/  SHFL.IDX PT, R25, R2, 0x6, 0x181f ;  /* 0x00d81f0002197f89 */ /* 0x000e6200000e0000 */
[----:B------:R-:W-:-:S03]  /*14e30*/  IMAD.WIDE.U32 R12, R26, 0x2, R12 ;  /* 0x000000021a0c7825 */ /* 0x000fc600078e000c */
[----:B------:R-:W4:Y:S01]  /*14e40*/  SHFL.IDX PT, R30, R16, 0x6, 0x181f ;  /* 0x00d81f00101e7f89 */ /* 0x000f2200000e0000 */
[----:B---3--:R-:W-:-:S03]  /*14e50*/  IMAD.WIDE.U32 R20, R26, 0x2, R20 ;  /* 0x000000021a147825 */ /* 0x008fc600078e0014 */
[----:B------:R-:W-:Y:S01]  /*14e60*/  LDGSTS.E.BYPASS.LTC128B.128 [R3+0xc00], desc[UR48][R4.64], !P2 ;  /* 0x00c0000004037fae */ /* 0x000fe2000d101d70 */
[----:B------:R-:W-:-:S03]  /*14e70*/  ISETP.LT.OR P2, PT, R28, 0x31, P1 ;  /* 0x000000311c00780c */ /* 0x000fc60000f41670 */
[----:B------:R1:W-:Y:S01]  /*14e80*/  LDGSTS.E.BYPASS.LTC128B.128 [R3+0x4c00], desc[UR48][R4.64+0x80], !P3 ;  /* 0x04c0008004037fae */ /* 0x0003e2000d901d70 */
[----:B------:R-:W-:-:S03]  /*14e90*/  ISETP.LT.OR P3, PT, R28, 0x31, P0 ;  /* 0x000000311c00780c */ /* 0x000fc60000761670 */
[----:B------:R3:W-:Y:S01]  /*14ea0*/  LDGSTS.E.BYPASS.LTC128B.128 [R3+0x1400], desc[UR48][R22.64], !P4 ;  /* 0x0140000016037fae */ /* 0x0007e2000e101d70 */
[C---:B------:R-:W-:Y:S01]  /*14eb0*/  ISETP.LT.OR P4, PT, R28.reuse, 0x41, P1 ;  /* 0x000000411c00780c */ /* 0x040fe20000f81670 */
[----:B-----5:R-:W-:Y:S02]  /*14ec0*/  IMAD.MOV.U32 R7, RZ, RZ, R19 ;  /* 0x000000ffff077224 */ /* 0x020fe400078e0013 */
[----:B------:R3:W-:Y:S01]  /*14ed0*/  LDGSTS.E.BYPASS.LTC128B.128 [R3+0x5400], desc[UR48][R22.64+0x80], !P5 ;  /* 0x0540008016037fae */ /* 0x0007e2000e901d70 */
[C---:B------:R-:W-:Y:S01]  /*14ee0*/  ISETP.LT.OR P5, PT, R28.reuse, 0x41, P0 ;  /* 0x000000411c00780c */ /* 0x040fe200007a1670 */
[----:B0-----:R-:W-:Y:S02]  /*14ef0*/  IMAD.MOV.U32 R6, RZ, RZ, R14 ;  /* 0x000000ffff067224 */ /* 0x001fe400078e000e */
[----:B------:R3:W-:Y:S01]  /*14f00*/  LDGSTS.E.BYPASS.LTC128B.128 [R3+0x1c00], desc[UR48][R20.64], !P2 ;  /* 0x01c0000014037fae */ /* 0x0007e2000d101d70 */
[----:B------:R-:W-:Y:S01]  /*14f10*/  ISETP.LT.OR P2, PT, R28, 0x51, P1 ;  /* 0x000000511c00780c */ /* 0x000fe20000f41670 */
[----:B-1----:R-:W-:-:S02]  /*14f20*/  IMAD.MOV.U32 R5, RZ, RZ, R25 ;  /* 0x000000ffff057224 */ /* 0x002fc400078e0019 */
[----:B------:R3:W-:Y:S01]  /*14f30*/  LDGSTS.E.BYPASS.LTC128B.128 [R3+0x5c00], desc[UR48][R20.64+0x80], !P3 ;  /* 0x05c0008014037fae */ /* 0x0007e2000d901d70 */
[C---:B------:R-:W-:Y:S01]  /*14f40*/  ISETP.LT.OR P3, PT, R28.reuse, 0x51, P0 ;  /* 0x000000511c00780c */ /* 0x040fe20000761670 */
[----:B----4-:R-:W-:Y:S02]  /*14f50*/  IMAD.MOV.U32 R4, RZ, RZ, R30 ;  /* 0x000000ffff047224 */ /* 0x010fe400078e001e */
[----:B------:R3:W-:Y:S01]  /*14f60*/  LDGSTS.E.BYPASS.LTC128B.128 [R3+0x2400], desc[UR48][R12.64], !P4 ;  /* 0x024000000c037fae */ /* 0x0007e2000e101d70 */
[----:B------:R-:W-:Y:S01]  /*14f70*/  ISETP.LT.OR P4, PT, R28, 0x61, P1 ;  /* 0x000000611c00780c */ /* 0x000fe20000f81670 */
[----:B------:R-:W-:Y:S02]  /*14f80*/  IMAD.WIDE.U32 R6, R26, 0x2, R6 ;  /* 0x000000021a067825 */ /* 0x000fe400078e0006 */
[----:B------:R3:W-:Y:S01]  /*14f90*/  LDGSTS.E.BYPASS.LTC128B.128 [R3+0x6400], desc[UR48][R12.64+0x80], !P5 ;  /* 0x064000800c037fae */ /* 0x0007e2000e901d70 */
[----:B------:R-:W-:Y:S01]  /*14fa0*/  ISETP.LT.OR P5, PT, R28, 0x61, P0 ;  /* 0x000000611c00780c */ /* 0x000fe200007a1670 */
[----:B------:R-:W-:-:S02]  /*14fb0*/  IMAD.WIDE.U32 R4, R26, 0x2, R4 ;  /* 0x000000021a047825 */ /* 0x000fc400078e0004 */
[----:B------:R3:W-:Y:S04]  /*14fc0*/  LDGSTS.E.BYPASS.LTC128B.128 [R3+0x2c00], desc[UR48][R6.64], !P2 ;  /* 0x02c0000006037fae */ /* 0x0007e8000d101d70 */
[----:B------:R3:W-:Y:S04]  /*14fd0*/  LDGSTS.E.BYPASS.LTC128B.128 [R3+0x6c00], desc[UR48][R6.64+0x80], !P3 ;  /* 0x06c0008006037fae */ /* 0x0007e8000d901d70 */
[----:B------:R3:W-:Y:S04]  /*14fe0*/  LDGSTS.E.BYPASS.LTC128B.128 [R3+0x3400], desc[UR48][R4.64], !P4 ;  /* 0x0340000004037fae */ /* 0x0007e8000e101d70 */
[----:B------:R-:W0:Y:S04]  /*14ff0*/  SHFL.IDX PT, R2, R2, 0x7, 0x181f ;  /* 0x00f81f0002027f89 */ /* 0x000e2800000e0000 */
[----:B------:R3:W1:Y:S04]  /*15000*/  SHFL.IDX PT, R14, R16, 0x7, 0x181f ;  /* 0x00f81f00100e7f89 */ /* 0x00066800000e0000 */
[----:B------:R3:W-:Y:S02]  /*15010*/  LDGSTS.E.BYPASS.LTC128B.128 [R3+0x7400], desc[UR48][R4.64+0x80], !P5 ;  /* 0x0740008004037fae */ /* 0x0007e4000e901d70 */
.L_x_1304:
[C---:B------:R-:W-:Y:S01]  /*15020*/  ISETP.LT.OR P1, PT, R28.reuse, 0x71, P1 ;  /* 0x000000711c00780c */ /* 0x040fe20000f21670 */
[----:B-1-3--:R-:W-:Y:S01]  /*15030*/  IMAD.MOV.U32 R4, RZ, RZ, R14 ;  /* 0x000000ffff047224 */ /* 0x00afe200078e000e */
[----:B------:R-:W-:Y:S01]  /*15040*/  ISETP.LT.OR P0, PT, R28, 0x71, P0 ;  /* 0x000000711c00780c */ /* 0x000fe20000701670 */
[----:B0-----:R-:W-:Y:S02]  /*15050*/  IMAD.MOV.U32 R5, RZ, RZ, R2 ;  /* 0x000000ffff057224 */ /* 0x001fe400078e0002 */
[----:B------:R-:W-:-:S08]  /*15060*/  IMAD.WIDE.U32 R4, R26, 0x2, R4 ;  /* 0x000000021a047825 */ /* 0x000fd000078e0004 */
[----:B------:R-:W-:Y:S01]  /*15070*/  @!PT LDS RZ, [RZ] ;  /* 0x00000000fffff984 */ /* 0x000fe20000000800 */
[----:B------:R-:W-:Y:S01]  /*15080*/  @!PT LDS RZ, [RZ] ;  /* 0x00000000fffff984 */ /* 0x000fe20000000800 */
[----:B------:R-:W-:Y:S01]  /*15090*/  @!PT LDS RZ, [RZ] ;  /* 0x00000000fffff984 */ /* 0x000fe20000000800 */
[----:B------:R0:W-:Y:S04]  /*150a0*/  LDGSTS.E.BYPASS.LTC128B.128 [R3+0x3c00], desc[UR48][R4.64], !P1 ;  /* 0x03c0000004037fae */ /* 0x0001e8000c901d70 */
[----:B------:R0:W-:Y:S01]  /*150b0*/  LDGSTS.E.BYPASS.LTC128B.128 [R3+0x7c00], desc[UR48][R4.64+0x80], !P0 ;  /* 0x07c0008004037fae */ /* 0x0001e2000c101d70 */
[----:B------:R-:W-:Y:S01]  /*150c0*/  PLOP3.LUT P0, PT, PT, PT, PT, 0x80, 0x0 ;  /* 0x000000000000781c */ /* 0x000fe20003f0f070 */
[----:B------:R-:W-:-:S12]  /*150d0*/  NOP ;  /* 0x0000000000007918 */ /* 0x000fd80000000000 */
.L_x_1196:
        /* <DEDUP_REMOVED lines=10> */
.L_x_1197:
[----:B------:R1:W-:Y:S02]  /*15180*/  SYNCS.ARRIVE.TRANS64.A1T0 RZ, [R0+URZ+0x28850], RZ ;  /* 0x028850ff00ff79a7 */ /* 0x0003e4000810003f */
[----:B-1----:R-:W-:-:S05]  /*15190*/  VIADD R0, R10, 0x1 ;  /* 0x000000010a007836 */ /* 0x002fca0000000000 */
[----:B------:R-:W-:-:S04]  /*151a0*/  ISETP.NE.AND P0, PT, R0, 0x2, PT ;  /* 0x000000020000780c */ /* 0x000fc80003f05270 */
[----:B0-----:R-:W-:Y:S02]  /*151b0*/  SEL R3, RZ, 0x1, P0 ;  /* 0x00000001ff037807 */ /* 0x001fe40000000000 */
[----:B------:R-:W-:Y:S02]  /*151c0*/  SEL R0, R0, RZ, P0 ;  /* 0x000000ff00007207 */ /* 0x000fe40000000000 */
[----:B------:R-:W-:-:S07]  /*151d0*/  LOP3.LUT R8, R8, R3, RZ, 0x3c, !PT ;  /* 0x0000000308087212 */ /* 0x000fce00078e3cff */
.L_x_1157:
[----:B------:R-:W0:Y:S01]  /*151e0*/  S2R R3, SR_CgaCtaId ;  /* 0x0000000000037919 */ /* 0x000e220000008800 */
[----:B------:R-:W-:Y:S02]  /*151f0*/  MOV R2, 0x400 ;  /* 0x0000040000027802 */ /* 0x000fe40000000f00 */
[----:B------:R-:W-:Y:S02]  /*15200*/  SHF.L.U32 R9, R9, 0x1f, RZ ;  /* 0x0000001f09097819 */ /* 0x000fe400000006ff */
[----:B0-----:R-:W-:-:S04]  /*15210*/  LEA R7, R3, R2, 0x18 ;  /* 0x0000000203077211 */ /* 0x001fc800078ec0ff */
[----:B------:R-:W0:Y:S02]  /*15220*/  SYNCS.PHASECHK.TRANS64.TRYWAIT P0, [R7+URZ+0x28820], R9 ;  /* 0x02882009070075a7 */ /* 0x000e24000800017f */
[----:B0-----:R-:W-:Y:S05]  /*15230*/  @!P0 BRA `(.L_x_1198) ;  /* 0x0000003800a88947 */ /* 0x001fea0003800000 */
.L_x_1305:
[----:B------:R-:W-:-:S03]  /*15240*/  UMOV UR4, 0xffffffff ;  /* 0xffffffff00047882 */ /* 0x000fc60000000000 */
[----:B------:R-:W-:Y:S05]  /*15250*/  BRA.DIV UR4, `(.L_x_1199) ;  /* 0x0000003a04b47947 */ /* 0x000fea000b800000 */
[----:B------:R1:W3:Y:S02]  /*15260*/  SHFL.IDX PT, R14, R17, RZ, 0x1f ;  /* 0x00001fff110e7589 */ /* 0x0002e400000e0000 */
.L_x_1308:
[----:B---3--:R-:W-:-:S13]  /*15270*/  ISETP.NE.AND P0, PT, R14, RZ, PT ;  /* 0x000000ff0e00720c */ /* 0x008fda0003f05270 */
[----:B------:R-:W-:Y:S05]  /*15280*/  @P0 BRA `(.L_x_1065) ;  /* 0x0000000000880947 */ /* 0x000fea0003800000 */
[----:B------:R-:W-:-:S03]  /*15290*/  UMOV UR4, 0xffffffff ;  /* 0xffffffff00047882 */ /* 0x000fc60000000000 */
[----:B------:R-:W-:Y:S05]  /*152a0*/  BRA.DIV UR4, `(.L_x_1200) ;  /* 0x0000003a04c87947 */ /* 0x000fea000b800000 */
[----:B------:R-:W-:-:S13]  /*152b0*/  ELECT P6, URZ, PT ;  /* 0x00000000003f782f */ /* 0x000fda00038c0000 */
.L_x_1311:
[----:B------:R-:W-:Y:S05]  /*152c0*/  @!P6 BRA `(.L_x_1065) ;  /* 0x000000000078e947 */ /* 0x000fea0003800000 */
[----:B------:R-:W-:-:S06]  /*152d0*/  ULOP3.LUT UR4, UR36, 0x2, URZ, 0xfc, !UPT ;  /* 0x0000000224047892 */ /* 0x000fcc000f8efc3f */
[----:B------:R-:W-:-:S04]  /*152e0*/  MOV R2, UR4 ;  /* 0x0000000400027c02 */ /* 0x000fc80008000f00 */
[----:B------:R-:W-:-:S13]  /*152f0*/  ISETP.NE.AND P0, PT, R2, 0x3, PT ;  /* 0x000000030200780c */ /* 0x000fda0003f05270 */
[----:B------:R-:W-:Y:S05]  /*15300*/  @!P0 BRA `(.L_x_1201) ;  /* 0x0000000000048947 */ /* 0x000fea0003800000 */
[----:B------:R-:W-:Y:S01]  /*15310*/  BPT.TRAP 0x1 ;  /* 0x000000040000795c */ /* 0x000fe20000300000 */
.L_x_1201:
[----:B------:R-:W-:Y:S01]  /*15320*/  IMAD R5, R0, 0x8, R7 ;  /* 0x0000000800057824 */ /* 0x000fe200078e0207 */
[----:B------:R-:W-:Y:S01]  /*15330*/  SHF.L.U32 R2, R8, 0x1f, RZ ;  /* 0x0000001f08027819 */ /* 0x000fe200000006ff */
[----:B------:R-:W-:-:S03]  /*15340*/  VIADD R0, R0, 0x1 ;  /* 0x0000000100007836 */ /* 0x000fc60000000000 */
[----:B------:R-:W3:Y:S02]  /*15350*/  SYNCS.PHASECHK.TRANS64.TRYWAIT P1, [R5+URZ+0x28840], R2 ;  /* 0x02884002050075a7 */ /* 0x000ee4000802017f */
[----:B------:R-:W-:-:S04]  /*15360*/  ISETP.NE.AND P2, PT, R0, 0x2, PT ;  /* 0x000000020000780c */ /* 0x000fc80003f45270 */
[----:B------:R-:W-:Y:S01]  /*15370*/  SEL R3, RZ, 0x1, P2 ;  /* 0x00000001ff037807 */ /* 0x000fe20001000000 */
[----:B---3--:R-:W-:Y:S08]  /*15380*/  @!P1 BRA `(.L_x_1202) ;  /* 0x0000003800b09947 */ /* 0x008ff00003800000 */
.L_x_1312:
[----:B------:R-:W-:Y:S02]  /*15390*/  SEL R0, R0, RZ, P2 ;  /* 0x000000ff00007207 */ /* 0x000fe40001000000 */
[----:B------:R-:W-:Y:S01]  /*153a0*/  LOP3.LUT R3, R8, R3, RZ, 0x3c, !PT ;  /* 0x0000000308037212 */ /* 0x000fe200078e3cff */
[----:B------:R-:W-:Y:S06]  /*153b0*/  @!P0 BRA `(.L_x_1203) ;  /* 0x0000000000048947 */ /* 0x000fec0003800000 */
[----:B------:R-:W-:Y:S01]  /*153c0*/  BPT.TRAP 0x1 ;  /* 0x000000040000795c */ /* 0x000fe20000300000 */
.L_x_1203:
[----:B0-----:R-:W-:Y:S01]  /*153d0*/  IMAD R7, R0, 0x8, R7 ;  /* 0x0000000800077824 */ /* 0x001fe200078e0207 */
[----:B------:R-:W-:-:S04]  /*153e0*/  SHF.L.U32 R0, R3, 0x1f, RZ ;  /* 0x0000001f03007819 */ /* 0x000fc800000006ff */
[----:B------:R-:W0:Y:S02]  /*153f0*/  SYNCS.PHASECHK.TRANS64.TRYWAIT P1, [R7+URZ+0x28840], R0 ;  /* 0x02884000070075a7 */ /* 0x000e24000802017f */
[----:B0-----:R-:W-:Y:S05]  /*15400*/  @!P1 BRA `(.L_x_1204) ;  /* 0x0000003800a49947 */ /* 0x001fea0003800000 */
.L_x_1313:
[----:B------:R-:W-:Y:S05]  /*15410*/  @!P0 BRA `(.L_x_1205) ;  /* 0x0000000000048947 */ /* 0x000fea0003800000 */
[----:B------:R-:W-:Y:S01]  /*15420*/  BPT.TRAP 0x1 ;  /* 0x000000040000795c */ /* 0x000fe20000300000 */
.L_x_1205:
[----:B------:R-:W4:Y:S02]  /*15430*/  SYNCS.PHASECHK.TRANS64.TRYWAIT P1, [R5+URZ+0x28860], R2 ;  /* 0x02886002050075a7 */ /* 0x000f24000802017f */
[----:B----4-:R-:W-:Y:S05]  /*15440*/  @!P1 BRA `(.L_x_1206) ;  /* 0x0000003800a89947 */ /* 0x010fea0003800000 */
.L_x_1314:
[----:B------:R-:W-:Y:S05]  /*15450*/  @!P0 BRA `(.L_x_1207) ;  /* 0x0000000000048947 */ /* 0x000fea0003800000 */
[----:B------:R-:W-:Y:S01]  /*15460*/  BPT.TRAP 0x1 ;  /* 0x000000040000795c */ /* 0x000fe20000300000 */
.L_x_1207:
[----:B------:R0:W0:Y:S02]  /*15470*/  SYNCS.PHASECHK.TRANS64.TRYWAIT P0, [R7+URZ+0x28860], R0 ;  /* 0x02886000070075a7 */ /* 0x000024000800017f */
[----:B0-----:R-:W-:Y:S05]  /*15480*/  @!P0 NANOSLEEP.SYNCS 0x989680 ;  /* 0x009896800000895d */ /* 0x001fea0003900000 */
[----:B------:R-:W0:Y:S02]  /*15490*/  @!P0 SYNCS.PHASECHK.TRANS64 P0, [R7+URZ+0x28860], R0 ;  /* 0x02886000070085a7 */ /* 0x000e24000800007f */
[----:B0-----:R-:W-:Y:S05]  /*154a0*/  @!P0 BRA `(.L_x_1207) ;  /* 0xfffffffc00f08947 */ /* 0x001fea000383ffff */
.L_x_1065:
[----:B------:R-:W-:Y:S05]  /*154b0*/  BSYNC B6 ;  /* 0x0000000000067941 */ /* 0x000fea0003800000 */
.L_x_1062:
[----:B------:R-:W-:Y:S05]  /*154c0*/  EXIT ;  /* 0x000000000000794d */ /* 0x000fea0003800000 */
.L_x_1075:
[----:B0-----:R-:W-:-:S04]  /*154d0*/  IMAD.U32 R3, RZ, RZ, UR40 ;  /* 0x00000028ff037e24 */ /* 0x001fc8000f8e00ff */
[----:B------:R0:W1:Y:S03]  /*154e0*/  SYNCS.PHASECHK.TRANS64.TRYWAIT P0, [R3+URZ+0x28800], R0 ;  /* 0x02880000030075a7 */ /* 0x000066000800017f */
[----:B-1----:R-:W-:Y:S05]  /*154f0*/  @!P0 NANOSLEEP.SYNCS 0x989680 ;  /* 0x009896800000895d */ /* 0x002fea0003900000 */
[----:B------:R-:W1:Y:S02]  /*15500*/  @!P0 SYNCS.PHASECHK.TRANS64 P0, [R3+URZ+0x28800], R0 ;  /* 0x02880000030085a7 */ /* 0x000e64000800007f */
[----:B-1----:R-:W-:Y:S05]  /*15510*/  @!P0 BRA `(.L_x_1075) ;  /* 0xfffffffc00ec8947 */ /* 0x002fea000383ffff */
[----:B------:R-:W-:Y:S05]  /*15520*/  BRA `(.L_x_1208) ;  /* 0xfffffec000787947 */ /* 0x000fea000383ffff */
.L_x_1079:
[----:B-1----:R-:W-:-:S04]  /*15530*/  IMAD.U32 R3, RZ, RZ, UR40 ;  /* 0x00000028ff037e24 */ /* 0x002fc8000f8e00ff */
[----:B------:R1:W2:Y:S03]  /*15540*/  SYNCS.PHASECHK.TRANS64.TRYWAIT P1, [R3+URZ+0x28830], R0 ;  /* 0x02883000030075a7 */ /* 0x0002a6000802017f */
[----:B--2---:R-:W-:Y:S05]  /*15550*/  @!P1 NANOSLEEP.SYNCS 0x989680 ;  /* 0x009896800000995d */ /* 0x004fea0003900000 */
[----:B------:R-:W2:Y:S02]  /*15560*/  @!P1 SYNCS.PHASECHK.TRANS64 P1, [R3+URZ+0x28830], R0 ;  /* 0x02883000030095a7 */ /* 0x000ea4000802007f */
[----:B--2---:R-:W-:Y:S05]  /*15570*/  @!P1 BRA `(.L_x_1079) ;  /* 0xfffffffc00ec9947 */ /* 0x004fea000383ffff */
[----:B------:R-:W-:Y:S05]  /*15580*/  BRA `(.L_x_1078) ;  /* 0xfffffec000947947 */ /* 0x000fea000383ffff */
.L_x_1096:
[----:B-1----:R-:W-:-:S04]  /*15590*/  IMAD.U32 R9, RZ, RZ, UR6 ;  /* 0x00000006ff097e24 */ /* 0x002fc8000f8e00ff */
[----:B------:R1:W2:Y:S03]  /*155a0*/  SYNCS.PHASECHK.TRANS64.TRYWAIT P1, [R9+URZ+0x28830], R8 ;  /* 0x02883008090075a7 */ /* 0x0002a6000802017f */
[----:B--2---:R-:W-:Y:S05]  /*155b0*/  @!P1 NANOSLEEP.SYNCS 0x989680 ;  /* 0x009896800000995d */ /* 0x004fea0003900000 */
[----:B------:R-:W2:Y:S02]  /*155c0*/  @!P1 SYNCS.PHASECHK.TRANS64 P1, [R9+URZ+0x28830], R8 ;  /* 0x02883008090095a7 */ /* 0x000ea4000802007f */
[----:B--2---:R-:W-:Y:S05]  /*155d0*/  @!P1 BRA `(.L_x_1096) ;  /* 0xfffffffc00ec9947 */ /* 0x004fea000383ffff */
[----:B------:R-:W-:Y:S05]  /*155e0*/  BRA `(.L_x_1093) ;  /* 0xfffffefc00f87947 */ /* 0x000fea000383ffff */
.L_x_1100:
[----:B-1----:R-:W-:-:S04]  /*155f0*/  IMAD.U32 R9, RZ, RZ, UR6 ;  /* 0x00000006ff097e24 */ /* 0x002fc8000f8e00ff */
[----:B------:R1:W2:Y:S03]  /*15600*/  SYNCS.PHASECHK.TRANS64.TRYWAIT P1, [R9+URZ+0x28850], R8 ;  /* 0x02885008090075a7 */ /* 0x0002a6000802017f */
[----:B--2---:R-:W-:Y:S05]  /*15610*/  @!P1 NANOSLEEP.SYNCS 0x989680 ;  /* 0x009896800000995d */ /* 0x004fea0003900000 */
[----:B------:R-:W2:Y:S02]  /*15620*/  @!P1 SYNCS.PHASECHK.TRANS64 P1, [R9+URZ+0x28850], R8 ;  /* 0x02885008090095a7 */ /* 0x000ea4000802007f */
[----:B--2---:R-:W-:Y:S05]  /*15630*/  @!P1 BRA `(.L_x_1100) ;  /* 0xfffffffc00ec9947 */ /* 0x004fea000383ffff */
[----:B------:R-:W-:Y:S05]  /*15640*/  BRA `(.L_x_1097) ;  /* 0xffffff0000cc7947 */ /* 0x000fea000383ffff */
.L_x_1119:
[----:B-1----:R-:W-:-:S04]  /*15650*/  IMAD.U32 R10, RZ, RZ, UR6 ;  /* 0x00000006ff0a7e24 */ /* 0x002fc8000f8e00ff */
[----:B------:R1:W2:Y:S03]  /*15660*/  SYNCS.PHASECHK.TRANS64.TRYWAIT P1, [R10+URZ+0x28830], R9 ;  /* 0x028830090a0075a7 */ /* 0x0002a6000802017f */
[----:B--2---:R-:W-:Y:S05]  /*15670*/  @!P1 NANOSLEEP.SYNCS 0x989680 ;  /* 0x009896800000995d */ /* 0x004fea0003900000 */
[----:B------:R-:W2:Y:S02]  /*15680*/  @!P1 SYNCS.PHASECHK.TRANS64 P1, [R10+URZ+0x28830], R9 ;  /* 0x028830090a0095a7 */ /* 0x000ea4000802007f */
[----:B--2---:R-:W-:Y:S05]  /*15690*/  @!P1 BRA `(.L_x_1119) ;  /* 0xfffffffc00ec9947 */ /* 0x004fea000383ffff */
[----:B------:R-:W-:Y:S05]  /*156a0*/  BRA `(.L_x_1116) ;  /* 0xffffff3800d87947 */ /* 0x000fea000383ffff */
.L_x_1123:
[----:B-1----:R-:W-:-:S04]  /*156b0*/  IMAD.U32 R10, RZ, RZ, UR6 ;  /* 0x00000006ff0a7e24 */ /* 0x002fc8000f8e00ff */
[----:B------:R1:W2:Y:S03]  /*156c0*/  SYNCS.PHASECHK.TRANS64.TRYWAIT P1, [R10+URZ+0x28850], R9 ;  /* 0x028850090a0075a7 */ /* 0x0002a6000802017f */
[----:B--2---:R-:W-:Y:S05]  /*156d0*/  @!P1 NANOSLEEP.SYNCS 0x989680 ;  /* 0x009896800000995d */ /* 0x004fea0003900000 */
[----:B------:R-:W2:Y:S02]  /*156e0*/  @!P1 SYNCS.PHASECHK.TRANS64 P1, [R10+URZ+0x28850], R9 ;  /* 0x028850090a0095a7 */ /* 0x000ea4000802007f */
[----:B--2---:R-:W-:Y:S05]  /*156f0*/  @!P1 BRA `(.L_x_1123) ;  /* 0xfffffffc00ec9947 */ /* 0x004fea000383ffff */
[----:B------:R-:W-:Y:S05]  /*15700*/  BRA `(.L_x_1120) ;  /* 0xffffff3c00ac7947 */ /* 0x000fea000383ffff */
.L_x_1131:
[----:B-1----:R-:W-:-:S04]  /*15710*/  MOV R10, UR6 ;  /* 0x00000006000a7c02 */ /* 0x002fc80008000f00 */
[----:B------:R1:W2:Y:S03]  /*15720*/  SYNCS.PHASECHK.TRANS64.TRYWAIT P1, [R10+URZ+0x28830], R9 ;  /* 0x028830090a0075a7 */ /* 0x0002a6000802017f */
[----:B--2---:R-:W-:Y:S05]  /*15730*/  @!P1 NANOSLEEP.SYNCS 0x989680 ;  /* 0x009896800000995d */ /* 0x004fea0003900000 */
[----:B------:R-:W2:Y:S02]  /*15740*/  @!P1 SYNCS.PHASECHK.TRANS64 P1, [R10+URZ+0x28830], R9 ;  /* 0x028830090a0095a7 */ /* 0x000ea4000802007f */
[----:B--2---:R-:W-:Y:S05]  /*15750*/  @!P1 BRA `(.L_x_1131) ;  /* 0xfffffffc00ec9947 */ /* 0x004fea000383ffff */
[----:B------:R-:W-:Y:S05]  /*15760*/  BRA `(.L_x_1128) ;  /* 0xffffff6000e07947 */ /* 0x000fea000383ffff */
.L_x_1135:
[----:B-1----:R-:W-:-:S04]  /*15770*/  IMAD.U32 R10, RZ, RZ, UR6 ;  /* 0x00000006ff0a7e24 */ /* 0x002fc8000f8e00ff */
[----:B------:R1:W2:Y:S03]  /*15780*/  SYNCS.PHASECHK.TRANS64.TRYWAIT P1, [R10+URZ+0x28850], R9 ;  /* 0x028850090a0075a7 */ /* 0x0002a6000802017f */
[----:B--2---:R-:W-:Y:S05]  /*15790*/  @!P1 NANOSLEEP.SYNCS 0x989680 ;  /* 0x009896800000995d */ /* 0x004fea0003900000 */
[----:B------:R-:W2:Y:S02]  /*157a0*/  @!P1 SYNCS.PHASECHK.TRANS64 P1, [R10+URZ+0x28850], R9 ;  /* 0x028850090a0095a7 */ /* 0x000ea4000802007f */
[----:B--2---:R-:W-:Y:S05]  /*157b0*/  @!P1 BRA `(.L_x_1135) ;  /* 0xfffffffc00ec9947 */ /* 0x004fea000383ffff */
[----:B------:R-:W-:Y:S05]  /*157c0*/  BRA `(.L_x_1132) ;  /* 0xffffff6400a47947 */ /* 0x000fea000383ffff */
.L_x_1150:
[----:B-1----:R-:W-:-:S04]  /*157d0*/  IMAD.U32 R3, RZ, RZ, UR5 ;  /* 0x00000005ff037e24 */ /* 0x002fc8000f8e00ff */
[----:B------:R1:W3:Y:S03]  /*157e0*/  SYNCS.PHASECHK.TRANS64.TRYWAIT P1, [R3+URZ+0x28850], R0 ;  /* 0x02885000030075a7 */ /* 0x0002e6000802017f */
[----:B---3--:R-:W-:Y:S05]  /*157f0*/  @!P1 NANOSLEEP.SYNCS 0x989680 ;  /* 0x009896800000995d */ /* 0x008fea0003900000 */
[----:B------:R-:W3:Y:S02]  /*15800*/  @!P1 SYNCS.PHASECHK.TRANS64 P1, [R3+URZ+0x28850], R0 ;  /* 0x02885000030095a7 */ /* 0x000ee4000802007f */
[----:B---3--:R-:W-:Y:S05]  /*15810*/  @!P1 BRA `(.L_x_1150) ;  /* 0xfffffffc00ec9947 */ /* 0x008fea000383ffff */
[----:B------:R-:W-:Y:S05]  /*15820*/  BRA `(.L_x_1149) ;  /* 0xffffff9800c47947 */ /* 0x000fea000383ffff */
.L_x_1168:
[----:B------:R-:W-:Y:S02]  /*15830*/  IMAD.MOV.U32 R13, RZ, RZ, R17 ;  /* 0x000000ffff0d7224 */ /* 0x000fe400078e0011 */
[----:B------:R-:W-:Y:S02]  /*15840*/  IMAD.MOV.U32 R12, RZ, RZ, RZ ;  /* 0x000000ffff0c7224 */ /* 0x000fe400078e00ff */
[----:B------:R-:W-:Y:S02]  /*15850*/  IMAD.MOV.U32 R11, RZ, RZ, 0x1f ;  /* 0x0000001fff0b7424 */ /* 0x000fe400078e00ff */
[----:B------:R-:W-:-:S07]  /*15860*/  IMAD.MOV.U32 R15, RZ, RZ, -0x1 ;  /* 0xffffffffff0f7424 */ /* 0x000fce00078e00ff */
[----:B-----5:R-:W-:Y:S05]  /*15870*/  WARPSYNC.COLLECTIVE R15, `(.L_x_1209) ;  /* 0x000000000f087348 */ /* 0x020fea0003c00000 */
[----:B------:R0:W1:Y:S02]  /*15880*/  SHFL.IDX P6, R14, R13, R12, R11 ;  /* 0x0000000c0d0e7389 */ /* 0x00006400000c000b */
[----:B01---5:R-:W-:Y:S01]  /*15890*/  ENDCOLLECTIVE ;  /* 0x000000000000791b */ /* 0x023fe20003800000 */
.L_x_1209:
[----:B------:R-:W-:Y:S05]  /*158a0*/  BRA `(.L_x_1210) ;  /* 0xffffffcc00807947 */ /* 0x000fea000383ffff */
.L_x_1170:
[----:B0-----:R-:W-:-:S04]  /*158b0*/  IMAD.U32 R10, RZ, RZ, UR46 ;  /* 0x0000002eff0a7e24 */ /* 0x001fc8000f8e00ff */
[----:B------:R0:W1:Y:S03]  /*158c0*/  SYNCS.PHASECHK.TRANS64.TRYWAIT P0, [R10+URZ+0x28840], R9 ;  /* 0x028840090a0075a7 */ /* 0x000066000800017f */
[----:B-1----:R-:W-:Y:S05]  /*158d0*/  @!P0 NANOSLEEP.SYNCS 0x989680 ;  /* 0x009896800000895d */ /* 0x002fea0003900000 */
[----:B------:R-:W1:Y:S02]  /*158e0*/  @!P0 SYNCS.PHASECHK.TRANS64 P0, [R10+URZ+0x28840], R9 ;  /* 0x028840090a0085a7 */ /* 0x000e64000800007f */
[----:B-1----:R-:W-:Y:S05]  /*158f0*/  @!P0 BRA `(.L_x_1170) ;  /* 0xfffffffc00ec8947 */ /* 0x002fea000383ffff */
[----:B------:R-:W-:Y:S05]  /*15900*/  BRA `(.L_x_1211) ;  /* 0xffffffcc00fc7947 */ /* 0x000fea000383ffff */
.L_x_1171:
        /* <DEDUP_REMOVED lines=8> */
.L_x_1213:
[----:B------:R-:W-:Y:S05]  /*15990*/  BSYNC B0 ;  /* 0x0000000000007941 */ /* 0x000fea0003800000 */
.L_x_1212:
[----:B------:R-:W-:Y:S01]  /*159a0*/  IMAD.MOV.U32 R13, RZ, RZ, R0 ;  /* 0x000000ffff0d7224 */ /* 0x000fe200078e0000 */
[----:B------:R-:W-:Y:S01]  /*159b0*/  @P0 LEA R9, R19, UR46, 0x1 ;  /* 0x0000002e13090c11 */ /* 0x000fe2000f8e08ff */
[----:B------:R-:W-:Y:S02]  /*159c0*/  IMAD.MOV.U32 R12, RZ, RZ, RZ ;  /* 0x000000ffff0c7224 */ /* 0x000fe400078e00ff */
[----:B------:R-:W-:Y:S02]  /*159d0*/  IMAD.MOV.U32 R11, RZ, RZ, 0x181f ;  /* 0x0000181fff0b7424 */ /* 0x000fe400078e00ff */
[----:B------:R-:W-:Y:S02]  /*159e0*/  IMAD.MOV.U32 R15, RZ, RZ, -0x1 ;  /* 0xffffffffff0f7424 */ /* 0x000fe400078e00ff */
[----:B------:R-:W-:-:S07]  /*159f0*/  IMAD.MOV.U32 R5, RZ, RZ, R14 ;  /* 0x000000ffff057224 */ /* 0x000fce00078e000e */
[----:B------:R-:W-:Y:S05]  /*15a00*/  WARPSYNC.COLLECTIVE R15, `(.L_x_1214) ;  /* 0x000000000f087348 */ /* 0x000fea0003c00000 */
[----:B------:R0:W1:Y:S02]  /*15a10*/  SHFL.IDX P6, R14, R13, R12, R11 ;  /* 0x0000000c0d0e7389 */ /* 0x00006400000c000b */
[----:B01----:R-:W-:Y:S01]  /*15a20*/  ENDCOLLECTIVE ;  /* 0x000000000000791b */ /* 0x003fe20003800000 */
.L_x_1214:
[----:B------:R-:W-:Y:S02]  /*15a30*/  IMAD.MOV.U32 R13, RZ, RZ, R3 ;  /* 0x000000ffff0d7224 */ /* 0x000fe400078e0003 */
[----:B------:R-:W-:Y:S02]  /*15a40*/  IMAD.MOV.U32 R12, RZ, RZ, 0x1 ;  /* 0x00000001ff0c7424 */ /* 0x000fe400078e00ff */
[----:B------:R-:W-:-:S07]  /*15a50*/  IMAD.MOV.U32 R4, RZ, RZ, R14 ;  /* 0x000000ffff047224 */ /* 0x000fce00078e000e */
[----:B------:R-:W-:Y:S05]  /*15a60*/  WARPSYNC.COLLECTIVE R15, `(.L_x_1215) ;  /* 0x000000000f087348 */ /* 0x000fea0003c00000 */
[----:B------:R0:W1:Y:S02]  /*15a70*/  SHFL.IDX P6, R14, R13, R12, R11 ;  /* 0x0000000c0d0e7389 */ /* 0x00006400000c000b */
[----:B01----:R-:W-:Y:S01]  /*15a80*/  ENDCOLLECTIVE ;  /* 0x000000000000791b */ /* 0x003fe20003800000 */
.L_x_1215:
        /* <DEDUP_REMOVED lines=12> */
.L_x_1216:
[----:B------:R-:W-:Y:S01]  /*15b50*/  @P0 LEA R37, R19, UR46, 0x1 ;  /* 0x0000002e13250c11 */ /* 0x000fe2000f8e08ff */
[----:B------:R-:W-:Y:S02]  /*15b60*/  IMAD.MOV.U32 R5, RZ, RZ, R8 ;  /* 0x000000ffff057224 */ /* 0x000fe400078e0008 */
[----:B------:R-:W-:Y:S02]  /*15b70*/  IMAD.MOV.U32 R13, RZ, RZ, R3 ;  /* 0x000000ffff0d7224 */ /* 0x000fe400078e0003 */
[----:B------:R-:W-:Y:S02]  /*15b80*/  IMAD.MOV.U32 R12, RZ, RZ, 0x2 ;  /* 0x00000002ff0c7424 */ /* 0x000fe400078e00ff */
[----:B------:R-:W-:-:S07]  /*15b90*/  IMAD.MOV.U32 R4, RZ, RZ, R14 ;  /* 0x000000ffff047224 */ /* 0x000fce00078e000e */
[----:B------:R-:W-:Y:S05]  /*15ba0*/  WARPSYNC.COLLECTIVE R15, `(.L_x_1217) ;  /* 0x000000000f087348 */ /* 0x000fea0003c00000 */
[----:B------:R0:W1:Y:S02]  /*15bb0*/  SHFL.IDX P6, R14, R13, R12, R11 ;  /* 0x0000000c0d0e7389 */ /* 0x00006400000c000b */
[----:B01----:R-:W-:Y:S01]  /*15bc0*/  ENDCOLLECTIVE ;  /* 0x000000000000791b */ /* 0x003fe20003800000 */
.L_x_1217:
        /* <DEDUP_REMOVED lines=9> */
[----:B0-----:R-:W-:Y:S05]  /*15c60*/  WARPSYNC.COLLECTIVE R15, `(.L_x_1218) ;  /* 0x000000000f087348 */ /* 0x001fea0003c00000 */
[----:B------:R1:W2:Y:S02]  /*15c70*/  SHFL.IDX P6, R14, R13, R12, R11 ;  /* 0x0000000c0d0e7389 */ /* 0x0002a400000c000b */
[----:B012---:R-:W-:Y:S01]  /*15c80*/  ENDCOLLECTIVE ;  /* 0x000000000000791b */ /* 0x007fe20003800000 */
.L_x_1218:
[----:B------:R-:W-:Y:S01]  /*15c90*/  MOV R5, R10 ;  /* 0x0000000a00057202 */ /* 0x000fe20000000f00 */
[----:B------:R-:W-:Y:S02]  /*15ca0*/  IMAD.MOV.U32 R13, RZ, RZ, R3 ;  /* 0x000000ffff0d7224 */ /* 0x000fe400078e0003 */
[----:B------:R-:W-:Y:S02]  /*15cb0*/  IMAD.MOV.U32 R12, RZ, RZ, 0x3 ;  /* 0x00000003ff0c7424 */ /* 0x000fe400078e00ff */
[----:B------:R-:W-:-:S07]  /*15cc0*/  IMAD.MOV.U32 R35, RZ, RZ, R14 ;  /* 0x000000ffff237224 */ /* 0x000fce00078e000e */
[----:B------:R-:W-:Y:S05]  /*15cd0*/  WARPSYNC.COLLECTIVE R15, `(.L_x_1219) ;  /* 0x000000000f087348 */ /* 0x000fea0003c00000 */
[----:B------:R0:W1:Y:S02]  /*15ce0*/  SHFL.IDX P6, R14, R13, R12, R11 ;  /* 0x0000000c0d0e7389 */ /* 0x00006400000c000b */
[----:B01----:R-:W-:Y:S01]  /*15cf0*/  ENDCOLLECTIVE ;  /* 0x000000000000791b */ /* 0x003fe20003800000 */
.L_x_1219:
        /* <DEDUP_REMOVED lines=14> */
.L_x_1220:
[----:B------:R-:W-:Y:S01]  /*15de0*/  IMAD.MOV.U32 R5, RZ, RZ, R7 ;  /* 0x000000ffff057224 */ /* 0x000fe200078e0007 */
[----:B------:R-:W-:Y:S01]  /*15df0*/  @P0 LEA R7, R19, UR46, 0x1 ;  /* 0x0000002e13070c11 */ /* 0x000fe2000f8e08ff */
[----:B------:R-:W-:Y:S02]  /*15e00*/  IMAD.MOV.U32 R13, RZ, RZ, R3 ;  /* 0x000000ffff0d7224 */ /* 0x000fe400078e0003 */
[----:B------:R-:W-:Y:S02]  /*15e10*/  IMAD.MOV.U32 R12, RZ, RZ, 0x4 ;  /* 0x00000004ff0c7424 */ /* 0x000fe400078e00ff */
[----:B------:R-:W-:-:S07]  /*15e20*/  IMAD.MOV.U32 R36, RZ, RZ, R14 ;  /* 0x000000ffff247224 */ /* 0x000fce00078e000e */
[----:B------:R-:W-:Y:S05]  /*15e30*/  WARPSYNC.COLLECTIVE R15, `(.L_x_1221) ;  /* 0x000000000f087348 */ /* 0x000fea0003c00000 */
[----:B------:R0:W1:Y:S02]  /*15e40*/  SHFL.IDX P6, R14, R13, R12, R11 ;  /* 0x0000000c0d0e7389 */ /* 0x00006400000c000b */
[----:B01----:R-:W-:Y:S01]  /*15e50*/  ENDCOLLECTIVE ;  /* 0x000000000000791b */ /* 0x003fe20003800000 */
.L_x_1221:
[----:B------:R-:W-:-:S04]  /*15e60*/  IMAD.MOV.U32 R4, RZ, RZ, R36 ;  /* 0x000000ffff047224 */ /* 0x000fc800078e0024 */
[----:B------:R-:W-:-:S05]  /*15e70*/  @P0 IMAD.WIDE.U32 R4, R26, 0x2, R4 ;  /* 0x000000021a040825 */ /* 0x000fca00078e0004 */
        /* <DEDUP_REMOVED lines=11> */
.L_x_1222:
        /* <DEDUP_REMOVED lines=8> */
.L_x_1223:
        /* <DEDUP_REMOVED lines=12> */
.L_x_1224:
        /* <DEDUP_REMOVED lines=8> */
.L_x_1225:
        /* <DEDUP_REMOVED lines=13> */
.L_x_1226:
        /* <DEDUP_REMOVED lines=8> */
.L_x_1227:
        /* <DEDUP_REMOVED lines=8> */
[----:B------:R-:W-:-:S07]  /*162c0*/  MOV R3, R14 ;  /* 0x0000000e00037202 */ /* 0x000fce0000000f00 */
[----:B0-----:R-:W-:Y:S05]  /*162d0*/  WARPSYNC.COLLECTIVE R15, `(.L_x_1228) ;  /* 0x000000000f087348 */ /* 0x001fea0003c00000 */
[----:B------:R1:W2:Y:S02]  /*162e0*/  SHFL.IDX P6, R14, R13, R12, R11 ;  /* 0x0000000c0d0e7389 */ /* 0x0002a400000c000b */
[----:B012---:R-:W-:Y:S01]  /*162f0*/  ENDCOLLECTIVE ;  /* 0x000000000000791b */ /* 0x007fe20003800000 */
.L_x_1228:
[----:B------:R-:W-:Y:S05]  /*16300*/  BRA `(.L_x_1229) ;  /* 0xffffffc800f87947 */ /* 0x000fea000383ffff */
.L_x_1174:
[----:B------:R-:W-:Y:S01]  /*16310*/  IMAD.MOV.U32 R13, RZ, RZ, R7 ;  /* 0x000000ffff0d7224 */ /* 0x000fe200078e0007 */
[----:B------:R-:W-:Y:S01]  /*16320*/  IADD3 R3, R28, UR41, RZ ;  /* 0x000000291c037c10 */ /* 0x000fe2000fffe0ff */
[----:B------:R-:W-:Y:S02]  /*16330*/  IMAD.MOV.U32 R12, RZ, RZ, RZ ;  /* 0x000000ffff0c7224 */ /* 0x000fe400078e00ff */
[----:B------:R-:W-:Y:S02]  /*16340*/  IMAD.MOV.U32 R11, RZ, RZ, 0x181f ;  /* 0x0000181fff0b7424 */ /* 0x000fe400078e00ff */
[----:B------:R-:W-:Y:S02]  /*16350*/  IMAD.MOV.U32 R15, RZ, RZ, -0x1 ;  /* 0xffffffffff0f7424 */ /* 0x000fe400078e00ff */
[----:B------:R-:W-:-:S07]  /*16360*/  VIADD R9, R3, 0x10 ;  /* 0x0000001003097836 */ /* 0x000fce0000000000 */
[----:B------:R-:W-:Y:S05]  /*16370*/  WARPSYNC.COLLECTIVE R15, `(.L_x_1230) ;  /* 0x000000000f087348 */ /* 0x000fea0003c00000 */
[----:B------:R0:W1:Y:S02]  /*16380*/  SHFL.IDX P6, R14, R13, R12, R11 ;  /* 0x0000000c0d0e7389 */ /* 0x00006400000c000b */
[----:B01----:R-:W-:Y:S01]  /*16390*/  ENDCOLLECTIVE ;  /* 0x000000000000791b */ /* 0x003fe20003800000 */
.L_x_1230:
[----:B------:R-:W-:Y:S02]  /*163a0*/  IMAD.MOV.U32 R13, RZ, RZ, R6 ;  /* 0x000000ffff0d7224 */ /* 0x000fe400078e0006 */
[----:B------:R-:W-:-:S07]  /*163b0*/  IMAD.MOV.U32 R5, RZ, RZ, R14 ;  /* 0x000000ffff057224 */ /* 0x000fce00078e000e */
[----:B------:R-:W-:Y:S05]  /*163c0*/  WARPSYNC.COLLECTIVE R15, `(.L_x_1231) ;  /* 0x000000000f087348 */ /* 0x000fea0003c00000 */
[----:B------:R0:W1:Y:S02]  /*163d0*/  SHFL.IDX P6, R14, R13, R12, R11 ;  /* 0x0000000c0d0e7389 */ /* 0x00006400000c000b */
[----:B01----:R-:W-:Y:S01]  /*163e0*/  ENDCOLLECTIVE ;  /* 0x000000000000791b */ /* 0x003fe20003800000 */
.L_x_1231:
        /* <DEDUP_REMOVED lines=10> */
.L_x_1232:
        /* <DEDUP_REMOVED lines=9> */
[----:B0-----:R-:W-:-:S07]  /*16520*/  @!P2 LEA R35, R19, UR46, 0x1 ;  /* 0x0000002e1323ac11 */ /* 0x001fce000f8e08ff */
[----:B------:R-:W-:Y:S05]  /*16530*/  WARPSYNC.COLLECTIVE R15, `(.L_x_1233) ;  /* 0x000000000f087348 */ /* 0x000fea0003c00000 */
[----:B------:R0:W1:Y:S02]  /*16540*/  SHFL.IDX P6, R14, R13, R12, R11 ;  /* 0x0000000c0d0e7389 */ /* 0x00006400000c000b */
[----:B01----:R-:W-:Y:S01]  /*16550*/  ENDCOLLECTIVE ;  /* 0x000000000000791b */ /* 0x003fe20003800000 */
.L_x_1233:
[----:B------:R-:W-:Y:S01]  /*16560*/  IMAD.MOV.U32 R5, RZ, RZ, R8 ;  /* 0x000000ffff057224 */ /* 0x000fe200078e0008 */
[----:B------:R-:W-:Y:S01]  /*16570*/  MOV R13, R7 ;  /* 0x00000007000d7202 */ /* 0x000fe20000000f00 */
[----:B------:R-:W-:Y:S02]  /*16580*/  IMAD.MOV.U32 R12, RZ, RZ, 0x2 ;  /* 0x00000002ff0c7424 */ /* 0x000fe400078e00ff */
[----:B------:R-:W-:-:S07]  /*16590*/  IMAD.MOV.U32 R4, RZ, RZ, R14 ;  /* 0x000000ffff047224 */ /* 0x000fce00078e000e */
[----:B------:R-:W-:Y:S05]  /*165a0*/  WARPSYNC.COLLECTIVE R15, `(.L_x_1234) ;  /* 0x000000000f087348 */ /* 0x000fea0003c00000 */
[----:B------:R0:W1:Y:S02]  /*165b0*/  SHFL.IDX P6, R14, R13, R12, R11 ;  /* 0x0000000c0d0e7389 */ /* 0x00006400000c000b */
[----:B01----:R-:W-:Y:S01]  /*165c0*/  ENDCOLLECTIVE ;  /* 0x000000000000791b */ /* 0x003fe20003800000 */
.L_x_1234:
        /* <DEDUP_REMOVED lines=15> */
.L_x_1235:
[----:B------:R-:W-:Y:S02]  /*166c0*/  IMAD.MOV.U32 R13, RZ, RZ, R7 ;  /* 0x000000ffff0d7224 */ /* 0x000fe400078e0007 */
[----:B------:R-:W-:Y:S02]  /*166d0*/  IMAD.MOV.U32 R12, RZ, RZ, 0x3 ;  /* 0x00000003ff0c7424 */ /* 0x000fe400078e00ff */
[----:B------:R-:W-:-:S07]  /*166e0*/  IMAD.MOV.U32 R4, RZ, RZ, R14 ;  /* 0x000000ffff047224 */ /* 0x000fce00078e000e */
[----:B------:R-:W-:Y:S05]  /*166f0*/  WARPSYNC.COLLECTIVE R15, `(.L_x_1236) ;  /* 0x000000000f087348 */ /* 0x000fea0003c00000 */
[----:B------:R0:W1:Y:S02]  /*16700*/  SHFL.IDX P6, R14, R13, R12, R11 ;  /* 0x0000000c0d0e7389 */ /* 0x00006400000c000b */
[----:B01----:R-:W-:Y:S01]  /*16710*/  ENDCOLLECTIVE ;  /* 0x000000000000791b */ /* 0x003fe20003800000 */
.L_x_1236:
        /* <DEDUP_REMOVED lines=13> */
.L_x_1237:
[----:B------:R-:W-:Y:S02]  /*167f0*/  IMAD.MOV.U32 R5, RZ, RZ, R10 ;  /* 0x000000ffff057224 */ /* 0x000fe400078e000a */
[----:B------:R-:W-:Y:S02]  /*16800*/  IMAD.MOV.U32 R13, RZ, RZ, R7 ;  /* 0x000000ffff0d7224 */ /* 0x000fe400078e0007 */
[----:B------:R-:W-:Y:S02]  /*16810*/  IMAD.MOV.U32 R12, RZ, RZ, 0x4 ;  /* 0x00000004ff0c7424 */ /* 0x000fe400078e00ff */
[----:B------:R-:W-:-:S07]  /*16820*/  IMAD.MOV.U32 R4, RZ, RZ, R14 ;  /* 0x000000ffff047224 */ /* 0x000fce00078e000e */
[----:B------:R-:W-:Y:S05]  /*16830*/  WARPSYNC.COLLECTIVE R15, `(.L_x_1238) ;  /* 0x000000000f087348 */ /* 0x000fea0003c00000 */
[----:B------:R0:W1:Y:S02]  /*16840*/  SHFL.IDX P6, R14, R13, R12, R11 ;  /* 0x0000000c0d0e7389 */ /* 0x00006400000c000b */
[----:B01----:R-:W-:Y:S01]  /*16850*/  ENDCOLLECTIVE ;  /* 0x000000000000791b */ /* 0x003fe20003800000 */
.L_x_1238:
        /* <DEDUP_REMOVED lines=8> */
[----:B------:R-:W-:Y:S01]  /*168e0*/  IMAD.MOV.U32 R13, RZ, RZ, R6 ;  /* 0x000000ffff0d7224 */ /* 0x000fe200078e0006 */
[----:B0-----:R-:W-:Y:S01]  /*168f0*/  IADD3 R9, R3, 0x50, RZ ;  /* 0x0000005003097810 */ /* 0x001fe20007ffe0ff */
[----:B------:R-:W-:-:S10]  /*16900*/  IMAD.MOV.U32 R5, RZ, RZ, R14 ;  /* 0x000000ffff057224 */ /* 0x000fd400078e000e */
[----:B------:R-:W-:-:S07]  /*16910*/  @!P2 LEA R21, R19, UR46, 0x1 ;  /* 0x0000002e1315ac11 */ /* 0x000fce000f8e08ff */
[----:B------:R-:W-:Y:S05]  /*16920*/  WARPSYNC.COLLECTIVE R15, `(.L_x_1239) ;  /* 0x000000000f087348 */ /* 0x000fea0003c00000 */
[----:B------:R0:W1:Y:S02]  /*16930*/  SHFL.IDX P6, R14, R13, R12, R11 ;  /* 0x0000000c0d0e7389 */ /* 0x00006400000c000b */
[----:B01----:R-:W-:Y:S01]  /*16940*/  ENDCOLLECTIVE ;  /* 0x000000000000791b */ /* 0x003fe20003800000 */
.L_x_1239:
[----:B------:R-:W-:Y:S02]  /*16950*/  IMAD.MOV.U32 R13, RZ, RZ, R7 ;  /* 0x000000ffff0d7224 */ /* 0x000fe400078e0007 */
[----:B------:R-:W-:Y:S02]  /*16960*/  IMAD.MOV.U32 R12, RZ, RZ, 0x5 ;  /* 0x00000005ff0c7424 */ /* 0x000fe400078e00ff */
[----:B------:R-:W-:-:S07]  /*16970*/  IMAD.MOV.U32 R4, RZ, RZ, R14 ;  /* 0x000000ffff047224 */ /* 0x000fce00078e000e */
[----:B------:R-:W-:Y:S05]  /*16980*/  WARPSYNC.COLLECTIVE R15, `(.L_x_1240) ;  /* 0x000000000f087348 */ /* 0x000fea0003c00000 */
[----:B------:R0:W1:Y:S02]  /*16990*/  SHFL.IDX P6, R14, R13, R12, R11 ;  /* 0x0000000c0d0e7389 */ /* 0x00006400000c000b */
[----:B01----:R-:W-:Y:S01]  /*169a0*/  ENDCOLLECTIVE ;  /* 0x000000000000791b */ /* 0x003fe20003800000 */
.L_x_1240:
        /* <DEDUP_REMOVED lines=13> */
.L_x_1241:
[----:B------:R-:W-:Y:S02]  /*16a80*/  IMAD.MOV.U32 R5, RZ, RZ, R10 ;  /* 0x000000ffff057224 */ /* 0x000fe400078e000a */
[----:B------:R-:W-:Y:S01]  /*16a90*/  IMAD.MOV.U32 R13, RZ, RZ, R7 ;  /* 0x000000ffff0d7224 */ /* 0x000fe200078e0007 */
[----:B------:R-:W-:Y:S01]  /*16aa0*/  MOV R12, 0x6 ;  /* 0x00000006000c7802 */ /* 0x000fe20000000f00 */
[----:B------:R-:W-:-:S07]  /*16ab0*/  IMAD.MOV.U32 R4, RZ, RZ, R14 ;  /* 0x000000ffff047224 */ /* 0x000fce00078e000e */
[----:B------:R-:W-:Y:S05]  /*16ac0*/  WARPSYNC.COLLECTIVE R15, `(.L_x_1242) ;  /* 0x000000000f087348 */ /* 0x000fea0003c00000 */
[----:B------:R0:W1:Y:S02]  /*16ad0*/  SHFL.IDX P6, R14, R13, R12, R11 ;  /* 0x0000000c0d0e7389 */ /* 0x00006400000c000b */
[----:B01----:R-:W-:Y:S01]  /*16ae0*/  ENDCOLLECTIVE ;  /* 0x000000000000791b */ /* 0x003fe20003800000 */
.L_x_1242:
[----:B------:R-:W-:-:S04]  /*16af0*/  @!P2 IMAD.WIDE.U32 R8, R26, 0x2, R4 ;  /* 0x000000021a08a825 */ /* 0x000fc800078e0004 */
[----:B------:R-:W-:Y:S01]  /*16b00*/  VIADD R5, R3, 0x60 ;  /* 0x0000006003057836 */ /* 0x000fe20000000000 */
        /* <DEDUP_REMOVED lines=12> */
.L_x_1243:
[----:B------:R-:W-:Y:S02]  /*16bd0*/  IMAD.MOV.U32 R13, RZ, RZ, R7 ;  /* 0x000000ffff0d7224 */ /* 0x000fe400078e0007 */
[----:B------:R-:W-:Y:S02]  /*16be0*/  IMAD.MOV.U32 R12, RZ, RZ, 0x7 ;  /* 0x00000007ff0c7424 */ /* 0x000fe400078e00ff */
[----:B------:R-:W-:-:S07]  /*16bf0*/  IMAD.MOV.U32 R4, RZ, RZ, R14 ;  /* 0x000000ffff047224 */ /* 0x000fce00078e000e */
[----:B------:R-:W-:Y:S05]  /*16c00*/  WARPSYNC.COLLECTIVE R15, `(.L_x_1244) ;  /* 0x000000000f087348 */ /* 0x000fea0003c00000 */
[----:B------:R0:W1:Y:S02]  /*16c10*/  SHFL.IDX P6, R14, R13, R12, R11 ;  /* 0x0000000c0d0e7389 */ /* 0x00006400000c000b */
[----:B01----:R-:W-:Y:S01]  /*16c20*/  ENDCOLLECTIVE ;  /* 0x000000000000791b */ /* 0x003fe20003800000 */
.L_x_1244:
[----:B------:R-:W-:-:S05]  /*16c30*/  @!P2 IMAD.WIDE.U32 R4, R26, 0x2, R4 ;  /* 0x000000021a04a825 */ /* 0x000fca00078e0004 */
        /* <DEDUP_REMOVED lines=10> */
.L_x_1245:
[----:B------:R-:W-:Y:S05]  /*16ce0*/  BRA `(.L_x_1246) ;  /* 0xffffffc800e87947 */ /* 0x000fea000383ffff */
.L_x_1177:
[----:B0-----:R-:W-:-:S04]  /*16cf0*/  IMAD.U32 R3, RZ, RZ, UR46 ;  /* 0x0000002eff037e24 */ /* 0x001fc8000f8e00ff */
[----:B------:R0:W1:Y:S03]  /*16d00*/  SYNCS.PHASECHK.TRANS64.TRYWAIT P0, [R3+URZ+0x28820], R0 ;  /* 0x02882000030075a7 */ /* 0x000066000800017f */
[----:B-1----:R-:W-:Y:S05]  /*16d10*/  @!P0 NANOSLEEP.SYNCS 0x989680 ;  /* 0x009896800000895d */ /* 0x002fea0003900000 */
[----:B------:R-:W1:Y:S02]  /*16d20*/  @!P0 SYNCS.PHASECHK.TRANS64 P0, [R3+URZ+0x28820], R0 ;  /* 0x02882000030085a7 */ /* 0x000e64000800007f */
[----:B-1----:R-:W-:Y:S05]  /*16d30*/  @!P0 BRA `(.L_x_1177) ;  /* 0xfffffffc00ec8947 */ /* 0x002fea000383ffff */
[----:B------:R-:W-:Y:S05]  /*16d40*/  BRA `(.L_x_1247) ;  /* 0xffffffcc00347947 */ /* 0x000fea000383ffff */
.L_x_1181:
[----:B0-----:R0:W1:Y:S02]  /*16d50*/  SYNCS.PHASECHK.TRANS64.TRYWAIT P0, [R34+URZ+0x28840], R3 ;  /* 0x02884003220075a7 */ /* 0x001064000800017f */
[----:B-1----:R-:W-:Y:S05]  /*16d60*/  @!P0 NANOSLEEP.SYNCS 0x989680 ;  /* 0x009896800000895d */ /* 0x002fea0003900000 */
[----:B------:R-:W1:Y:S02]  /*16d70*/  @!P0 SYNCS.PHASECHK.TRANS64 P0, [R34+URZ+0x28840], R3 ;  /* 0x02884003220085a7 */ /* 0x000e64000800007f */
[----:B-1----:R-:W-:Y:S05]  /*16d80*/  @!P0 BRA `(.L_x_1181) ;  /* 0xfffffffc00f08947 */ /* 0x002fea000383ffff */
[----:B------:R-:W-:Y:S05]  /*16d90*/  BRA `(.L_x_1248) ;  /* 0xffffffcc00f87947 */ /* 0x000fea000383ffff */
.L_x_1182:
[----:B------:R-:W-:Y:S01]  /*16da0*/  BSSY B1, `(.L_x_1249) ;  /* 0x0000008000017945 */ /* 0x000fe20003800000 */
[----:B------:R-:W-:Y:S01]  /*16db0*/  MOV R13, R5 ;  /* 0x00000005000d7202 */ /* 0x000fe20000000f00 */
[----:B------:R-:W-:Y:S02]  /*16dc0*/  IMAD.MOV.U32 R12, RZ, RZ, RZ ;  /* 0x000000ffff0c7224 */ /* 0x000fe400078e00ff */
[----:B------:R-:W-:Y:S02]  /*16dd0*/  IMAD.MOV.U32 R11, RZ, RZ, 0x181f ;  /* 0x0000181fff0b7424 */ /* 0x000fe400078e00ff */
[----:B------:R-:W-:-:S07]  /*16de0*/  IMAD.MOV.U32 R15, RZ, RZ, -0x1 ;  /* 0xffffffffff0f7424 */ /* 0x000fce00078e00ff */
[----:B------:R-:W-:Y:S05]  /*16df0*/  WARPSYNC.COLLECTIVE R15, `(.L_x_1250) ;  /* 0x000000000f087348 */ /* 0x000fea0003c00000 */
[----:B------:R0:W1:Y:S02]  /*16e00*/  SHFL.IDX P6, R14, R13, R12, R11 ;  /* 0x0000000c0d0e7389 */ /* 0x00006400000c000b */
[----:B01----:R-:W-:Y:S01]  /*16e10*/  ENDCOLLECTIVE ;  /* 0x000000000000791b */ /* 0x003fe20003800000 */
.L_x_1250:
[----:B------:R-:W-:Y:S05]  /*16e20*/  BSYNC B1 ;  /* 0x0000000000017941 */ /* 0x000fea0003800000 */
.L_x_1249:
[----:B------:R-:W-:Y:S01]  /*16e30*/  IMAD.MOV.U32 R13, RZ, RZ, R6 ;  /* 0x000000ffff0d7224 */ /* 0x000fe200078e0006 */
[----:B------:R-:W-:Y:S01]  /*16e40*/  SHF.L.U32 R3, R26, 0x1, RZ ;  /* 0x000000011a037819 */ /* 0x000fe200000006ff */
[----:B------:R-:W-:Y:S01]  /*16e50*/  IMAD.MOV.U32 R12, RZ, RZ, RZ ;  /* 0x000000ffff0c7224 */ /* 0x000fe200078e00ff */
[----:B------:R-:W-:Y:S01]  /*16e60*/  LEA R4, R4, UR46, 0x1 ;  /* 0x0000002e04047c11 */ /* 0x000fe2000f8e08ff */
[----:B------:R-:W-:Y:S02]  /*16e70*/  IMAD.MOV.U32 R11, RZ, RZ, 0x181f ;  /* 0x0000181fff0b7424 */ /* 0x000fe400078e00ff */
[----:B------:R-:W-:Y:S02]  /*16e80*/  IMAD.MOV.U32 R15, RZ, RZ, -0x1 ;  /* 0xffffffffff0f7424 */ /* 0x000fe400078e00ff */
[----:B------:R-:W-:-:S07]  /*16e90*/  IMAD.MOV.U32 R0, RZ, RZ, R14 ;  /* 0x000000ffff007224 */ /* 0x000fce00078e000e */
[----:B------:R-:W-:Y:S05]  /*16ea0*/  WARPSYNC.COLLECTIVE R15, `(.L_x_1251) ;  /* 0x000000000f087348 */ /* 0x000fea0003c00000 */
[----:B------:R0:W1:Y:S02]  /*16eb0*/  SHFL.IDX P6, R14, R13, R12, R11 ;  /* 0x0000000c0d0e7389 */ /* 0x00006400000c000b */
[----:B01----:R-:W-:Y:S01]  /*16ec0*/  ENDCOLLECTIVE ;  /* 0x000000000000791b */ /* 0x003fe20003800000 */
.L_x_1251:
[----:B------:R-:W-:Y:S02]  /*16ed0*/  IMAD.MOV.U32 R13, RZ, RZ, R5 ;  /* 0x000000ffff0d7224 */ /* 0x000fe400078e0005 */
        /* <DEDUP_REMOVED lines=12> */
.L_x_1252:
[----:B------:R-:W-:Y:S02]  /*16fa0*/  IMAD.MOV.U32 R13, RZ, RZ, R6 ;  /* 0x000000ffff0d7224 */ /* 0x000fe400078e0006 */
[----:B------:R-:W-:-:S07]  /*16fb0*/  IMAD.MOV.U32 R0, RZ, RZ, R14 ;  /* 0x000000ffff007224 */ /* 0x000fce00078e000e */
[----:B------:R-:W-:Y:S05]  /*16fc0*/  WARPSYNC.COLLECTIVE R15, `(.L_x_1253) ;  /* 0x000000000f087348 */ /* 0x000fea0003c00000 */
[----:B------:R0:W1:Y:S02]  /*16fd0*/  SHFL.IDX P6, R14, R13, R12, R11 ;  /* 0x0000000c0d0e7389 */ /* 0x00006400000c000b */
[----:B01----:R-:W-:Y:S01]  /*16fe0*/  ENDCOLLECTIVE ;  /* 0x000000000000791b */ /* 0x003fe20003800000 */
.L_x_1253:
[----:B------:R-:W-:Y:S01]  /*16ff0*/  MOV R13, R5 ;  /* 0x00000005000d7202 */ /* 0x000fe20000000f00 */
[----:B------:R-:W-:Y:S02]  /*17000*/  IMAD.MOV.U32 R12, RZ, RZ, 0x2 ;  /* 0x00000002ff0c7424 */ /* 0x000fe400078e00ff */
[----:B------:R-:W-:-:S05]  /*17010*/  IMAD.MOV.U32 R37, RZ, RZ, R14 ;  /* 0x000000ffff257224 */ /* 0x000fca00078e000e */
        /* <DEDUP_REMOVED lines=11> */
.L_x_1254:
[----:B------:R-:W-:Y:S02]  /*170d0*/  IMAD.MOV.U32 R13, RZ, RZ, R6 ;  /* 0x000000ffff0d7224 */ /* 0x000fe400078e0006 */
[----:B------:R-:W-:-:S07]  /*170e0*/  IMAD.MOV.U32 R7, RZ, RZ, R14 ;  /* 0x000000ffff077224 */ /* 0x000fce00078e000e */
[----:B------:R-:W-:Y:S05]  /*170f0*/  WARPSYNC.COLLECTIVE R15, `(.L_x_1255) ;  /* 0x000000000f087348 */ /* 0x000fea0003c00000 */
[----:B------:R0:W1:Y:S02]  /*17100*/  SHFL.IDX P6, R14, R13, R12, R11 ;  /* 0x0000000c0d0e7389 */ /* 0x00006400000c000b */
[----:B01----:R-:W-:Y:S01]  /*17110*/  ENDCOLLECTIVE ;  /* 0x000000000000791b */ /* 0x003fe20003800000 */
.L_x_1255:
        /* <DEDUP_REMOVED lines=13> */
.L_x_1256:
[----:B------:R-:W-:Y:S01]  /*171f0*/  IMAD.MOV.U32 R13, RZ, RZ, R6 ;  /* 0x000000ffff0d7224 */ /* 0x000fe200078e0006 */
[----:B------:R-:W-:-:S07]  /*17200*/  MOV R0, R14 ;  /* 0x0000000e00007202 */ /* 0x000fce0000000f00 */
[----:B------:R-:W-:Y:S05]  /*17210*/  WARPSYNC.COLLECTIVE R15, `(.L_x_1257) ;  /* 0x000000000f087348 */ /* 0x000fea0003c00000 */
[----:B------:R0:W1:Y:S02]  /*17220*/  SHFL.IDX P6, R14, R13, R12, R11 ;  /* 0x0000000c0d0e7389 */ /* 0x00006400000c000b */
[----:B01----:R-:W-:Y:S01]  /*17230*/  ENDCOLLECTIVE ;  /* 0x000000000000791b */ /* 0x003fe20003800000 */
.L_x_1257:
[----:B------:R-:W-:Y:S02]  /*17240*/  IMAD.MOV.U32 R13, RZ, RZ, R5 ;  /* 0x000000ffff0d7224 */ /* 0x000fe400078e0005 */
        /* <DEDUP_REMOVED lines=13> */
.L_x_1258:
[----:B------:R-:W-:Y:S02]  /*17320*/  IMAD.MOV.U32 R13, RZ, RZ, R6 ;  /* 0x000000ffff0d7224 */ /* 0x000fe400078e0006 */
[----:B------:R-:W-:-:S07]  /*17330*/  IMAD.MOV.U32 R0, RZ, RZ, R14 ;  /* 0x000000ffff007224 */ /* 0x000fce00078e000e */
[----:B------:R-:W-:Y:S05]  /*17340*/  WARPSYNC.COLLECTIVE R15, `(.L_x_1259) ;  /* 0x000000000f087348 */ /* 0x000fea0003c00000 */
[----:B------:R0:W1:Y:S02]  /*17350*/  SHFL.IDX P6, R14, R13, R12, R11 ;  /* 0x0000000c0d0e7389 */ /* 0x00006400000c000b */
[----:B01----:R-:W-:Y:S01]  /*17360*/  ENDCOLLECTIVE ;  /* 0x000000000000791b */ /* 0x003fe20003800000 */
.L_x_1259:
[----:B------:R-:W-:Y:S02]  /*17370*/  IMAD.MOV.U32 R13, RZ, RZ, R5 ;  /* 0x000000ffff0d7224 */ /* 0x000fe400078e0005 */
        /* <DEDUP_REMOVED lines=13> */
.L_x_1260:
[----:B------:R-:W-:Y:S02]  /*17450*/  IMAD.MOV.U32 R13, RZ, RZ, R6 ;  /* 0x000000ffff0d7224 */ /* 0x000fe400078e0006 */
[----:B------:R-:W-:-:S07]  /*17460*/  IMAD.MOV.U32 R7, RZ, RZ, R14 ;  /* 0x000000ffff077224 */ /* 0x000fce00078e000e */
[----:B------:R-:W-:Y:S05]  /*17470*/  WARPSYNC.COLLECTIVE R15, `(.L_x_1261) ;  /* 0x000000000f087348 */ /* 0x000fea0003c00000 */
[----:B------:R0:W1:Y:S02]  /*17480*/  SHFL.IDX P6, R14, R13, R12, R11 ;  /* 0x0000000c0d0e7389 */ /* 0x00006400000c000b */
[----:B01----:R-:W-:Y:S01]  /*17490*/  ENDCOLLECTIVE ;  /* 0x000000000000791b */ /* 0x003fe20003800000 */
.L_x_1261:
[----:B------:R-:W-:Y:S01]  /*174a0*/  IMAD.MOV.U32 R13, RZ, RZ, R5 ;  /* 0x000000ffff0d7224 */ /* 0x000fe200078e0005 */
[----:B------:R-:W-:Y:S02]  /*174b0*/  MOV R12, 0x6 ;  /* 0x00000006000c7802 */ /* 0x000fe40000000f00 */
        /* <DEDUP_REMOVED lines=11> */
.L_x_1262:
[----:B------:R-:W-:Y:S02]  /*17570*/  IMAD.MOV.U32 R13, RZ, RZ, R6 ;  /* 0x000000ffff0d7224 */ /* 0x000fe400078e0006 */
[----:B------:R-:W-:-:S07]  /*17580*/  IMAD.MOV.U32 R0, RZ, RZ, R14 ;  /* 0x000000ffff007224 */ /* 0x000fce00078e000e */
[----:B------:R-:W-:Y:S05]  /*17590*/  WARPSYNC.COLLECTIVE R15, `(.L_x_1263) ;  /* 0x000000000f087348 */ /* 0x000fea0003c00000 */
[----:B------:R0:W1:Y:S02]  /*175a0*/  SHFL.IDX P6, R14, R13, R12, R11 ;  /* 0x0000000c0d0e7389 */ /* 0x00006400000c000b */
[----:B01----:R-:W-:Y:S01]  /*175b0*/  ENDCOLLECTIVE ;  /* 0x000000000000791b */ /* 0x003fe20003800000 */
.L_x_1263:
        /* <DEDUP_REMOVED lines=14> */
.L_x_1264:
[----:B------:R-:W-:Y:S01]  /*176a0*/  IMAD.MOV.U32 R13, RZ, RZ, R6 ;  /* 0x000000ffff0d7224 */ /* 0x000fe200078e0006 */
[----:B------:R-:W-:-:S07]  /*176b0*/  MOV R5, R14 ;  /* 0x0000000e00057202 */ /* 0x000fce0000000f00 */
[----:B------:R-:W-:Y:S05]  /*176c0*/  WARPSYNC.COLLECTIVE R15, `(.L_x_1265) ;  /* 0x000000000f087348 */ /* 0x000fea0003c00000 */
[----:B------:R0:W1:Y:S02]  /*176d0*/  SHFL.IDX P6, R14, R13, R12, R11 ;  /* 0x0000000c0d0e7389 */ /* 0x00006400000c000b */
[----:B01----:R-:W-:Y:S01]  /*176e0*/  ENDCOLLECTIVE ;  /* 0x000000000000791b */ /* 0x003fe20003800000 */
.L_x_1265:
[----:B------:R-:W-:Y:S01]  /*176f0*/  IMAD.MOV.U32 R6, RZ, RZ, R14 ;  /* 0x000000ffff067224 */ /* 0x000fe200078e000e */
[----:B------:R-:W-:Y:S06]  /*17700*/  BRA `(.L_x_1266) ;  /* 0xffffffc800cc7947 */ /* 0x000fec000383ffff */
.L_x_1187:
[----:B---3--:R3:W4:Y:S02]  /*17710*/  SYNCS.PHASECHK.TRANS64.TRYWAIT P0, [R0+URZ+0x28860], R5 ;  /* 0x02886005000075a7 */ /* 0x008724000800017f */
[----:B----4-:R-:W-:Y:S05]  /*17720*/  @!P0 NANOSLEEP.SYNCS 0x989680 ;  /* 0x009896800000895d */ /* 0x010fea0003900000 */
[----:B------:R-:W4:Y:S02]  /*17730*/  @!P0 SYNCS.PHASECHK.TRANS64 P0, [R0+URZ+0x28860], R5 ;  /* 0x02886005000085a7 */ /* 0x000f24000800007f */
[----:B----4-:R-:W-:Y:S05]  /*17740*/  @!P0 BRA `(.L_x_1187) ;  /* 0xfffffffc00f08947 */ /* 0x010fea000383ffff */
[----:B------:R-:W-:Y:S05]  /*17750*/  BRA `(.L_x_1267) ;  /* 0xffffffcc00247947 */ /* 0x000fea000383ffff */
.L_x_1188:
[----:B------:R-:W-:Y:S01]  /*17760*/  BSSY B1, `(.L_x_1268) ;  /* 0x0000008000017945 */ /* 0x000fe20003800000 */
[----:B0-----:R-:W-:Y:S02]  /*17770*/  IMAD.MOV.U32 R13, RZ, RZ, R2 ;  /* 0x000000ffff0d7224 */ /* 0x001fe400078e0002 */
[----:B------:R-:W-:Y:S02]  /*17780*/  IMAD.MOV.U32 R12, RZ, RZ, RZ ;  /* 0x000000ffff0c7224 */ /* 0x000fe400078e00ff */
[----:B------:R-:W-:Y:S02]  /*17790*/  IMAD.MOV.U32 R11, RZ, RZ, 0x181f ;  /* 0x0000181fff0b7424 */ /* 0x000fe400078e00ff */
[----:B------:R-:W-:-:S07]  /*177a0*/  IMAD.MOV.U32 R15, RZ, RZ, -0x1 ;  /* 0xffffffffff0f7424 */ /* 0x000fce00078e00ff */
[----:B--23--:R-:W-:Y:S05]  /*177b0*/  WARPSYNC.COLLECTIVE R15, `(.L_x_1269) ;  /* 0x000000000f087348 */ /* 0x00cfea0003c00000 */
[----:B------:R0:W1:Y:S02]  /*177c0*/  SHFL.IDX P6, R14, R13, R12, R11 ;  /* 0x0000000c0d0e7389 */ /* 0x00006400000c000b */
[----:B0123--:R-:W-:Y:S01]  /*177d0*/  ENDCOLLECTIVE ;  /* 0x000000000000791b */ /* 0x00ffe20003800000 */
.L_x_1269:
[----:B------:R-:W-:Y:S05]  /*177e0*/  BSYNC B1 ;  /* 0x0000000000017941 */ /* 0x000fea0003800000 */
.L_x_1268:
[----:B------:R-:W-:Y:S01]  /*177f0*/  IMAD.MOV.U32 R13, RZ, RZ, R16 ;  /* 0x000000ffff0d7224 */ /* 0x000fe200078e0010 */
[----:B------:R-:W-:Y:S01]  /*17800*/  MOV R12, RZ ;  /* 0x000000ff000c7202 */ /* 0x000fe20000000f00 */
[----:B------:R-:W-:Y:S01]  /*17810*/  IMAD.MOV.U32 R11, RZ, RZ, 0x181f ;  /* 0x0000181fff0b7424 */ /* 0x000fe200078e00ff */
[----:B------:R-:W-:Y:S01]  /*17820*/  LEA R7, R7, UR46, 0x1 ;  /* 0x0000002e07077c11 */ /* 0x000fe2000f8e08ff */
[----:B------:R-:W-:Y:S02]  /*17830*/  IMAD.MOV.U32 R15, RZ, RZ, -0x1 ;  /* 0xffffffffff0f7424 */ /* 0x000fe400078e00ff */
[----:B------:R-:W-:-:S07]  /*17840*/  IMAD.MOV.U32 R5, RZ, RZ, R14 ;  /* 0x000000ffff057224 */ /* 0x000fce00078e000e */
[----:B------:R-:W-:Y:S05]  /*17850*/  WARPSYNC.COLLECTIVE R15, `(.L_x_1270) ;  /* 0x000000000f087348 */ /* 0x000fea0003c00000 */
[----:B------:R0:W1:Y:S02]  /*17860*/  SHFL.IDX P6, R14, R13, R12, R11 ;  /* 0x0000000c0d0e7389 */ /* 0x00006400000c000b */
[----:B01----:R-:W-:Y:S01]  /*17870*/  ENDCOLLECTIVE ;  /* 0x000000000000791b */ /* 0x003fe20003800000 */
.L_x_1270:
[----:B------:R-:W-:Y:S02]  /*17880*/  IMAD.MOV.U32 R13, RZ, RZ, R2 ;  /* 0x000000ffff0d7224 */ /* 0x000fe400078e0002 */
[----:B------:R-:W-:Y:S01]  /*17890*/  IMAD.MOV.U32 R12, RZ, RZ, 0x1 ;  /* 0x00000001ff0c7424 */ /* 0x000fe200078e00ff */
[----:B------:R-:W-:-:S13]  /*178a0*/  IADD3 R4, P0, R14, R3, RZ ;  /* 0x000000030e047210 */ /* 0x000fda0007f1e0ff */
[----:B------:R-:W-:Y:S05]  /*178b0*/  WARPSYNC.COLLECTIVE R15, `(.L_x_1271) ;  /* 0x000000000f087348 */ /* 0x000fea0003c00000 */
[----:B------:R0:W1:Y:S02]  /*178c0*/  SHFL.IDX P6, R14, R13, R12, R11 ;  /* 0x0000000c0d0e7389 */ /* 0x00006400000c000b */
[----:B01----:R-:W-:Y:S01]  /*178d0*/  ENDCOLLECTIVE ;  /* 0x000000000000791b */ /* 0x003fe20003800000 */
.L_x_1271:
        /* <DEDUP_REMOVED lines=12> */
.L_x_1272:
        /* <DEDUP_REMOVED lines=10> */
.L_x_1273:
        /* <DEDUP_REMOVED lines=12> */
.L_x_1274:
[----:B------:R-:W-:Y:S01]  /*17b00*/  @!PT LDS RZ, [RZ] ;  /* 0x00000000fffff984 */ /* 0x000fe20000000800 */
[----:B------:R-:W-:Y:S01]  /*17b10*/  @!PT LDS RZ, [RZ] ;  /* 0x00000000fffff984 */ /* 0x000fe20000000800 */
[----:B------:R-:W-:Y:S01]  /*17b20*/  @!PT LDS RZ, [RZ] ;  /* 0x00000000fffff984 */ /* 0x000fe20000000800 */
[----:B------:R0:W-:Y:S01]  /*17b30*/  LDGSTS.E.BYPASS.LTC128B.128 [R7+0x4c00], desc[UR48][R4.64+0x80], !P0 ;  /* 0x04c0008004077fae */ /* 0x0001e2000c101d70 */
[----:B------:R-:W-:Y:S02]  /*17b40*/  IMAD.MOV.U32 R13, RZ, RZ, R2 ;  /* 0x000000ffff0d7224 */ /* 0x000fe400078e0002 */
[----:B------:R-:W-:Y:S01]  /*17b50*/  IMAD.MOV.U32 R12, RZ, RZ, 0x3 ;  /* 0x00000003ff0c7424 */ /* 0x000fe200078e00ff */
[----:B0-----:R-:W-:-:S13]  /*17b60*/  IADD3 R4, P0, R14, R3, RZ ;  /* 0x000000030e047210 */ /* 0x001fda0007f1e0ff */
[----:B------:R-:W-:Y:S05]  /*17b70*/  WARPSYNC.COLLECTIVE R15, `(.L_x_1275) ;  /* 0x000000000f087348 */ /* 0x000fea0003c00000 */
[----:B------:R0:W1:Y:S02]  /*17b80*/  SHFL.IDX P6, R14, R13, R12, R11 ;  /* 0x0000000c0d0e7389 */ /* 0x00006400000c000b */
[----:B01----:R-:W-:Y:S01]  /*17b90*/  ENDCOLLECTIVE ;  /* 0x000000000000791b */ /* 0x003fe20003800000 */
.L_x_1275:
        /* <DEDUP_REMOVED lines=12> */
.L_x_1276:
        /* <DEDUP_REMOVED lines=10> */
.L_x_1277:
[----:B------:R-:W-:Y:S02]  /*17d00*/  IADD3.X R5, RZ, R6, RZ, P0, !PT ;  /* 0x00000006ff057210 */ /* 0x000fe400007fe4ff */
        /* <DEDUP_REMOVED lines=11> */
.L_x_1278:
        /* <DEDUP_REMOVED lines=10> */
.L_x_1279:
[----:B------:R-:W-:Y:S01]  /*17e60*/  IMAD.X R5, RZ, RZ, R6, P0 ;  /* 0x000000ffff057224 */ /* 0x000fe200000e0606 */
        /* <DEDUP_REMOVED lines=11> */
.L_x_1280:
        /* <DEDUP_REMOVED lines=10> */
.L_x_1281:
        /* <DEDUP_REMOVED lines=12> */
.L_x_1282:
        /* <DEDUP_REMOVED lines=10> */
.L_x_1283:
        /* <DEDUP_REMOVED lines=12> */
.L_x_1284:
[----:B------:R-:W-:Y:S01]  /*181e0*/  @!PT LDS RZ, [RZ] ;  /* 0x00000000fffff984 */ /* 0x000fe20000000800 */
[----:B------:R-:W-:Y:S01]  /*181f0*/  @!PT LDS RZ, [RZ] ;  /* 0x00000000fffff984 */ /* 0x000fe20000000800 */
[----:B------:R-:W-:Y:S01]  /*18200*/  @!PT LDS RZ, [RZ] ;  /* 0x00000000fffff984 */ /* 0x000fe20000000800 */
[----:B------:R0:W-:Y:S01]  /*18210*/  LDGSTS.E.BYPASS.LTC128B.128 [R7+0x7400], desc[UR48][R4.64+0x80], !P0 ;  /* 0x0740008004077fae */ /* 0x0001e2000c101d70 */
[----:B------:R-:W-:Y:S05]  /*18220*/  BRA `(.L_x_1285) ;  /* 0xffffffc4006c7947 */ /* 0x000fea000383ffff */
.L_x_1194:
[----:B0-----:R0:W1:Y:S02]  /*18230*/  SYNCS.PHASECHK.TRANS64.TRYWAIT P0, [R0+URZ+0x28860], R5 ;  /* 0x02886005000075a7 */ /* 0x001064000800017f */
[----:B-1----:R-:W-:Y:S05]  /*18240*/  @!P0 NANOSLEEP.SYNCS 0x989680 ;  /* 0x009896800000895d */ /* 0x002fea0003900000 */
[----:B------:R-:W1:Y:S02]  /*18250*/  @!P0 SYNCS.PHASECHK.TRANS64 P0, [R0+URZ+0x28860], R5 ;  /* 0x02886005000085a7 */ /* 0x000e64000800007f */
[----:B-1----:R-:W-:Y:S05]  /*18260*/  @!P0 BRA `(.L_x_1194) ;  /* 0xfffffffc00f08947 */ /* 0x002fea000383ffff */
[----:B------:R-:W-:Y:S05]  /*18270*/  BRA `(.L_x_1286) ;  /* 0xffffffc800547947 */ /* 0x000fea000383ffff */
.L_x_1195:
[----:B------:R-:W-:Y:S01]  /*18280*/  BSSY B0, `(.L_x_1287) ;  /* 0x0000008000007945 */ /* 0x000fe20003800000 */
[----:B------:R-:W-:Y:S02]  /*18290*/  IMAD.MOV.U32 R13, RZ, RZ, R2 ;  /* 0x000000ffff0d7224 */ /* 0x000fe400078e0002 */
[----:B------:R-:W-:Y:S02]  /*182a0*/  IMAD.MOV.U32 R12, RZ, RZ, RZ ;  /* 0x000000ffff0c7224 */ /* 0x000fe400078e00ff */
[----:B------:R-:W-:Y:S02]  /*182b0*/  IMAD.MOV.U32 R11, RZ, RZ, 0x181f ;  /* 0x0000181fff0b7424 */ /* 0x000fe400078e00ff */
[----:B------:R-:W-:-:S07]  /*182c0*/  IMAD.MOV.U32 R15, RZ, RZ, -0x1 ;  /* 0xffffffffff0f7424 */ /* 0x000fce00078e00ff */
[----:B0-2---:R-:W-:Y:S05]  /*182d0*/  WARPSYNC.COLLECTIVE R15, `(.L_x_1288) ;  /* 0x000000000f087348 */ /* 0x005fea0003c00000 */
[----:B------:R1:W3:Y:S02]  /*182e0*/  SHFL.IDX P6, R14, R13, R12, R11 ;  /* 0x0000000c0d0e7389 */ /* 0x0002e400000c000b */
[----:B0123--:R-:W-:Y:S01]  /*182f0*/  ENDCOLLECTIVE ;  /* 0x000000000000791b */ /* 0x00ffe20003800000 */
.L_x_1288:
[----:B------:R-:W-:Y:S05]  /*18300*/  BSYNC B0 ;  /* 0x0000000000007941 */ /* 0x000fea0003800000 */
.L_x_1287:
[----:B------:R-:W-:Y:S01]  /*18310*/  IMAD.MOV.U32 R13, RZ, RZ, R16 ;  /* 0x000000ffff0d7224 */ /* 0x000fe200078e0010 */
[----:B------:R-:W-:Y:S01]  /*18320*/  MOV R11, 0x181f ;  /* 0x0000181f000b7802 */ /* 0x000fe20000000f00 */
[----:B------:R-:W-:Y:S01]  /*18330*/  IMAD.MOV.U32 R12, RZ, RZ, RZ ;  /* 0x000000ffff0c7224 */ /* 0x000fe200078e00ff */
[----:B------:R-:W-:Y:S01]  /*18340*/  LEA R3, R6, UR46, 0x1 ;  /* 0x0000002e06037c11 */ /* 0x000fe2000f8e08ff */
[----:B------:R-:W-:Y:S02]  /*18350*/  IMAD.MOV.U32 R15, RZ, RZ, -0x1 ;  /* 0xffffffffff0f7424 */ /* 0x000fe400078e00ff */
[----:B------:R-:W-:-:S07]  /*18360*/  IMAD.MOV.U32 R5, RZ, RZ, R14 ;  /* 0x000000ffff057224 */ /* 0x000fce00078e000e */
[----:B------:R-:W-:Y:S05]  /*18370*/  WARPSYNC.COLLECTIVE R15, `(.L_x_1289) ;  /* 0x000000000f087348 */ /* 0x000fea0003c00000 */
[----:B------:R0:W1:Y:S02]  /*18380*/  SHFL.IDX P6, R14, R13, R12, R11 ;  /* 0x0000000c0d0e7389 */ /* 0x00006400000c000b */
[----:B01----:R-:W-:Y:S01]  /*18390*/  ENDCOLLECTIVE ;  /* 0x000000000000791b */ /* 0x003fe20003800000 */
.L_x_1289:
[----:B------:R-:W-:Y:S02]  /*183a0*/  ULDC UR4, c[0x0][0x2f4] ;  /* 0x0000bd0000047ab9 */ /* 0x000fe40000000800 */
[----:B------:R-:W-:Y:S02]  /*183b0*/  ISETP.GE.AND P0, PT, R25, UR4, PT ;  /* 0x0000000419007c0c */ /* 0x000fe4000bf06270 */
[----:B------:R-:W-:Y:S02]  /*183c0*/  ISETP.GE.AND P1, PT, R26, UR4, PT ;  /* 0x000000041a007c0c */ /* 0x000fe4000bf26270 */
[C---:B------:R-:W-:Y:S02]  /*183d0*/  ISETP.LT.OR P3, PT, R28.reuse, 0x1, P0 ;  /* 0x000000011c00780c */ /* 0x040fe40000761670 */
[----:B------:R-:W-:Y:S01]  /*183e0*/  ISETP.LT.OR P2, PT, R28, 0x1, P1 ;  /* 0x000000011c00780c */ /* 0x000fe20000f41670 */
[----:B------:R-:W-:Y:S02]  /*183f0*/  IMAD.MOV.U32 R13, RZ, RZ, R2 ;  /* 0x000000ffff0d7224 */ /* 0x000fe400078e0002 */
[----:B------:R-:W-:-:S02]  /*18400*/  IMAD.MOV.U32 R12, RZ, RZ, 0x1 ;  /* 0x00000001ff0c7424 */ /* 0x000fc400078e00ff */
[----:B------:R-:W-:-:S08]  /*18410*/  IMAD.MOV.U32 R4, RZ, RZ, R14 ;  /* 0x000000ffff047224 */ /* 0x000fd000078e000e */
[----:B------:R-:W-:Y:S05]  /*18420*/  WARPSYNC.COLLECTIVE R15, `(.L_x_1290) ;  /* 0x000000000f087348 */ /* 0x000fea0003c00000 */
[----:B------:R0:W1:Y:S02]  /*18430*/  SHFL.IDX P6, R14, R13, R12, R11 ;  /* 0x0000000c0d0e7389 */ /* 0x00006400000c000b */
[----:B01----:R-:W-:Y:S01]  /*18440*/  ENDCOLLECTIVE ;  /* 0x000000000000791b */ /* 0x003fe20003800000 */
.L_x_1290:
        /* <DEDUP_REMOVED lines=13> */
.L_x_1291:
[----:B------:R-:W-:Y:S01]  /*18520*/  IMAD.MOV.U32 R5, RZ, RZ, R19 ;  /* 0x000000ffff057224 */ /* 0x000fe200078e0013 */
[----:B------:R-:W-:Y:S01]  /*18530*/  MOV R13, R2 ;  /* 0x00000002000d7202 */ /* 0x000fe20000000f00 */
[----:B------:R-:W-:Y:S02]  /*18540*/  IMAD.MOV.U32 R12, RZ, RZ, 0x2 ;  /* 0x00000002ff0c7424 */ /* 0x000fe400078e00ff */
[----:B------:R-:W-:-:S07]  /*18550*/  IMAD.MOV.U32 R4, RZ, RZ, R14 ;  /* 0x000000ffff047224 */ /* 0x000fce00078e000e */
[----:B------:R-:W-:Y:S05]  /*18560*/  WARPSYNC.COLLECTIVE R15, `(.L_x_1292) ;  /* 0x000000000f087348 */ /* 0x000fea0003c00000 */
[----:B------:R0:W1:Y:S02]  /*18570*/  SHFL.IDX P6, R14, R13, R12, R11 ;  /* 0x0000000c0d0e7389 */ /* 0x00006400000c000b */
[----:B01----:R-:W-:Y:S01]  /*18580*/  ENDCOLLECTIVE ;  /* 0x000000000000791b */ /* 0x003fe20003800000 */
.L_x_1292:
        /* <DEDUP_REMOVED lines=13> */
.L_x_1293:
[----:B------:R-:W-:Y:S02]  /*18660*/  IMAD.MOV.U32 R5, RZ, RZ, R23 ;  /* 0x000000ffff057224 */ /* 0x000fe400078e0017 */
[----:B------:R-:W-:Y:S02]  /*18670*/  IMAD.MOV.U32 R13, RZ, RZ, R2 ;  /* 0x000000ffff0d7224 */ /* 0x000fe400078e0002 */
[----:B------:R-:W-:Y:S02]  /*18680*/  IMAD.MOV.U32 R12, RZ, RZ, 0x3 ;  /* 0x00000003ff0c7424 */ /* 0x000fe400078e00ff */
[----:B------:R-:W-:-:S07]  /*18690*/  IMAD.MOV.U32 R22, RZ, RZ, R14 ;  /* 0x000000ffff167224 */ /* 0x000fce00078e000e */
[----:B------:R-:W-:Y:S05]  /*186a0*/  WARPSYNC.COLLECTIVE R15, `(.L_x_1294) ;  /* 0x000000000f087348 */ /* 0x000fea0003c00000 */
[----:B------:R0:W1:Y:S02]  /*186b0*/  SHFL.IDX P6, R14, R13, R12, R11 ;  /* 0x0000000c0d0e7389 */ /* 0x00006400000c000b */
[----:B01----:R-:W-:Y:S01]  /*186c0*/  ENDCOLLECTIVE ;  /* 0x000000000000791b */ /* 0x003fe20003800000 */
.L_x_1294:
[----:B------:R-:W-:-:S04]  /*186d0*/  IMAD.MOV.U32 R4, RZ, RZ, R22 ;  /* 0x000000ffff047224 */ /* 0x000fc800078e0016 */
[----:B------:R-:W-:-:S05]  /*186e0*/  IMAD.WIDE.U32 R4, R26, 0x2, R4 ;  /* 0x000000021a047825 */ /* 0x000fca00078e0004 */
[----:B------:R-:W-:Y:S01]  /*186f0*/  @!PT LDS RZ, [RZ] ;  /* 0x00000000fffff984 */ /* 0x000fe20000000800 */
[----:B------:R-:W-:Y:S01]  /*18700*/  @!PT LDS RZ, [RZ] ;  /* 0x00000000fffff984 */ /* 0x000fe20000000800 */
[----:B------:R-:W-:Y:S01]  /*18710*/  @!PT LDS RZ, [RZ] ;  /* 0x00000000fffff984 */ /* 0x000fe20000000800 */
[----:B------:R0:W-:Y:S01]  /*18720*/  LDGSTS.E.BYPASS.LTC128B.128 [R3+0x1400], desc[UR48][R4.64], !P2 ;  /* 0x0140000004037fae */ /* 0x0001e2000d101d70 */
[C---:B------:R-:W-:Y:S01]  /*18730*/  ISETP.LT.OR P2, PT, R28.reuse, 0x31, P1 ;  /* 0x000000311c00780c */ /* 0x040fe20000f41670 */
[----:B------:R-:W-:Y:S02]  /*18740*/  IMAD.MOV.U32 R13, RZ, RZ, R16 ;  /* 0x000000ffff0d7224 */ /* 0x000fe400078e0010 */
[----:B------:R0:W-:Y:S01]  /*18750*/  LDGSTS.E.BYPASS.LTC128B.128 [R3+0x5400], desc[UR48][R4.64+0x80], !P3 ;  /* 0x0540008004037fae */ /* 0x0001e2000d901d70 */
[----:B------:R-:W-:Y:S02]  /*18760*/  ISETP.LT.OR P3, PT, R28, 0x31, P0 ;  /* 0x000000311c00780c */ /* 0x000fe40000761670 */
[----:B------:R-:W-:-:S11]  /*18770*/  MOV R21, R14 ;  /* 0x0000000e00157202 */ /* 0x000fd60000000f00 */
[----:B0-----:R-:W-:Y:S05]  /*18780*/  WARPSYNC.COLLECTIVE R15, `(.L_x_1295) ;  /* 0x000000000f087348 */ /* 0x001fea0003c00000 */
[----:B------:R1:W2:Y:S02]  /*18790*/  SHFL.IDX P6, R14, R13, R12, R11 ;  /* 0x0000000c0d0e7389 */ /* 0x0002a400000c000b */
[----:B012---:R-:W-:Y:S01]  /*187a0*/  ENDCOLLECTIVE ;  /* 0x000000000000791b */ /* 0x007fe20003800000 */
.L_x_1295:
[----:B------:R-:W-:Y:S02]  /*187b0*/  IMAD.MOV.U32 R5, RZ, RZ, R21 ;  /* 0x000000ffff057224 */ /* 0x000fe400078e0015 */
[----:B------:R-:W-:Y:S02]  /*187c0*/  IMAD.MOV.U32 R13, RZ, RZ, R2 ;  /* 0x000000ffff0d7224 */ /* 0x000fe400078e0002 */
[----:B------:R-:W-:Y:S02]  /*187d0*/  IMAD.MOV.U32 R12, RZ, RZ, 0x4 ;  /* 0x00000004ff0c7424 */ /* 0x000fe400078e00ff */
[----:B------:R-:W-:-:S07]  /*187e0*/  IMAD.MOV.U32 R20, RZ, RZ, R14 ;  /* 0x000000ffff147224 */ /* 0x000fce00078e000e */
[----:B------:R-:W-:Y:S05]  /*187f0*/  WARPSYNC.COLLECTIVE R15, `(.L_x_1296) ;  /* 0x000000000f087348 */ /* 0x000fea0003c00000 */
[----:B------:R0:W1:Y:S02]  /*18800*/  SHFL.IDX P6, R14, R13, R12, R11 ;  /* 0x0000000c0d0e7389 */ /* 0x00006400000c000b */
[----:B01----:R-:W-:Y:S01]  /*18810*/  ENDCOLLECTIVE ;  /* 0x000000000000791b */ /* 0x003fe20003800000 */
.L_x_1296:
        /* <DEDUP_REMOVED lines=9> */
[----:B------:R-:W-:Y:S01]  /*188b0*/  ISETP.LT.OR P3, PT, R28, 0x41, P0 ;  /* 0x000000411c00780c */ /* 0x000fe20000761670 */
[----:B------:R-:W-:-:S12]  /*188c0*/  IMAD.MOV.U32 R9, RZ, RZ, R14 ;  /* 0x000000ffff097224 */ /* 0x000fd800078e000e */
[----:B0-----:R-:W-:Y:S05]  /*188d0*/  WARPSYNC.COLLECTIVE R15, `(.L_x_1297) ;  /* 0x000000000f087348 */ /* 0x001fea0003c00000 */
[----:B------:R1:W2:Y:S02]  /*188e0*/  SHFL.IDX P6, R14, R13, R12, R11 ;  /* 0x0000000c0d0e7389 */ /* 0x0002a400000c000b */
[----:B012---:R-:W-:Y:S01]  /*188f0*/  ENDCOLLECTIVE ;  /* 0x000000000000791b */ /* 0x007fe20003800000 */
.L_x_1297:
[----:B------:R-:W-:Y:S02]  /*18900*/  IMAD.MOV.U32 R5, RZ, RZ, R9 ;  /* 0x000000ffff057224 */ /* 0x000fe400078e0009 */
[----:B------:R-:W-:Y:S02]  /*18910*/  IMAD.MOV.U32 R9, RZ, RZ, RZ ;  /* 0x000000ffff097224 */ /* 0x000fe400078e00ff */
[----:B------:R-:W-:Y:S02]  /*18920*/  IMAD.MOV.U32 R13, RZ, RZ, R2 ;  /* 0x000000ffff0d7224 */ /* 0x000fe400078e0002 */
[----:B------:R-:W-:Y:S01]  /*18930*/  IMAD.MOV.U32 R12, RZ, RZ, 0x5 ;  /* 0x00000005ff0c7424 */ /* 0x000fe200078e00ff */
[----:B------:R-:W-:-:S07]  /*18940*/  MOV R24, R14 ;  /* 0x0000000e00187202 */ /* 0x000fce0000000f00 */
[----:B------:R-:W-:Y:S05]  /*18950*/  WARPSYNC.COLLECTIVE R15, `(.L_x_1298) ;  /* 0x000000000f087348 */ /* 0x000fea0003c00000 */
[----:B------:R0:W1:Y:S02]  /*18960*/  SHFL.IDX P6, R14, R13, R12, R11 ;  /* 0x0000000c0d0e7389 */ /* 0x00006400000c000b */
[----:B01----:R-:W-:Y:S01]  /*18970*/  ENDCOLLECTIVE ;  /* 0x000000000000791b */ /* 0x003fe20003800000 */
.L_x_1298:
        /* <DEDUP_REMOVED lines=14> */
.L_x_1299:
[----:B------:R-:W-:Y:S01]  /*18a60*/  IMAD.MOV.U32 R5, RZ, RZ, R19 ;  /* 0x000000ffff057224 */ /* 0x000fe200078e0013 */
[----:B------:R-:W-:Y:S01]  /*18a70*/  MOV R13, R2 ;  /* 0x00000002000d7202 */ /* 0x000fe20000000f00 */
[----:B------:R-:W-:Y:S02]  /*18a80*/  IMAD.MOV.U32 R12, RZ, RZ, 0x6 ;  /* 0x00000006ff0c7424 */ /* 0x000fe400078e00ff */
[----:B------:R-:W-:-:S07]  /*18a90*/  IMAD.MOV.U32 R4, RZ, RZ, R14 ;  /* 0x000000ffff047224 */ /* 0x000fce00078e000e */
[----:B------:R-:W-:Y:S05]  /*18aa0*/  WARPSYNC.COLLECTIVE R15, `(.L_x_1300) ;  /* 0x000000000f087348 */ /* 0x000fea0003c00000 */
[----:B------:R0:W1:Y:S02]  /*18ab0*/  SHFL.IDX P6, R14, R13, R12, R11 ;  /* 0x0000000c0d0e7389 */ /* 0x00006400000c000b */
[----:B01----:R-:W-:Y:S01]  /*18ac0*/  ENDCOLLECTIVE ;  /* 0x000000000000791b */ /* 0x003fe20003800000 */
.L_x_1300:
        /* <DEDUP_REMOVED lines=13> */
.L_x_1301:
[----:B------:R-:W-:Y:S02]  /*18ba0*/  IMAD.MOV.U32 R5, RZ, RZ, R25 ;  /* 0x000000ffff057224 */ /* 0x000fe400078e0019 */
[----:B------:R-:W-:Y:S02]  /*18bb0*/  IMAD.MOV.U32 R13, RZ, RZ, R2 ;  /* 0x000000ffff0d7224 */ /* 0x000fe400078e0002 */
[----:B------:R-:W-:Y:S02]  /*18bc0*/  IMAD.MOV.U32 R12, RZ, RZ, 0x7 ;  /* 0x00000007ff0c7424 */ /* 0x000fe400078e00ff */
[----:B------:R-:W-:-:S07]  /*18bd0*/  IMAD.MOV.U32 R30, RZ, RZ, R14 ;  /* 0x000000ffff1e7224 */ /* 0x000fce00078e000e */
[----:B------:R-:W-:Y:S05]  /*18be0*/  WARPSYNC.COLLECTIVE R15, `(.L_x_1302) ;  /* 0x000000000f087348 */ /* 0x000fea0003c00000 */
[----:B------:R0:W1:Y:S02]  /*18bf0*/  SHFL.IDX P6, R14, R13, R12, R11 ;  /* 0x0000000c0d0e7389 */ /* 0x00006400000c000b */
[----:B01----:R-:W-:Y:S01]  /*18c00*/  ENDCOLLECTIVE ;  /* 0x000000000000791b */ /* 0x003fe20003800000 */
.L_x_1302:
[----:B------:R-:W-:-:S04]  /*18c10*/  IMAD.MOV.U32 R4, RZ, RZ, R30 ;  /* 0x000000ffff047224 */ /* 0x000fc800078e001e */
[----:B------:R-:W-:-:S05]  /*18c20*/  IMAD.WIDE.U32 R4, R26, 0x2, R4 ;  /* 0x000000021a047825 */ /* 0x000fca00078e0004 */
        /* <DEDUP_REMOVED lines=10> */
.L_x_1303:
[----:B------:R-:W-:Y:S05]  /*18cd0*/  BRA `(.L_x_1304) ;  /* 0xffffffc000d07947 */ /* 0x000fea000383ffff */
.L_x_1198:
[----:B0-----:R0:W1:Y:S02]  /*18ce0*/  SYNCS.PHASECHK.TRANS64.TRYWAIT P0, [R7+URZ+0x28820], R9 ;  /* 0x02882009070075a7 */ /* 0x001064000800017f */
[----:B-1----:R-:W-:Y:S05]  /*18cf0*/  @!P0 NANOSLEEP.SYNCS 0x989680 ;  /* 0x009896800000895d */ /* 0x002fea0003900000 */
[----:B------:R-:W1:Y:S02]  /*18d00*/  @!P0 SYNCS.PHASECHK.TRANS64 P0, [R7+URZ+0x28820], R9 ;  /* 0x02882009070085a7 */ /* 0x000e64000800007f */
[----:B-1----:R-:W-:Y:S05]  /*18d10*/  @!P0 BRA `(.L_x_1198) ;  /* 0xfffffffc00f08947 */ /* 0x002fea000383ffff */
[----:B------:R-:W-:Y:S05]  /*18d20*/  BRA `(.L_x_1305) ;  /* 0xffffffc400447947 */ /* 0x000fea000383ffff */
.L_x_1199:
[----:B------:R-:W-:Y:S01]  /*18d30*/  BSSY B0, `(.L_x_1306) ;  /* 0x0000008000007945 */ /* 0x000fe20003800000 */
[----:B------:R-:W-:Y:S02]  /*18d40*/  IMAD.MOV.U32 R13, RZ, RZ, R17 ;  /* 0x000000ffff0d7224 */ /* 0x000fe400078e0011 */
[----:B------:R-:W-:Y:S02]  /*18d50*/  IMAD.MOV.U32 R12, RZ, RZ, RZ ;  /* 0x000000ffff0c7224 */ /* 0x000fe400078e00ff */
[----:B------:R-:W-:Y:S02]  /*18d60*/  IMAD.MOV.U32 R11, RZ, RZ, 0x1f ;  /* 0x0000001fff0b7424 */ /* 0x000fe400078e00ff */
[----:B------:R-:W-:-:S07]  /*18d70*/  IMAD.MOV.U32 R15, RZ, RZ, -0x1 ;  /* 0xffffffffff0f7424 */ /* 0x000fce00078e00ff */
[----:B0-2--5:R-:W-:Y:S05]  /*18d80*/  WARPSYNC.COLLECTIVE R15, `(.L_x_1307) ;  /* 0x000000000f087348 */ /* 0x025fea0003c00000 */
[----:B------:R1:W3:Y:S02]  /*18d90*/  SHFL.IDX P6, R14, R13, R12, R11 ;  /* 0x0000000c0d0e7389 */ /* 0x0002e400000c000b */
[----:B0123-5:R-:W-:Y:S01]  /*18da0*/  ENDCOLLECTIVE ;  /* 0x000000000000791b */ /* 0x02ffe20003800000 */
.L_x_1307:
[----:B------:R-:W-:Y:S05]  /*18db0*/  BSYNC B0 ;  /* 0x0000000000007941 */ /* 0x000fea0003800000 */
.L_x_1306:
[----:B------:R-:W-:Y:S05]  /*18dc0*/  BRA `(.L_x_1308) ;  /* 0xffffffc400287947 */ /* 0x000fea000383ffff */
.L_x_1200:
[----:B------:R-:W-:Y:S01]  /*18dd0*/  BSSY B0, `(.L_x_1309) ;  /* 0x0000006000007945 */ /* 0x000fe20003800000 */
[----:B------:R-:W-:-:S07]  /*18de0*/  IMAD.MOV.U32 R15, RZ, RZ, -0x1 ;  /* 0xffffffffff0f7424 */ /* 0x000fce00078e00ff */
[----:B012--5:R-:W-:Y:S05]  /*18df0*/  WARPSYNC.COLLECTIVE R15, `(.L_x_1310) ;  /* 0x000000000f0c7348 */ /* 0x027fea0003c00000 */
[----:B------:R-:W-:Y:S02]  /*18e00*/  ELECT P6, UR62, PT ;  /* 0x00000000003e782f */ /* 0x000fe400038c0000 */
[----:B------:R-:W-:Y:S01]  /*18e10*/  MOV R14, UR62 ;  /* 0x0000003e000e7c02 */ /* 0x000fe20008000f00 */
[----:B012--5:R-:W-:Y:S10]  /*18e20*/  ENDCOLLECTIVE ;  /* 0x000000000000791b */ /* 0x027ff40003800000 */
.L_x_1310:
[----:B------:R-:W-:Y:S05]  /*18e30*/  BSYNC B0 ;  /* 0x0000000000007941 */ /* 0x000fea0003800000 */
.L_x_1309:
[----:B------:R-:W-:Y:S05]  /*18e40*/  BRA `(.L_x_1311) ;  /* 0xffffffc4001c7947 */ /* 0x000fea000383ffff */
.L_x_1202:
[----:B---3--:R3:W4:Y:S02]  /*18e50*/  SYNCS.PHASECHK.TRANS64.TRYWAIT P1, [R5+URZ+0x28840], R2 ;  /* 0x02884002050075a7 */ /* 0x008724000802017f */
[----:B----4-:R-:W-:Y:S05]  /*18e60*/  @!P1 NANOSLEEP.SYNCS 0x989680 ;  /* 0x009896800000995d */ /* 0x010fea0003900000 */
[----:B------:R-:W4:Y:S02]  /*18e70*/  @!P1 SYNCS.PHASECHK.TRANS64 P1, [R5+URZ+0x28840], R2 ;  /* 0x02884002050095a7 */ /* 0x000f24000802007f */
[----:B----4-:R-:W-:Y:S05]  /*18e80*/  @!P1 BRA `(.L_x_1202) ;  /* 0xfffffffc00f09947 */ /* 0x010fea000383ffff */
[----:B------:R-:W-:Y:S05]  /*18e90*/  BRA `(.L_x_1312) ;  /* 0xffffffc4003c7947 */ /* 0x000fea000383ffff */
.L_x_1204:
[----:B0-----:R0:W4:Y:S02]  /*18ea0*/  SYNCS.PHASECHK.TRANS64.TRYWAIT P1, [R7+URZ+0x28840], R0 ;  /* 0x02884000070075a7 */ /* 0x001124000802017f */
[----:B----4-:R-:W-:Y:S05]  /*18eb0*/  @!P1 NANOSLEEP.SYNCS 0x989680 ;  /* 0x009896800000995d */ /* 0x010fea0003900000 */
[----:B------:R-:W4:Y:S02]  /*18ec0*/  @!P1 SYNCS.PHASECHK.TRANS64 P1, [R7+URZ+0x28840], R0 ;  /* 0x02884000070095a7 */ /* 0x000f24000802007f */
[----:B----4-:R-:W-:Y:S05]  /*18ed0*/  @!P1 BRA `(.L_x_1204) ;  /* 0xfffffffc00f09947 */ /* 0x010fea000383ffff */
[----:B------:R-:W-:Y:S05]  /*18ee0*/  BRA `(.L_x_1313) ;  /* 0xffffffc400487947 */ /* 0x000fea000383ffff */
.L_x_1206:
[----:B----4-:R4:W0:Y:S02]  /*18ef0*/  SYNCS.PHASECHK.TRANS64.TRYWAIT P1, [R5+URZ+0x28860], R2 ;  /* 0x02886002050075a7 */ /* 0x010824000802017f */
[----:B0-----:R-:W-:Y:S05]  /*18f00*/  @!P1 NANOSLEEP.SYNCS 0x989680 ;  /* 0x009896800000995d */ /* 0x001fea0003900000 */
[----:B------:R-:W0:Y:S02]  /*18f10*/  @!P1 SYNCS.PHASECHK.TRANS64 P1, [R5+URZ+0x28860], R2 ;  /* 0x02886002050095a7 */ /* 0x000e24000802007f */
[----:B0-----:R-:W-:Y:S05]  /*18f20*/  @!P1 BRA `(.L_x_1206) ;  /* 0xfffffffc00f09947 */ /* 0x001fea000383ffff */
[----:B------:R-:W-:Y:S05]  /*18f30*/  BRA `(.L_x_1314) ;  /* 0xffffffc400447947 */ /* 0x000fea000383ffff */
.L_x_1315:
        /* <DEDUP_REMOVED lines=12> */
.L_x_3545:


//--------------------- .text._ZN7cutlass13device_kernelIN5flash11enable_sm90INS1_16FlashAttnFwdSm90INS1_25CollectiveMainloopFwdSm90ILi2EN4cute5tupleIJNS5_1CILi1EEES8_S8_EEENS6_IJNS7_ILi128EEESA_SA_EEELi128ENS_10bfloat16_tEfNS_4arch4Sm90ELb0ELb1ELb1ELb1ELb1ELb0ELb0ELb1ELb1ELb1ELb1ELb0EEENS1_21CollectiveEpilogueFwdISB_S9_SC_SE_Li256ELb1ELb1ELb1ELb0EEENS1_36VarlenDynamicPersistentTileSchedulerILi128ELi128ELi256ELi128ELb1ELb1ELb1ELb1ELb0ELb1EEEEEEEEEvNT_6ParamsE --------------------------
	.section	.text._ZN7cutlass13device_kernelIN5flash11enable_sm90INS1_16FlashAttnFwdSm90INS1_25CollectiveMainloopFwdSm90ILi2EN4cute5tupleIJNS5_1CILi1EEES8_S8_EEENS6_IJNS7_ILi128EEESA_SA_EEELi128ENS_10bfloat16_tEfNS_4arch4Sm90ELb0ELb1ELb1ELb1ELb1ELb0ELb0ELb1ELb1ELb1ELb1ELb0EEENS1_21CollectiveEpilogueFwdISB_S9_SC_SE_Li256ELb1ELb1ELb1ELb0EEENS1_36VarlenDynamicPersistentTileSchedulerILi128ELi128ELi256ELi128ELb1ELb1ELb1ELb1ELb0ELb1EEEEEEEEEvNT_6ParamsE,"ax",@progbits
	.align	128
.text._ZN7cutlass13device_kernelIN5flash11enable_sm90INS1_16FlashAttnFwdSm90INS1_25CollectiveMainloopFwdSm90ILi2EN4cute5tupleIJNS5_1CILi1EEES8_S8_EEENS6_IJNS7_ILi128EEESA_SA_EEELi128ENS_10bfloat16_tEfNS_4arch4Sm90ELb0ELb1ELb1ELb1ELb1ELb0ELb0ELb1ELb1ELb1ELb1ELb0EEENS1_21CollectiveEpilogueFwdISB_S9_SC_SE_Li256ELb1ELb1ELb1ELb0EEENS1_36VarlenDynamicPersistentTileSchedulerILi128ELi128ELi256ELi128ELb1ELb1ELb1ELb1ELb0ELb1EEEEEEEEEvNT_6ParamsE:
        .type           _ZN7cutlass13device_kernelIN5flash11enable_sm90INS1_16FlashAttnFwdSm90INS1_25CollectiveMainloopFwdSm90ILi2EN4cute5tupleIJNS5_1CILi1EEES8_S8_EEENS6_IJNS7_ILi128EEESA_SA_EEELi128ENS_10bfloat16_tEfNS_4arch4Sm90ELb0ELb1ELb1ELb1ELb1ELb0ELb0ELb1ELb1ELb1ELb1ELb0EEENS1_21CollectiveEpilogueFwdISB_S9_SC_SE_Li256ELb1ELb1ELb1ELb0EEENS1_36VarlenDynamicPersistentTileSchedulerILi128ELi128ELi256ELi128ELb1ELb1ELb1ELb1ELb0ELb1EEEEEEEEEvNT_6ParamsE,@function
        .size           _ZN7cutlass13device_kernelIN5flash11enable_sm90INS1_16FlashAttnFwdSm90INS1_25CollectiveMainloopFwdSm90ILi2EN4cute5tupleIJNS5_1CILi1EEES8_S8_EEENS6_IJNS7_ILi128EEESA_SA_EEELi128ENS_10bfloat16_tEfNS_4arch4Sm90ELb0ELb1ELb1ELb1ELb1ELb0ELb0ELb1ELb1ELb1ELb1ELb0EEENS1_21CollectiveEpilogueFwdISB_S9_SC_SE_Li256ELb1ELb1ELb1ELb0EEENS1_36VarlenDynamicPersistentTileSchedulerILi128ELi128ELi256ELi128ELb1ELb1ELb1ELb1ELb0ELb1EEEEEEEEEvNT_6ParamsE,(.L_x_3546 - _ZN7cutlass13device_kernelIN5flash11enable_sm90INS1_16FlashAttnFwdSm90INS1_25CollectiveMainloopFwdSm90ILi2EN4cute5tupleIJNS5_1CILi1EEES8_S8_EEENS6_IJNS7_ILi128EEESA_SA_EEELi128ENS_10bfloat16_tEfNS_4arch4Sm90ELb0ELb1ELb1ELb1ELb1ELb0ELb0ELb1ELb1ELb1ELb1ELb0EEENS1_21CollectiveEpilogueFwdISB_S9_SC_SE_Li256ELb1ELb1ELb1ELb0EEENS1_36VarlenDynamicPersistentTileSchedulerILi128ELi128ELi256ELi128ELb1ELb1ELb1ELb1ELb0ELb1EEEEEEEEEvNT_6ParamsE)
        .other          _ZN7cutlass13device_kernelIN5flash11enable_sm90INS1_16FlashAttnFwdSm90INS1_25CollectiveMainloopFwdSm90ILi2EN4cute5tupleIJNS5_1CILi1EEES8_S8_EEENS6_IJNS7_ILi128EEESA_SA_EEELi128ENS_10bfloat16_tEfNS_4arch4Sm90ELb0ELb1ELb1ELb1ELb1ELb0ELb0ELb1ELb1ELb1ELb1ELb0EEENS1_21CollectiveEpilogueFwdISB_S9_SC_SE_Li256ELb1ELb1ELb1ELb0EEENS1_36VarlenDynamicPersistentTileSchedulerILi128ELi128ELi256ELi128ELb1ELb1ELb1ELb1ELb0ELb1EEEEEEEEEvNT_6ParamsE,@"STO_CUDA_ENTRY STV_DEFAULT"
_ZN7cutlass13device_kernelIN5flash11enable_sm90INS1_16FlashAttnFwdSm90INS1_25CollectiveMainloopFwdSm90ILi2EN4cute5tupleIJNS5_1CILi1EEES8_S8_EEENS6_IJNS7_ILi128EEESA_SA_EEELi128ENS_10bfloat16_tEfNS_4arch4Sm90ELb0ELb1ELb1ELb1ELb1ELb0ELb0ELb1ELb1ELb1ELb1ELb0EEENS1_21CollectiveEpilogueFwdISB_S9_SC_SE_Li256ELb1ELb1ELb1ELb0EEENS1_36VarlenDynamicPersistentTileSchedulerILi128ELi128ELi256ELi128ELb1ELb1ELb1ELb1ELb0ELb1EEEEEEEEEvNT_6ParamsE:
        /* <DEDUP_REMOVED lines=8> */
[----:B------:R-:W0:Y:S04]  /*0080*/  SHFL.IDX PT, R3, R2, RZ, 0x1f ;  /* 0x00001fff02037589 */ /* 0x000e2800000e0000 */
[----:B------:R-:W1:Y:S01]  /*0090*/  SHFL.IDX PT, R4, R4, RZ, 0x1f ;  /* 0x00001fff04047589 */ /* 0x000e6200000e0000 */
[C---:B0-----:R-:W-:Y:S02]  /*00a0*/  ISETP.NE.OR P0, PT, R3.reuse, RZ, !P0 ;  /* 0x000000ff0300720c */ /* 0x041fe40004705670 */
[----:B------:R-:W-:-:S11]  /*00b0*/  ISETP.NE.AND P1, PT, R3, RZ, PT ;  /* 0x000000ff0300720c */ /* 0x000fd60003f25270 */
[----:B------:R-:W-:Y:S01]  /*00c0*/  VOTEU.ALL UP0, P0 ;  /* 0x00000000003f7886 */ /* 0x000fe20000000000 */
[----:B------:R-:W-:-:S04]  /*00d0*/  VOTEU.ALL UP1, P0 ;  /* 0x00000000003f7886 */ /* 0x000fc80000020000 */
[----:B------:R-:W0:Y:S01]  /*00e0*/  @!UP0 S2UR UR8, SR_CgaCtaId ;  /* 0x00000000000889c3 */ /* 0x000e220000008800 */
[----:B------:R-:W-:Y:S01]  /*00f0*/  @!UP0 UMOV UR6, 0x400 ;  /* 0x0000040000068882 */ /* 0x000fe20000000000 */
[----:B------:R-:W-:-:S04]  /*0100*/  @!UP0 UIADD3 UR4, -UR4, 0x100000, URZ ;  /* 0x0010000004048890 */ /* 0x000fc8000fffe13f */
[----:B------:R-:W-:Y:S02]  /*0110*/  @!UP0 USHF.L.U32 UR5, UR4, 0xb, URZ ;  /* 0x0000000b04058899 */ /* 0x000fe4000800063f */
[----:B------:R-:W-:Y:S02]  /*0120*/  @!UP0 USHF.L.U32 UR4, UR4, 0x1, URZ ;  /* 0x0000000104048899 */ /* 0x000fe4000800063f */
[----:B0-----:R-:W-:Y:S02]  /*0130*/  @!UP0 ULEA UR8, UR8, UR6, 0x18 ;  /* 0x0000000608088291 */ /* 0x001fe4000f8ec03f */
        /* <DEDUP_REMOVED lines=25> */
.L_x_1316:
        /* <DEDUP_REMOVED lines=22> */
.L_x_1317:
        /* <DEDUP_REMOVED lines=18> */
.L_x_1318:
        /* <DEDUP_REMOVED lines=22> */
.L_x_1319:
        /* <DEDUP_REMOVED lines=23> */
.L_x_1320:
[----:B------:R-:W-:Y:S01]  /*0820*/  UISETP.NE.AND UP0, UPT, UR9, URZ, UPT ;  /* 0x0000003f0900728c */ /* 0x000fe2000bf05270 */
[----:B------:R-:W-:Y:S01]  /*0830*/  NOP ;  /* 0x0000000000007918 */ /* 0x000fe20000000000 */
[----:B0-----:R-:W-:Y:S01]  /*0840*/  UMOV UR4, 0x1 ;  /* 0x0000000100047882 */ /* 0x001fe20000000000 */
[----:B------:R-:W-:Y:S01]  /*0850*/  ULDC.64 UR36, c[0x0][0x208] ;  /* 0x0000820000247ab9 */ /* 0x000fe20000000a00 */
[----:B------:R-:W-:Y:S01]  /*0860*/  USEL UR4, UR4, 0x2, !UP0 ;  /* 0x0000000204047887 */ /* 0x000fe2000c000000 */
[----:B-1234-:R-:W-:Y:S01]  /*0870*/  BAR.SYNC.DEFER_BLOCKING 0x0 ;  /* 0x0000000000007b1d */ /* 0x01efe20000010000 */
[----:B------:R-:W-:-:S04]  /*0880*/  PLOP3.LUT P0, PT, PT, PT, UP0, 0x80, 0x0 ;  /* 0x000000000000781c */ /* 0x000fc80003f0f008 */
[----:B------:R-:W-:-:S05]  /*0890*/  IMAD.U32 R3, RZ, RZ, UR4 ;  /* 0x00000004ff037e24 */ /* 0x000fca000f8e00ff */
[----:B------:R0:W-:Y:S04]  /*08a0*/  STL [R1+0x18], R3 ;  /* 0x0000180301007387 */ /* 0x0001e80000100800 */
[----:B------:R-:W-:Y:S05]  /*08b0*/  @!P0 BRA `(.L_x_1321) ;  /* 0x0000012800b08947 */ /* 0x000fea0003800000 */
.L_x_1322:
[----:B------:R-:W-:-:S08]  /*08c0*/  NOP ;  /* 0x0000000000007918 */ /* 0x000fd00000000000 */
[----:B------:R-:W1:Y:S02]  /*08d0*/  USETMAXREG.TRY_ALLOC.CTAPOOL UP0, 0xe8 ;  /* 0x000000e8000079c8 */ /* 0x000e640008000600 */
[----:B-1----:R-:W-:-:S13]  /*08e0*/  PLOP3.LUT P0, PT, PT, PT, UP0, 0x80, 0x0 ;  /* 0x000000000000781c */ /* 0x002fda0003f0f008 */
[----:B------:R-:W-:Y:S05]  /*08f0*/  @!P0 BRA `(.L_x_1322) ;  /* 0xfffffffc00f08947 */ /* 0x000fea000383ffff */
[----:B------:R-:W-:Y:S01]  /*0900*/  LOP3.LUT R2, R0, 0xffffff80, RZ, 0xc0, !PT ;  /* 0xffffff8000027812 */ /* 0x000fe200078ec0ff */
[----:B------:R-:W1:Y:S08]  /*0910*/  S2UR UR5, SR_CgaCtaId ;  /* 0x00000000000579c3 */ /* 0x000e700000008800 */
[----:B------:R-:W-:Y:S06]  /*0920*/  BAR.ARV 0x8, 0x180 ;  /* 0x0206000000007b1d */ /* 0x000fec0000002000 */
[----:B------:R-:W-:Y:S01]  /*0930*/  ISETP.NE.AND P0, PT, R2, 0x80, PT ;  /* 0x000000800200780c */ /* 0x000fe20003f05270 */
[----:B------:R-:W-:-:S12]  /*0940*/  UMOV UR4, 0x400 ;  /* 0x0000040000047882 */ /* 0x000fd80000000000 */
[----:B------:R-:W-:Y:S06]  /*0950*/  @!P0 BAR.ARV 0x9, 0x100 ;  /* 0x0244000000008b1d */ /* 0x000fec0000002000 */
[----:B-1----:R-:W-:Y:S02]  /*0960*/  ULEA UR4, UR5, UR4, 0x18 ;  /* 0x0000000405047291 */ /* 0x002fe4000f8ec03f */
[----:B------:R-:W-:Y:S07]  /*0970*/  BAR.SYNC.DEFER_BLOCKING 0x5, 0x180 ;  /* 0x0146000000007b1d */ /* 0x000fee0000010000 */
[----:B------:R-:W1:Y:S01]  /*0980*/  LDS.128 R12, [UR4+0x288d0] ;  /* 0x0288d004ff0c7984 */ /* 0x000e620008000c00 */
[----:B------:R-:W-:Y:S01]  /*0990*/  ULDC UR4, c[0x0][0xc3c] ;  /* 0x00030f0000047ab9 */ /* 0x000fe20000000800 */
[----:B------:R-:W-:Y:S06]  /*09a0*/  BAR.ARV 0x4, 0x180 ;  /* 0x0106000000007b1d */ /* 0x000fec0000002000 */
[----:B-1----:R-:W-:-:S13]  /*09b0*/  ISETP.GE.AND P0, PT, R15, UR4, PT ;  /* 0x000000040f007c0c */ /* 0x002fda000bf06270 */
[----:B------:R-:W-:Y:S05]  /*09c0*/  @P0 EXIT ;  /* 0x000000000000094d */ /* 0x000fea0003800000 */
[----:B0-----:R-:W2:Y:S01]  /*09d0*/  LDL R3, [R1+0x18] ;  /* 0x0000180001037983 */ /* 0x001ea20000100800 */
[----:B------:R-:W-:Y:S01]  /*09e0*/  VIADD R223, R0, 0xffffff80 ;  /* 0xffffff8000df7836 */ /* 0x000fe20000000000 */
[----:B------:R-:W-:Y:S01]  /*09f0*/  R2UR UR6, R13 ;  /* 0x000000000d0672ca */ /* 0x000fe200000e0000 */
[----:B------:R-:W-:Y:S01]  /*0a00*/  UMOV UR39, URZ ;  /* 0x0000003f00277c82 */ /* 0x000fe20008000000 */
[----:B------:R-:W-:Y:S01]  /*0a10*/  R2UR UR5, R14 ;  /* 0x000000000e0572ca */ /* 0x000fe200000e0000 */
[----:B------:R-:W-:Y:S01]  /*0a20*/  UMOV UR38, URZ ;  /* 0x0000003f00267c82 */ /* 0x000fe20008000000 */
[----:B------:R-:W-:Y:S02]  /*0a30*/  SHF.R.S32.HI R0, RZ, 0x1f, R223 ;  /* 0x0000001fff007819 */ /* 0x000fe400000114df */
[----:B------:R-:W-:Y:S02]  /*0a40*/  R2UR UR7, R15 ;  /* 0x000000000f0772ca */ /* 0x000fe400000e0000 */
[----:B------:R-:W-:-:S02]  /*0a50*/  LEA.HI R2, R0, R223, RZ, 0x7 ;  /* 0x000000df00027211 */ /* 0x000fc400078f38ff */
[----:B------:R-:W-:Y:S02]  /*0a60*/  LEA.HI R4, R0, R223, RZ, 0x5 ;  /* 0x000000df00047211 */ /* 0x000fe400078f28ff */
[----:B------:R-:W-:Y:S02]  /*0a70*/  LOP3.LUT R200, R2, 0xffffff80, RZ, 0xc0, !PT ;  /* 0xffffff8002c87812 */ /* 0x000fe400078ec0ff */
[----:B------:R-:W-:Y:S01]  /*0a80*/  SHF.R.S32.HI R217, RZ, 0x7, R2 ;  /* 0x00000007ffd97819 */ /* 0x000fe20000011402 */
[----:B------:R-:W-:Y:S02]  /*0a90*/  IMAD.SHL.U32 R5, R4, 0x20, RZ ;  /* 0x0000002004057824 */ /* 0x000fe400078e00ff */
[----:B------:R-:W-:Y:S01]  /*0aa0*/  IMAD.IADD R200, R223, 0x1, -R200 ;  /* 0x00000001dfc87824 */ /* 0x000fe200078e0ac8 */
[----:B------:R-:W-:Y:S02]  /*0ab0*/  LEA.HI R2, R2, R217, RZ, 0x1 ;  /* 0x000000d902027211 */ /* 0x000fe400078f08ff */
[----:B------:R-:W-:-:S02]  /*0ac0*/  LOP3.LUT R5, R5, 0xfffffc00, RZ, 0xc0, !PT ;  /* 0xfffffc0005057812 */ /* 0x000fc400078ec0ff */
[----:B------:R-:W-:Y:S02]  /*0ad0*/  SHF.R.S32.HI R7, RZ, 0x1f, R200 ;  /* 0x0000001fff077819 */ /* 0x000fe400000114c8 */
[----:B------:R-:W-:Y:S02]  /*0ae0*/  LOP3.LUT R2, R2, 0x3fffffe, RZ, 0xc0, !PT ;  /* 0x03fffffe02027812 */ /* 0x000fe400078ec0ff */
[CC--:B------:R-:W-:Y:S02]  /*0af0*/  LEA.HI R8, R7.reuse, R200.reuse, RZ, 0x2 ;  /* 0x000000c807087211 */ /* 0x0c0fe400078f10ff */
[----:B------:R-:W-:Y:S01]  /*0b00*/  LEA.HI R7, R7, R200, RZ, 0x5 ;  /* 0x000000c807077211 */ /* 0x000fe200078f28ff */
[----:B------:R-:W-:Y:S01]  /*0b10*/  IMAD.IADD R2, R217, 0x1, -R2 ;  /* 0x00000001d9027824 */ /* 0x000fe200078e0a02 */
[--C-:B------:R-:W-:Y:S02]  /*0b20*/  SHF.R.S32.HI R9, RZ, 0x2, R8.reuse ;  /* 0x00000002ff097819 */ /* 0x100fe40000011408 */
[----:B------:R-:W-:-:S02]  /*0b30*/  SHF.R.S32.HI R10, RZ, 0x1f, R8 ;  /* 0x0000001fff0a7819 */ /* 0x000fc40000011408 */
[----:B------:R-:W-:Y:S02]  /*0b40*/  SHF.R.S32.HI R7, RZ, 0x5, R7 ;  /* 0x00000005ff077819 */ /* 0x000fe40000011407 */
[----:B------:R-:W-:-:S04]  /*0b50*/  LEA.HI R10, R10, R9, RZ, 0x3 ;  /* 0x000000090a0a7211 */ /* 0x000fc800078f18ff */
[----:B------:R-:W-:-:S05]  /*0b60*/  LOP3.LUT R10, R10, 0xfffffff8, RZ, 0xc0, !PT ;  /* 0xfffffff80a0a7812 */ /* 0x000fca00078ec0ff */
[----:B------:R-:W-:-:S04]  /*0b70*/  IMAD.IADD R10, R9, 0x1, -R10 ;  /* 0x00000001090a7824 */ /* 0x000fc800078e0a0a */
[----:B------:R-:W-:-:S04]  /*0b80*/  IMAD R7, R7, 0x10, R10 ;  /* 0x0000001007077824 */ /* 0x000fc800078e020a */
[----:B------:R-:W-:Y:S01]  /*0b90*/  IMAD R218, R2, 0x40, R7 ;  /* 0x0000004002da7824 */ /* 0x000fe200078e0207 */
[----:B--2---:R-:W-:Y:S02]  /*0ba0*/  R2UR UR4, R3 ;  /* 0x00000000030472ca */ /* 0x004fe400000e0000 */
[----:B------:R-:W-:-:S04]  /*0bb0*/  LEA.HI R3, R0, R223, RZ, 0x4 ;  /* 0x000000df00037211 */ /* 0x000fc800078f20ff */
[----:B------:R-:W-:Y:S02]  /*0bc0*/  SHF.R.S32.HI R6, RZ, 0x4, R3 ;  /* 0x00000004ff067819 */ /* 0x000fe40000011403 */
[C---:B------:R-:W-:Y:S02]  /*0bd0*/  LOP3.LUT R4, R3.reuse, 0x3fffff0, RZ, 0xc0, !PT ;  /* 0x03fffff003047812 */ /* 0x040fe400078ec0ff */
[----:B------:R-:W-:-:S03]  /*0be0*/  LEA.HI R3, R3, R6, RZ, 0x1 ;  /* 0x0000000603037211 */ /* 0x000fc600078f08ff */
[----:B------:R-:W-:Y:S01]  /*0bf0*/  IMAD.IADD R4, R223, 0x1, -R4 ;  /* 0x00000001df047824 */ /* 0x000fe200078e0a04 */
[----:B------:R-:W-:Y:S01]  /*0c00*/  LOP3.LUT R3, R3, 0x1ffffffe, RZ, 0xc0, !PT ;  /* 0x1ffffffe03037812 */ /* 0x000fe200078ec0ff */
[----:B------:R-:W-:Y:S02]  /*0c10*/  ULOP3.LUT UR8, UR4, 0x1, URZ, 0xfc, !UPT ;  /* 0x0000000104087892 */ /* 0x000fe4000f8efc3f */
[----:B------:R-:W-:Y:S01]  /*0c20*/  IMAD R4, R4, 0x40, R5 ;  /* 0x0000004004047824 */ /* 0x000fe200078e0205 */
[-C--:B------:R-:W-:Y:S01]  /*0c30*/  LEA.HI R5, R0, R223.reuse, RZ, 0x2 ;  /* 0x000000df00057211 */ /* 0x080fe200078f10ff */
[----:B------:R-:W-:Y:S01]  /*0c40*/  IMAD.IADD R3, R6, 0x1, -R3 ;  /* 0x0000000106037824 */ /* 0x000fe200078e0a03 */
[----:B------:R-:W-:Y:S01]  /*0c50*/  LEA.HI R0, R0, R223, RZ, 0x3 ;  /* 0x000000df00007211 */ /* 0x000fe200078f18ff */
[----:B------:R-:W-:Y:S01]  /*0c60*/  UMOV UR4, URZ ;  /* 0x0000003f00047c82 */ /* 0x000fe20008000000 */
[----:B------:R-:W-:Y:S02]  /*0c70*/  IMAD.U32 R220, RZ, RZ, UR8 ;  /* 0x00000008ffdc7e24 */ /* 0x000fe4000f8e00ff */
[----:B------:R-:W-:Y:S01]  /*0c80*/  IMAD R219, R3, 0x8, R4 ;  /* 0x0000000803db7824 */ /* 0x000fe200078e0204 */
[----:B------:R-:W-:Y:S01]  /*0c90*/  LOP3.LUT R4, R5, 0xfffffffc, RZ, 0xc0, !PT ;  /* 0xfffffffc05047812 */ /* 0x000fe200078ec0ff */
[----:B------:R-:W-:Y:S01]  /*0ca0*/  IMAD.U32 R199, RZ, RZ, UR4 ;  /* 0x00000004ffc77e24 */ /* 0x000fe2000f8e00ff */
[----:B------:R-:W-:-:S02]  /*0cb0*/  LOP3.LUT R22, R0, 0xfffffff8, RZ, 0xc0, !PT ;  /* 0xfffffff800167812 */ /* 0x000fc400078ec0ff */
[----:B------:R-:W-:Y:S01]  /*0cc0*/  LOP3.LUT R5, R8, 0x7ffffffc, RZ, 0xc0, !PT ;  /* 0x7ffffffc08057812 */ /* 0x000fe200078ec0ff */
[C---:B------:R-:W-:Y:S01]  /*0cd0*/  IMAD.IADD R4, R223.reuse, 0x1, -R4 ;  /* 0x00000001df047824 */ /* 0x040fe200078e0a04 */
[----:B------:R-:W-:Y:S01]  /*0ce0*/  SHF.R.S32.HI R198, RZ, 0x3, R0 ;  /* 0x00000003ffc67819 */ /* 0x000fe20000011400 */
[----:B------:R-:W-:Y:S02]  /*0cf0*/  IMAD.IADD R22, R223, 0x1, -R22 ;  /* 0x00000001df167824 */ /* 0x000fe400078e0a16 */
[----:B------:R-:W-:Y:S01]  /*0d00*/  IMAD.IADD R5, R200, 0x1, -R5 ;  /* 0x00000001c8057824 */ /* 0x000fe200078e0a05 */
[----:B------:R-:W-:Y:S01]  /*0d10*/  LEA.HI R3, R4, R4, RZ, 0x1 ;  /* 0x0000000404037211 */ /* 0x000fe200078f08ff */
[----:B------:R-:W-:Y:S02]  /*0d20*/  IMAD.SHL.U32 R18, R22, 0x8, RZ ;  /* 0x0000000816127824 */ /* 0x000fe400078e00ff */
[----:B------:R-:W-:Y:S01]  /*0d30*/  IMAD.SHL.U32 R16, R5, 0x2, RZ ;  /* 0x0000000205107824 */ /* 0x000fe200078e00ff */
[----:B------:R-:W-:Y:S01]  /*0d40*/  LOP3.LUT R3, R3, 0x1ffffffe, RZ, 0xc0, !PT ;  /* 0x1ffffffe03037812 */ /* 0x000fe200078ec0ff */
[----:B------:R-:W-:Y:S01]  /*0d50*/  VIADD R19, R18, 0x40 ;  /* 0x0000004012137836 */ /* 0x000fe20000000000 */
[----:B------:R-:W-:Y:S01]  /*0d60*/  SHF.R.S32.HI R222, RZ, 0x1f, R18 ;  /* 0x0000001fffde7819 */ /* 0x000fe20000011412 */
[C---:B------:R-:W-:Y:S01]  /*0d70*/  VIADD R197, R16.reuse, 0x8 ;  /* 0x0000000810c57836 */ /* 0x040fe20000000000 */
        /* <DEDUP_REMOVED lines=27> */
[----:B------:R-:W-:Y:S01]  /*0f30*/  VIADD R23, R16, 0x78 ;  /* 0x0000007810177836 */ /* 0x000fe20000000000 */
[----:B------:R-:W-:Y:S01]  /*0f40*/  SHF.R.S32.HI R203, RZ, 0x1f, R185 ;  /* 0x0000001fffcb7819 */ /* 0x000fe200000114b9 */
[----:B------:R-:W-:Y:S01]  /*0f50*/  IMAD.IADD R3, R4, 0x1, -R3 ;  /* 0x0000000104037824 */ /* 0x000fe200078e0a03 */
[----:B------:R-:W-:-:S02]  /*0f60*/  SHF.R.S32.HI R202, RZ, 0x1f, R184 ;  /* 0x0000001fffca7819 */ /* 0x000fc400000114b8 */
[----:B------:R-:W-:Y:S01]  /*0f70*/  SHF.R.S32.HI R201, RZ, 0x1f, R23 ;  /* 0x0000001fffc97819 */ /* 0x000fe20000011417 */
[----:B------:R-:W-:-:S07]  /*0f80*/  IMAD R17, R3, 0x8, R218 ;  /* 0x0000000803117824 */ /* 0x000fce00078e02da */
.L_x_1434:
[----:B------:R-:W-:Y:S01]  /*0f90*/  ULDC.64 UR8, c[0x0][0xa28] ;  /* 0x00028a0000087ab9 */ /* 0x000fe20000000a00 */
[----:B------:R-:W-:Y:S01]  /*0fa0*/  ULDC UR4, c[0x0][0x424] ;  /* 0x0001090000047ab9 */ /* 0x000fe20000000800 */
[----:B------:R-:W-:-:S04]  /*0fb0*/  UISETP.NE.U32.AND UP0, UPT, UR8, URZ, UPT ;  /* 0x0000003f0800728c */ /* 0x000fc8000bf05070 */
[----:B------:R-:W-:-:S03]  /*0fc0*/  UISETP.NE.AND.EX UP0, UPT, UR9, URZ, UPT, UP0 ;  /* 0x0000003f0900728c */ /* 0x000fc6000bf05300 */
[----:B------:R-:W-:Y:S02]  /*0fd0*/  ULDC.64 UR8, c[0x0][0xa18] ;  /* 0x0002860000087ab9 */ /* 0x000fe40000000a00 */
[----:B------:R-:W-:Y:S01]  /*0fe0*/  UISETP.NE.U32.AND UP1, UPT, UR8, URZ, UPT ;  /* 0x0000003f0800728c */ /* 0x000fe2000bf25070 */
[----:B------:R-:W-:-:S03]  /*0ff0*/  PLOP3.LUT P0, PT, PT, PT, UP0, 0x80, 0x0 ;  /* 0x000000000000781c */ /* 0x000fc60003f0f008 */
[----:B------:R-:W-:-:S03]  /*1000*/  UISETP.NE.AND.EX UP1, UPT, UR9, URZ, UPT, UP1 ;  /* 0x0000003f0900728c */ /* 0x000fc6000bf25310 */
[----:B------:R-:W-:Y:S02]  /*1010*/  @UP0 ULDC.64 UR8, c[0x0][0xa28] ;  /* 0x00028a0000080ab9 */ /* 0x000fe40000000a00 */
[----:B------:R-:W-:Y:S01]  /*1020*/  @UP0 UIMAD.WIDE UR8, UR7, 0x4, UR8 ;  /* 0x00000004070808a5 */ /* 0x000fe2000f8e0208 */
[----:B------:R-:W-:-:S05]  /*1030*/  PLOP3.LUT P2, PT, PT, PT, UP1, 0x80, 0x0 ;  /* 0x000000000000781c */ /* 0x000fca0003f4f018 */
[----:B0-23--:R-:W-:Y:S02]  /*1040*/  IMAD.U32 R2, RZ, RZ, UR8 ;  /* 0x00000008ff027e24 */ /* 0x00dfe4000f8e00ff */
[----:B------:R-:W-:Y:S01]  /*1050*/  IMAD.U32 R3, RZ, RZ, UR9 ;  /* 0x00000009ff037e24 */ /* 0x000fe2000f8e00ff */
[----:B------:R-:W-:Y:S02]  /*1060*/  @UP1 ULDC.64 UR8, c[0x0][0xa18] ;  /* 0x0002860000081ab9 */ /* 0x000fe40000000a00 */
[----:B------:R-:W-:Y:S02]  /*1070*/  @UP1 UIMAD.WIDE UR8, UR7, 0x4, UR8 ;  /* 0x00000004070818a5 */ /* 0x000fe4000f8e0208 */
[----:B------:R-:W2:Y:S04]  /*1080*/  @P0 LDG.E R2, desc[UR36][R2.64] ;  /* 0x0000002402020981 */ /* 0x000ea8000c1e1900 */
[----:B------:R-:W-:-:S02]  /*1090*/  IMAD.U32 R4, RZ, RZ, UR8 ;  /* 0x00000008ff047e24 */ /* 0x000fc4000f8e00ff */
[----:B----4-:R-:W-:Y:S01]  /*10a0*/  IMAD.U32 R5, RZ, RZ, UR9 ;  /* 0x00000009ff057e24 */ /* 0x010fe2000f8e00ff */
[----:B------:R-:W-:-:S04]  /*10b0*/  ULDC.64 UR8, c[0x0][0x418] ;  /* 0x0001060000087ab9 */ /* 0x000fc80000000a00 */
[----:B------:R-:W3:Y:S01]  /*10c0*/  @P2 LDG.E R4, desc[UR36][R4.64] ;  /* 0x0000002404042981 */ /* 0x000ee2000c1e1900 */
[----:B------:R-:W-:Y:S01]  /*10d0*/  UISETP.NE.U32.AND UP0, UPT, UR8, URZ, UPT ;  /* 0x0000003f0800728c */ /* 0x000fe2000bf05070 */
[----:B------:R-:W-:Y:S01]  /*10e0*/  UMOV UR41, URZ ;  /* 0x0000003f00297c82 */ /* 0x000fe20008000000 */
[----:B------:R-:W-:Y:S02]  /*10f0*/  ULOP3.LUT UR56, UR5, 0xffff, URZ, 0xc0, !UPT ;  /* 0x0000ffff05387892 */ /* 0x000fe4000f8ec03f */
[----:B------:R-:W-:-:S03]  /*1100*/  UISETP.NE.AND.EX UP0, UPT, UR9, URZ, UPT, UP0 ;  /* 0x0000003f0900728c */ /* 0x000fc6000bf05300 */
[----:B------:R-:W-:Y:S01]  /*1110*/  ULDC.64 UR8, c[0x0][0xa20] ;  /* 0x0002880000087ab9 */ /* 0x000fe20000000a00 */
[----:B------:R-:W-:Y:S01]  /*1120*/  USEL UR4, UR4, 0x1, UP0 ;  /* 0x0000000104047887 */ /* 0x000fe20008000000 */
[----:B------:R-:W-:Y:S01]  /*1130*/  ISETP.NE.U32.AND P1, PT, RZ, UR8, PT ;  /* 0x00000008ff007c0c */ /* 0x000fe2000bf25070 */
[----:B------:R-:W-:Y:S02]  /*1140*/  ULDC UR8, c[0x0][0x2f0] ;  /* 0x0000bc0000087ab9 */ /* 0x000fe40000000800 */
[----:B------:R-:W-:Y:S01]  /*1150*/  UIMAD UR4, UR4, UR8, URZ ;  /* 0x00000008040472a4 */ /* 0x000fe2000f8e023f */
[----:B------:R-:W-:Y:S02]  /*1160*/  ISETP.NE.AND.EX P1, PT, RZ, UR9, PT, P1 ;  /* 0x00000009ff007c0c */ /* 0x000fe4000bf25310 */
[----:B--2---:R-:W-:Y:S02]  /*1170*/  @P0 R2UR UR41, R2 ;  /* 0x00000000022902ca */ /* 0x004fe400000e0000 */
[----:B---3--:R-:W-:Y:S01]  /*1180*/  @P2 R2UR UR42, R4 ;  /* 0x00000000042a22ca */ /* 0x008fe200000e0000 */
[----:B-1---5:R-:W-:-:S14]  /*1190*/  @P2 BRA `(.L_x_1323) ;  /* 0x0000000000382947 */ /* 0x022fdc0003800000 */
[----:B------:R-:W-:Y:S01]  /*11a0*/  ULDC.64 UR8, c[0x0][0xa00] ;  /* 0x0002800000087ab9 */ /* 0x000fe20000000a00 */
[----:B------:R-:W-:Y:S01]  /*11b0*/  ULDC UR42, c[0x0][0x288] ;  /* 0x0000a200002a7ab9 */ /* 0x000fe20000000800 */
[----:B------:R-:W-:-:S04]  /*11c0*/  ISETP.NE.U32.AND P0, PT, RZ, UR8, PT ;  /* 0x00000008ff007c0c */ /* 0x000fc8000bf05070 */
[----:B------:R-:W-:-:S13]  /*11d0*/  ISETP.NE.AND.EX P0, PT, RZ, UR9, PT, P0 ;  /* 0x00000009ff007c0c */ /* 0x000fda000bf05300 */
[----:B------:R-:W-:Y:S05]  /*11e0*/  @!P0 BRA `(.L_x_1323) ;  /* 0x0000000000248947 */ /* 0x000fea0003800000 */
[----:B------:R-:W-:Y:S02]  /*11f0*/  ULDC.64 UR8, c[0x0][0xa00] ;  /* 0x0002800000087ab9 */ /* 0x000fe40000000a00 */
[----:B------:R-:W-:-:S06]  /*1200*/  UIMAD.WIDE UR8, UR7, 0x4, UR8 ;  /* 0x00000004070878a5 */ /* 0x000fcc000f8e0208 */
[----:B------:R-:W-:Y:S02]  /*1210*/  IMAD.U32 R2, RZ, RZ, UR8 ;  /* 0x00000008ff027e24 */ /* 0x000fe4000f8e00ff */
[----:B------:R-:W-:-:S05]  /*1220*/  IMAD.U32 R3, RZ, RZ, UR9 ;  /* 0x00000009ff037e24 */ /* 0x000fca000f8e00ff */
[----:B------:R-:W2:Y:S04]  /*1230*/  LDG.E R4, desc[UR36][R2.64] ;  /* 0x0000002402047981 */ /* 0x000ea8000c1e1900 */
[----:B------:R-:W3:Y:S01]  /*1240*/  LDG.E R0, desc[UR36][R2.64+0x4] ;  /* 0x0000042402007981 */ /* 0x000ee2000c1e1900 */
[----:B--2---:R-:W-:Y:S02]  /*1250*/  R2UR UR42, R4 ;  /* 0x00000000042a72ca */ /* 0x004fe400000e0000 */
[----:B---3--:R-:W-:-:S13]  /*1260*/  R2UR UR8, R0 ;  /* 0x00000000000872ca */ /* 0x008fda00000e0000 */
[----:B------:R-:W-:-:S12]  /*1270*/  UIADD3 UR42, -UR42, UR8, URZ ;  /* 0x000000082a2a7290 */ /* 0x000fd8000fffe13f */
.L_x_1323:
[----:B------:R-:W-:Y:S01]  /*1280*/  UMOV UR58, UR7 ;  /* 0x00000007003a7c82 */ /* 0x000fe20008000000 */
[----:B------:R-:W-:Y:S05]  /*1290*/  @!P1 BRA `(.L_x_1324) ;  /* 0x00000000001c9947 */ /* 0x000fea0003800000 */
[----:B------:R-:W-:Y:S02]  /*12a0*/  ULDC.64 UR8, c[0x0][0xa20] ;  /* 0x0002880000087ab9 */ /* 0x000fe40000000a00 */
[----:B------:R-:W-:-:S06]  /*12b0*/  UIMAD.WIDE UR8, UR7, 0x4, UR8 ;  /* 0x00000004070878a5 */ /* 0x000fcc000f8e0208 */
[----:B------:R-:W-:Y:S02]  /*12c0*/  IMAD.U32 R2, RZ, RZ, UR8 ;  /* 0x00000008ff027e24 */ /* 0x000fe4000f8e00ff */
[----:B------:R-:W-:-:S05]  /*12d0*/  IMAD.U32 R3, RZ, RZ, UR9 ;  /* 0x00000009ff037e24 */ /* 0x000fca000f8e00ff */
[----:B------:R-:W2:Y:S02]  /*12e0*/  LDG.E R2, desc[UR36][R2.64] ;  /* 0x0000002402027981 */ /* 0x000ea4000c1e1900 */
[----:B--2---:R-:W-:Y:S01]  /*12f0*/  R2UR UR4, R2 ;  /* 0x00000000020472ca */ /* 0x004fe200000e0000 */
[----:B------:R-:W-:-:S14]  /*1300*/  BRA `(.L_x_1325) ;  /* 0x0000000000347947 */ /* 0x000fdc0003800000 */
.L_x_1324:
[----:B------:R-:W-:Y:S02]  /*1310*/  ULDC.64 UR8, c[0x0][0xa08] ;  /* 0x0002820000087ab9 */ /* 0x000fe40000000a00 */
        /* <DEDUP_REMOVED lines=12> */
.L_x_1325:
[----:B------:R-:W-:Y:S01]  /*13e0*/  ULDC UR7, c[0x0][0x448] ;  /* 0x0001120000077ab9 */ /* 0x000fe20000000800 */
[----:B------:R-:W-:Y:S02]  /*13f0*/  USHF.L.U32 UR47, UR6, 0x7, URZ ;  /* 0x00000007062f7899 */ /* 0x000fe4000800063f */
[----:B------:R-:W-:Y:S02]  /*1400*/  UISETP.NE.AND UP0, UPT, UR7, 0x1, UPT ;  /* 0x000000010700788c */ /* 0x000fe4000bf05270 */
[----:B------:R-:W-:Y:S01]  /*1410*/  UIADD3 UR10, UR47, 0x7f, URZ ;  /* 0x0000007f2f0a7890 */ /* 0x000fe2000fffe03f */
[----:B------:R-:W-:Y:S01]  /*1420*/  ULDC.64 UR6, c[0x0][0x9e0] ;  /* 0x0002780000067ab9 */ /* 0x000fe20000000a00 */
[----:B------:R-:W-:Y:S02]  /*1430*/  UP2UR UR51, UPR, URZ, 0x1 ;  /* 0x000000013f337883 */ /* 0x000fe40008000000 */
[----:B------:R-:W-:-:S05]  /*1440*/  UIADD3 UR41, -UR41, UR4, URZ ;  /* 0x0000000429297290 */ /* 0x000fca000fffe13f */
[----:B------:R-:W-:Y:S01]  /*1450*/  @UP0 ULDC UR8, c[0x0][0x44c] ;  /* 0x0001130000080ab9 */ /* 0x000fe20000000800 */
[----:B------:R-:W-:Y:S01]  /*1460*/  @UP0 ULDC UR11, c[0x0][0x450] ;  /* 0x00011400000b0ab9 */ /* 0x000fe20000000800 */
[----:B------:R-:W-:Y:S02]  /*1470*/  UIMAD.WIDE.U32 UR8, UR10, UR8, URZ ;  /* 0x000000080a0872a5 */ /* 0x000fe4000f8e003f */
[----:B------:R-:W-:Y:S02]  /*1480*/  UIADD3 UR4, UR41, 0x1, -UR42 ;  /* 0x0000000129047890 */ /* 0x000fe4000fffe82a */
[----:B------:R-:W-:Y:S02]  /*1490*/  @UP0 USHF.R.U32.HI UR10, URZ, UR11, UR9 ;  /* 0x0000000b3f0a0299 */ /* 0x000fe40008011609 */
[----:B------:R-:W-:Y:S02]  /*14a0*/  UISETP.GE.AND UP0, UPT, UR7, 0x1, UPT ;  /* 0x000000010700788c */ /* 0x000fe4000bf06270 */
[----:B------:R-:W-:-:S02]  /*14b0*/  UIADD3 UR10, UR4, UR10, URZ ;  /* 0x0000000a040a7290 */ /* 0x000fc4000fffe03f */
[----:B------:R-:W-:Y:S02]  /*14c0*/  UP2UR UR46, UPR, URZ, 0x1 ;  /* 0x000000013f2e7883 */ /* 0x000fe40008000000 */
[----:B------:R-:W-:Y:S01]  /*14d0*/  PLOP3.LUT P0, PT, PT, PT, UP0, 0x40, 0x0 ;  /* 0x000000000000781c */ /* 0x000fe20003f0e808 */
[----:B------:R-:W-:-:S12]  /*14e0*/  UIADD3 UR6, UR10, UR6, URZ ;  /* 0x000000060a067290 */ /* 0x000fd8000fffe03f */
[----:B------:R-:W-:Y:S05]  /*14f0*/  @P0 BRA `(.L_x_1326) ;  /* 0x0000000000440947 */ /* 0x000fea0003800000 */
        /* <DEDUP_REMOVED lines=10> */
.L_x_1327:
[----:B------:R-:W-:-:S11]  /*15a0*/  UISETP.NE.AND UP0, UPT, UR7, 0x1, UPT ;  /* 0x000000010700788c */ /* 0x000fd6000bf05270 */
[----:B------:R-:W-:Y:S02]  /*15b0*/  @UP0 ULDC.64 UR10, c[0x0][0x9e8] ;  /* 0x00027a00000a0ab9 */ /* 0x000fe40000000a00 */
[----:B------:R-:W-:-:S04]  /*15c0*/  UIMAD.WIDE.U32 UR8, UR4, UR10, URZ ;  /* 0x0000000a040872a5 */ /* 0x000fc8000f8e003f */
[----:B------:R-:W-:-:S12]  /*15d0*/  @UP0 USHF.R.U32.HI UR4, URZ, UR11, UR9 ;  /* 0x0000000b3f040299 */ /* 0x000fd80008011609 */
.L_x_1328:
[----:B------:R-:W-:-:S04]  /*15e0*/  UIMAD UR4, UR4, UR7, UR7 ;  /* 0x00000007040472a4 */ /* 0x000fc8000f8e0207 */
[----:B------:R-:W-:-:S04]  /*15f0*/  UISETP.LT.AND UP0, UPT, UR6, UR4, UPT ;  /* 0x000000040600728c */ /* 0x000fc8000bf01270 */
[----:B------:R-:W-:-:S12]  /*1600*/  USEL UR6, UR6, UR4, UP0 ;  /* 0x0000000406067287 */ /* 0x000fd80008000000 */
.L_x_1326:
[----:B------:R-:W-:Y:S02]  /*1610*/  UISETP.NE.AND UP0, UPT, UR51, URZ, UPT ;  /* 0x0000003f3300728c */ /* 0x000fe4000bf05270 */
[----:B------:R-:W-:Y:S02]  /*1620*/  UIADD3 UR4, UR41, 0x7f, URZ ;  /* 0x0000007f29047890 */ /* 0x000fe4000fffe03f */
[----:B------:R-:W-:Y:S02]  /*1630*/  UIADD3 UR10, UR6, 0x7f, URZ ;  /* 0x0000007f060a7890 */ /* 0x000fe4000fffe03f */
[----:B------:R-:W-:Y:S02]  /*1640*/  UISETP.GE.AND UP1, UPT, UR7, 0x1, UPT ;  /* 0x000000010700788c */ /* 0x000fe4000bf26270 */
[----:B------:R-:W-:Y:S02]  /*1650*/  USHF.R.S32.HI UR6, URZ, 0x1f, UR4 ;  /* 0x0000001f3f067899 */ /* 0x000fe40008011404 */
[----:B------:R-:W-:Y:S01]  /*1660*/  USHF.R.S32.HI UR11, URZ, 0x1f, UR10 ;  /* 0x0000001f3f0b7899 */ /* 0x000fe2000801140a */
[----:B------:R-:W-:Y:S01]  /*1670*/  @UP0 ULDC UR8, c[0x0][0x44c] ;  /* 0x0001130000080ab9 */ /* 0x000fe20000000800 */
[----:B------:R-:W-:Y:S01]  /*1680*/  ULEA.HI UR6, UR6, UR4, URZ, 0x7 ;  /* 0x0000000406067291 */ /* 0x000fe2000f8f383f */
[----:B------:R-:W-:Y:S01]  /*1690*/  PLOP3.LUT P0, PT, PT, PT, UP1, 0x40, 0x0 ;  /* 0x000000000000781c */ /* 0x000fe20003f0e818 */
[----:B------:R-:W-:-:S02]  /*16a0*/  UIMAD.WIDE.U32 UR8, UR47, UR8, URZ ;  /* 0x000000082f0872a5 */ /* 0x000fc4000f8e003f */
[----:B------:R-:W-:Y:S01]  /*16b0*/  ULEA.HI UR11, UR11, UR10, URZ, 0x7 ;  /* 0x0000000a0b0b7291 */ /* 0x000fe2000f8f383f */
[----:B------:R-:W-:Y:S01]  /*16c0*/  @UP0 ULDC UR13, c[0x0][0x450] ;  /* 0x00011400000d0ab9 */ /* 0x000fe20000000800 */
[----:B------:R-:W-:Y:S01]  /*16d0*/  UMOV UR12, UR47 ;  /* 0x0000002f000c7c82 */ /* 0x000fe20008000000 */
[----:B------:R-:W-:Y:S02]  /*16e0*/  UIADD3 UR43, UR41, -UR42, URZ ;  /* 0x8000002a292b7290 */ /* 0x000fe4000fffe03f */
[----:B------:R-:W-:Y:S02]  /*16f0*/  USHF.R.S32.HI UR6, URZ, 0x7, UR6 ;  /* 0x000000073f067899 */ /* 0x000fe40008011406 */
[----:B------:R-:W-:Y:S02]  /*1700*/  USHF.R.S32.HI UR11, URZ, 0x7, UR11 ;  /* 0x000000073f0b7899 */ /* 0x000fe4000801140b */
[----:B------:R-:W-:Y:S02]  /*1710*/  @UP0 USHF.R.U32.HI UR12, URZ, UR13, UR9 ;  /* 0x0000000d3f0c0299 */ /* 0x000fe40008011609 */
[----:B------:R-:W-:-:S02]  /*1720*/  UISETP.LT.AND UP0, UPT, UR6, UR11, UPT ;  /* 0x0000000b0600728c */ /* 0x000fc4000bf01270 */
[----:B------:R-:W-:Y:S01]  /*1730*/  UIADD3 UR4, UR43, UR12, URZ ;  /* 0x0000000c2b047290 */ /* 0x000fe2000fffe03f */
[----:B------:R-:W-:Y:S01]  /*1740*/  ULDC UR10, c[0x0][0x9dc] ;  /* 0x00027700000a7ab9 */ /* 0x000fe20000000800 */
[----:B------:R-:W-:Y:S02]  /*1750*/  USEL UR6, UR6, UR11, UP0 ;  /* 0x0000000b06067287 */ /* 0x000fe40008000000 */
[----:B------:R-:W-:Y:S01]  /*1760*/  UIADD3 UR10, UR4, -UR10, URZ ;  /* 0x8000000a040a7290 */ /* 0x000fe2000fffe03f */
[----:B------:R-:W-:Y:S11]  /*1770*/  @P0 BRA `(.L_x_1329) ;  /* 0x0000000000440947 */ /* 0x000ff60003800000 */
        /* <DEDUP_REMOVED lines=10> */
.L_x_1330:
[----:B------:R-:W-:-:S11]  /*1820*/  UISETP.NE.AND UP0, UPT, UR7, 0x1, UPT ;  /* 0x000000010700788c */ /* 0x000fd6000bf05270 */
[----:B------:R-:W-:Y:S02]  /*1830*/  @UP0 ULDC.64 UR12, c[0x0][0x9e8] ;  /* 0x00027a00000c0ab9 */ /* 0x000fe40000000a00 */
[----:B------:R-:W-:-:S04]  /*1840*/  UIMAD.WIDE.U32 UR8, UR4, UR12, URZ ;  /* 0x0000000c040872a5 */ /* 0x000fc8000f8e003f */
[----:B------:R-:W-:-:S12]  /*1850*/  @UP0 USHF.R.U32.HI UR4, URZ, UR13, UR9 ;  /* 0x0000000d3f040299 */ /* 0x000fd80008011609 */
.L_x_1331:
[----:B------:R-:W-:-:S04]  /*1860*/  UIMAD UR4, UR4, UR7, URZ ;  /* 0x00000007040472a4 */ /* 0x000fc8000f8e023f */
[----:B------:R-:W-:-:S04]  /*1870*/  UISETP.LT.AND UP0, UPT, UR10, UR4, UPT ;  /* 0x000000040a00728c */ /* 0x000fc8000bf01270 */
[----:B------:R-:W-:-:S12]  /*1880*/  USEL UR10, UR10, UR4, !UP0 ;  /* 0x000000040a0a7287 */ /* 0x000fd8000c000000 */
.L_x_1329:
[----:B------:R-:W-:-:S04]  /*1890*/  USHF.R.S32.HI UR4, URZ, 0x1f, UR10 ;  /* 0x0000001f3f047899 */ /* 0x000fc8000801140a */
[----:B------:R-:W-:-:S04]  /*18a0*/  ULEA.HI UR4, UR4, UR10, URZ, 0x7 ;  /* 0x0000000a04047291 */ /* 0x000fc8000f8f383f */
[----:B------:R-:W-:Y:S02]  /*18b0*/  USHF.R.S32.HI UR7, URZ, 0x7, UR4 ;  /* 0x000000073f077899 */ /* 0x000fe40008011404 */
[----:B------:R-:W-:Y:S02]  /*18c0*/  ULOP3.LUT UR4, UR5, 0xff000000, URZ, 0xc0, !UPT ;  /* 0xff00000005047892 */ /* 0x000fe4000f8ec03f */
[----:B------:R-:W-:Y:S02]  /*18d0*/  UISETP.LT.AND UP0, UPT, URZ, UR7, UPT ;  /* 0x000000073f00728c */ /* 0x000fe4000bf01270 */
[----:B------:R-:W-:Y:S02]  /*18e0*/  ULOP3.LUT UR5, UR5, 0xff0000, URZ, 0xc0, !UPT ;  /* 0x00ff000005057892 */ /* 0x000fe4000f8ec03f */
[----:B------:R-:W-:Y:S02]  /*18f0*/  USEL UR53, URZ, UR7, !UP0 ;  /* 0x000000073f357287 */ /* 0x000fe4000c000000 */
[----:B------:R-:W-:-:S02]  /*1900*/  USHF.R.U32.HI UR4, URZ, 0x8, UR4 ;  /* 0x000000083f047899 */ /* 0x000fc40008011604 */
[----:B------:R-:W-:Y:S02]  /*1910*/  UISETP.GT.AND UP0, UPT, UR6, UR53, UPT ;  /* 0x000000350600728c */ /* 0x000fe4000bf04270 */
[----:B------:R-:W-:-:S03]  /*1920*/  ULEA.HI UR5, UR5, UR4, URZ, 0x10 ;  /* 0x0000000405057291 */ /* 0x000fc6000f8f803f */
[----:B------:R-:W-:Y:S01]  /*1930*/  UMOV UR4, URZ ;  /* 0x0000003f00047c82 */ /* 0x000fe20008000000 */
[----:B------:R-:W-:Y:S01]  /*1940*/  PLOP3.LUT P0, PT, PT, PT, UP0, 0x80, 0x0 ;  /* 0x000000000000781c */ /* 0x000fe20003f0f008 */
[----:B------:R-:W-:Y:S02]  /*1950*/  ULOP3.LUT UR57, UR5, 0xff, URZ, 0xc0, !UPT ;  /* 0x000000ff05397892 */ /* 0x000fe4000f8ec03f */
[----:B------:R-:W-:-:S10]  /*1960*/  USHF.R.U32.HI UR55, URZ, 0x10, UR5 ;  /* 0x000000103f377899 */ /* 0x000fd40008011605 */
[----:B------:R-:W-:Y:S05]  /*1970*/  @!P0 BRA `(.L_x_1332) ;  /* 0x0000000000948947 */ /* 0x000fea0003800000 */
[----:B------:R-:W-:Y:S01]  /*1980*/  UISETP.NE.AND UP0, UPT, UR55, URZ, UPT ;  /* 0x0000003f3700728c */ /* 0x000fe2000bf05270 */
[----:B------:R-:W-:-:S03]  /*1990*/  ULDC UR4, c[0x0][0x9f0] ;  /* 0x00027c0000047ab9 */ /* 0x000fc60000000800 */
[----:B------:R-:W-:-:S04]  /*19a0*/  USEL UR10, UR55, UR4, UP0 ;  /* 0x00000004370a7287 */ /* 0x000fc80008000000 */
[----:B------:R-:W-:Y:S02]  /*19b0*/  UIADD3 UR4, UR10, -0x1, UR6 ;  /* 0xffffffff0a047890 */ /* 0x000fe4000fffe006 */
[----:B------:R-:W-:Y:S02]  /*19c0*/  IMAD.U32 R3, RZ, RZ, UR10 ;  /* 0x0000000aff037e24 */ /* 0x000fe4000f8e00ff */
[----:B------:R-:W-:-:S03]  /*19d0*/  UIADD3 UR7, -UR53, UR4, URZ ;  /* 0x0000000435077290 */ /* 0x000fc6000fffe13f */
[-C--:B------:R-:W-:Y:S01]  /*19e0*/  IABS R0, R3.reuse ;  /* 0x0000000300007213 */ /* 0x080fe20000000000 */
[----:B------:R-:W-:Y:S01]  /*19f0*/  UMOV UR4, URZ ;  /* 0x0000003f00047c82 */ /* 0x000fe20008000000 */
[----:B------:R-:W-:Y:S01]  /*1a00*/  IABS R5, R3 ;  /* 0x0000000300057213 */ /* 0x000fe20000000000 */
[----:B------:R-:W-:Y:S01]  /*1a10*/  IMAD.U32 R4, RZ, RZ, UR7 ;  /* 0x00000007ff047e24 */ /* 0x000fe2000f8e00ff */
[----:B------:R-:W-:Y:S01]  /*1a20*/  R2UR UR11, R0 ;  /* 0x00000000000b72ca */ /* 0x000fe200000e0000 */
[----:B------:R-:W-:-:S03]  /*1a30*/  ULOP3.LUT UR7, UR7, UR10, URZ, 0x3c, !UPT ;  /* 0x0000000a07077292 */ /* 0x000fc6000f8e3c3f */
[----:B------:R-:W-:-:S05]  /*1a40*/  IABS R4, R4 ;  /* 0x0000000400047213 */ /* 0x000fca0000000000 */
[----:B------:R-:W-:-:S04]  /*1a50*/  IMAD.MOV.U32 R3, RZ, RZ, R4 ;  /* 0x000000ffff037224 */ /* 0x000fc800078e0004 */
[----:B------:R-:W0:Y:S01]  /*1a60*/  I2F.RP R0, UR11 ;  /* 0x0000000b00007d06 */ /* 0x000e220008209400 */
[----:B------:R-:W-:-:S07]  /*1a70*/  R2UR UR9, R3 ;  /* 0x00000000030972ca */ /* 0x000fce00000e0000 */
[----:B0-----:R-:W0:Y:S02]  /*1a80*/  MUFU.RCP R0, R0 ;  /* 0x0000000000007308 */ /* 0x001e240000001000 */
[----:B0-----:R-:W-:Y:S02]  /*1a90*/  VIADD R2, R0, 0xffffffe ;  /* 0x0ffffffe00027836 */ /* 0x001fe40000000000 */
        /* <DEDUP_REMOVED lines=19> */
.L_x_1332:
[----:B------:R-:W-:Y:S01]  /*1bd0*/  UIMAD UR53, UR57, UR4, UR53 ;  /* 0x00000004393572a4 */ /* 0x000fe2000f8e0235 */
[----:B------:R-:W-:Y:S01]  /*1be0*/  IMAD.U32 R90, RZ, RZ, UR6 ;  /* 0x00000006ff5a7e24 */ /* 0x000fe2000f8e00ff */
[----:B------:R-:W-:Y:S01]  /*1bf0*/  PLOP3.LUT P0, PT, PT, PT, PT, 0x80, 0x0 ;  /* 0x000000000000781c */ /* 0x000fe20003f0f070 */
[----:B------:R-:W-:Y:S01]  /*1c00*/  IMAD.U32 R3, RZ, RZ, UR4 ;  /* 0x00000004ff037e24 */ /* 0x000fe2000f8e00ff */
[----:B------:R-:W-:Y:S01]  /*1c10*/  CS2R R150, SRZ ;  /* 0x0000000000967805 */ /* 0x000fe2000001ff00 */
[----:B------:R-:W-:Y:S01]  /*1c20*/  IMAD.MOV.U32 R0, RZ, RZ, RZ ;  /* 0x000000ffff007224 */ /* 0x000fe200078e00ff */
[----:B------:R-:W-:Y:S01]  /*1c30*/  CS2R R148, SRZ ;  /* 0x0000000000947805 */ /* 0x000fe2000001ff00 */
[----:B------:R-:W-:Y:S01]  /*1c40*/  IMAD.MOV.U32 R20, RZ, RZ, RZ ;  /* 0x000000ffff147224 */ /* 0x000fe200078e00ff */
        /* <DEDUP_REMOVED lines=64> */
.L_x_1334:
[----:B------:R-:W-:Y:S02]  /*2050*/  R2UR UR6, R199 ;  /* 0x00000000c70672ca */ /* 0x000fe400000e0000 */
[----:B------:R-:W-:-:S11]  /*2060*/  R2UR UR5, R220 ;  /* 0x00000000dc0572ca */ /* 0x000fd600000e0000 */
[----:B------:R-:W-:Y:S02]  /*2070*/  ULEA.HI UR4, UR6, UR6, URZ, 0x1 ;  /* 0x0000000606047291 */ /* 0x000fe4000f8f083f */
[----:B------:R-:W-:Y:S02]  /*2080*/  IMAD.U32 R2, RZ, RZ, UR5 ;  /* 0x00000005ff027e24 */ /* 0x000fe4000f8e00ff */
[----:B------:R-:W-:-:S03]  /*2090*/  ULOP3.LUT UR4, UR4, 0xfffffffe, URZ, 0xc0, !UPT ;  /* 0xfffffffe04047892 */ /* 0x000fc6000f8ec03f */
[----:B------:R-:W-:Y:S01]  /*20a0*/  ISETP.NE.AND P0, PT, R2, 0x3, PT ;  /* 0x000000030200780c */ /* 0x000fe20003f05270 */
[----:B------:R-:W-:-:S06]  /*20b0*/  UIADD3 UR4, UR6, -UR4, URZ ;  /* 0x8000000406047290 */ /* 0x000fcc000fffe03f */
[----:B------:R-:W-:-:S05]  /*20c0*/  IMAD.U32 R0, RZ, RZ, UR4 ;  /* 0x00000004ff007e24 */ /* 0x000fca000f8e00ff */
[----:B------:R-:W-:-:S04]  /*20d0*/  SHF.L.U32 R0, R0, 0x1f, RZ ;  /* 0x0000001f00007819 */ /* 0x000fc800000006ff */
[----:B------:R-:W0:Y:S02]  /*20e0*/  SYNCS.PHASECHK.TRANS64.TRYWAIT P1, [UR40+0x28800], R0 ;  /* 0x02880000ff0075a7 */ /* 0x000e240008020168 */
[----:B0-----:R-:W-:Y:S05]  /*20f0*/  @!P1 BRA `(.L_x_1335) ;  /* 0x0000017800449947 */ /* 0x001fea0003800000 */
.L_x_1531:
[----:B------:R-:W-:Y:S05]  /*2100*/  @!P0 BRA `(.L_x_1336) ;  /* 0x0000000000048947 */ /* 0x000fea0003800000 */
[----:B------:R-:W-:Y:S01]  /*2110*/  BPT.TRAP 0x1 ;  /* 0x000000040000795c */ /* 0x000fe20000300000 */
.L_x_1336:
[----:B------:R-:W-:Y:S02]  /*2120*/  IMAD.U32 R89, RZ, RZ, UR38 ;  /* 0x00000026ff597e24 */ /* 0x000fe4000f8e00ff */
[----:B0-----:R-:W-:-:S03]  /*2130*/  IMAD.U32 R0, RZ, RZ, UR39 ;  /* 0x00000027ff007e24 */ /* 0x001fc6000f8e00ff */
[----:B------:R-:W-:Y:S02]  /*2140*/  LEA R89, R89, UR40, 0x3 ;  /* 0x0000002859597c11 */ /* 0x000fe4000f8e18ff */
[----:B------:R-:W-:-:S04]  /*2150*/  SHF.L.U32 R0, R0, 0x1f, RZ ;  /* 0x0000001f00007819 */ /* 0x000fc800000006ff */
[----:B------:R0:W1:Y:S01]  /*2160*/  SYNCS.PHASECHK.TRANS64.TRYWAIT P1, [R89+URZ+0x28830], R0 ;  /* 0x02883000590075a7 */ /* 0x000062000802017f */
[----:B------:R-:W-:Y:S05]  /*2170*/  @!P0 BRA `(.L_x_1337) ;  /* 0x0000000000048947 */ /* 0x000fea0003800000 */
[----:B------:R-:W-:Y:S01]  /*2180*/  BPT.TRAP 0x1 ;  /* 0x000000040000795c */ /* 0x000fe20000300000 */
.L_x_1337:
[----:B-1----:R-:W-:Y:S05]  /*2190*/  @P1 BRA `(.L_x_1338) ;  /* 0x0000000000081947 */ /* 0x002fea0003800000 */
[----:B------:R-:W1:Y:S02]  /*21a0*/  SYNCS.PHASECHK.TRANS64.TRYWAIT P1, [R89+URZ+0x28830], R0 ;  /* 0x02883000590075a7 */ /* 0x000e64000802017f */
[----:B-1----:R-:W-:Y:S05]  /*21b0*/  @!P1 BRA `(.L_x_1339) ;  /* 0x00000178002c9947 */ /* 0x002fea0003800000 */
.L_x_1338:
        /* <DEDUP_REMOVED lines=63> */
.L_x_1340:
[----:B------:R-:W-:Y:S01]  /*25b0*/  UISETP.NE.AND UP1, UPT, UR51, URZ, UPT ;  /* 0x0000003f3300728c */ /* 0x000fe2000bf25270 */
[----:B------:R-:W-:Y:S01]  /*25c0*/  R2UR UR6, R89 ;  /* 0x00000000590672ca */ /* 0x000fe200000e0000 */
[----:B------:R-:W-:Y:S01]  /*25d0*/  ULDC UR7, c[0x0][0x9d8] ;  /* 0x0002760000077ab9 */ /* 0x000fe20000000800 */
[----:B------:R-:W-:Y:S01]  /*25e0*/  UISETP.NE.AND UP0, UPT, UR46, URZ, UPT ;  /* 0x0000003f2e00728c */ /* 0x000fe2000bf05270 */
[----:B------:R-:W-:Y:S01]  /*25f0*/  FMUL.FTZ R7, R34, UR7 ;  /* 0x0000000722077c20 */ /* 0x000fe20008410000 */
[----:B------:R-:W-:Y:S01]  /*2600*/  VIADD R34, R17, UR47 ;  /* 0x0000002f11227c36 */ /* 0x000fe20008000000 */
[----:B------:R-:W-:Y:S01]  /*2610*/  PLOP3.LUT P1, PT, PT, PT, UP1, 0x80, 0x0 ;  /* 0x000000000000781c */ /* 0x000fe20003f2f018 */
[----:B------:R-:W-:Y:S01]  /*2620*/  FMUL.FTZ R8, R35, UR7 ;  /* 0x0000000723087c20 */ /* 0x000fe20008410000 */
[----:B------:R-:W-:Y:S01]  /*2630*/  PLOP3.LUT P2, PT, PT, PT, UP1, 0x80, 0x0 ;  /* 0x000000000000781c */ /* 0x000fe20003f4f018 */
[----:B------:R-:W-:Y:S01]  /*2640*/  FMUL.FTZ R73, R73, UR7 ;  /* 0x0000000749497c20 */ /* 0x000fe20008410000 */
[----:B------:R-:W-:Y:S01]  /*2650*/  FMUL.FTZ R21, R28, UR7 ;  /* 0x000000071c157c20 */ /* 0x000fe20008410000 */
[----:B------:R-:W-:Y:S01]  /*2660*/  @UP1 ULDC UR10, c[0x0][0x44c] ;  /* 0x00011300000a1ab9 */ /* 0x000fe20000000800 */
[----:B------:R-:W-:Y:S01]  /*2670*/  FMUL.FTZ R28, R58, UR7 ;  /* 0x000000073a1c7c20 */ /* 0x000fe20008410000 */
[----:B------:R2:W3:Y:S01]  /*2680*/  MUFU.TANH R98, R73 ;  /* 0x0000004900627308 */ /* 0x0004e20000002400 */
[----:B------:R-:W-:Y:S01]  /*2690*/  FMUL.FTZ R10, R39, UR7 ;  /* 0x00000007270a7c20 */ /* 0x000fe20008410000 */
[----:B------:R-:W-:Y:S01]  /*26a0*/  UIADD3 UR6, UR6, 0x28840, URZ ;  /* 0x0002884006067890 */ /* 0x000fe2000fffe03f */
[----:B------:R-:W-:-:S02]  /*26b0*/  IMAD.MOV.U32 R39, RZ, RZ, -0x80 ;  /* 0xffffff80ff277424 */ /* 0x000fc400078e00ff */
[----:B------:R-:W-:Y:S01]  /*26c0*/  FMUL.FTZ R20, R51, UR7 ;  /* 0x0000000733147c20 */ /* 0x000fe20008410000 */
[----:B01----:R-:W-:Y:S01]  /*26d0*/  FMUL.FTZ R0, R26, UR7 ;  /* 0x000000071a007c20 */ /* 0x003fe20008410000 */
[----:B------:R-:W-:Y:S01]  /*26e0*/  @P1 IMAD.HI.U32 R35, R34, UR10, RZ ;  /* 0x0000000a22231c27 */ /* 0x000fe2000f8e00ff */
[----:B------:R-:W-:-:S03]  /*26f0*/  @UP1 ULDC UR10, c[0x0][0x450] ;  /* 0x00011400000a1ab9 */ /* 0x000fc60000000800 */
[----:B------:R-:W-:Y:S01]  /*2700*/  FMUL.FTZ R11, R42, UR7 ;  /* 0x000000072a0b7c20 */ /* 0x000fe20008410000 */
[----:B------:R-:W-:Y:S01]  /*2710*/  FMUL.FTZ R12, R43, UR7 ;  /* 0x000000072b0c7c20 */ /* 0x000fe20008410000 */
[----:B--2---:R-:W-:Y:S01]  /*2720*/  IMAD.MOV.U32 R73, RZ, RZ, R34 ;  /* 0x000000ffff497224 */ /* 0x004fe200078e0022 */
[----:B------:R-:W-:Y:S01]  /*2730*/  @P2 SHF.R.U32.HI R73, RZ, UR10, R35 ;  /* 0x0000000aff492c19 */ /* 0x000fe20008011623 */
[----:B------:R-:W-:Y:S01]  /*2740*/  FMUL.FTZ R51, R57, UR7 ;  /* 0x0000000739337c20 */ /* 0x000fe20008410000 */
[----:B------:R-:W-:Y:S01]  /*2750*/  FMUL.FTZ R2, R24, UR7 ;  /* 0x0000000718027c20 */ /* 0x000fe20008410000 */
[----:B------:R-:W-:Y:S01]  /*2760*/  FMUL.FTZ R3, R25, UR7 ;  /* 0x0000000719037c20 */ /* 0x000fe20008410000 */
[----:B------:R-:W-:Y:S01]  /*2770*/  FMUL.FTZ R4, R27, UR7 ;  /* 0x000000071b047c20 */ /* 0x000fe20008410000 */
[----:B------:R-:W0:Y:S01]  /*2780*/  SHFL.IDX PT, R58, R73, RZ, 0x1c1f ;  /* 0x001c1fff493a7589 */ /* 0x000e2200000e0000 */
[----:B------:R-:W-:Y:S01]  /*2790*/  FMUL.FTZ R42, R44, UR7 ;  /* 0x000000072c2a7c20 */ /* 0x000fe20008410000 */
[----:B------:R-:W-:Y:S01]  /*27a0*/  FMUL.FTZ R43, R45, UR7 ;  /* 0x000000072d2b7c20 */ /* 0x000fe20008410000 */
[----:B------:R-:W-:Y:S01]  /*27b0*/  FMUL.FTZ R13, R46, UR7 ;  /* 0x000000072e0d7c20 */ /* 0x000fe20008410000 */
[----:B------:R-:W-:Y:S01]  /*27c0*/  FMUL.FTZ R14, R47, UR7 ;  /* 0x000000072f0e7c20 */ /* 0x000fe20008410000 */
[----:B------:R-:W-:Y:S01]  /*27d0*/  FMUL.FTZ R26, R55, UR7 ;  /* 0x00000007371a7c20 */ /* 0x000fe20008410000 */
[----:B------:R-:W-:Y:S01]  /*27e0*/  FMUL.FTZ R57, R75, UR7 ;  /* 0x000000074b397c20 */ /* 0x000fe20008410000 */
[----:B------:R-:W-:Y:S01]  /*27f0*/  UPRMT UR6, UR54, 0x654, UR6 ;  /* 0x0000065436067896 */ /* 0x000fe20008000006 */
        /* <DEDUP_REMOVED lines=12> */
[----:B------:R-:W-:-:S02]  /*28c0*/  IMAD R75, R90, R39, 0x80 ;  /* 0x000000805a4b7424 */ /* 0x000fc400078e0227 */
        /* <DEDUP_REMOVED lines=31> */
[----:B------:R-:W-:Y:S01]  /*2ac0*/  IMAD.U32 R39, RZ, RZ, UR42 ;  /* 0x0000002aff277e24 */ /* 0x000fe2000f8e00ff */
[----:B------:R-:W-:Y:S01]  /*2ad0*/  PLOP3.LUT P1, PT, PT, PT, UP0, 0x40, 0x0 ;  /* 0x000000000000781c */ /* 0x000fe20003f2e808 */
[----:B------:R-:W-:Y:S01]  /*2ae0*/  FMUL.FTZ R61, R61, UR7 ;  /* 0x000000073d3d7c20 */ /* 0x000fe20008410000 */
[C-C-:B------:R-:W-:Y:S01]  /*2af0*/  IADD3 R38, -R16.reuse, 0x1, R75.reuse ;  /* 0x0000000110267810 */ /* 0x140fe20007ffe14b */
[----:B------:R-:W1:Y:S01]  /*2b00*/  MUFU.TANH R2, R2 ;  /* 0x0000000200027308 */ /* 0x000e620000002400 */
[----:B------:R-:W-:Y:S01]  /*2b10*/  ULDC UR7, c[0x0][0x9dc] ;  /* 0x0002770000077ab9 */ /* 0x000fe20000000800 */
[----:B------:R-:W-:Y:S01]  /*2b20*/  SYNCS.ARRIVE.TRANS64.RED.A1T0 RZ, [UR6], RZ ;  /* 0x000000ffffff79a7 */ /* 0x000fe20008100406 */
[----:B------:R-:W-:Y:S01]  /*2b30*/  ULOP3.LUT UR6, URZ, UR7, URZ, 0x33, !UPT ;  /* 0x000000073f067292 */ /* 0x000fe2000f8e333f */
[----:B------:R-:W-:Y:S01]  /*2b40*/  IADD3 R38, -R39, UR41, R38 ;  /* 0x0000002927267c10 */ /* 0x000fe2000fffe126 */
[----:B------:R-:W-:Y:S01]  /*2b50*/  ULDC UR18, c[0x0][0x9e0] ;  /* 0x0002780000127ab9 */ /* 0x000fe20000000800 */
[----:B------:R-:W-:-:S02]  /*2b60*/  IADD3 R79, -R16, UR41, R75 ;  /* 0x00000029104f7c10 */ /* 0x000fc4000fffe14b */
[----:B------:R-:W2:Y:S01]  /*2b70*/  MUFU.TANH R3, R3 ;  /* 0x0000000300037308 */ /* 0x000ea20000002400 */
[----:B------:R-:W-:Y:S01]  /*2b80*/  VIADD R82, R38, UR18 ;  /* 0x0000001226527c36 */ /* 0x000fe20008000000 */
[----:B------:R-:W-:Y:S01]  /*2b90*/  LEA R78, R90, 0xffffff80, 0x7 ;  /* 0xffffff805a4e7811 */ /* 0x000fe200078e38ff */
[----:B------:R-:W-:-:S04]  /*2ba0*/  VIADD R83, R38, UR6 ;  /* 0x0000000626537c36 */ /* 0x000fc80008000000 */
[----:B0-----:R-:W-:Y:S01]  /*2bb0*/  IMAD.IADD R74, R83, 0x1, R58 ;  /* 0x00000001534a7824 */ /* 0x001fe200078e023a */
[----:B------:R-:W0:Y:S08]  /*2bc0*/  MUFU.TANH R0, R0 ;  /* 0x0000000000007308 */ /* 0x000e300000002400 */
        /* <DEDUP_REMOVED lines=59> */
[----:B------:R5:W0:Y:S02]  /*2f80*/  MUFU.TANH R92, R61 ;  /* 0x0000003d005c7308 */ /* 0x000a240000002400 */
[----:B-----5:R-:W-:Y:S01]  /*2f90*/  VIADDMNMX R61, R58, R82, R79, PT ;  /* 0x000000523a3d7246 */ /* 0x020fe2000380014f */
[----:B-1234-:R-:W-:Y:S06]  /*2fa0*/  @P1 BRA `(.L_x_1341) ;  /* 0x0000000000641947 */ /* 0x01efec0003800000 */
[----:B------:R-:W-:Y:S01]  /*2fb0*/  IMAD.U32 R59, RZ, RZ, UR42 ;  /* 0x0000002aff3b7e24 */ /* 0x000fe2000f8e00ff */
[----:B------:R-:W-:Y:S04]  /*2fc0*/  BSSY B0, `(.L_x_1342) ;  /* 0x0000013000007945 */ /* 0x000fe80003800000 */
[----:B------:R-:W-:-:S04]  /*2fd0*/  IADD3 R59, -R59, UR41, R58 ;  /* 0x000000293b3b7c10 */ /* 0x000fc8000fffe13a */
[----:B------:R-:W-:-:S13]  /*2fe0*/  ISETP.GT.AND P1, PT, R59, -0x1, PT ;  /* 0xffffffff3b00780c */ /* 0x000fda0003f24270 */
[----:B------:R-:W-:Y:S05]  /*2ff0*/  @P1 BRA `(.L_x_1343) ;  /* 0x0000000000241947 */ /* 0x000fea0003800000 */
[----:B------:R-:W-:Y:S01]  /*3000*/  ULDC UR6, c[0x0][0x9e4] ;  /* 0x0002790000067ab9 */ /* 0x000fe20000000800 */
[----:B------:R-:W-:Y:S01]  /*3010*/  LOP3.LUT R59, RZ, R59, RZ, 0x33, !PT ;  /* 0x0000003bff3b7212 */ /* 0x000fe200078e33ff */
[----:B------:R-:W-:-:S05]  /*3020*/  IMAD.U32 R58, RZ, RZ, UR6 ;  /* 0x00000006ff3a7e24 */ /* 0x000fca000f8e00ff */
[----:B------:R-:W-:-:S13]  /*3030*/  ISETP.NE.AND P1, PT, R58, 0x1, PT ;  /* 0x000000013a00780c */ /* 0x000fda0003f25270 */
[----:B------:R-:W1:Y:S02]  /*3040*/  @P1 LDC.64 R38, c[0x0][0x9e8] ;  /* 0x00027a00ff261b82 */ /* 0x000e640000000a00 */
[----:B-1----:R-:W-:-:S05]  /*3050*/  @P1 IMAD.HI.U32 R38, R59, R38, RZ ;  /* 0x000000263b261227 */ /* 0x002fca00078e00ff */
[----:B------:R-:W-:-:S04]  /*3060*/  @P1 SHF.R.U32.HI R59, RZ, R39, R38 ;  /* 0x00000027ff3b1219 */ /* 0x000fc80000011626 */
[----:B------:R-:W-:Y:S01]  /*3070*/  LOP3.LUT R59, RZ, R59, RZ, 0x33, !PT ;  /* 0x0000003bff3b7212 */ /* 0x000fe200078e33ff */
[----:B------:R-:W-:Y:S06]  /*3080*/  BRA `(.L_x_1344) ;  /* 0x0000000000187947 */ /* 0x000fec0003800000 */
.L_x_1343:
[----:B------:R-:W-:Y:S02]  /*3090*/  ULDC UR6, c[0x0][0x9e4] ;  /* 0x0002790000067ab9 */ /* 0x000fe40000000800 */
[----:B------:R-:W-:-:S05]  /*30a0*/  IMAD.U32 R58, RZ, RZ, UR6 ;  /* 0x00000006ff3a7e24 */ /* 0x000fca000f8e00ff */
[----:B------:R-:W-:-:S13]  /*30b0*/  ISETP.NE.AND P1, PT, R58, 0x1, PT ;  /* 0x000000013a00780c */ /* 0x000fda0003f25270 */
[----:B------:R-:W1:Y:S02]  /*30c0*/  @P1 LDC.64 R38, c[0x0][0x9e8] ;  /* 0x00027a00ff261b82 */ /* 0x000e640000000a00 */
[----:B-1----:R-:W-:-:S05]  /*30d0*/  @P1 IMAD.HI.U32 R38, R59, R38, RZ ;  /* 0x000000263b261227 */ /* 0x002fca00078e00ff */
[----:B------:R-:W-:-:S07]  /*30e0*/  @P1 SHF.R.U32.HI R59, RZ, R39, R38 ;  /* 0x00000027ff3b1219 */ /* 0x000fce0000011626 */
.L_x_1344:
[----:B------:R-:W-:Y:S05]  /*30f0*/  BSYNC B0 ;  /* 0x0000000000007941 */ /* 0x000fea0003800000 */
.L_x_1342:
[----:B------:R-:W-:-:S04]  /*3100*/  IMAD R59, R59, R58, -R78 ;  /* 0x0000003a3b3b7224 */ /* 0x000fc800078e0a4e */
[----:B------:R-:W-:-:S05]  /*3110*/  IMAD.IADD R59, R59, 0x1, -R16 ;  /* 0x000000013b3b7824 */ /* 0x000fca00078e0a10 */
[----:B------:R-:W-:Y:S02]  /*3120*/  VIADDMNMX R61, R59, R58, R61, PT ;  /* 0x0000003a3b3d7246 */ /* 0x000fe4000380013d */
[----:B------:R-:W-:-:S07]  /*3130*/  VIMNMX R74, R74, R59, !PT ;  /* 0x0000003b4a4a7248 */ /* 0x000fce0007fe0100 */
.L_x_1341:
[C---:B------:R-:W-:Y:S01]  /*3140*/  ISETP.GE.AND P2, PT, R75.reuse, 0x9, PT ;  /* 0x000000094b00780c */ /* 0x040fe20003f46270 */
[----:B------:R-:W-:Y:S01]  /*3150*/  UISETP.NE.AND UP0, UPT, UR46, URZ, UPT ;  /* 0x0000003f2e00728c */ /* 0x000fe2000bf05270 */
[----:B------:R-:W-:Y:S02]  /*3160*/  ISETP.GE.AND P1, PT, R75, 0x2, PT ;  /* 0x000000024b00780c */ /* 0x000fe40003f26270 */
        /* <DEDUP_REMOVED lines=11> */
[C---:B------:R-:W-:Y:S02]  /*3220*/  ISETP.GT.AND P4, PT, R74.reuse, 0x9, !P6 ;  /* 0x000000094a00780c */ /* 0x040fe40007784270 */
        /* <DEDUP_REMOVED lines=58> */
[C---:B------:R-:W-:Y:S02]  /*35d0*/  ISETP.GT.AND P3, PT, R74.reuse, 0x40, !P4 ;  /* 0x000000404a00780c */ /* 0x040fe40006764270 */
        /* <DEDUP_REMOVED lines=101> */
.L_x_1347:
[----:B------:R-:W-:Y:S02]  /*3c30*/  ULDC UR6, c[0x0][0x9e4] ;  /* 0x0002790000067ab9 */ /* 0x000fe40000000800 */
[----:B------:R-:W-:-:S05]  /*3c40*/  IMAD.U32 R74, RZ, RZ, UR6 ;  /* 0x00000006ff4a7e24 */ /* 0x000fca000f8e00ff */
[----:B------:R-:W-:-:S13]  /*3c50*/  ISETP.NE.AND P6, PT, R74, 0x1, PT ;  /* 0x000000014a00780c */ /* 0x000fda0003fc5270 */
[----:B------:R-:W0:Y:S02]  /*3c60*/  @P6 LDC.64 R2, c[0x0][0x9e8] ;  /* 0x00027a00ff026b82 */ /* 0x000e240000000a00 */
[----:B0-----:R-:W-:-:S05]  /*3c70*/  @P6 IMAD.HI.U32 R2, R73, R2, RZ ;  /* 0x0000000249026227 */ /* 0x001fca00078e00ff */
[----:B------:R-:W-:-:S07]  /*3c80*/  @P6 SHF.R.U32.HI R73, RZ, R3, R2 ;  /* 0x00000003ff496219 */ /* 0x000fce0000011602 */
.L_x_1348:
[----:B------:R-:W-:Y:S05]  /*3c90*/  BSYNC B0 ;  /* 0x0000000000007941 */ /* 0x000fea0003800000 */
.L_x_1346:
[----:B------:R-:W-:-:S04]  /*3ca0*/  IMAD R73, R73, R74, -R78 ;  /* 0x0000004a49497224 */ /* 0x000fc800078e0a4e */
[----:B------:R-:W-:-:S05]  /*3cb0*/  IMAD.IADD R2, R73, 0x1, -R16 ;  /* 0x0000000149027824 */ /* 0x000fca00078e0a10 */
[----:B------:R-:W-:Y:S02]  /*3cc0*/  VIADDMNMX R51, R2, R74, R51, PT ;  /* 0x0000004a02337246 */ /* 0x000fe40003800133 */
[----:B------:R-:W-:-:S07]  /*3cd0*/  VIMNMX R61, R61, R2, !PT ;  /* 0x000000023d3d7248 */ /* 0x000fce0007fe0100 */
.L_x_1345:
[----:B------:R-:W-:Y:S01]  /*3ce0*/  ISETP.GT.AND P1, PT, R61, 0x1, !P1 ;  /* 0x000000013d00780c */ /* 0x000fe20004f24270 */
[----:B------:R-:W-:Y:S01]  /*3cf0*/  ULDC UR6, c[0x0][0x988] ;  /* 0x0002620000067ab9 */ /* 0x000fe20000000800 */
[----:B------:R-:W-:Y:S01]  /*3d00*/  ISETP.NE.AND P6, PT, R87, RZ, PT ;  /* 0x000000ff5700720c */ /* 0x000fe20003fc5270 */
[----:B------:R-:W-:Y:S01]  /*3d10*/  UISETP.NE.AND UP1, UPT, UR51, URZ, UPT ;  /* 0x0000003f3300728c */ /* 0x000fe2000bf25270 */
[----:B------:R-:W-:Y:S01]  /*3d20*/  ISETP.LT.OR P1, PT, R51, 0x2, P1 ;  /* 0x000000023300780c */ /* 0x000fe20000f21670 */
[----:B------:R-:W-:Y:S01]  /*3d30*/  UISETP.NE.AND UP0, UPT, UR46, URZ, UPT ;  /* 0x0000003f2e00728c */ /* 0x000fe2000bf05270 */
[C---:B------:R-:W-:Y:S01]  /*3d40*/  ISETP.GT.AND P2, PT, R61.reuse, 0x8, !P2 ;  /* 0x000000083d00780c */ /* 0x040fe20005744270 */
[----:B------:R-:W-:Y:S01]  /*3d50*/  UMOV UR14, UR47 ;  /* 0x0000002f000e7c82 */ /* 0x000fe20008000000 */
[----:B------:R-:W-:Y:S02]  /*3d60*/  FSEL R4, R4, -INF , !P1 ;  /* 0xff80000004047808 */ /* 0x000fe40004800000 */
[----:B------:R-:W-:-:S02]  /*3d70*/  ISETP.GT.AND P1, PT, R61, 0x9, !P6 ;  /* 0x000000093d00780c */ /* 0x000fc40007724270 */
[C---:B------:R-:W-:Y:S02]  /*3d80*/  ISETP.LT.OR P2, PT, R51.reuse, 0x9, P2 ;  /* 0x000000093300780c */ /* 0x040fe40001741670 */
[----:B------:R-:W-:Y:S01]  /*3d90*/  ISETP.LT.OR P1, PT, R51, 0xa, P1 ;  /* 0x0000000a3300780c */ /* 0x000fe20000f21670 */
[----:B------:R-:W-:Y:S01]  /*3da0*/  @UP1 ULDC UR10, c[0x0][0x44c] ;  /* 0x00011300000a1ab9 */ /* 0x000fe20000000800 */
[----:B------:R-:W-:Y:S01]  /*3db0*/  FSEL R5, R5, -INF , !P2 ;  /* 0xff80000005057808 */ /* 0x000fe20005000000 */
[----:B------:R-:W-:Y:S01]  /*3dc0*/  UIMAD.WIDE.U32 UR10, UR47, UR10, URZ ;  /* 0x0000000a2f0a72a5 */ /* 0x000fe2000f8e003f */
[----:B------:R-:W-:Y:S01]  /*3dd0*/  FSEL R3, R6, -INF , !P1 ;  /* 0xff80000006037808 */ /* 0x000fe20004800000 */
[----:B------:R-:W-:Y:S01]  /*3de0*/  @UP1 ULDC UR15, c[0x0][0x450] ;  /* 0x00011400000f1ab9 */ /* 0x000fe20000000800 */
[----:B------:R-:W-:Y:S01]  /*3df0*/  ISETP.NE.AND P1, PT, R89, RZ, PT ;  /* 0x000000ff5900720c */ /* 0x000fe20003f25270 */
[----:B------:R-:W-:Y:S01]  /*3e00*/  @UP1 USHF.R.U32.HI UR14, URZ, UR15, UR11 ;  /* 0x0000000f3f0e1299 */ /* 0x000fe2000801160b */
[----:B------:R-:W-:-:S02]  /*3e10*/  ISETP.NE.AND P2, PT, R107, RZ, PT ;  /* 0x000000ff6b00720c */ /* 0x000fc40003f45270 */
[----:B------:R-:W-:Y:S01]  /*3e20*/  ISETP.GT.AND P1, PT, R61, 0x10, !P1 ;  /* 0x000000103d00780c */ /* 0x000fe20004f24270 */
[----:B------:R-:W-:Y:S01]  /*3e30*/  UIADD3 UR43, UR43, UR14, URZ ;  /* 0x0000000e2b2b7290 */ /* 0x000fe2000fffe03f */
[----:B------:R-:W-:Y:S02]  /*3e40*/  ISETP.NE.AND P6, PT, R108, RZ, PT ;  /* 0x000000ff6c00720c */ /* 0x000fe40003fc5270 */
[----:B------:R-:W-:Y:S01]  /*3e50*/  ISETP.LT.OR P1, PT, R51, 0x11, P1 ;  /* 0x000000113300780c */ /* 0x000fe20000f21670 */
[----:B------:R-:W-:Y:S01]  /*3e60*/  UIADD3 UR18, UR43, UR18, URZ ;  /* 0x000000122b127290 */ /* 0x000fe2000fffe03f */
[----:B------:R-:W-:Y:S02]  /*3e70*/  ISETP.GT.AND P3, PT, R61, 0x70, !P3 ;  /* 0x000000703d00780c */ /* 0x000fe40005f64270 */
        /* <DEDUP_REMOVED lines=15> */
[----:B------:R-:W-:Y:S02]  /*3f70*/  ISETP.NE.AND P1, PT, R101, RZ, PT ;  /* 0x000000ff6500720c */ /* 0x000fe40003f25270 */
[----:B------:R-:W-:Y:S02]  /*3f80*/  FMNMX.FTZ R7, R70, R7, !PT ;  /* 0x0000000746077209 */ /* 0x000fe40007810000 */
[----:B------:R-:W-:Y:S02]  /*3f90*/  ISETP.GT.AND P1, PT, R61, 0x19, !P1 ;  /* 0x000000193d00780c */ /* 0x000fe40004f24270 */
[----:B------:R-:W-:Y:S02]  /*3fa0*/  FMNMX.FTZ R7, R68, R7, !PT ;  /* 0x0000000744077209 */ /* 0x000fe40007810000 */
        /* <DEDUP_REMOVED lines=39> */
[----:B------:R-:W-:Y:S02]  /*4220*/  FMNMX.FTZ R7, R39, R6, !PT ;  /* 0x0000000627077209 */ /* 0x000fe40007810000 */
[----:B------:R-:W-:Y:S02]  /*4230*/  ISETP.LT.OR P1, PT, R51, 0x32, P1 ;  /* 0x000000323300780c */ /* 0x000fe40000f21670 */
[----:B------:R-:W-:Y:S02]  /*4240*/  FMNMX.FTZ R6, R38, R7, !PT ;  /* 0x0000000726067209 */ /* 0x000fe40007810000 */
[----:B------:R-:W-:-:S02]  /*4250*/  FSEL R20, R20, -INF , !P1 ;  /* 0xff80000014147808 */ /* 0x000fc40004800000 */
        /* <DEDUP_REMOVED lines=12> */
[----:B------:R-:W-:Y:S01]  /*4320*/  ISETP.NE.AND P1, PT, R110, RZ, PT ;  /* 0x000000ff6e00720c */ /* 0x000fe20003f25270 */
[----:B------:R-:W0:Y:S01]  /*4330*/  SHFL.BFLY PT, R6, R7, 0x2, 0x1f ;  /* 0x0c401f0007067f89 */ /* 0x000e2200000e0000 */
[----:B------:R-:W-:Y:S02]  /*4340*/  ISETP.NE.AND P2, PT, R96, RZ, PT ;  /* 0x000000ff6000720c */ /* 0x000fe40003f45270 */
[----:B------:R-:W-:Y:S02]  /*4350*/  ISETP.GT.AND P1, PT, R61, 0x40, !P1 ;  /* 0x000000403d00780c */ /* 0x000fe40004f24270 */
[----:B------:R-:W-:Y:S02]  /*4360*/  ISETP.NE.AND P6, PT, R97, RZ, PT ;  /* 0x000000ff6100720c */ /* 0x000fe40003fc5270 */
        /* <DEDUP_REMOVED lines=11> */
[----:B0-----:R-:W-:Y:S02]  /*4420*/  FMNMX.FTZ R73, R7, R6, !PT ;  /* 0x0000000607497209 */ /* 0x001fe40007810000 */
[----:B------:R-:W-:Y:S02]  /*4430*/  ISETP.GT.AND P1, PT, R61, 0x48, !P1 ;  /* 0x000000483d00780c */ /* 0x000fe40004f24270 */
[----:B------:R-:W-:Y:S01]  /*4440*/  FSEL R32, R32, -INF , !P3 ;  /* 0xff80000020207808 */ /* 0x000fe20005800000 */
[----:B------:R-:W0:Y:S01]  /*4450*/  SHFL.BFLY PT, R6, R73, 0x1, 0x1f ;  /* 0x0c201f0049067f89 */ /* 0x000e2200000e0000 */
[----:B------:R-:W-:-:S02]  /*4460*/  ISETP.LT.OR P1, PT, R51, 0x49, P1 ;  /* 0x000000493300780c */ /* 0x000fc40000f21670 */
[----:B------:R-:W-:Y:S02]  /*4470*/  ISETP.LT.OR P5, PT, R51, 0x79, P5 ;  /* 0x000000793300780c */ /* 0x000fe40002fa1670 */
[----:B------:R-:W-:Y:S02]  /*4480*/  FSEL R48, R48, -INF , !P1 ;  /* 0xff80000030307808 */ /* 0x000fe40004800000 */
[----:B------:R-:W-:-:S04]  /*4490*/  ISETP.NE.AND P1, PT, R91, RZ, PT ;  /* 0x000000ff5b00720c */ /* 0x000fc80003f25270 */
[----:B------:R-:W-:-:S04]  /*44a0*/  ISETP.GT.AND P1, PT, R61, 0x49, !P1 ;  /* 0x000000493d00780c */ /* 0x000fc80004f24270 */
[----:B------:R-:W-:-:S04]  /*44b0*/  ISETP.LT.OR P1, PT, R51, 0x4a, P1 ;  /* 0x0000004a3300780c */ /* 0x000fc80000f21670 */
[----:B------:R-:W-:Y:S02]  /*44c0*/  FSEL R49, R49, -INF , !P1 ;  /* 0xff80000031317808 */ /* 0x000fe40004800000 */
[----:B------:R-:W-:Y:S02]  /*44d0*/  ISETP.NE.AND P1, PT, R92, RZ, PT ;  /* 0x000000ff5c00720c */ /* 0x000fe40003f25270 */
[----:B0-----:R-:W-:Y:S02]  /*44e0*/  FMNMX.FTZ R6, R73, R6, !PT ;  /* 0x0000000649067209 */ /* 0x001fe40007810000 */
[----:B------:R-:W-:-:S03]  /*44f0*/  ISETP.GT.AND P1, PT, R61, 0x50, !P1 ;  /* 0x000000503d00780c */ /* 0x000fc60004f24270 */
[----:B------:R-:W-:Y:S01]  /*4500*/  FMUL.FTZ R74, R6, UR6 ;  /* 0x00000006064a7c20 */ /* 0x000fe20008410000 */
        /* <DEDUP_REMOVED lines=24> */
[----:B------:R-:W-:-:S02]  /*4690*/  FSETP.NEU.FTZ.AND P1, PT, R6, -INF , PT ;  /* 0xff8000000600780b */ /* 0x000fc40003f3d000 */
[----:B------:R-:W-:Y:S02]  /*46a0*/  FSEL R30, R30, -INF , !P2 ;  /* 0xff8000001e1e7808 */ /* 0x000fe40005000000 */
[----:B------:R-:W-:Y:S02]  /*46b0*/  FSEL R79, R74, RZ, P1 ;  /* 0x000000ff4a4f7208 */ /* 0x000fe40000800000 */
[----:B------:R-:W-:Y:S02]  /*46c0*/  ISETP.GT.AND P1, PT, R61, RZ, !P6 ;  /* 0x000000ff3d00720c */ /* 0x000fe40007724270 */
[----:B------:R-:W-:Y:S01]  /*46d0*/  ISETP.NE.AND P6, PT, R75, RZ, PT ;  /* 0x000000ff4b00720c */ /* 0x000fe20003fc5270 */
[--C-:B------:R-:W-:Y:S01]  /*46e0*/  FFMA.FTZ R170, R59, UR6, -R79.reuse ;  /* 0x000000063baa7c23 */ /* 0x100fe2000801084f */
[----:B------:R-:W-:Y:S01]  /*46f0*/  ISETP.LT.OR P1, PT, R51, 0x1, P1 ;  /* 0x000000013300780c */ /* 0x000fe20000f21670 */
[--C-:B------:R-:W-:Y:S01]  /*4700*/  FFMA.FTZ R59, R58, UR6, -R79.reuse ;  /* 0x000000063a3b7c23 */ /* 0x100fe2000801084f */
[--C-:B------:R-:W-:Y:S01]  /*4710*/  FFMA.FTZ R164, R55, UR6, -R79.reuse ;  /* 0x0000000637a47c23 */ /* 0x100fe2000801084f */
[----:B------:R-:W-:Y:S01]  /*4720*/  ISETP.GT.AND P6, PT, R61, 0x79, !P6 ;  /* 0x000000793d00780c */ /* 0x000fe200077c4270 */
[--C-:B------:R-:W-:Y:S01]  /*4730*/  FFMA.FTZ R166, R46, UR6, -R79.reuse ;  /* 0x000000062ea67c23 */ /* 0x100fe2000801084f */
[----:B------:R-:W-:Y:S01]  /*4740*/  FSEL R77, R0, -INF , !P1 ;  /* 0xff800000004d7808 */ /* 0x000fe20004800000 */
[--C-:B------:R-:W-:Y:S01]  /*4750*/  FFMA.FTZ R180, R180, UR6, -R79.reuse ;  /* 0x00000006b4b47c23 */ /* 0x100fe2000801084f */
[----:B------:R-:W-:Y:S01]  /*4760*/  ISETP.NE.AND P1, PT, R86, RZ, PT ;  /* 0x000000ff5600720c */ /* 0x000fe20003f25270 */
[--C-:B------:R-:W-:Y:S01]  /*4770*/  FFMA.FTZ R65, R65, UR6, -R79.reuse ;  /* 0x0000000641417c23 */ /* 0x100fe2000801084f */
[----:B------:R-:W-:Y:S01]  /*4780*/  FMNMX.FTZ R0, R77, R4, !PT ;  /* 0x000000044d007209 */ /* 0x000fe20007810000 */
[--C-:B------:R-:W-:Y:S01]  /*4790*/  FFMA.FTZ R182, R72, UR6, -R79.reuse ;  /* 0x0000000648b67c23 */ /* 0x100fe2000801084f */
[----:B------:R-:W-:Y:S01]  /*47a0*/  ISETP.GT.AND P1, PT, R61, 0x68, !P1 ;  /* 0x000000683d00780c */ /* 0x000fe20004f24270 */
[----:B------:R-:W-:Y:S01]  /*47b0*/  MUFU.EX2 R180, R180 ;  /* 0x000000b400b47308 */ /* 0x000fe20000000800 */
[----:B------:R-:W-:Y:S01]  /*47c0*/  FMNMX.FTZ R0, R5, R0, !PT ;  /* 0x0000000005007209 */ /* 0x000fe20007810000 */
[--C-:B------:R-:W-:Y:S01]  /*47d0*/  FFMA.FTZ R67, R67, UR6, -R79.reuse ;  /* 0x0000000643437c23 */ /* 0x100fe2000801084f */
[----:B------:R-:W-:Y:S01]  /*47e0*/  ISETP.LT.OR P1, PT, R51, 0x69, P1 ;  /* 0x000000693300780c */ /* 0x000fe20000f21670 */
[--C-:B------:R-:W-:Y:S01]  /*47f0*/  FFMA.FTZ R152, R36, UR6, -R79.reuse ;  /* 0x0000000624987c23 */ /* 0x100fe2000801084f */
[----:B------:R-:W-:Y:S01]  /*4800*/  FMNMX.FTZ R7, R3, R0, !PT ;  /* 0x0000000003077209 */ /* 0x000fe20007810000 */
[--C-:B------:R-:W-:Y:S01]  /*4810*/  FFMA.FTZ R176, R69, UR6, -R79.reuse ;  /* 0x0000000645b07c23 */ /* 0x100fe2000801084f */
[----:B------:R-:W-:Y:S01]  /*4820*/  FSEL R55, R33, -INF , !P4 ;  /* 0xff80000021377808 */ /* 0x000fe20006000000 */
[--C-:B------:R-:W-:Y:S01]  /*4830*/  FFMA.FTZ R33, R47, UR6, -R79.reuse ;  /* 0x000000062f217c23 */ /* 0x100fe2000801084f */
[----:B------:R-:W-:Y:S01]  /*4840*/  FMNMX.FTZ R7, R2, R7, !PT ;  /* 0x0000000702077209 */ /* 0x000fe20007810000 */
[----:B------:R-:W0:Y:S01]  /*4850*/  MUFU.EX2 R65, R65 ;  /* 0x0000004100417308 */ /* 0x000e220000000800 */
[----:B------:R-:W-:Y:S01]  /*4860*/  ISETP.LT.OR P6, PT, R51, 0x7a, P6 ;  /* 0x0000007a3300780c */ /* 0x000fe200037c1670 */
[--C-:B------:R-:W-:Y:S01]  /*4870*/  FFMA.FTZ R69, R88, UR6, -R79.reuse ;  /* 0x0000000658457c23 */ /* 0x100fe2000801084f */
[----:B------:R-:W-:Y:S01]  /*4880*/  FMNMX.FTZ R0, R8, R7, !PT ;  /* 0x0000000708007209 */ /* 0x000fe20007810000 */
[--C-:B------:R-:W-:Y:S01]  /*4890*/  FFMA.FTZ R178, R71, UR6, -R79.reuse ;  /* 0x0000000647b27c23 */ /* 0x100fe2000801084f */
[----:B------:R-:W-:Y:S01]  /*48a0*/  FSEL R47, R35, -INF , !P5 ;  /* 0xff800000232f7808 */ /* 0x000fe20006800000 */
[--C-:B------:R-:W-:Y:S01]  /*48b0*/  FFMA.FTZ R35, R45, UR6, -R79.reuse ;  /* 0x000000062d237c23 */ /* 0x100fe2000801084f */
[----:B------:R-:W-:Y:S01]  /*48c0*/  FMNMX.FTZ R7, R9, R0, !PT ;  /* 0x0000000009077209 */ /* 0x000fe20007810000 */
[----:B------:R-:W1:Y:S01]  /*48d0*/  MUFU.EX2 R182, R182 ;  /* 0x000000b600b67308 */ /* 0x000e620000000800 */
[----:B------:R-:W-:Y:S01]  /*48e0*/  FSEL R34, R34, -INF , !P6 ;  /* 0xff80000022227808 */ /* 0x000fe20007000000 */
[--C-:B------:R-:W-:Y:S01]  /*48f0*/  FFMA.FTZ R154, R21, UR6, -R79.reuse ;  /* 0x00000006159a7c23 */ /* 0x100fe2000801084f */
[----:B------:R-:W-:Y:S01]  /*4900*/  FMNMX.FTZ R0, R10, R7, !PT ;  /* 0x000000070a007209 */ /* 0x000fe20007810000 */
[--C-:B------:R-:W-:Y:S01]  /*4910*/  FFMA.FTZ R21, R24, UR6, -R79.reuse ;  /* 0x0000000618157c23 */ /* 0x100fe2000801084f */
[--C-:B------:R-:W-:Y:S01]  /*4920*/  FFMA.FTZ R71, R70, UR6, -R79.reuse ;  /* 0x0000000646477c23 */ /* 0x100fe2000801084f */
[--C-:B------:R-:W-:Y:S01]  /*4930*/  FFMA.FTZ R172, R68, UR6, -R79.reuse ;  /* 0x0000000644ac7c23 */ /* 0x100fe2000801084f */
[----:B------:R-:W-:Y:S01]  /*4940*/  FMNMX.FTZ R7, R11, R0, !PT ;  /* 0x000000000b077209 */ /* 0x000fe20007810000 */
[----:B------:R-:W2:Y:S01]  /*4950*/  MUFU.EX2 R67, R67 ;  /* 0x0000004300437308 */ /* 0x000ea20000000800 */
[--C-:B------:R-:W-:Y:S01]  /*4960*/  FFMA.FTZ R73, R66, UR6, -R79.reuse ;  /* 0x0000000642497c23 */ /* 0x100fe2000801084f */
[--C-:B------:R-:W-:Y:S01]  /*4970*/  FFMA.FTZ R174, R64, UR6, -R79.reuse ;  /* 0x0000000640ae7c23 */ /* 0x100fe2000801084f */
[----:B------:R-:W-:Y:S01]  /*4980*/  FMNMX.FTZ R0, R12, R7, !PT ;  /* 0x000000070c007209 */ /* 0x000fe20007810000 */
[--C-:B------:R-:W-:Y:S01]  /*4990*/  FFMA.FTZ R63, R63, UR6, -R79.reuse ;  /* 0x000000063f3f7c23 */ /* 0x100fe2000801084f */
[--C-:B------:R-:W-:Y:S01]  /*49a0*/  FFMA.FTZ R168, R62, UR6, -R79.reuse ;  /* 0x000000063ea87c23 */ /* 0x100fe2000801084f */
[--C-:B------:R-:W-:Y:S01]  /*49b0*/  FFMA.FTZ R75, R60, UR6, -R79.reuse ;  /* 0x000000063c4b7c23 */ /* 0x100fe2000801084f */
[----:B------:R-:W-:Y:S01]  /*49c0*/  FMNMX.FTZ R7, R13, R0, !PT ;  /* 0x000000000d077209 */ /* 0x000fe20007810000 */
[----:B------:R-:W3:Y:S01]  /*49d0*/  MUFU.EX2 R176, R176 ;  /* 0x000000b000b07308 */ /* 0x000ee20000000800 */
[--C-:B------:R-:W-:Y:S01]  /*49e0*/  FFMA.FTZ R160, R44, UR6, -R79.reuse ;  /* 0x000000062ca07c23 */ /* 0x100fe2000801084f */
[--C-:B------:R-:W-:Y:S01]  /*49f0*/  FFMA.FTZ R43, R43, UR6, -R79.reuse ;  /* 0x000000062b2b7c23 */ /* 0x100fe2000801084f */
[----:B------:R-:W-:Y:S01]  /*4a00*/  FMNMX.FTZ R0, R14, R7, !PT ;  /* 0x000000070e007209 */ /* 0x000fe20007810000 */
[--C-:B------:R-:W-:Y:S01]  /*4a10*/  FFMA.FTZ R162, R42, UR6, -R79.reuse ;  /* 0x000000062aa27c23 */ /* 0x100fe2000801084f */
[--C-:B------:R-:W-:Y:S01]  /*4a20*/  FFMA.FTZ R41, R41, UR6, -R79.reuse ;  /* 0x0000000629297c23 */ /* 0x100fe2000801084f */
[--C-:B------:R-:W-:Y:S01]  /*4a30*/  FFMA.FTZ R156, R40, UR6, -R79.reuse ;  /* 0x00000006289c7c23 */ /* 0x100fe2000801084f */
[----:B------:R-:W-:Y:S01]  /*4a40*/  FMNMX.FTZ R7, R15, R0, !PT ;  /* 0x000000000f077209 */ /* 0x000fe20007810000 */
[----:B------:R-:W4:Y:S01]  /*4a50*/  MUFU.EX2 R69, R69 ;  /* 0x0000004500457308 */ /* 0x000f220000000800 */
[--C-:B------:R-:W-:Y:S01]  /*4a60*/  FFMA.FTZ R39, R39, UR6, -R79.reuse ;  /* 0x0000000627277c23 */ /* 0x100fe2000801084f */
[--C-:B------:R-:W-:Y:S01]  /*4a70*/  FFMA.FTZ R158, R38, UR6, -R79.reuse ;  /* 0x00000006269e7c23 */ /* 0x100fe2000801084f */
[----:B------:R-:W-:Y:S01]  /*4a80*/  FMNMX.FTZ R0, R20, R7, !PT ;  /* 0x0000000714007209 */ /* 0x000fe20007810000 */
[--C-:B------:R-:W-:Y:S01]  /*4a90*/  FFMA.FTZ R37, R37, UR6, -R79.reuse ;  /* 0x0000000625257c23 */ /* 0x100fe2000801084f */
[----:B------:R-:W-:-:S02]  /*4aa0*/  FFMA.FTZ R27, R27, UR6, -R79 ;  /* 0x000000061b1b7c23 */ /* 0x000fc4000801084f */
[----:B------:R-:W-:Y:S01]  /*4ab0*/  FMNMX.FTZ R7, R25, R0, !PT ;  /* 0x0000000019077209 */ /* 0x000fe20007810000 */
[----:B------:R-:W5:Y:S03]  /*4ac0*/  MUFU.EX2 R178, R178 ;  /* 0x000000b200b27308 */ /* 0x000f660000000800 */
[----:B------:R-:W-:-:S04]  /*4ad0*/  FMNMX.FTZ R7, R26, R7, !PT ;  /* 0x000000071a077209 */ /* 0x000fc80007810000 */
        /* <DEDUP_REMOVED lines=10> */
[----:B------:R-:W5:Y:S01]  /*4b80*/  MUFU.EX2 R174, R174 ;  /* 0x000000ae00ae7308 */ /* 0x000f620000000800 */
[----:B------:R-:W-:Y:S02]  /*4b90*/  FSEL R0, R31, -INF , !P1 ;  /* 0xff8000001f007808 */ /* 0x000fe40004800000 */
[----:B------:R-:W-:-:S04]  /*4ba0*/  FMNMX.FTZ R7, R54, R7, !PT ;  /* 0x0000000736077209 */ /* 0x000fc80007810000 */
[----:B------:R-:W-:Y:S01]  /*4bb0*/  FMNMX.FTZ R58, R56, R7, !PT ;  /* 0x00000007383a7209 */ /* 0x000fe20007810000 */
[----:B------:R-:W-:Y:S03]  /*4bc0*/  MUFU.EX2 R63, R63 ;  /* 0x0000003f003f7308 */ /* 0x000fe60000000800 */
        /* <DEDUP_REMOVED lines=9> */
[----:B------:R-:W-:-:S05]  /*4c60*/  FMNMX.FTZ R7, R34, R7, !PT ;  /* 0x0000000722077209 */ /* 0x000fca0007810000 */
[----:B------:R-:W0:Y:S01]  /*4c70*/  SHFL.BFLY PT, R46, R7, 0x2, 0x1f ;  /* 0x0c401f00072e7f89 */ /* 0x000e2200000e0000 */
[----:B------:R-:W-:Y:S08]  /*4c80*/  MUFU.EX2 R31, R59 ;  /* 0x0000003b001f7308 */ /* 0x000ff00000000800 */
[----:B------:R-:W-:Y:S08]  /*4c90*/  MUFU.EX2 R164, R164 ;  /* 0x000000a400a47308 */ /* 0x000ff00000000800 */
[----:B------:R-:W-:Y:S01]  /*4ca0*/  MUFU.EX2 R33, R33 ;  /* 0x0000002100217308 */ /* 0x000fe20000000800 */
[----:B0-----:R-:W-:-:S07]  /*4cb0*/  FMNMX.FTZ R46, R7, R46, !PT ;  /* 0x0000002e072e7209 */ /* 0x001fce0007810000 */
[----:B------:R-:W-:Y:S01]  /*4cc0*/  MUFU.EX2 R166, R166 ;  /* 0x000000a600a67308 */ /* 0x000fe20000000800 */
[----:B------:R-:W0:Y:S07]  /*4cd0*/  SHFL.BFLY PT, R7, R46, 0x1, 0x1f ;  /* 0x0c201f002e077f89 */ /* 0x000e2e00000e0000 */
[----:B------:R-:W-:Y:S08]  /*4ce0*/  MUFU.EX2 R35, R35 ;  /* 0x0000002300237308 */ /* 0x000ff00000000800 */
[----:B------:R-:W-:Y:S08]  /*4cf0*/  MUFU.EX2 R160, R160 ;  /* 0x000000a000a07308 */ /* 0x000ff00000000800 */
[----:B------:R-:W-:Y:S01]  /*4d00*/  MUFU.EX2 R43, R43 ;  /* 0x0000002b002b7308 */ /* 0x000fe20000000800 */
[----:B0-----:R-:W-:-:S04]  /*4d10*/  FMNMX.FTZ R7, R46, R7, !PT ;  /* 0x000000072e077209 */ /* 0x001fc80007810000 */
[C---:B------:R-:W-:Y:S01]  /*4d20*/  FSETP.NEU.FTZ.AND P1, PT, R7.reuse, -INF , PT ;  /* 0xff8000000700780b */ /* 0x040fe20003f3d000 */
[----:B------:R-:W-:Y:S02]  /*4d30*/  FMUL.FTZ R36, R7, UR6 ;  /* 0x0000000607247c20 */ /* 0x000fe40008410000 */
[----:B------:R-:W-:Y:S03]  /*4d40*/  MUFU.EX2 R162, R162 ;  /* 0x000000a200a27308 */ /* 0x000fe60000000800 */
[----:B------:R-:W-:Y:S02]  /*4d50*/  FSEL R45, R36, RZ, P1 ;  /* 0x000000ff242d7208 */ /* 0x000fe40000800000 */
[----:B------:R-:W-:-:S03]  /*4d60*/  PLOP3.LUT P1, PT, PT, PT, UP0, 0x40, 0x0 ;  /* 0x000000000000781c */ /* 0x000fc60003f2e808 */
[----:B------:R-:W-:Y:S01]  /*4d70*/  MUFU.EX2 R41, R41 ;  /* 0x0000002900297308 */ /* 0x000fe20000000800 */
[----:B------:R-:W-:Y:S01]  /*4d80*/  FFMA.FTZ R24, R3, UR6, -R45 ;  /* 0x0000000603187c23 */ /* 0x000fe2000801082d */
[----:B------:R-:W-:Y:S01]  /*4d90*/  FADD.FTZ R3, R180, R65 ;  /* 0x00000041b4037221 */ /* 0x000fe20000010000 */
[--C-:B------:R-:W-:Y:S01]  /*4da0*/  FFMA.FTZ R177, R2, UR6, -R45.reuse ;  /* 0x0000000602b17c23 */ /* 0x100fe2000801082d */
[--C-:B------:R-:W-:Y:S01]  /*4db0*/  FFMA.FTZ R181, R77, UR6, -R45.reuse ;  /* 0x000000064db57c23 */ /* 0x100fe2000801082d */
[----:B------:R-:W-:Y:S01]  /*4dc0*/  FFMA.FTZ R4, R4, UR6, -R45 ;  /* 0x0000000604047c23 */ /* 0x000fe2000801082d */
[----:B-1----:R-:W-:Y:S01]  /*4dd0*/  FADD.FTZ R2, R182, R3 ;  /* 0x00000003b6027221 */ /* 0x002fe20000010000 */
[--C-:B------:R-:W-:Y:S01]  /*4de0*/  FFMA.FTZ R183, R5, UR6, -R45.reuse ;  /* 0x0000000605b77c23 */ /* 0x100fe2000801082d */
[----:B------:R-:W-:Y:S01]  /*4df0*/  MUFU.EX2 R24, R24 ;  /* 0x0000001800187308 */ /* 0x000fe20000000800 */
[--C-:B------:R-:W-:Y:S01]  /*4e00*/  FFMA.FTZ R8, R8, UR6, -R45.reuse ;  /* 0x0000000608087c23 */ /* 0x100fe2000801082d */
[----:B--2---:R-:W-:Y:S01]  /*4e10*/  FADD.FTZ R3, R67, R2 ;  /* 0x0000000243037221 */ /* 0x004fe20000010000 */
[--C-:B------:R-:W-:Y:S01]  /*4e20*/  FFMA.FTZ R179, R9, UR6, -R45.reuse ;  /* 0x0000000609b37c23 */ /* 0x100fe2000801082d */
[--C-:B------:R-:W-:Y:S01]  /*4e30*/  FFMA.FTZ R10, R10, UR6, -R45.reuse ;  /* 0x000000060a0a7c23 */ /* 0x100fe2000801082d */
[----:B------:R-:W-:Y:S01]  /*4e40*/  FFMA.FTZ R173, R11, UR6, -R45 ;  /* 0x000000060bad7c23 */ /* 0x000fe2000801082d */
[----:B---3--:R-:W-:Y:S01]  /*4e50*/  FADD.FTZ R2, R176, R3 ;  /* 0x00000003b0027221 */ /* 0x008fe20000010000 */
[--C-:B------:R-:W-:Y:S01]  /*4e60*/  FFMA.FTZ R12, R12, UR6, -R45.reuse ;  /* 0x000000060c0c7c23 */ /* 0x100fe2000801082d */
[----:B------:R-:W-:Y:S01]  /*4e70*/  MUFU.EX2 R181, R181 ;  /* 0x000000b500b57308 */ /* 0x000fe20000000800 */
[--C-:B------:R-:W-:Y:S01]  /*4e80*/  FFMA.FTZ R175, R13, UR6, -R45.reuse ;  /* 0x000000060daf7c23 */ /* 0x100fe2000801082d */
[----:B----4-:R-:W-:Y:S01]  /*4e90*/  FADD.FTZ R3, R69, R2 ;  /* 0x0000000245037221 */ /* 0x010fe20000010000 */
[--C-:B------:R-:W-:Y:S01]  /*4ea0*/  FFMA.FTZ R14, R14, UR6, -R45.reuse ;  /* 0x000000060e0e7c23 */ /* 0x100fe2000801082d */
[--C-:B------:R-:W-:Y:S01]  /*4eb0*/  FFMA.FTZ R15, R15, UR6, -R45.reuse ;  /* 0x000000060f0f7c23 */ /* 0x100fe2000801082d */
[----:B------:R-:W-:Y:S01]  /*4ec0*/  FFMA.FTZ R20, R20, UR6, -R45 ;  /* 0x0000000614147c23 */ /* 0x000fe2000801082d */
[----:B-----5:R-:W-:Y:S01]  /*4ed0*/  FADD.FTZ R2, R178, R3 ;  /* 0x00000003b2027221 */ /* 0x020fe20000010000 */
[--C-:B------:R-:W-:Y:S01]  /*4ee0*/  FFMA.FTZ R25, R25, UR6, -R45.reuse ;  /* 0x0000000619197c23 */ /* 0x100fe2000801082d */
[----:B------:R-:W0:Y:S01]  /*4ef0*/  MUFU.EX2 R4, R4 ;  /* 0x0000000400047308 */ /* 0x000e220000000800 */
[--C-:B------:R-:W-:Y:S01]  /*4f00*/  FFMA.FTZ R26, R26, UR6, -R45.reuse ;  /* 0x000000061a1a7c23 */ /* 0x100fe2000801082d */
[----:B------:R-:W-:Y:S01]  /*4f10*/  FADD.FTZ R3, R71, R2 ;  /* 0x0000000247037221 */ /* 0x000fe20000010000 */
[--C-:B------:R-:W-:Y:S01]  /*4f20*/  FFMA.FTZ R28, R28, UR6, -R45.reuse ;  /* 0x000000061c1c7c23 */ /* 0x100fe2000801082d */
[--C-:B------:R-:W-:Y:S01]  /*4f30*/  FFMA.FTZ R29, R29, UR6, -R45.reuse ;  /* 0x000000061d1d7c23 */ /* 0x100fe2000801082d */
[----:B------:R-:W-:Y:S01]  /*4f40*/  FFMA.FTZ R48, R48, UR6, -R45 ;  /* 0x0000000630307c23 */ /* 0x000fe2000801082d */
[----:B------:R-:W-:Y:S01]  /*4f50*/  FADD.FTZ R2, R172, R3 ;  /* 0x00000003ac027221 */ /* 0x000fe20000010000 */
[--C-:B------:R-:W-:Y:S01]  /*4f60*/  FFMA.FTZ R49, R49, UR6, -R45.reuse ;  /* 0x0000000631317c23 */ /* 0x100fe2000801082d */
[----:B------:R-:W1:Y:S01]  /*4f70*/  MUFU.EX2 R183, R183 ;  /* 0x000000b700b77308 */ /* 0x000e620000000800 */
[--C-:B------:R-:W-:Y:S01]  /*4f80*/  FFMA.FTZ R50, R50, UR6, -R45.reuse ;  /* 0x0000000632327c23 */ /* 0x100fe2000801082d */
[----:B------:R-:W-:Y:S01]  /*4f90*/  FADD.FTZ R3, R73, R2 ;  /* 0x0000000249037221 */ /* 0x000fe20000010000 */
[--C-:B------:R-:W-:Y:S01]  /*4fa0*/  FFMA.FTZ R52, R52, UR6, -R45.reuse ;  /* 0x0000000634347c23 */ /* 0x100fe2000801082d */
[--C-:B------:R-:W-:Y:S01]  /*4fb0*/  FFMA.FTZ R53, R53, UR6, -R45.reuse ;  /* 0x0000000635357c23 */ /* 0x100fe2000801082d */
[----:B------:R-:W-:Y:S01]  /*4fc0*/  FFMA.FTZ R54, R54, UR6, -R45 ;  /* 0x0000000636367c23 */ /* 0x000fe2000801082d */
[----:B------:R-:W-:Y:S01]  /*4fd0*/  FADD.FTZ R36, R174, R3 ;  /* 0x00000003ae247221 */ /* 0x000fe20000010000 */
[--C-:B------:R-:W-:Y:S01]  /*4fe0*/  FFMA.FTZ R56, R56, UR6, -R45.reuse ;  /* 0x0000000638387c23 */ /* 0x100fe2000801082d */
[----:B------:R-:W2:Y:S01]  /*4ff0*/  MUFU.EX2 R177, R177 ;  /* 0x000000b100b17308 */ /* 0x000ea20000000800 */
[----:B0-----:R-:W-:Y:S01]  /*5000*/  FADD.FTZ R2, R181, R4 ;  /* 0x00000004b5027221 */ /* 0x001fe20000010000 */
[----:B------:R-:W-:Y:S01]  /*5010*/  FADD.FTZ R5, R63, R36 ;  /* 0x000000243f057221 */ /* 0x000fe20000010000 */
[--C-:B------:R-:W-:Y:S01]  /*5020*/  FFMA.FTZ R57, R57, UR6, -R45.reuse ;  /* 0x0000000639397c23 */ /* 0x100fe2000801082d */
[--C-:B------:R-:W-:Y:S01]  /*5030*/  FFMA.FTZ R0, R0, UR6, -R45.reuse ;  /* 0x0000000600007c23 */ /* 0x100fe2000801082d */
[----:B------:R-:W-:Y:S01]  /*5040*/  FFMA.FTZ R30, R30, UR6, -R45 ;  /* 0x000000061e1e7c23 */ /* 0x000fe2000801082d */
[----:B------:R-:W-:Y:S01]  /*5050*/  FADD.FTZ R36, R168, R5 ;  /* 0x00000005a8247221 */ /* 0x000fe20000010000 */
[--C-:B------:R-:W-:Y:S01]  /*5060*/  FFMA.FTZ R32, R32, UR6, -R45.reuse ;  /* 0x0000000620207c23 */ /* 0x100fe2000801082d */
[----:B------:R-:W0:Y:S01]  /*5070*/  MUFU.EX2 R8, R8 ;  /* 0x0000000800087308 */ /* 0x000e220000000800 */
[----:B-1----:R-:W-:Y:S01]  /*5080*/  FADD.FTZ R3, R183, R2 ;  /* 0x00000002b7037221 */ /* 0x002fe20000010000 */
[----:B------:R-:W-:Y:S01]  /*5090*/  FADD.FTZ R5, R75, R36 ;  /* 0x000000244b057221 */ /* 0x000fe20000010000 */
[----:B------:R-:W-:Y:S01]  /*50a0*/  FFMA.FTZ R55, R55, UR6, -R45 ;  /* 0x0000000637377c23 */ /* 0x000fe2000801082d */
[----:B------:R-:W-:Y:S01]  /*50b0*/  F2FP.BF16.F32.PACK_AB R181, R4, R181 ;  /* 0x000000b504b5723e */ /* 0x000fe200000010ff */
[----:B------:R-:W-:Y:S01]  /*50c0*/  FADD.FTZ R2, R24, R3 ;  /* 0x0000000318027221 */ /* 0x000fe20000010000 */
[----:B------:R-:W-:Y:S01]  /*50d0*/  FADD.FTZ R36, R170, R5 ;  /* 0x00000005aa247221 */ /* 0x000fe20000010000 */
[--C-:B------:R-:W-:Y:S01]  /*50e0*/  FFMA.FTZ R47, R47, UR6, -R45.reuse ;  /* 0x000000062f2f7c23 */ /* 0x100fe2000801082d */
[----:B------:R-:W1:Y:S01]  /*50f0*/  MUFU.EX2 R179, R179 ;  /* 0x000000b300b37308 */ /* 0x000e620000000800 */
[----:B--2---:R-:W-:Y:S01]  /*5100*/  FADD.FTZ R3, R177, R2 ;  /* 0x00000002b1037221 */ /* 0x004fe20000010000 */
[----:B------:R-:W-:Y:S01]  /*5110*/  FADD.FTZ R5, R31, R36 ;  /* 0x000000241f057221 */ /* 0x000fe20000010000 */
[----:B------:R-:W-:Y:S01]  /*5120*/  FFMA.FTZ R34, R34, UR6, -R45 ;  /* 0x0000000622227c23 */ /* 0x000fe2000801082d */
[----:B------:R-:W-:-:S02]  /*5130*/  F2FP.BF16.F32.PACK_AB R180, R65, R180 ;  /* 0x000000b441b4723e */ /* 0x000fc400000010ff */
        /* <DEDUP_REMOVED lines=11> */
[----:B------:R-:W-:Y:S01]  /*51f0*/  FADD.FTZ R5, R35, R36 ;  /* 0x0000002423057221 */ /* 0x000fe20000010000 */
[----:B------:R-:W-:-:S02]  /*5200*/  F2FP.BF16.F32.PACK_AB R174, R63, R174 ;  /* 0x000000ae3fae723e */ /* 0x000fc400000010ff */
[----:B------:R-:W-:Y:S01]  /*5210*/  F2FP.BF16.F32.PACK_AB R168, R75, R168 ;  /* 0x000000a84ba8723e */ /* 0x000fe200000010ff */
[----:B------:R-:W-:Y:S01]  /*5220*/  FADD.FTZ R36, R160, R5 ;  /* 0x00000005a0247221 */ /* 0x000fe20000010000 */
[----:B------:R-:W-:Y:S01]  /*5230*/  F2FP.BF16.F32.PACK_AB R170, R31, R170 ;  /* 0x000000aa1faa723e */ /* 0x000fe200000010ff */
[----:B------:R-:W1:Y:S01]  /*5240*/  MUFU.EX2 R12, R12 ;  /* 0x0000000c000c7308 */ /* 0x000e620000000800 */
[----:B--2---:R-:W-:Y:S01]  /*5250*/  FADD.FTZ R2, R10, R3 ;  /* 0x000000030a027221 */ /* 0x004fe20000010000 */
[----:B------:R-:W-:Y:S01]  /*5260*/  FADD.FTZ R5, R43, R36 ;  /* 0x000000242b057221 */ /* 0x000fe20000010000 */
[----:B------:R-:W-:Y:S02]  /*5270*/  F2FP.BF16.F32.PACK_AB R164, R33, R164 ;  /* 0x000000a421a4723e */ /* 0x000fe400000010ff */
[----:B------:R-:W-:Y:S01]  /*5280*/  F2FP.BF16.F32.PACK_AB R166, R35, R166 ;  /* 0x000000a623a6723e */ /* 0x000fe200000010ff */
[----:B------:R-:W-:Y:S01]  /*5290*/  FADD.FTZ R36, R162, R5 ;  /* 0x00000005a2247221 */ /* 0x000fe20000010000 */
[----:B------:R-:W-:Y:S01]  /*52a0*/  F2FP.BF16.F32.PACK_AB R160, R43, R160 ;  /* 0x000000a02ba0723e */ /* 0x000fe200000010ff */
[----:B------:R-:W2:Y:S01]  /*52b0*/  MUFU.EX2 R175, R175 ;  /* 0x000000af00af7308 */ /* 0x000ea20000000800 */
[----:B0-----:R-:W-:Y:S01]  /*52c0*/  FADD.FTZ R3, R173, R2 ;  /* 0x00000002ad037221 */ /* 0x001fe20000010000 */
[C---:B------:R-:W-:Y:S01]  /*52d0*/  FADD.FTZ R5, R41.reuse, R36 ;  /* 0x0000002429057221 */ /* 0x040fe20000010000 */
[----:B------:R-:W-:-:S02]  /*52e0*/  F2FP.BF16.F32.PACK_AB R162, R41, R162 ;  /* 0x000000a229a2723e */ /* 0x000fc400000010ff */
[----:B------:R-:W-:Y:S02]  /*52f0*/  F2FP.BF16.F32.PACK_AB R183, R24, R183 ;  /* 0x000000b718b7723e */ /* 0x000fe400000010ff */
[----:B------:R-:W-:Y:S01]  /*5300*/  F2FP.BF16.F32.PACK_AB R177, R8, R177 ;  /* 0x000000b108b1723e */ /* 0x000fe200000010ff */
[----:B------:R-:W0:Y:S01]  /*5310*/  MUFU.EX2 R14, R14 ;  /* 0x0000000e000e7308 */ /* 0x000e220000000800 */
[----:B-1----:R-:W-:Y:S01]  /*5320*/  FADD.FTZ R2, R12, R3 ;  /* 0x000000030c027221 */ /* 0x002fe20000010000 */
[----:B------:R-:W-:Y:S02]  /*5330*/  F2FP.BF16.F32.PACK_AB R179, R10, R179 ;  /* 0x000000b30ab3723e */ /* 0x000fe400000010ff */
[----:B------:R-:W-:-:S04]  /*5340*/  F2FP.BF16.F32.PACK_AB R173, R12, R173 ;  /* 0x000000ad0cad723e */ /* 0x000fc800000010ff */
        /* <DEDUP_REMOVED lines=66> */
[----:B-1----:R-:W-:Y:S01]  /*5770*/  FADD.FTZ R38, R154, R5 ;  /* 0x000000059a267221 */ /* 0x002fe20000010000 */
[----:B------:R-:W-:-:S06]  /*5780*/  VIADD R5, R90, 0xfffffffe ;  /* 0xfffffffe5a057836 */ /* 0x000fcc0000000000 */
[----:B------:R-:W1:Y:S01]  /*5790*/  MUFU.EX2 R34, R34 ;  /* 0x0000002200227308 */ /* 0x000e620000000800 */
[----:B--2---:R-:W-:Y:S01]  /*57a0*/  FADD.FTZ R3, R47, R4 ;  /* 0x000000042f037221 */ /* 0x004fe20000010000 */
[C---:B0-----:R-:W-:Y:S01]  /*57b0*/  FADD.FTZ R2, R21.reuse, R38 ;  /* 0x0000002615027221 */ /* 0x041fe20000010000 */
[----:B------:R-:W-:Y:S02]  /*57c0*/  F2FP.BF16.F32.PACK_AB R154, R21, R154 ;  /* 0x0000009a159a723e */ /* 0x000fe400000010ff */
[C---:B-1----:R-:W-:Y:S01]  /*57d0*/  FADD.FTZ R0, R34.reuse, R3 ;  /* 0x0000000322007221 */ /* 0x042fe20000010000 */
        /* <DEDUP_REMOVED lines=13> */
.L_x_1350:
[----:B------:R-:W-:Y:S02]  /*58b0*/  ULDC UR22, c[0x0][0x9e4] ;  /* 0x0002790000167ab9 */ /* 0x000fe40000000800 */
[----:B------:R-:W-:-:S11]  /*58c0*/  UISETP.NE.AND UP0, UPT, UR22, 0x1, UPT ;  /* 0x000000011600788c */ /* 0x000fd6000bf05270 */
[----:B------:R-:W-:Y:S02]  /*58d0*/  @UP0 ULDC.64 UR10, c[0x0][0x9e8] ;  /* 0x00027a00000a0ab9 */ /* 0x000fe40000000a00 */
[----:B------:R-:W-:-:S04]  /*58e0*/  UIMAD.WIDE.U32 UR14, UR19, UR10, URZ ;  /* 0x0000000a130e72a5 */ /* 0x000fc8000f8e003f */
[----:B------:R-:W-:-:S12]  /*58f0*/  @UP0 USHF.R.U32.HI UR19, URZ, UR11, UR15 ;  /* 0x0000000b3f130299 */ /* 0x000fd8000801160f */
.L_x_1351:
[----:B------:R-:W-:-:S04]  /*5900*/  UIMAD UR19, UR19, UR22, UR22 ;  /* 0x00000016131372a4 */ /* 0x000fc8000f8e0216 */
[----:B------:R-:W-:-:S04]  /*5910*/  UISETP.LT.AND UP0, UPT, UR18, UR19, UPT ;  /* 0x000000131200728c */ /* 0x000fc8000bf01270 */
[----:B------:R-:W-:-:S12]  /*5920*/  USEL UR18, UR18, UR19, UP0 ;  /* 0x0000001312127287 */ /* 0x000fd80008000000 */
.L_x_1349:
[----:B------:R-:W-:Y:S01]  /*5930*/  USHF.R.S32.HI UR10, URZ, 0x1f, UR18 ;  /* 0x0000001f3f0a7899 */ /* 0x000fe20008011412 */
[----:B------:R-:W-:Y:S02]  /*5940*/  CS2R R150, SRZ ;  /* 0x0000000000967805 */ /* 0x000fe4000001ff00 */
[----:B------:R-:W-:Y:S02]  /*5950*/  CS2R R148, SRZ ;  /* 0x0000000000947805 */ /* 0x000fe4000001ff00 */
[----:B------:R-:W-:Y:S01]  /*5960*/  CS2R R146, SRZ ;  /* 0x0000000000927805 */ /* 0x000fe2000001ff00 */
        /* <DEDUP_REMOVED lines=34> */
[----:B------:R-:W-:Y:S06]  /*5b90*/  @!P1 BRA `(.L_x_1352) ;  /* 0x00000038007c9947 */ /* 0x000fec0003800000 */
[----:B------:R-:W-:Y:S01]  /*5ba0*/  IMAD.MOV.U32 R4, RZ, RZ, R7 ;  /* 0x000000ffff047224 */ /* 0x000fe200078e0007 */
[----:B------:R-:W-:Y:S01]  /*5bb0*/  UMOV UR43, UR39 ;  /* 0x00000027002b7c82 */ /* 0x000fe20008000000 */
[----:B------:R-:W-:Y:S01]  /*5bc0*/  IMAD.MOV.U32 R3, RZ, RZ, R6 ;  /* 0x000000ffff037224 */ /* 0x000fe200078e0006 */
[----:B------:R-:W-:Y:S01]  /*5bd0*/  UMOV UR44, UR38 ;  /* 0x00000026002c7c82 */ /* 0x000fe20008000000 */
[----:B------:R-:W-:Y:S01]  /*5be0*/  IMAD.MOV.U32 R151, RZ, RZ, RZ ;  /* 0x000000ffff977224 */ /* 0x000fe200078e00ff */
[----:B------:R-:W-:Y:S01]  /*5bf0*/  ULDC UR52, c[0x0][0x9e4] ;  /* 0x0002790000347ab9 */ /* 0x000fe20000000800 */
[----:B------:R-:W-:Y:S01]  /*5c00*/  ULDC UR60, c[0x0][0x9dc] ;  /* 0x00027700003c7ab9 */ /* 0x000fe20000000800 */
[----:B------:R-:W-:Y:S01]  /*5c10*/  ULDC UR45, c[0x0][0x9d8] ;  /* 0x00027600002d7ab9 */ /* 0x000fe20000000800 */
[----:B------:R-:W-:Y:S01]  /*5c20*/  ULDC UR59, c[0x0][0x988] ;  /* 0x00026200003b7ab9 */ /* 0x000fe20000000800 */
[----:B------:R-:W-:-:S05]  /*5c30*/  ULDC UR61, c[0x0][0x9e0] ;  /* 0x00027800003d7ab9 */ /* 0x000fca0000000800 */
.L_x_1371:
[----:B------:R-:W-:Y:S01]  /*5c40*/  ISETP.NE.AND P2, PT, RZ, UR50, PT ;  /* 0x00000032ff007c0c */ /* 0x000fe2000bf45270 */
[----:B------:R-:W-:-:S04]  /*5c50*/  UISETP.NE.AND UP0, UPT, UR44, 0x1, UPT ;  /* 0x000000012c00788c */ /* 0x000fc8000bf05270 */
[----:B------:R-:W-:-:S04]  /*5c60*/  USEL UR39, URZ, 0x1, UP0 ;  /* 0x000000013f277887 */ /* 0x000fc80008000000 */
[----:B------:R-:W-:-:S04]  /*5c70*/  ULOP3.LUT UR39, UR43, UR39, URZ, 0x3c, !UPT ;  /* 0x000000272b277292 */ /* 0x000fc8000f8e3c3f */
[----:B------:R-:W-:Y:S08]  /*5c80*/  @P2 BRA `(.L_x_1353) ;  /* 0x0000000000382947 */ /* 0x000ff00003800000 */
[----:B------:R-:W-:Y:S05]  /*5c90*/  @!P0 BRA `(.L_x_1354) ;  /* 0x0000000000048947 */ /* 0x000fea0003800000 */
[----:B------:R-:W-:Y:S01]  /*5ca0*/  BPT.TRAP 0x1 ;  /* 0x000000040000795c */ /* 0x000fe20000300000 */
.L_x_1354:
        /* <DEDUP_REMOVED lines=9> */
.L_x_1355:
[----:B-1----:R-:W-:Y:S05]  /*5d40*/  @P1 BRA `(.L_x_1353) ;  /* 0x0000000000081947 */ /* 0x002fea0003800000 */
[----:B------:R-:W1:Y:S02]  /*5d50*/  SYNCS.PHASECHK.TRANS64.TRYWAIT P1, [UR6+0x28830], R6 ;  /* 0x02883006ff0075a7 */ /* 0x000e640008020146 */
[----:B-1----:R-:W-:Y:S05]  /*5d60*/  @!P1 BRA `(.L_x_1356) ;  /* 0x0000013c00549947 */ /* 0x002fea0003800000 */
.L_x_1353:
        /* <DEDUP_REMOVED lines=15> */
[----:B------:R-:W-:Y:S01]  /*5e60*/  UMOV UR34, UR30 ;  /* 0x0000001e00227c82 */ /* 0x000fe20008000000 */
[----:B------:R-:W-:Y:S02]  /*5e70*/  UIADD3 UR14, UR30, 0x6, URZ ;  /* 0x000000061e0e7890 */ /* 0x000fe4000fffe03f */
[----:B------:R-:W-:-:S02]  /*5e80*/  UIADD3 UR18, UR30, 0x400, URZ ;  /* 0x000004001e127890 */ /* 0x000fc4000fffe03f */
[----:B------:R-:W-:Y:S02]  /*5e90*/  UIADD3 UR22, UR30, 0x402, URZ ;  /* 0x000004021e167890 */ /* 0x000fe4000fffe03f */
[----:B------:R-:W-:Y:S02]  /*5ea0*/  UIADD3 UR26, UR30, 0x404, URZ ;  /* 0x000004041e1a7890 */ /* 0x000fe4000fffe03f */
[----:B------:R-:W-:Y:S01]  /*5eb0*/  UIADD3 UR30, UR30, 0x406, URZ ;  /* 0x000004061e1e7890 */ /* 0x000fe2000fffe03f */
[----:B-1----:R-:W-:-:S05]  /*5ec0*/  SHF.R.U32.HI R7, RZ, 0x7, R7 ;  /* 0x00000007ff077819 */ /* 0x002fca0000011607 */
[----:B0-----:R-:W-:-:S05]  /*5ed0*/  VIADD R6, R7, 0x8 ;  /* 0x0000000807067836 */ /* 0x001fca0000000000 */
        /* <DEDUP_REMOVED lines=28> */
.L_x_1358:
[----:B------:R-:W-:Y:S01]  /*60a0*/  ULEA UR6, UR44, UR40, 0x3 ;  /* 0x000000282c067291 */ /* 0x000fe2000f8e183f */
[----:B------:R-:W-:-:S05]  /*60b0*/  IMAD.U32 R6, RZ, RZ, UR43 ;  /* 0x0000002bff067e24 */ /* 0x000fca000f8e00ff */
[----:B------:R-:W-:-:S04]  /*60c0*/  SHF.L.U32 R6, R6, 0x1f, RZ ;  /* 0x0000001f06067819 */ /* 0x000fc800000006ff */
[----:B------:R0:W1:Y:S01]  /*60d0*/  SYNCS.PHASECHK.TRANS64.TRYWAIT P1, [UR6+0x28850], R6 ;  /* 0x02885006ff0075a7 */ /* 0x0000620008020146 */
[----:B------:R-:W-:Y:S05]  /*60e0*/  @!P0 BRA `(.L_x_1359) ;  /* 0x0000000000048947 */ /* 0x000fea0003800000 */
[----:B------:R-:W-:Y:S01]  /*60f0*/  BPT.TRAP 0x1 ;  /* 0x000000040000795c */ /* 0x000fe20000300000 */
.L_x_1359:
[----:B-1----:R-:W-:Y:S05]  /*6100*/  @P1 BRA `(.L_x_1357) ;  /* 0x0000000000081947 */ /* 0x002fea0003800000 */
[----:B------:R-:W1:Y:S02]  /*6110*/  SYNCS.PHASECHK.TRANS64.TRYWAIT P1, [UR6+0x28850], R6 ;  /* 0x02885006ff0075a7 */ /* 0x000e640008020146 */
[----:B-1----:R-:W-:Y:S05]  /*6120*/  @!P1 BRA `(.L_x_1360) ;  /* 0x00000138007c9947 */ /* 0x002fea0003800000 */
.L_x_1357:
[----:B------:R-:W-:Y:S01]  /*6130*/  UIADD3 UR6, UR40, 0x400, URZ ;  /* 0x0000040028067890 */ /* 0x000fe2000fffe03f */
[----:B------:R-:W-:Y:S01]  /*6140*/  WARPGROUP.ARRIVE ;  /* 0x00000000000079c5 */ /* 0x000fe20000000000 */
[----:B------:R-:W-:-:S05]  /*6150*/  UMOV UR7, 0x40000040 ;  /* 0x4000004000077882 */ /* 0x000fca0000000000 */
[----:B-1----:R-:W1:Y:S01]  /*6160*/  S2R R7, SR_TID.X ;  /* 0x0000000000077919 */ /* 0x002e620000002100 */
        /* <DEDUP_REMOVED lines=8> */
[----:B-1----:R-:W-:-:S04]  /*61f0*/  SHF.R.U32.HI R7, RZ, 0x7, R7 ;  /* 0x00000007ff077819 */ /* 0x002fc80000011607 */
[----:B0-----:R-:W-:Y:S01]  /*6200*/  IADD3 R6, -R7, 0xb, RZ ;  /* 0x0000000b07067810 */ /* 0x001fe20007ffe1ff */
[----:B------:R-:W-:Y:S02]  /*6210*/  WARPGROUP.DEPBAR.LE gsb0, 0x0 ;  /* 0x00008000000079c5 */ /* 0x000fe40000010000 */
[----:B------:R-:W-:-:S06]  /*6220*/  WARPGROUP.ARRIVE ;  /* 0x00000000000079c5 */ /* 0x000fcc0000000000 */
        /* <DEDUP_REMOVED lines=35> */
.L_x_1361:
[----:B------:R-:W-:Y:S01]  /*6460*/  UISETP.NE.AND UP1, UPT, UR51, URZ, UPT ;  /* 0x0000003f3300728c */ /* 0x000fe2000bf25270 */
[----:B------:R-:W-:Y:S01]  /*6470*/  FMUL.FTZ R13, R34, UR45 ;  /* 0x0000002d220d7c20 */ /* 0x000fe20008410000 */
[----:B------:R-:W-:Y:S01]  /*6480*/  FMUL.FTZ R34, R66, UR45 ;  /* 0x0000002d42227c20 */ /* 0x000fe20008410000 */
[----:B------:R-:W-:Y:S02]  /*6490*/  VIADD R66, R17, UR47 ;  /* 0x0000002f11427c36 */ /* 0x000fe40008000000 */
[----:B------:R-:W-:Y:S01]  /*64a0*/  FMUL.FTZ R152, R24, UR45 ;  /* 0x0000002d18987c20 */ /* 0x000fe20008410000 */
[----:B------:R-:W-:Y:S01]  /*64b0*/  FMUL.FTZ R24, R47, UR45 ;  /* 0x0000002d2f187c20 */ /* 0x000fe20008410000 */
[----:B------:R-:W-:Y:S01]  /*64c0*/  PLOP3.LUT P1, PT, PT, PT, UP1, 0x80, 0x0 ;  /* 0x000000000000781c */ /* 0x000fe20003f2f018 */
[----:B------:R-:W-:Y:S01]  /*64d0*/  FMUL.FTZ R47, R48, UR45 ;  /* 0x0000002d302f7c20 */ /* 0x000fe20008410000 */
[----:B------:R-:W-:Y:S01]  /*64e0*/  PLOP3.LUT P2, PT, PT, PT, UP1, 0x80, 0x0 ;  /* 0x000000000000781c */ /* 0x000fe20003f4f018 */
[----:B------:R-:W-:Y:S01]  /*64f0*/  ULEA UR6, UR38, UR40, 0x3 ;  /* 0x0000002826067291 */ /* 0x000fe2000f8e183f */
[----:B------:R-:W-:Y:S01]  /*6500*/  FMUL.FTZ R48, R53, UR45 ;  /* 0x0000002d35307c20 */ /* 0x000fe20008410000 */
[----:B------:R-:W-:Y:S01]  /*6510*/  @UP1 ULDC UR7, c[0x0][0x44c] ;  /* 0x0001130000071ab9 */ /* 0x000fe20000000800 */
[----:B------:R-:W-:Y:S01]  /*6520*/  FMUL.FTZ R53, R60, UR45 ;  /* 0x0000002d3c357c20 */ /* 0x000fe20008410000 */
[----:B------:R-:W-:Y:S01]  /*6530*/  FMUL.FTZ R60, R68, UR45 ;  /* 0x0000002d443c7c20 */ /* 0x000fe20008410000 */
[----:B------:R-:W-:Y:S01]  /*6540*/  UIADD3 UR6, UR6, 0x28840, URZ ;  /* 0x0002884006067890 */ /* 0x000fe2000fffe03f */
[----:B------:R-:W-:Y:S01]  /*6550*/  FMUL.FTZ R153, R25, UR45 ;  /* 0x0000002d19997c20 */ /* 0x000fe20008410000 */
[----:B------:R-:W-:Y:S01]  /*6560*/  UISETP.NE.AND UP0, UPT, UR46, URZ, UPT ;  /* 0x0000003f2e00728c */ /* 0x000fe2000bf05270 */
[----:B------:R-:W-:Y:S01]  /*6570*/  FMUL.FTZ R8, R26, UR45 ;  /* 0x0000002d1a087c20 */ /* 0x000fe20008410000 */
[----:B------:R-:W-:Y:S01]  /*6580*/  FMUL.FTZ R9, R27, UR45 ;  /* 0x0000002d1b097c20 */ /* 0x000fe20008410000 */
[----:B0-----:R-:W-:Y:S01]  /*6590*/  @P1 IMAD.HI.U32 R6, R66, UR7, RZ ;  /* 0x0000000742061c27 */ /* 0x001fe2000f8e00ff */
[----:B------:R-:W-:-:S03]  /*65a0*/  @UP1 ULDC UR7, c[0x0][0x450] ;  /* 0x0001140000071ab9 */ /* 0x000fc60000000800 */
[----:B------:R-:W-:Y:S01]  /*65b0*/  FMUL.FTZ R11, R30, UR45 ;  /* 0x0000002d1e0b7c20 */ /* 0x000fe20008410000 */
[----:B------:R-:W-:Y:S01]  /*65c0*/  FMUL.FTZ R156, R33, UR45 ;  /* 0x0000002d219c7c20 */ /* 0x000fe20008410000 */
[----:B------:R-:W-:Y:S01]  /*65d0*/  FMUL.FTZ R25, R46, UR45 ;  /* 0x0000002d2e197c20 */ /* 0x000fe20008410000 */
        /* <DEDUP_REMOVED lines=52> */
[----:B------:R-:W-:-:S02]  /*6920*/  IMAD.SHL.U32 R65, R5, 0x80, RZ ;  /* 0x0000008005417824 */ /* 0x000fc400078e00ff */
[----:B------:R-:W-:Y:S01]  /*6930*/  FMUL.FTZ R45, R87, UR45 ;  /* 0x0000002d572d7c20 */ /* 0x000fe20008410000 */
[----:B------:R-:W-:Y:S01]  /*6940*/  PLOP3.LUT P1, PT, PT, PT, UP0, 0x40, 0x0 ;  /* 0x000000000000781c */ /* 0x000fe20003f2e808 */
[----:B------:R-:W-:Y:S01]  /*6950*/  IMAD.U32 R7, RZ, RZ, UR42 ;  /* 0x0000002aff077e24 */ /* 0x000fe2000f8e00ff */
[----:B------:R-:W1:Y:S01]  /*6960*/  MUFU.TANH R152, R152 ;  /* 0x0000009800987308 */ /* 0x000e620000002400 */
[----:B------:R-:W-:Y:S01]  /*6970*/  IADD3 R6, -R16, 0x1, -R65 ;  /* 0x0000000110067810 */ /* 0x000fe20007ffe941 */
[----:B------:R-:W-:Y:S01]  /*6980*/  UMOV UR7, UR60 ;  /* 0x0000003c00077c82 */ /* 0x000fe20008000000 */
[----:B------:R-:W-:Y:S01]  /*6990*/  SYNCS.ARRIVE.TRANS64.RED.A1T0 RZ, [UR6], RZ ;  /* 0x000000ffffff79a7 */ /* 0x000fe20008100406 */
[----:B------:R-:W-:Y:S01]  /*69a0*/  ULOP3.LUT UR6, URZ, UR7, URZ, 0x33, !UPT ;  /* 0x000000073f067292 */ /* 0x000fe2000f8e333f */
[----:B------:R-:W-:-:S03]  /*69b0*/  IADD3 R6, -R7, UR41, R6 ;  /* 0x0000002907067c10 */ /* 0x000fc6000fffe106 */
[----:B------:R-:W2:Y:S02]  /*69c0*/  MUFU.TANH R153, R153 ;  /* 0x0000009900997308 */ /* 0x000ea40000002400 */
[C---:B------:R-:W-:Y:S02]  /*69d0*/  VIADD R61, R6.reuse, UR61 ;  /* 0x0000003d063d7c36 */ /* 0x040fe40008000000 */
[----:B------:R-:W-:Y:S02]  /*69e0*/  VIADD R71, R6, UR6 ;  /* 0x0000000606477c36 */ /* 0x000fe40008000000 */
[--C-:B0-----:R-:W-:Y:S02]  /*69f0*/  IMAD.IADD R73, R61, 0x1, R68.reuse ;  /* 0x000000013d497824 */ /* 0x101fe400078e0244 */
[----:B------:R-:W0:Y:S01]  /*6a00*/  MUFU.TANH R8, R8 ;  /* 0x0000000800087308 */ /* 0x000e220000002400 */
[----:B------:R-:W-:-:S07]  /*6a10*/  IMAD.IADD R75, R71, 0x1, R68 ;  /* 0x00000001474b7824 */ /* 0x000fce00078e0244 */
[----:B------:R-:W3:Y:S08]  /*6a20*/  MUFU.TANH R9, R9 ;  /* 0x0000000900097308 */ /* 0x000ef00000002400 */
        /* <DEDUP_REMOVED lines=61> */
[----:B------:R-:W-:Y:S01]  /*6e00*/  IMAD.U32 R7, RZ, RZ, UR42 ;  /* 0x0000002aff077e24 */ /* 0x000fe2000f8e00ff */
[----:B------:R-:W-:Y:S04]  /*6e10*/  BSSY B0, `(.L_x_1363) ;  /* 0x0000011000007945 */ /* 0x000fe80003800000 */
[----:B------:R-:W-:-:S04]  /*6e20*/  IADD3 R68, -R7, UR41, R68 ;  /* 0x0000002907447c10 */ /* 0x000fc8000fffe144 */
        /* <DEDUP_REMOVED lines=10> */
.L_x_1364:
[----:B------:R-:W-:-:S05]  /*6ed0*/  IMAD.U32 R70, RZ, RZ, UR52 ;  /* 0x00000034ff467e24 */ /* 0x000fca000f8e00ff */
[----:B------:R-:W-:-:S13]  /*6ee0*/  ISETP.NE.AND P1, PT, R70, 0x1, PT ;  /* 0x000000014600780c */ /* 0x000fda0003f25270 */
[----:B------:R-:W1:Y:S02]  /*6ef0*/  @P1 LDC.64 R6, c[0x0][0x9e8] ;  /* 0x00027a00ff061b82 */ /* 0x000e640000000a00 */
[----:B-1----:R-:W-:-:S05]  /*6f00*/  @P1 IMAD.HI.U32 R6, R68, R6, RZ ;  /* 0x0000000644061227 */ /* 0x002fca00078e00ff */
[----:B------:R-:W-:-:S07]  /*6f10*/  @P1 SHF.R.U32.HI R68, RZ, R7, R6 ;  /* 0x00000007ff441219 */ /* 0x000fce0000011606 */
.L_x_1365:
[----:B------:R-:W-:Y:S05]  /*6f20*/  BSYNC B0 ;  /* 0x0000000000007941 */ /* 0x000fea0003800000 */
.L_x_1363:
[----:B------:R-:W-:-:S04]  /*6f30*/  IMAD R7, R68, R70, -R65 ;  /* 0x0000004644077224 */ /* 0x000fc800078e0a41 */
[----:B------:R-:W-:-:S05]  /*6f40*/  IMAD.IADD R6, R7, 0x1, -R16 ;  /* 0x0000000107067824 */ /* 0x000fca00078e0a10 */
[----:B------:R-:W-:Y:S02]  /*6f50*/  VIADDMNMX R73, R6, R70, R73, PT ;  /* 0x0000004606497246 */ /* 0x000fe40003800149 */
[----:B------:R-:W-:-:S07]  /*6f60*/  VIMNMX R75, R75, R6, !PT ;  /* 0x000000064b4b7248 */ /* 0x000fce0007fe0100 */
.L_x_1362:
[----:B------:R-:W-:Y:S01]  /*6f70*/  ISETP.GT.AND P1, PT, R5, -0x1, PT ;  /* 0xffffffff0500780c */ /* 0x000fe20003f24270 */
[----:B------:R1:W2:Y:S01]  /*6f80*/  SHFL.IDX PT, R6, R66, 0x1, 0x1c1f ;  /* 0x003c1f0042067f89 */ /* 0x0002a200000e0000 */
[----:B------:R-:W-:Y:S02]  /*6f90*/  UISETP.NE.AND UP0, UPT, UR46, URZ, UPT ;  /* 0x0000003f2e00728c */ /* 0x000fe4000bf05270 */
[C---:B------:R-:W-:Y:S02]  /*6fa0*/  ISETP.GT.AND P3, PT, R75.reuse, 0x8, P1 ;  /* 0x000000084b00780c */ /* 0x040fe40000f64270 */
[----:B------:R-:W-:Y:S02]  /*6fb0*/  ISETP.GT.AND P6, PT, R75, RZ, P1 ;  /* 0x000000ff4b00720c */ /* 0x000fe40000fc4270 */
[----:B------:R-:W-:Y:S02]  /*6fc0*/  ISETP.LT.OR P3, PT, R73, 0x9, P3 ;  /* 0x000000094900780c */ /* 0x000fe40001f61670 */
[----:B------:R-:W-:-:S02]  /*6fd0*/  ISETP.GT.AND P2, PT, R75, 0x1, P1 ;  /* 0x000000014b00780c */ /* 0x000fc40000f44270 */
[----:B------:R-:W-:Y:S02]  /*6fe0*/  FSEL R166, R154, -INF , !P3 ;  /* 0xff8000009aa67808 */ /* 0x000fe40005800000 */
        /* <DEDUP_REMOVED lines=10> */
[----:B0-----:R-:W-:-:S02]  /*7090*/  FSEL R158, R158, -INF , !P3 ;  /* 0xff8000009e9e7808 */ /* 0x001fc40005800000 */
[----:B------:R-:W-:Y:S02]  /*70a0*/  ISETP.GT.AND P3, PT, R75, 0x30, P1 ;  /* 0x000000304b00780c */ /* 0x000fe40000f64270 */
[C---:B------:R-:W-:Y:S02]  /*70b0*/  ISETP.LT.OR P5, PT, R73.reuse, 0xa, P5 ;  /* 0x0000000a4900780c */ /* 0x040fe40002fa1670 */
[C---:B------:R-:W-:Y:S02]  /*70c0*/  ISETP.LT.OR P4, PT, R73.reuse, 0x11, P4 ;  /* 0x000000114900780c */ /* 0x040fe40002781670 */
[C---:B------:R-:W-:Y:S02]  /*70d0*/  ISETP.LT.OR P6, PT, R73.reuse, 0x12, P6 ;  /* 0x000000124900780c */ /* 0x040fe400037c1670 */
[C---:B------:R-:W-:Y:S02]  /*70e0*/  ISETP.LT.OR P2, PT, R73.reuse, 0x19, P2 ;  /* 0x000000194900780c */ /* 0x040fe40001741670 */
[----:B------:R-:W-:-:S02]  /*70f0*/  ISETP.LT.OR P3, PT, R73, 0x31, P3 ;  /* 0x000000314900780c */ /* 0x000fc40001f61670 */
[----:B------:R-:W-:Y:S02]  /*7100*/  FSEL R164, R155, -INF , !P5 ;  /* 0xff8000009ba47808 */ /* 0x000fe40006800000 */
[----:B------:R-:W-:Y:S02]  /*7110*/  FSEL R154, R157, -INF , !P4 ;  /* 0xff8000009d9a7808 */ /* 0x000fe40006000000 */
[----:B------:R-:W-:Y:S02]  /*7120*/  FSEL R156, R156, -INF , !P6 ;  /* 0xff8000009c9c7808 */ /* 0x000fe40007000000 */
[----:B------:R-:W-:Y:S02]  /*7130*/  FSEL R152, R159, -INF , !P2 ;  /* 0xff8000009f987808 */ /* 0x000fe40005000000 */
[C---:B------:R-:W-:Y:S02]  /*7140*/  ISETP.GT.AND P5, PT, R75.reuse, 0x20, P1 ;  /* 0x000000204b00780c */ /* 0x040fe40000fa4270 */
[----:B------:R-:W-:-:S02]  /*7150*/  ISETP.GT.AND P4, PT, R75, 0x21, P1 ;  /* 0x000000214b00780c */ /* 0x000fc40000f84270 */
[C---:B------:R-:W-:Y:S02]  /*7160*/  ISETP.GT.AND P6, PT, R75.reuse, 0x28, P1 ;  /* 0x000000284b00780c */ /* 0x040fe40000fc4270 */
[----:B------:R-:W-:Y:S02]  /*7170*/  ISETP.GT.AND P2, PT, R75, 0x29, P1 ;  /* 0x000000294b00780c */ /* 0x000fe40000f44270 */
[----:B------:R-:W-:Y:S02]  /*7180*/  FSEL R80, R47, -INF , !P3 ;  /* 0xff8000002f507808 */ /* 0x000fe40005800000 */
[----:B------:R-:W-:Y:S02]  /*7190*/  ISETP.GT.AND P3, PT, R75, 0x41, P1 ;  /* 0x000000414b00780c */ /* 0x000fe40000f64270 */
[C---:B------:R-:W-:Y:S02]  /*71a0*/  ISETP.LT.OR P5, PT, R73.reuse, 0x21, P5 ;  /* 0x000000214900780c */ /* 0x040fe40002fa1670 */
        /* <DEDUP_REMOVED lines=12> */
[----:B------:R-:W-:-:S02]  /*7270*/  FSEL R70, R50, -INF , !P3 ;  /* 0xff80000032467808 */ /* 0x000fc40005800000 */
        /* <DEDUP_REMOVED lines=13> */
[C---:B------:R-:W-:Y:S02]  /*7350*/  ISETP.GT.AND P2, PT, R75.reuse, 0x51, P1 ;  /* 0x000000514b00780c */ /* 0x040fe40000f44270 */
[----:B------:R-:W-:Y:S02]  /*7360*/  FSEL R60, R60, -INF , !P3 ;  /* 0xff8000003c3c7808 */ /* 0x000fe40005800000 */
[----:B------:R-:W-:Y:S02]  /*7370*/  ISETP.GT.AND P3, PT, R75, 0x69, P1 ;  /* 0x000000694b00780c */ /* 0x000fe40000f64270 */
[C---:B------:R-:W-:Y:S02]  /*7380*/  ISETP.LT.OR P5, PT, R73.reuse, 0x49, P5 ;  /* 0x000000494900780c */ /* 0x040fe40002fa1670 */
[----:B------:R-:W-:-:S02]  /*7390*/  ISETP.LT.OR P4, PT, R73, 0x4a, P4 ;  /* 0x0000004a4900780c */ /* 0x000fc40002781670 */
[C---:B------:R-:W-:Y:S02]  /*73a0*/  ISETP.LT.OR P6, PT, R73.reuse, 0x51, P6 ;  /* 0x000000514900780c */ /* 0x040fe400037c1670 */
[C---:B------:R-:W-:Y:S02]  /*73b0*/  ISETP.LT.OR P2, PT, R73.reuse, 0x52, P2 ;  /* 0x000000524900780c */ /* 0x040fe40001741670 */
[----:B------:R-:W-:Y:S02]  /*73c0*/  ISETP.LT.OR P3, PT, R73, 0x6a, P3 ;  /* 0x0000006a4900780c */ /* 0x000fe40001f61670 */
[----:B-1----:R-:W-:Y:S02]  /*73d0*/  FSEL R66, R53, -INF , !P5 ;  /* 0xff80000035427808 */ /* 0x002fe40006800000 */
[----:B------:R-:W-:Y:S02]  /*73e0*/  FSEL R68, R52, -INF , !P4 ;  /* 0xff80000034447808 */ /* 0x000fe40006000000 */
[----:B------:R-:W-:-:S02]  /*73f0*/  FSEL R64, R64, -INF , !P6 ;  /* 0xff80000040407808 */ /* 0x000fc40007000000 */
[----:B------:R-:W-:Y:S02]  /*7400*/  FSEL R62, R62, -INF , !P2 ;  /* 0xff8000003e3e7808 */ /* 0x000fe40005000000 */
[C---:B------:R-:W-:Y:S02]  /*7410*/  ISETP.GT.AND P5, PT, R75.reuse, 0x59, P1 ;  /* 0x000000594b00780c */ /* 0x040fe40000fa4270 */
[C---:B------:R-:W-:Y:S02]  /*7420*/  ISETP.GT.AND P4, PT, R75.reuse, 0x60, P1 ;  /* 0x000000604b00780c */ /* 0x040fe40000f84270 */
[C---:B------:R-:W-:Y:S02]  /*7430*/  ISETP.GT.AND P6, PT, R75.reuse, 0x61, P1 ;  /* 0x000000614b00780c */ /* 0x040fe40000fc4270 */
[----:B------:R-:W-:Y:S02]  /*7440*/  ISETP.GT.AND P2, PT, R75, 0x68, P1 ;  /* 0x000000684b00780c */ /* 0x000fe40000f44270 */
[----:B------:R-:W-:Y:S01]  /*7450*/  FSEL R49, R57, -INF , !P3 ;  /* 0xff80000039317808 */ /* 0x000fe20005800000 */
[--C-:B--2---:R-:W-:Y:S01]  /*7460*/  IMAD.IADD R57, R61, 0x1, R6.reuse ;  /* 0x000000013d397824 */ /* 0x104fe200078e0206 */
[----:B------:R-:W-:Y:S01]  /*7470*/  PLOP3.LUT P3, PT, PT, PT, UP0, 0x40, 0x0 ;  /* 0x000000000000781c */ /* 0x000fe20003f6e808 */
[----:B------:R-:W-:Y:S01]  /*7480*/  IMAD.IADD R61, R71, 0x1, R6 ;  /* 0x00000001473d7824 */ /* 0x000fe200078e0206 */
        /* <DEDUP_REMOVED lines=34> */
.L_x_1368:
[----:B------:R-:W-:-:S05]  /*76b0*/  IMAD.U32 R162, RZ, RZ, UR52 ;  /* 0x00000034ffa27e24 */ /* 0x000fca000f8e00ff */
[----:B------:R-:W-:-:S13]  /*76c0*/  ISETP.NE.AND P2, PT, R162, 0x1, PT ;  /* 0x00000001a200780c */ /* 0x000fda0003f45270 */
[----:B------:R-:W0:Y:S02]  /*76d0*/  @P2 LDC.64 R6, c[0x0][0x9e8] ;  /* 0x00027a00ff062b82 */ /* 0x000e240000000a00 */
[----:B0-----:R-:W-:-:S05]  /*76e0*/  @P2 IMAD.HI.U32 R6, R51, R6, RZ ;  /* 0x0000000633062227 */ /* 0x001fca00078e00ff */
[----:B------:R-:W-:-:S07]  /*76f0*/  @P2 SHF.R.U32.HI R51, RZ, R7, R6 ;  /* 0x00000007ff332219 */ /* 0x000fce0000011606 */
.L_x_1369:
[----:B------:R-:W-:Y:S05]  /*7700*/  BSYNC B0 ;  /* 0x0000000000007941 */ /* 0x000fea0003800000 */
.L_x_1367:
[----:B------:R-:W-:-:S04]  /*7710*/  IMAD R51, R51, R162, -R65 ;  /* 0x000000a233337224 */ /* 0x000fc800078e0a41 */
[----:B------:R-:W-:-:S05]  /*7720*/  IMAD.IADD R6, R51, 0x1, -R16 ;  /* 0x0000000133067824 */ /* 0x000fca00078e0a10 */
[----:B------:R-:W-:Y:S02]  /*7730*/  VIADDMNMX R57, R6, R162, R57, PT ;  /* 0x000000a206397246 */ /* 0x000fe40003800139 */
[----:B------:R-:W-:-:S07]  /*7740*/  VIMNMX R61, R61, R6, !PT ;  /* 0x000000063d3d7248 */ /* 0x000fce0007fe0100 */
.L_x_1366:
[----:B------:R-:W-:Y:S01]  /*7750*/  FMNMX.FTZ R7, R170, R3, !PT ;  /* 0x00000003aa077209 */ /* 0x000fe20007810000 */
[----:B------:R-:W-:Y:S01]  /*7760*/  UMOV UR6, UR59 ;  /* 0x0000003b00067c82 */ /* 0x000fe20008000000 */
[----:B------:R-:W-:Y:S02]  /*7770*/  ISETP.GT.AND P5, PT, R61, 0x10, P1 ;  /* 0x000000103d00780c */ /* 0x000fe40000fa4270 */
[----:B------:R-:W-:Y:S02]  /*7780*/  FMNMX.FTZ R7, R168, R7, !PT ;  /* 0x00000007a8077209 */ /* 0x000fe40007810000 */
[----:B------:R-:W-:Y:S02]  /*7790*/  ISETP.LT.OR P5, PT, R57, 0x11, P5 ;  /* 0x000000113900780c */ /* 0x000fe40002fa1670 */
[----:B------:R-:W-:Y:S02]  /*77a0*/  FMNMX.FTZ R7, R166, R7, !PT ;  /* 0x00000007a6077209 */ /* 0x000fe40007810000 */
[----:B------:R-:W-:-:S02]  /*77b0*/  FSEL R13, R13, -INF , !P5 ;  /* 0xff8000000d0d7808 */ /* 0x000fc40006800000 */
        /* <DEDUP_REMOVED lines=13> */
[C---:B------:R-:W-:Y:S02]  /*7890*/  ISETP.GT.AND P5, PT, R61.reuse, RZ, P1 ;  /* 0x000000ff3d00720c */ /* 0x040fe40000fa4270 */
[----:B------:R-:W-:Y:S02]  /*78a0*/  FMNMX.FTZ R7, R84, R7, !PT ;  /* 0x0000000754077209 */ /* 0x000fe40007810000 */
[----:B------:R-:W-:Y:S02]  /*78b0*/  ISETP.GT.AND P2, PT, R61, 0x11, P1 ;  /* 0x000000113d00780c */ /* 0x000fe40000f44270 */
[----:B------:R-:W-:Y:S02]  /*78c0*/  FMNMX.FTZ R7, R82, R7, !PT ;  /* 0x0000000752077209 */ /* 0x000fe40007810000 */
[----:B------:R-:W-:-:S02]  /*78d0*/  ISETP.LT.OR P5, PT, R57, 0x1, P5 ;  /* 0x000000013900780c */ /* 0x000fc40002fa1670 */
[----:B------:R-:W-:Y:S02]  /*78e0*/  FMNMX.FTZ R7, R80, R7, !PT ;  /* 0x0000000750077209 */ /* 0x000fe40007810000 */
[----:B------:R-:W-:Y:S02]  /*78f0*/  ISETP.LT.OR P2, PT, R57, 0x12, P2 ;  /* 0x000000123900780c */ /* 0x000fe40001741670 */
[----:B------:R-:W-:Y:S02]  /*7900*/  FMNMX.FTZ R7, R78, R7, !PT ;  /* 0x000000074e077209 */ /* 0x000fe40007810000 */
[C---:B------:R-:W-:Y:S02]  /*7910*/  ISETP.GT.AND P3, PT, R61.reuse, 0x8, P1 ;  /* 0x000000083d00780c */ /* 0x040fe40000f64270 */
[----:B------:R-:W-:Y:S02]  /*7920*/  FMNMX.FTZ R7, R76, R7, !PT ;  /* 0x000000074c077209 */ /* 0x000fe40007810000 */
[----:B------:R-:W-:-:S02]  /*7930*/  ISETP.GT.AND P4, PT, R61, 0x9, P1 ;  /* 0x000000093d00780c */ /* 0x000fc40000f84270 */
[----:B------:R-:W-:Y:S02]  /*7940*/  FMNMX.FTZ R7, R74, R7, !PT ;  /* 0x000000074a077209 */ /* 0x000fe40007810000 */
[----:B------:R-:W-:Y:S02]  /*7950*/  FSEL R59, R8, -INF , !P5 ;  /* 0xff800000083b7808 */ /* 0x000fe40006800000 */
        /* <DEDUP_REMOVED lines=8> */
[----:B------:R-:W-:Y:S02]  /*79e0*/  FMNMX.FTZ R7, R64, R7, !PT ;  /* 0x0000000740077209 */ /* 0x000fe40007810000 */
[----:B------:R-:W-:-:S02]  /*79f0*/  FMNMX.FTZ R8, R59, R4, !PT ;  /* 0x000000043b087209 */ /* 0x000fc40007810000 */
[----:B------:R-:W-:Y:S02]  /*7a00*/  FMNMX.FTZ R7, R62, R7, !PT ;  /* 0x000000073e077209 */ /* 0x000fe40007810000 */
[----:B------:R-:W-:Y:S02]  /*7a10*/  ISETP.LT.OR P2, PT, R57, 0x22, P2 ;  /* 0x000000223900780c */ /* 0x000fe40001741670 */
[----:B------:R-:W-:Y:S02]  /*7a20*/  FMNMX.FTZ R7, R60, R7, !PT ;  /* 0x000000073c077209 */ /* 0x000fe40007810000 */
[----:B------:R-:W-:Y:S02]  /*7a30*/  FSEL R11, R11, -INF , !P3 ;  /* 0xff8000000b0b7808 */ /* 0x000fe40005800000 */
[----:B------:R-:W-:Y:S02]  /*7a40*/  FMNMX.FTZ R7, R58, R7, !PT ;  /* 0x000000073a077209 */ /* 0x000fe40007810000 */
[----:B------:R-:W-:-:S02]  /*7a50*/  FSEL R10, R10, -INF , !P4 ;  /* 0xff8000000a0a7808 */ /* 0x000fc40006000000 */
[----:B------:R-:W-:Y:S02]  /*7a60*/  FMNMX.FTZ R7, R56, R7, !PT ;  /* 0x0000000738077209 */ /* 0x000fe40007810000 */
[----:B------:R-:W-:Y:S02]  /*7a70*/  FMNMX.FTZ R8, R9, R8, !PT ;  /* 0x0000000809087209 */ /* 0x000fe40007810000 */
[----:B------:R-:W-:Y:S02]  /*7a80*/  FMNMX.FTZ R7, R54, R7, !PT ;  /* 0x0000000736077209 */ /* 0x000fe40007810000 */
[----:B------:R-:W-:Y:S02]  /*7a90*/  ISETP.GT.AND P4, PT, R61, 0x19, P1 ;  /* 0x000000193d00780c */ /* 0x000fe40000f84270 */
[----:B------:R-:W-:Y:S02]  /*7aa0*/  FMNMX.FTZ R6, R52, R7, !PT ;  /* 0x0000000734067209 */ /* 0x000fe40007810000 */
[----:B------:R-:W-:-:S02]  /*7ab0*/  FSEL R14, R14, -INF , !P2 ;  /* 0xff8000000e0e7808 */ /* 0x000fc40005000000 */
[----:B------:R-:W-:Y:S02]  /*7ac0*/  FMNMX.FTZ R7, R49, R6, !PT ;  /* 0x0000000631077209 */ /* 0x000fe40007810000 */
[C---:B------:R-:W-:Y:S02]  /*7ad0*/  ISETP.GT.AND P2, PT, R61.reuse, 0x30, P1 ;  /* 0x000000303d00780c */ /* 0x040fe40000f44270 */
[----:B------:R-:W-:Y:S02]  /*7ae0*/  FMNMX.FTZ R7, R50, R7, !PT ;  /* 0x0000000732077209 */ /* 0x000fe40007810000 */
[----:B------:R-:W-:Y:S02]  /*7af0*/  ISETP.GT.AND P3, PT, R61, 0x18, P1 ;  /* 0x000000183d00780c */ /* 0x000fe40000f64270 */
[----:B------:R-:W-:Y:S02]  /*7b00*/  FMNMX.FTZ R6, R48, R7, !PT ;  /* 0x0000000730067209 */ /* 0x000fe40007810000 */
[----:B------:R-:W-:-:S02]  /*7b10*/  FMNMX.FTZ R63, R11, R8, !PT ;  /* 0x000000080b3f7209 */ /* 0x000fc40007810000 */
[----:B------:R-:W-:Y:S02]  /*7b20*/  FMNMX.FTZ R7, R47, R6, !PT ;  /* 0x000000062f077209 */ /* 0x000fe40007810000 */
[C---:B------:R-:W-:Y:S02]  /*7b30*/  ISETP.LT.OR P4, PT, R57.reuse, 0x1a, P4 ;  /* 0x0000001a3900780c */ /* 0x040fe40002781670 */
[----:B------:R-:W-:Y:S02]  /*7b40*/  FMNMX.FTZ R7, R46, R7, !PT ;  /* 0x000000072e077209 */ /* 0x000fe40007810000 */
[C---:B------:R-:W-:Y:S02]  /*7b50*/  ISETP.LT.OR P2, PT, R57.reuse, 0x31, P2 ;  /* 0x000000313900780c */ /* 0x040fe40001741670 */
[----:B------:R-:W-:Y:S01]  /*7b60*/  ISETP.LT.OR P3, PT, R57, 0x19, P3 ;  /* 0x000000193900780c */ /* 0x000fe20001f61670 */
[----:B------:R-:W0:Y:S01]  /*7b70*/  SHFL.BFLY PT, R6, R7, 0x2, 0x1f ;  /* 0x0c401f0007067f89 */ /* 0x000e2200000e0000 */
[----:B------:R-:W-:-:S02]  /*7b80*/  FSEL R8, R27, -INF , !P2 ;  /* 0xff8000001b087808 */ /* 0x000fc40005000000 */
[----:B------:R-:W-:Y:S02]  /*7b90*/  FSEL R20, R20, -INF , !P3 ;  /* 0xff80000014147808 */ /* 0x000fe40005800000 */
[C---:B------:R-:W-:Y:S02]  /*7ba0*/  ISETP.GT.AND P3, PT, R61.reuse, 0x28, P1 ;  /* 0x000000283d00780c */ /* 0x040fe40000f64270 */
[----:B------:R-:W-:Y:S02]  /*7bb0*/  ISETP.GT.AND P5, PT, R61, 0x38, P1 ;  /* 0x000000383d00780c */ /* 0x000fe40000fa4270 */
[C---:B------:R-:W-:Y:S02]  /*7bc0*/  ISETP.LT.OR P3, PT, R57.reuse, 0x29, P3 ;  /* 0x000000293900780c */ /* 0x040fe40001f61670 */
[----:B------:R-:W-:Y:S02]  /*7bd0*/  ISETP.LT.OR P5, PT, R57, 0x39, P5 ;  /* 0x000000393900780c */ /* 0x000fe40002fa1670 */
[----:B------:R-:W-:-:S02]  /*7be0*/  FSEL R55, R25, -INF , !P3 ;  /* 0xff80000019377808 */ /* 0x000fc40005800000 */
[----:B------:R-:W-:Y:S02]  /*7bf0*/  ISETP.GT.AND P3, PT, R61, 0x31, P1 ;  /* 0x000000313d00780c */ /* 0x000fe40000f64270 */
[----:B------:R-:W-:Y:S02]  /*7c00*/  FSEL R28, R28, -INF , !P5 ;  /* 0xff8000001c1c7808 */ /* 0x000fe40006800000 */
[----:B------:R-:W-:Y:S02]  /*7c10*/  ISETP.LT.OR P3, PT, R57, 0x32, P3 ;  /* 0x000000323900780c */ /* 0x000fe40001f61670 */
[----:B------:R-:W-:Y:S02]  /*7c20*/  ISETP.GT.AND P5, PT, R61, 0x48, P1 ;  /* 0x000000483d00780c */ /* 0x000fe40000fa4270 */
[----:B------:R-:W-:Y:S02]  /*7c30*/  FSEL R26, R26, -INF , !P3 ;  /* 0xff8000001a1a7808 */ /* 0x000fe40005800000 */
[----:B0-----:R-:W-:-:S02]  /*7c40*/  FMNMX.FTZ R51, R7, R6, !PT ;  /* 0x0000000607337209 */ /* 0x001fc40007810000 */
[----:B------:R-:W-:Y:S02]  /*7c50*/  ISETP.GT.AND P3, PT, R61, 0x41, P1 ;  /* 0x000000413d00780c */ /* 0x000fe40000f64270 */
[C---:B------:R-:W-:Y:S01]  /*7c60*/  ISETP.LT.OR P5, PT, R57.reuse, 0x49, P5 ;  /* 0x000000493900780c */ /* 0x040fe20002fa1670 */
[----:B------:R-:W0:Y:S01]  /*7c70*/  SHFL.BFLY PT, R6, R51, 0x1, 0x1f ;  /* 0x0c201f0033067f89 */ /* 0x000e2200000e0000 */
[----:B------:R-:W-:Y:S02]  /*7c80*/  ISETP.LT.OR P3, PT, R57, 0x42, P3 ;  /* 0x000000423900780c */ /* 0x000fe40001f61670 */
[----:B------:R-:W-:Y:S02]  /*7c90*/  ISETP.GT.AND P2, PT, R61, 0x40, P1 ;  /* 0x000000403d00780c */ /* 0x000fe40000f44270 */
[----:B------:R-:W-:Y:S02]  /*7ca0*/  FSEL R65, R31, -INF , !P3 ;  /* 0xff8000001f417808 */ /* 0x000fe40005800000 */
[----:B------:R-:W-:-:S02]  /*7cb0*/  ISETP.LT.OR P2, PT, R57, 0x41, P2 ;  /* 0x000000413900780c */ /* 0x000fc40001741670 */
[----:B------:R-:W-:Y:S02]  /*7cc0*/  ISETP.GT.AND P3, PT, R61, 0x51, P1 ;  /* 0x000000513d00780c */ /* 0x000fe40000f64270 */
[----:B------:R-:W-:Y:S02]  /*7cd0*/  FSEL R30, R30, -INF , !P2 ;  /* 0xff8000001e1e7808 */ /* 0x000fe40005000000 */
[----:B------:R-:W-:Y:S02]  /*7ce0*/  ISETP.LT.OR P3, PT, R57, 0x52, P3 ;  /* 0x000000523900780c */ /* 0x000fe40001f61670 */
[----:B------:R-:W-:Y:S02]  /*7cf0*/  ISETP.GT.AND P2, PT, R61, 0x50, P1 ;  /* 0x000000503d00780c */ /* 0x000fe40000f44270 */
[----:B------:R-:W-:Y:S02]  /*7d00*/  FSEL R69, R35, -INF , !P3 ;  /* 0xff80000023457808 */ /* 0x000fe40005800000 */
[----:B------:R-:W-:-:S02]  /*7d10*/  ISETP.LT.OR P2, PT, R57, 0x51, P2 ;  /* 0x000000513900780c */ /* 0x000fc40001741670 */
[----:B------:R-:W-:Y:S02]  /*7d20*/  ISETP.GT.AND P3, PT, R61, 0x61, P1 ;  /* 0x000000613d00780c */ /* 0x000fe40000f64270 */
[----:B------:R-:W-:Y:S02]  /*7d30*/  FSEL R34, R34, -INF , !P2 ;  /* 0xff80000022227808 */ /* 0x000fe40005000000 */
[----:B0-----:R-:W-:Y:S02]  /*7d40*/  FMNMX.FTZ R6, R51, R6, !PT ;  /* 0x0000000633067209 */ /* 0x001fe40007810000 */
[----:B------:R-:W-:Y:S02]  /*7d50*/  ISETP.GT.AND P2, PT, R61, 0x60, P1 ;  /* 0x000000603d00780c */ /* 0x000fe40000f44270 */
[C---:B------:R-:W-:Y:S01]  /*7d60*/  FSETP.NEU.FTZ.AND P6, PT, R6.reuse, -INF , PT ;  /* 0xff8000000600780b */ /* 0x040fe20003fdd000 */
[----:B------:R-:W-:Y:S01]  /*7d70*/  FMUL.FTZ R53, R6, UR6 ;  /* 0x0000000606357c20 */ /* 0x000fe20008410000 */
[----:B------:R-:W-:-:S02]  /*7d80*/  ISETP.LT.OR P2, PT, R57, 0x61, P2 ;  /* 0x000000613900780c */ /* 0x000fc40001741670 */
[----:B------:R-:W-:Y:S02]  /*7d90*/  ISETP.LT.OR P3, PT, R57, 0x62, P3 ;  /* 0x000000623900780c */ /* 0x000fe40001f61670 */
[----:B------:R-:W-:Y:S02]  /*7da0*/  FSEL R7, R53, RZ, P6 ;  /* 0x000000ff35077208 */ /* 0x000fe40003000000 */
[----:B------:R-:W-:Y:S02]  /*7db0*/  FSEL R53, R15, -INF , !P4 ;  /* 0xff8000000f357808 */ /* 0x000fe40006000000 */
[----:B------:R-:W-:Y:S01]  /*7dc0*/  ISETP.GT.AND P4, PT, R61, 0x29, P1 ;  /* 0x000000293d00780c */ /* 0x000fe20000f84270 */
[--C-:B------:R-:W-:Y:S01]  /*7dd0*/  FFMA.FTZ R178, R152, UR6, -R7.reuse ;  /* 0x0000000698b27c23 */ /* 0x100fe20008010807 */
        /* <DEDUP_REMOVED lines=9> */
[--C-:B------:R-:W-:Y:S01]  /*7e70*/  FFMA.FTZ R182, R166, UR6, -R7.reuse ;  /* 0x00000006a6b67c23 */ /* 0x100fe20008010807 */
        /* <DEDUP_REMOVED lines=15> */
[----:B------:R0:W-:Y:S01]  /*7f70*/  MUFU.EX2 R27, R158 ;  /* 0x0000009e001b7308 */ /* 0x0001e20000000800 */
[----:B------:R-:W-:Y:S01]  /*7f80*/  ISETP.LT.OR P4, PT, R57, 0x4a, P4 ;  /* 0x0000004a3900780c */ /* 0x000fe20002781670 */
[--C-:B------:R-:W-:Y:S01]  /*7f90*/  FFMA.FTZ R174, R84, UR6, -R7.reuse ;  /* 0x0000000654ae7c23 */ /* 0x100fe20008010807 */
[----:B------:R-:W-:Y:S01]  /*7fa0*/  FMNMX.FTZ R67, R55, R86, !PT ;  /* 0x0000005637437209 */ /* 0x000fe20007810000 */
[--C-:B------:R-:W-:Y:S01]  /*7fb0*/  FFMA.FTZ R170, R76, UR6, -R7.reuse ;  /* 0x000000064caa7c23 */ /* 0x100fe20008010807 */
[----:B------:R-:W-:Y:S01]  /*7fc0*/  FSEL R32, R32, -INF , !P4 ;  /* 0xff80000020207808 */ /* 0x000fe20006000000 */
[--C-:B------:R-:W-:Y:S01]  /*7fd0*/  FFMA.FTZ R164, R72, UR6, -R7.reuse ;  /* 0x0000000648a47c23 */ /* 0x100fe20008010807 */
[----:B------:R-:W-:Y:S01]  /*7fe0*/  FMNMX.FTZ R31, R24, R67, !PT ;  /* 0x00000043181f7209 */ /* 0x000fe20007810000 */
[----:B------:R1:W-:Y:S01]  /*7ff0*/  MUFU.EX2 R29, R160 ;  /* 0x000000a0001d7308 */ /* 0x0003e20000000800 */
[----:B------:R-:W-:Y:S01]  /*8000*/  FSEL R67, R33, -INF , !P5 ;  /* 0xff80000021437808 */ /* 0x000fe20006800000 */
[--C-:B------:R-:W-:Y:S01]  /*8010*/  FFMA.FTZ R162, R60, UR6, -R7.reuse ;  /* 0x000000063ca27c23 */ /* 0x100fe20008010807 */
[----:B------:R-:W-:Y:S01]  /*8020*/  FMNMX.FTZ R31, R8, R31, !PT ;  /* 0x0000001f081f7209 */ /* 0x000fe20007810000 */
[--C-:B------:R-:W-:Y:S01]  /*8030*/  FFMA.FTZ R156, R56, UR6, -R7.reuse ;  /* 0x00000006389c7c23 */ /* 0x100fe20008010807 */
[----:B------:R-:W-:Y:S01]  /*8040*/  ISETP.GT.AND P5, PT, R61, 0x58, P1 ;  /* 0x000000583d00780c */ /* 0x000fe20000fa4270 */
[--C-:B0-----:R-:W-:Y:S01]  /*8050*/  FFMA.FTZ R158, R52, UR6, -R7.reuse ;  /* 0x00000006349e7c23 */ /* 0x101fe20008010807 */
[----:B------:R-:W-:Y:S01]  /*8060*/  FMNMX.FTZ R33, R26, R31, !PT ;  /* 0x0000001f1a217209 */ /* 0x000fe20007810000 */
[--C-:B------:R-:W-:Y:S01]  /*8070*/  FFMA.FTZ R152, R50, UR6, -R7.reuse ;  /* 0x0000000632987c23 */ /* 0x100fe20008010807 */
[----:B------:R-:W-:Y:S01]  /*8080*/  ISETP.LT.OR P5, PT, R57, 0x59, P5 ;  /* 0x000000593900780c */ /* 0x000fe20002fa1670 */
[----:B------:R0:W-:Y:S01]  /*8090*/  MUFU.EX2 R31, R71 ;  /* 0x00000047001f7308 */ /* 0x0001e20000000800 */
[----:B------:R-:W-:Y:S01]  /*80a0*/  FMNMX.FTZ R82, R28, R33, !PT ;  /* 0x000000211c527209 */ /* 0x000fe20007810000 */
[--C-:B-1----:R-:W-:Y:S01]  /*80b0*/  FFMA.FTZ R160, R64, UR6, -R7.reuse ;  /* 0x0000000640a07c23 */ /* 0x102fe20008010807 */
[----:B------:R-:W-:Y:S01]  /*80c0*/  ISETP.GT.AND P4, PT, R61, 0x59, P1 ;  /* 0x000000593d00780c */ /* 0x000fe20000f84270 */
[----:B------:R-:W-:Y:S01]  /*80d0*/  FFMA.FTZ R154, R47, UR6, -R7 ;  /* 0x000000062f9a7c23 */ /* 0x000fe20008010807 */
[----:B------:R-:W-:-:S02]  /*80e0*/  FMNMX.FTZ R33, R63, R82, !PT ;  /* 0x000000523f217209 */ /* 0x000fc40007810000 */
[----:B------:R-:W-:Y:S01]  /*80f0*/  ISETP.LT.OR P4, PT, R57, 0x5a, P4 ;  /* 0x0000005a3900780c */ /* 0x000fe20002781670 */
[----:B------:R-:W-:Y:S01]  /*8100*/  MUFU.EX2 R51, R51 ;  /* 0x0000003300337308 */ /* 0x000fe20000000800 */
[----:B------:R-:W-:Y:S01]  /*8110*/  FMNMX.FTZ R80, R30, R33, !PT ;  /* 0x000000211e507209 */ /* 0x000fe20007810000 */
[----:B------:R-:W-:Y:S01]  /*8120*/  FFMA.FTZ R33, R78, UR6, -R7 ;  /* 0x000000064e217c23 */ /* 0x000fe20008010807 */
[----:B0-----:R-:W-:Y:S02]  /*8130*/  FSEL R71, R36, -INF , !P5 ;  /* 0xff80000024477808 */ /* 0x001fe40006800000 */
[----:B------:R-:W-:Y:S02]  /*8140*/  FMNMX.FTZ R80, R65, R80, !PT ;  /* 0x0000005041507209 */ /* 0x000fe40007810000 */
[----:B------:R-:W-:Y:S01]  /*8150*/  FSEL R73, R37, -INF , !P4 ;  /* 0xff80000025497808 */ /* 0x000fe20006000000 */
[----:B------:R-:W-:Y:S01]  /*8160*/  MUFU.EX2 R180, R180 ;  /* 0x000000b400b47308 */ /* 0x000fe20000000800 */
[----:B------:R-:W-:-:S02]  /*8170*/  FMNMX.FTZ R35, R67, R80, !PT ;  /* 0x0000005043237209 */ /* 0x000fc40007810000 */
[C---:B------:R-:W-:Y:S02]  /*8180*/  ISETP.GT.AND P5, PT, R61.reuse, 0x68, P1 ;  /* 0x000000683d00780c */ /* 0x040fe40000fa4270 */
[----:B------:R-:W-:Y:S02]  /*8190*/  FMNMX.FTZ R35, R32, R35, !PT ;  /* 0x0000002320237209 */ /* 0x000fe40007810000 */
[----:B------:R-:W-:Y:S01]  /*81a0*/  FSEL R38, R38, -INF , !P2 ;  /* 0xff80000026267808 */ /* 0x000fe20005000000 */
[----:B------:R-:W-:Y:S01]  /*81b0*/  MUFU.EX2 R182, R182 ;  /* 0x000000b600b67308 */ /* 0x000fe20000000800 */
[----:B------:R-:W-:Y:S01]  /*81c0*/  FMNMX.FTZ R36, R34, R35, !PT ;  /* 0x0000002322247209 */ /* 0x000fe20007810000 */
[----:B------:R-:W-:Y:S01]  /*81d0*/  FFMA.FTZ R35, R74, UR6, -R7 ;  /* 0x000000064a237c23 */ /* 0x000fe20008010807 */
[----:B------:R-:W-:Y:S02]  /*81e0*/  ISETP.GT.AND P4, PT, R61, 0x69, P1 ;  /* 0x000000693d00780c */ /* 0x000fe40000f84270 */
[----:B------:R-:W-:-:S02]  /*81f0*/  FMNMX.FTZ R36, R69, R36, !PT ;  /* 0x0000002445247209 */ /* 0x000fc40007810000 */
[----:B------:R-:W-:Y:S01]  /*8200*/  ISETP.LT.OR P5, PT, R57, 0x69, P5 ;  /* 0x000000693900780c */ /* 0x000fe20002fa1670 */
[----:B------:R-:W-:Y:S01]  /*8210*/  MUFU.EX2 R15, R15 ;  /* 0x0000000f000f7308 */ /* 0x000fe20000000800 */
[----:B------:R-:W-:Y:S02]  /*8220*/  FMNMX.FTZ R36, R71, R36, !PT ;  /* 0x0000002447247209 */ /* 0x000fe40007810000 */
[----:B------:R-:W-:Y:S02]  /*8230*/  FSEL R74, R39, -INF , !P3 ;  /* 0xff800000274a7808 */ /* 0x000fe40005800000 */
[----:B------:R-:W-:Y:S01]  /*8240*/  FMNMX.FTZ R37, R73, R36, !PT ;  /* 0x0000002449257209 */ /* 0x000fe20007810000 */
[----:B------:R-:W-:Y:S01]  /*8250*/  FFMA.FTZ R36, R70, UR6, -R7 ;  /* 0x0000000646247c23 */ /* 0x000fe20008010807 */
[----:B------:R-:W-:Y:S01]  /*8260*/  ISETP.GT.AND P2, PT, R61, 0x70, P1 ;  /* 0x000000703d00780c */ /* 0x000fe20000f44270 */
[----:B------:R-:W-:Y:S01]  /*8270*/  MUFU.EX2 R176, R176 ;  /* 0x000000b000b07308 */ /* 0x000fe20000000800 */
[----:B------:R-:W-:-:S02]  /*8280*/  FMNMX.FTZ R37, R38, R37, !PT ;  /* 0x0000002526257209 */ /* 0x000fc40007810000 */
[----:B------:R-:W-:Y:S02]  /*8290*/  FSEL R40, R40, -INF , !P5 ;  /* 0xff80000028287808 */ /* 0x000fe40006800000 */
[----:B------:R-:W-:Y:S02]  /*82a0*/  ISETP.LT.OR P4, PT, R57, 0x6a, P4 ;  /* 0x0000006a3900780c */ /* 0x000fe40002781670 */
[----:B------:R-:W-:Y:S01]  /*82b0*/  FMNMX.FTZ R39, R74, R37, !PT ;  /* 0x000000254a277209 */ /* 0x000fe20007810000 */
[----:B------:R-:W-:Y:S01]  /*82c0*/  MUFU.EX2 R25, R25 ;  /* 0x0000001900197308 */ /* 0x000fe20000000800 */
[----:B------:R-:W-:Y:S02]  /*82d0*/  ISETP.GT.AND P3, PT, R61, 0x71, P1 ;  /* 0x000000713d00780c */ /* 0x000fe40000f64270 */
[----:B------:R-:W-:Y:S02]  /*82e0*/  ISETP.LT.OR P2, PT, R57, 0x71, P2 ;  /* 0x000000713900780c */ /* 0x000fe40001741670 */
[----:B------:R-:W-:Y:S01]  /*82f0*/  FSEL R70, R41, -INF , !P4 ;  /* 0xff80000029467808 */ /* 0x000fe20006000000 */
[--C-:B------:R-:W-:Y:S01]  /*8300*/  FFMA.FTZ R41, R49, UR6, -R7.reuse ;  /* 0x0000000631297c23 */ /* 0x100fe20008010807 */
[----:B------:R-:W-:Y:S01]  /*8310*/  FMNMX.FTZ R39, R40, R39, !PT ;  /* 0x0000002728277209 */ /* 0x000fe20007810000 */
[----:B------:R0:W-:Y:S01]  /*8320*/  MUFU.EX2 R37, R36 ;  /* 0x0000002400257308 */ /* 0x0001e20000000800 */
[----:B------:R-:W-:Y:S01]  /*8330*/  ISETP.GT.AND P5, PT, R61, 0x78, P1 ;  /* 0x000000783d00780c */ /* 0x000fe20000fa4270 */
[----:B------:R-:W-:Y:S01]  /*8340*/  FFMA.FTZ R49, R46, UR6, -R7 ;  /* 0x000000062e317c23 */ /* 0x000fe20008010807 */
[----:B------:R-:W-:-:S02]  /*8350*/  ISETP.LT.OR P3, PT, R57, 0x72, P3 ;  /* 0x000000723900780c */ /* 0x000fc40001f61670 */
[----:B------:R-:W-:Y:S02]  /*8360*/  FSEL R42, R42, -INF , !P2 ;  /* 0xff8000002a2a7808 */ /* 0x000fe40005000000 */
[----:B------:R-:W-:Y:S01]  /*8370*/  FMNMX.FTZ R39, R70, R39, !PT ;  /* 0x0000002746277209 */ /* 0x000fe20007810000 */
[----:B------:R-:W-:Y:S01]  /*8380*/  MUFU.EX2 R178, R178 ;  /* 0x000000b200b27308 */ /* 0x000fe20000000800 */
[----:B------:R-:W-:Y:S01]  /*8390*/  ISETP.GT.AND P1, PT, R61, 0x79, P1 ;  /* 0x000000793d00780c */ /* 0x000fe20000f24270 */
[--C-:B------:R-:W-:Y:S01]  /*83a0*/  FFMA.FTZ R61, R68, UR6, -R7.reuse ;  /* 0x00000006443d7c23 */ /* 0x100fe20008010807 */
[----:B------:R-:W-:Y:S02]  /*83b0*/  ISETP.LT.OR P5, PT, R57, 0x79, P5 ;  /* 0x000000793900780c */ /* 0x000fe40002fa1670 */
[----:B------:R-:W-:Y:S01]  /*83c0*/  FSEL R66, R43, -INF , !P3 ;  /* 0xff8000002b427808 */ /* 0x000fe20005800000 */
[--C-:B------:R-:W-:Y:S01]  /*83d0*/  FFMA.FTZ R43, R54, UR6, -R7.reuse ;  /* 0x00000006362b7c23 */ /* 0x100fe20008010807 */
[----:B------:R-:W-:Y:S01]  /*83e0*/  FMNMX.FTZ R39, R42, R39, !PT ;  /* 0x000000272a277209 */ /* 0x000fe20007810000 */
[----:B------:R-:W-:Y:S01]  /*83f0*/  MUFU.EX2 R172, R172 ;  /* 0x000000ac00ac7308 */ /* 0x000fe20000000800 */
[----:B------:R-:W-:Y:S01]  /*8400*/  ISETP.LT.OR P1, PT, R57, 0x7a, P1 ;  /* 0x0000007a3900780c */ /* 0x000fe20000f21670 */
[----:B------:R-:W-:Y:S01]  /*8410*/  FFMA.FTZ R57, R62, UR6, -R7 ;  /* 0x000000063e397c23 */ /* 0x000fe20008010807 */
[----:B------:R-:W-:-:S02]  /*8420*/  FSEL R44, R44, -INF , !P5 ;  /* 0xff8000002c2c7808 */ /* 0x000fc40006800000 */
[----:B------:R-:W-:Y:S02]  /*8430*/  FMNMX.FTZ R39, R66, R39, !PT ;  /* 0x0000002742277209 */ /* 0x000fe40007810000 */
[----:B------:R-:W-:Y:S01]  /*8440*/  FSEL R68, R45, -INF , !P1 ;  /* 0xff8000002d447808 */ /* 0x000fe20004800000 */
[----:B------:R-:W-:Y:S01]  /*8450*/  FFMA.FTZ R45, R58, UR6, -R7 ;  /* 0x000000063a2d7c23 */ /* 0x000fe20008010807 */
[----:B------:R-:W-:Y:S01]  /*8460*/  FMNMX.FTZ R39, R44, R39, !PT ;  /* 0x000000272c277209 */ /* 0x000fe20007810000 */
[----:B------:R-:W-:Y:S03]  /*8470*/  MUFU.EX2 R174, R174 ;  /* 0x000000ae00ae7308 */ /* 0x000fe60000000800 */
[----:B------:R-:W-:-:S05]  /*8480*/  FMNMX.FTZ R39, R68, R39, !PT ;  /* 0x0000002744277209 */ /* 0x000fca0007810000 */
[----:B0-----:R-:W0:Y:S01]  /*8490*/  SHFL.BFLY PT, R36, R39, 0x2, 0x1f ;  /* 0x0c401f0027247f89 */ /* 0x001e2200000e0000 */
[----:B------:R-:W-:Y:S08]  /*84a0*/  MUFU.EX2 R168, R168 ;  /* 0x000000a800a87308 */ /* 0x000ff00000000800 */
[----:B------:R-:W-:Y:S08]  /*84b0*/  MUFU.EX2 R33, R33 ;  /* 0x0000002100217308 */ /* 0x000ff00000000800 */
[----:B------:R-:W-:Y:S01]  /*84c0*/  MUFU.EX2 R170, R170 ;  /* 0x000000aa00aa7308 */ /* 0x000fe20000000800 */
[----:B0-----:R-:W-:Y:S01]  /*84d0*/  FMNMX.FTZ R36, R39, R36, !PT ;  /* 0x0000002427247209 */ /* 0x001fe20007810000 */
[----:B------:R-:W-:Y:S01]  /*84e0*/  FFMA.FTZ R39, R48, UR6, -R7 ;  /* 0x0000000630277c23 */ /* 0x000fe20008010807 */
[----:B------:R-:W-:-:S05]  /*84f0*/  FSEL R48, R6, RZ, P6 ;  /* 0x000000ff06307208 */ /* 0x000fca0003000000 */
[----:B------:R-:W-:Y:S01]  /*8500*/  MUFU.EX2 R35, R35 ;  /* 0x0000002300237308 */ /* 0x000fe20000000800 */
[----:B------:R-:W0:Y:S01]  /*8510*/  SHFL.BFLY PT, R75, R36, 0x1, 0x1f ;  /* 0x0c201f00244b7f89 */ /* 0x000e2200000e0000 */
[----:B------:R-:W-:-:S06]  /*8520*/  FADD.FTZ R48, -R48, R3 ;  /* 0x0000000330307221 */ /* 0x000fcc0000010100 */
[----:B------:R-:W-:Y:S08]  /*8530*/  MUFU.EX2 R164, R164 ;  /* 0x000000a400a47308 */ /* 0x000ff00000000800 */
[----:B------:R-:W-:Y:S08]  /*8540*/  MUFU.EX2 R166, R166 ;  /* 0x000000a600a67308 */ /* 0x000ff00000000800 */
[----:B------:R-:W-:Y:S01]  /*8550*/  MUFU.EX2 R61, R61 ;  /* 0x0000003d003d7308 */ /* 0x000fe20000000800 */
[----:B0-----:R-:W-:Y:S01]  /*8560*/  FMNMX.FTZ R7, R36, R75, !PT ;  /* 0x0000004b24077209 */ /* 0x001fe20007810000 */
[----:B------:R-:W-:-:S03]  /*8570*/  FMUL.FTZ R36, R48, UR6 ;  /* 0x0000000630247c20 */ /* 0x000fc60008410000 */
[C---:B------:R-:W-:Y:S01]  /*8580*/  FSETP.NEU.FTZ.AND P1, PT, R7.reuse, -INF , PT ;  /* 0xff8000000700780b */ /* 0x040fe20003f3d000 */
[----:B------:R-:W-:Y:S02]  /*8590*/  FMUL.FTZ R47, R7, UR6 ;  /* 0x00000006072f7c20 */ /* 0x000fe40008410000 */
[----:B------:R-:W-:Y:S03]  /*85a0*/  MUFU.EX2 R160, R160 ;  /* 0x000000a000a07308 */ /* 0x000fe60000000800 */
[----:B------:R-:W-:-:S05]  /*85b0*/  FSEL R47, R47, RZ, P1 ;  /* 0x000000ff2f2f7208 */ /* 0x000fca0000800000 */
[----:B------:R-:W0:Y:S01]  /*85c0*/  MUFU.EX2 R36, R36 ;  /* 0x0000002400247308 */ /* 0x000e220000000800 */
[--C-:B------:R-:W-:Y:S01]  /*85d0*/  FFMA.FTZ R181, R9, UR6, -R47.reuse ;  /* 0x0000000609b57c23 */ /* 0x100fe2000801082f */
[----:B------:R-:W-:Y:S01]  /*85e0*/  FSEL R9, R7, RZ, P1 ;  /* 0x000000ff07097208 */ /* 0x000fe20000800000 */
[--C-:B------:R-:W-:Y:S01]  /*85f0*/  FFMA.FTZ R46, R59, UR6, -R47.reuse ;  /* 0x000000063b2e7c23 */ /* 0x100fe2000801082f */
[--C-:B------:R-:W-:Y:S01]  /*8600*/  FFMA.FTZ R183, R11, UR6, -R47.reuse ;  /* 0x000000060bb77c23 */ /* 0x100fe2000801082f */
[--C-:B------:R-:W-:Y:S01]  /*8610*/  FFMA.FTZ R10, R10, UR6, -R47.reuse ;  /* 0x000000060a0a7c23 */ /* 0x100fe2000801082f */
[--C-:B------:R-:W-:Y:S01]  /*8620*/  FFMA.FTZ R177, R13, UR6, -R47.reuse ;  /* 0x000000060db17c23 */ /* 0x100fe2000801082f */
[----:B------:R-:W-:Y:S01]  /*8630*/  FADD.FTZ R9, -R9, R4 ;  /* 0x0000000409097221 */ /* 0x000fe20000010100 */
[----:B------:R-:W-:Y:S01]  /*8640*/  MUFU.EX2 R181, R181 ;  /* 0x000000b500b57308 */ /* 0x000fe20000000800 */
[--C-:B------:R-:W-:Y:S01]  /*8650*/  FFMA.FTZ R12, R12, UR6, -R47.reuse ;  /* 0x000000060c0c7c23 */ /* 0x100fe2000801082f */
[--C-:B------:R-:W-:Y:S01]  /*8660*/  FFMA.FTZ R179, R20, UR6, -R47.reuse ;  /* 0x0000000614b37c23 */ /* 0x100fe2000801082f */
[----:B------:R-:W-:Y:S01]  /*8670*/  FMUL.FTZ R9, R9, UR6 ;  /* 0x0000000609097c20 */ /* 0x000fe20008410000 */
[--C-:B------:R-:W-:Y:S01]  /*8680*/  FFMA.FTZ R20, R53, UR6, -R47.reuse ;  /* 0x0000000635147c23 */ /* 0x100fe2000801082f */
[--C-:B------:R-:W-:Y:S01]  /*8690*/  FFMA.FTZ R173, R21, UR6, -R47.reuse ;  /* 0x0000000615ad7c23 */ /* 0x100fe2000801082f */
[--C-:B------:R-:W-:Y:S01]  /*86a0*/  FFMA.FTZ R14, R14, UR6, -R47.reuse ;  /* 0x000000060e0e7c23 */ /* 0x100fe2000801082f */
[----:B------:R-:W-:Y:S01]  /*86b0*/  FFMA.FTZ R175, R55, UR6, -R47 ;  /* 0x0000000637af7c23 */ /* 0x000fe2000801082f */
[----:B------:R-:W-:Y:S01]  /*86c0*/  MUFU.EX2 R46, R46 ;  /* 0x0000002e002e7308 */ /* 0x000fe20000000800 */
[----:B0-----:R-:W-:Y:S01]  /*86d0*/  FFMA.FTZ R11, R36, R2, R51 ;  /* 0x00000002240b7223 */ /* 0x001fe20000010033 */
[--C-:B------:R-:W-:Y:S01]  /*86e0*/  FFMA.FTZ R24, R24, UR6, -R47.reuse ;  /* 0x0000000618187c23 */ /* 0x100fe2000801082f */
[--C-:B------:R-:W-:Y:S01]  /*86f0*/  FFMA.FTZ R169, R8, UR6, -R47.reuse ;  /* 0x0000000608a97c23 */ /* 0x100fe2000801082f */
[----:B------:R-:W-:Y:S01]  /*8700*/  FFMA.FTZ R8, R26, UR6, -R47 ;  /* 0x000000061a087c23 */ /* 0x000fe2000801082f */
[----:B------:R-:W-:Y:S01]  /*8710*/  FADD.FTZ R11, R180, R11 ;  /* 0x0000000bb40b7221 */ /* 0x000fe20000010000 */
[--C-:B------:R-:W-:Y:S01]  /*8720*/  FFMA.FTZ R171, R28, UR6, -R47.reuse ;  /* 0x000000061cab7c23 */ /* 0x100fe2000801082f */
[----:B------:R-:W-:Y:S01]  /*8730*/  FFMA.FTZ R4, R63, UR6, -R47 ;  /* 0x000000063f047c23 */ /* 0x000fe2000801082f */
[----:B------:R-:W0:Y:S01]  /*8740*/  MUFU.EX2 R9, R9 ;  /* 0x0000000900097308 */ /* 0x000e220000000800 */
[----:B------:R-:W-:Y:S01]  /*8750*/  FADD.FTZ R2, R182, R11 ;  /* 0x0000000bb6027221 */ /* 0x000fe20000010000 */
[--C-:B------:R-:W-:Y:S01]  /*8760*/  FFMA.FTZ R165, R30, UR6, -R47.reuse ;  /* 0x000000061ea57c23 */ /* 0x100fe2000801082f */
[--C-:B------:R-:W-:Y:S01]  /*8770*/  FFMA.FTZ R26, R65, UR6, -R47.reuse ;  /* 0x00000006411a7c23 */ /* 0x100fe2000801082f */
[--C-:B------:R-:W-:Y:S01]  /*8780*/  FFMA.FTZ R167, R67, UR6, -R47.reuse ;  /* 0x0000000643a77c23 */ /* 0x100fe2000801082f */
[----:B------:R-:W-:Y:S01]  /*8790*/  FADD.FTZ R13, R15, R2 ;  /* 0x000000020f0d7221 */ /* 0x000fe20000010000 */
[--C-:B------:R-:W-:Y:S01]  /*87a0*/  FFMA.FTZ R28, R32, UR6, -R47.reuse ;  /* 0x00000006201c7c23 */ /* 0x100fe2000801082f */
[----:B------:R-:W-:Y:S01]  /*87b0*/  FFMA.FTZ R161, R34, UR6, -R47 ;  /* 0x0000000622a17c23 */ /* 0x000fe2000801082f */
[----:B------:R-:W1:Y:S01]  /*87c0*/  MUFU.EX2 R183, R183 ;  /* 0x000000b700b77308 */ /* 0x000e620000000800 */
[----:B------:R-:W-:Y:S01]  /*87d0*/  FADD.FTZ R2, R176, R13 ;  /* 0x0000000db0027221 */ /* 0x000fe20000010000 */
[--C-:B------:R-:W-:Y:S01]  /*87e0*/  FFMA.FTZ R30, R69, UR6, -R47.reuse ;  /* 0x00000006451e7c23 */ /* 0x100fe2000801082f */
[--C-:B------:R-:W-:Y:S01]  /*87f0*/  FFMA.FTZ R163, R71, UR6, -R47.reuse ;  /* 0x0000000647a37c23 */ /* 0x100fe2000801082f */
[--C-:B------:R-:W-:Y:S01]  /*8800*/  FFMA.FTZ R32, R73, UR6, -R47.reuse ;  /* 0x0000000649207c23 */ /* 0x100fe2000801082f */
[----:B------:R-:W-:Y:S01]  /*8810*/  FADD.FTZ R13, R25, R2 ;  /* 0x00000002190d7221 */ /* 0x000fe20000010000 */
[--C-:B------:R-:W-:Y:S01]  /*8820*/  FFMA.FTZ R157, R38, UR6, -R47.reuse ;  /* 0x00000006269d7c23 */ /* 0x100fe2000801082f */
[----:B------:R-:W-:Y:S01]  /*8830*/  FFMA.FTZ R34, R74, UR6, -R47 ;  /* 0x000000064a227c23 */ /* 0x000fe2000801082f */
[----:B------:R-:W2:Y:S01]  /*8840*/  MUFU.EX2 R10, R10 ;  /* 0x0000000a000a7308 */ /* 0x000ea20000000800 */
[----:B0-----:R-:W-:Y:S01]  /*8850*/  FFMA.FTZ R0, R9, R0, R46 ;  /* 0x0000000009007223 */ /* 0x001fe2000001002e */
[----:B------:R-:W-:Y:S01]  /*8860*/  FADD.FTZ R2, R178, R13 ;  /* 0x0000000db2027221 */ /* 0x000fe20000010000 */
[--C-:B------:R-:W-:Y:S01]  /*8870*/  FFMA.FTZ R159, R40, UR6, -R47.reuse ;  /* 0x00000006289f7c23 */ /* 0x100fe2000801082f */
[--C-:B------:R-:W-:Y:S01]  /*8880*/  FFMA.FTZ R38, R70, UR6, -R47.reuse ;  /* 0x0000000646267c23 */ /* 0x100fe2000801082f */
[----:B------:R-:W-:Y:S01]  /*8890*/  FADD.FTZ R0, R181, R0 ;  /* 0x00000000b5007221 */ /* 0x000fe20000010000 */
[----:B------:R-:W-:Y:S01]  /*88a0*/  FADD.FTZ R13, R27, R2 ;  /* 0x000000021b0d7221 */ /* 0x000fe20000010000 */
[----:B------:R-:W-:Y:S01]  /*88b0*/  FFMA.FTZ R153, R42, UR6, -R47 ;  /* 0x000000062a997c23 */ /* 0x000fe2000801082f */
[----:B------:R-:W0:Y:S01]  /*88c0*/  MUFU.EX2 R177, R177 ;  /* 0x000000b100b17308 */ /* 0x000e220000000800 */
[----:B-1----:R-:W-:Y:S01]  /*88d0*/  FADD.FTZ R11, R183, R0 ;  /* 0x00000000b70b7221 */ /* 0x002fe20000010000 */
[----:B------:R-:W-:Y:S01]  /*88e0*/  FADD.FTZ R2, R172, R13 ;  /* 0x0000000dac027221 */ /* 0x000fe20000010000 */
[--C-:B------:R-:W-:Y:S01]  /*88f0*/  FFMA.FTZ R40, R66, UR6, -R47.reuse ;  /* 0x0000000642287c23 */ /* 0x100fe2000801082f */
[--C-:B------:R-:W-:Y:S01]  /*8900*/  FFMA.FTZ R155, R44, UR6, -R47.reuse ;  /* 0x000000062c9b7c23 */ /* 0x100fe2000801082f */
[----:B------:R-:W-:Y:S01]  /*8910*/  FFMA.FTZ R47, R68, UR6, -R47 ;  /* 0x00000006442f7c23 */ /* 0x000fe2000801082f */
[----:B------:R-:W-:-:S02]  /*8920*/  FADD.FTZ R13, R29, R2 ;  /* 0x000000021d0d7221 */ /* 0x000fc40000010000 */
        /* <DEDUP_REMOVED lines=22> */
[----:B------:R-:W-:-:S06]  /*8a90*/  FADD.FTZ R2, R160, R13 ;  /* 0x0000000da0027221 */ /* 0x000fcc0000010000 */
        /* <DEDUP_REMOVED lines=68> */
.L_x_1370:
        /* <DEDUP_REMOVED lines=15> */
[----:B------:R-:W-:Y:S01]  /*8fd0*/  F2FP.BF16.F32.PACK_AB R183, R10, R183 ;  /* 0x000000b70ab7723e */ /* 0x000fe200000010ff */
[----:B------:R-:W-:Y:S01]  /*8fe0*/  FMUL.FTZ R96, R96, R36 ;  /* 0x0000002460607220 */ /* 0x000fe20000410000 */
[----:B------:R-:W-:Y:S01]  /*8ff0*/  SYNCS.ARRIVE.TRANS64.RED.A1T0 RZ, [UR10], RZ ;  /* 0x000000ffffff79a7 */ /* 0x000fe2000810040a */
        /* <DEDUP_REMOVED lines=52> */
[----:B------:R-:W-:Y:S01]  /*9340*/  FMUL.FTZ R149, R149, R36 ;  /* 0x0000002495957220 */ /* 0x000fe20000410000 */
[----:B------:R-:W-:-:S02]  /*9350*/  VIADD R5, R5, 0xffffffff ;  /* 0xffffffff05057836 */ /* 0x000fc40000000000 */
        /* <DEDUP_REMOVED lines=32> */
[----:B------:R-:W-:-:S02]  /*9560*/  IMAD.MOV.U32 R4, RZ, RZ, R7 ;  /* 0x000000ffff047224 */ /* 0x000fc400078e0007 */
[----:B------:R-:W-:Y:S01]  /*9570*/  IMAD.MOV.U32 R3, RZ, RZ, R6 ;  /* 0x000000ffff037224 */ /* 0x000fe200078e0006 */
[----:B------:R-:W-:Y:S06]  /*9580*/  @P1 BRA `(.L_x_1371) ;  /* 0xffffffc400ac1947 */ /* 0x000fec000383ffff */
.L_x_1352:
[----:B------:R-:W-:Y:S02]  /*9590*/  UISETP.NE.AND UP1, UPT, UR51, URZ, UPT ;  /* 0x0000003f3300728c */ /* 0x000fe4000bf25270 */
[----:B------:R-:W-:Y:S02]  /*95a0*/  UISETP.NE.AND UP0, UPT, UR46, URZ, UPT ;  /* 0x0000003f2e00728c */ /* 0x000fe4000bf05270 */
[----:B------:R-:W-:Y:S02]  /*95b0*/  UIADD3 UR14, UR47, 0x7f, URZ ;  /* 0x0000007f2f0e7890 */ /* 0x000fe4000fffe03f */
[----:B------:R-:W-:Y:S02]  /*95c0*/  UIADD3 UR15, UR41, 0x1, -UR42 ;  /* 0x00000001290f7890 */ /* 0x000fe4000fffe82a */
[----:B------:R-:W-:-:S03]  /*95d0*/  PLOP3.LUT P1, PT, PT, PT, UP0, 0x40, 0x0 ;  /* 0x000000000000781c */ /* 0x000fc60003f2e808 */
[----:B------:R-:W-:Y:S01]  /*95e0*/  @UP1 ULDC UR10, c[0x0][0x44c] ;  /* 0x00011300000a1ab9 */ /* 0x000fe20000000800 */
[----:B------:R-:W-:Y:S01]  /*95f0*/  @UP1 ULDC UR18, c[0x0][0x450] ;  /* 0x0001140000121ab9 */ /* 0x000fe20000000800 */
[----:B------:R-:W-:-:S04]  /*9600*/  UIMAD.WIDE.U32 UR10, UR14, UR10, URZ ;  /* 0x0000000a0e0a72a5 */ /* 0x000fc8000f8e003f */
[----:B------:R-:W-:-:S04]  /*9610*/  @UP1 USHF.R.U32.HI UR14, URZ, UR18, UR11 ;  /* 0x000000123f0e1299 */ /* 0x000fc8000801160b */
[----:B------:R-:W-:-:S04]  /*9620*/  UIADD3 UR14, UR15, UR14, URZ ;  /* 0x0000000e0f0e7290 */ /* 0x000fc8000fffe03f */
[----:B------:R-:W-:Y:S01]  /*9630*/  UIADD3 UR18, UR14, -UR7, URZ ;  /* 0x800000070e127290 */ /* 0x000fe2000fffe03f */
[----:B------:R-:W-:Y:S11]  /*9640*/  @P1 BRA `(.L_x_1372) ;  /* 0x0000000000501947 */ /* 0x000ff60003800000 */
[----:B------:R-:W-:Y:S02]  /*9650*/  UMOV UR7, UR14 ;  /* 0x0000000e00077c82 */ /* 0x000fe40008000000 */
        /* <DEDUP_REMOVED lines=11> */
.L_x_1373:
[----:B------:R-:W-:Y:S02]  /*9710*/  ULDC UR19, c[0x0][0x9e4] ;  /* 0x0002790000137ab9 */ /* 0x000fe40000000800 */
[----:B------:R-:W-:-:S11]  /*9720*/  UISETP.NE.AND UP0, UPT, UR19, 0x1, UPT ;  /* 0x000000011300788c */ /* 0x000fd6000bf05270 */
[----:B------:R-:W-:Y:S02]  /*9730*/  @UP0 ULDC.64 UR10, c[0x0][0x9e8] ;  /* 0x00027a00000a0ab9 */ /* 0x000fe40000000a00 */
[----:B------:R-:W-:-:S04]  /*9740*/  UIMAD.WIDE.U32 UR14, UR7, UR10, URZ ;  /* 0x0000000a070e72a5 */ /* 0x000fc8000f8e003f */
[----:B------:R-:W-:-:S12]  /*9750*/  @UP0 USHF.R.U32.HI UR7, URZ, UR11, UR15 ;  /* 0x0000000b3f070299 */ /* 0x000fd8000801160f */
.L_x_1374:
[----:B------:R-:W-:-:S04]  /*9760*/  UIMAD UR7, UR7, UR19, URZ ;  /* 0x00000013070772a4 */ /* 0x000fc8000f8e023f */
[----:B------:R-:W-:-:S04]  /*9770*/  UISETP.LT.AND UP0, UPT, UR18, UR7, UPT ;  /* 0x000000071200728c */ /* 0x000fc8000bf01270 */
[----:B------:R-:W-:-:S12]  /*9780*/  USEL UR18, UR18, UR7, !UP0 ;  /* 0x0000000712127287 */ /* 0x000fd8000c000000 */
.L_x_1372:
        /* <DEDUP_REMOVED lines=12> */
[----:B------:R-:W-:Y:S01]  /*9850*/  ULDC UR45, c[0x0][0x9d8] ;  /* 0x00027600002d7ab9 */ /* 0x000fe20000000800 */
[----:B------:R-:W-:-:S05]  /*9860*/  ULDC UR52, c[0x0][0x988] ;  /* 0x0002620000347ab9 */ /* 0x000fca0000000800 */
.L_x_1386:
[----:B------:R-:W-:Y:S01]  /*9870*/  ISETP.NE.AND P2, PT, RZ, UR50, PT ;  /* 0x00000032ff007c0c */ /* 0x000fe2000bf45270 */
[----:B------:R-:W-:-:S04]  /*9880*/  UISETP.NE.AND UP0, UPT, UR44, 0x1, UPT ;  /* 0x000000012c00788c */ /* 0x000fc8000bf05270 */
[----:B------:R-:W-:-:S04]  /*9890*/  USEL UR39, URZ, 0x1, UP0 ;  /* 0x000000013f277887 */ /* 0x000fc80008000000 */
[----:B------:R-:W-:-:S04]  /*98a0*/  ULOP3.LUT UR39, UR43, UR39, URZ, 0x3c, !UPT ;  /* 0x000000272b277292 */ /* 0x000fc8000f8e3c3f */
[----:B------:R-:W-:Y:S08]  /*98b0*/  @P2 BRA `(.L_x_1376) ;  /* 0x0000000000382947 */ /* 0x000ff00003800000 */
[----:B------:R-:W-:Y:S05]  /*98c0*/  @!P0 BRA `(.L_x_1377) ;  /* 0x0000000000048947 */ /* 0x000fea0003800000 */
[----:B------:R-:W-:Y:S01]  /*98d0*/  BPT.TRAP 0x1 ;  /* 0x000000040000795c */ /* 0x000fe20000300000 */
.L_x_1377:
        /* <DEDUP_REMOVED lines=9> */
.L_x_1378:
[----:B-1----:R-:W-:Y:S05]  /*9970*/  @P1 BRA `(.L_x_1376) ;  /* 0x0000000000081947 */ /* 0x002fea0003800000 */
[----:B------:R-:W1:Y:S02]  /*9980*/  SYNCS.PHASECHK.TRANS64.TRYWAIT P1, [UR6+0x28830], R6 ;  /* 0x02883006ff0075a7 */ /* 0x000e640008020146 */
[----:B-1----:R-:W-:Y:S05]  /*9990*/  @!P1 BRA `(.L_x_1379) ;  /* 0x0000010000789947 */ /* 0x002fea0003800000 */
.L_x_1376:
        /* <DEDUP_REMOVED lines=51> */
.L_x_1381:
[----:B------:R-:W-:Y:S01]  /*9cd0*/  ULEA UR6, UR44, UR40, 0x3 ;  /* 0x000000282c067291 */ /* 0x000fe2000f8e183f */
[----:B------:R-:W-:-:S05]  /*9ce0*/  IMAD.U32 R6, RZ, RZ, UR43 ;  /* 0x0000002bff067e24 */ /* 0x000fca000f8e00ff */
[----:B------:R-:W-:-:S04]  /*9cf0*/  SHF.L.U32 R6, R6, 0x1f, RZ ;  /* 0x0000001f06067819 */ /* 0x000fc800000006ff */
[----:B------:R0:W1:Y:S01]  /*9d00*/  SYNCS.PHASECHK.TRANS64.TRYWAIT P1, [UR6+0x28850], R6 ;  /* 0x02885006ff0075a7 */ /* 0x0000620008020146 */
[----:B------:R-:W-:Y:S05]  /*9d10*/  @!P0 BRA `(.L_x_1382) ;  /* 0x0000000000048947 */ /* 0x000fea0003800000 */
[----:B------:R-:W-:Y:S01]  /*9d20*/  BPT.TRAP 0x1 ;  /* 0x000000040000795c */ /* 0x000fe20000300000 */
.L_x_1382:
[----:B-1----:R-:W-:Y:S05]  /*9d30*/  @P1 BRA `(.L_x_1380) ;  /* 0x0000000000081947 */ /* 0x002fea0003800000 */
[----:B------:R-:W1:Y:S02]  /*9d40*/  SYNCS.PHASECHK.TRANS64.TRYWAIT P1, [UR6+0x28850], R6 ;  /* 0x02885006ff0075a7 */ /* 0x000e640008020146 */
[----:B-1----:R-:W-:Y:S05]  /*9d50*/  @!P1 BRA `(.L_x_1383) ;  /* 0x000000fc00a09947 */ /* 0x002fea0003800000 */
.L_x_1380:
        /* <DEDUP_REMOVED lines=51> */
.L_x_1384:
        /* <DEDUP_REMOVED lines=73> */
[----:B------:R-:W-:Y:S01]  /*a520*/  UMOV UR6, UR52 ;  /* 0x0000003400067c82 */ /* 0x000fe20008000000 */
[----:B------:R-:W-:-:S04]  /*a530*/  ULEA UR7, UR38, UR40, 0x3 ;  /* 0x0000002826077291 */ /* 0x000fc8000f8e183f */
[----:B------:R-:W0:Y:S01]  /*a540*/  MUFU.TANH R20, R20 ;  /* 0x0000001400147308 */ /* 0x000e220000002400 */
[----:B-1----:R-:W-:Y:S01]  /*a550*/  FMNMX.FTZ R37, R15, R58, !PT ;  /* 0x0000003a0f257209 */ /* 0x002fe20007810000 */
[----:B------:R-:W-:-:S04]  /*a560*/  UIADD3 UR7, UR7, 0x28840, URZ ;  /* 0x0002884007077890 */ /* 0x000fc8000fffe03f */
[----:B------:R-:W-:Y:S02]  /*a570*/  UPRMT UR7, UR54, 0x654, UR7 ;  /* 0x0000065436077896 */ /* 0x000fe40008000007 */
[----:B------:R-:W1:Y:S01]  /*a580*/  MUFU.TANH R29, R29 ;  /* 0x0000001d001d7308 */ /* 0x000e620000002400 */
[----:B--2---:R-:W-:-:S06]  /*a590*/  FMNMX.FTZ R6, R28, R7, !PT ;  /* 0x000000071c067209 */ /* 0x004fcc0007810000 */
[----:B------:R-:W-:Y:S01]  /*a5a0*/  SYNCS.ARRIVE.TRANS64.RED.A1T0 RZ, [UR7], RZ ;  /* 0x000000ffffff79a7 */ /* 0x000fe20008100407 */
        /* <DEDUP_REMOVED lines=15> */
[----:B------:R-:W-:Y:S01]  /*a6a0*/  FMUL.FTZ R78, R80, UR45 ;  /* 0x0000002d504e7c20 */ /* 0x000fe20008410000 */
[----:B------:R-:W-:Y:S01]  /*a6b0*/  FMUL.FTZ R80, R81, UR45 ;  /* 0x0000002d51507c20 */ /* 0x000fe20008410000 */
[----:B------:R-:W-:-:S03]  /*a6c0*/  FMUL.FTZ R81, R84, UR45 ;  /* 0x0000002d54517c20 */ /* 0x000fc60008410000 */
        /* <DEDUP_REMOVED lines=32> */
[----:B------:R-:W-:Y:S01]  /*a8d0*/  FMUL.FTZ R60, R82, UR45 ;  /* 0x0000002d523c7c20 */ /* 0x000fe20008410000 */
[----:B------:R-:W-:-:S05]  /*a8e0*/  FMUL.FTZ R82, R85, UR45 ;  /* 0x0000002d55527c20 */ /* 0x000fca0008410000 */
        /* <DEDUP_REMOVED lines=62> */
[----:B0-----:R-:W-:-:S03]  /*acd0*/  FMNMX.FTZ R65, R63, R6, !PT ;  /* 0x000000063f417209 */ /* 0x001fc60007810000 */
[----:B------:R-:W0:Y:S04]  /*ace0*/  SHFL.BFLY PT, R6, R37, 0x2, 0x1f ;  /* 0x0c401f0025067f89 */ /* 0x000e2800000e0000 */
[----:B------:R-:W1:Y:S01]  /*acf0*/  SHFL.BFLY PT, R84, R65, 0x2, 0x1f ;  /* 0x0c401f0041547f89 */ /* 0x000e6200000e0000 */
[----:B0-----:R-:W-:Y:S02]  /*ad00*/  FMNMX.FTZ R67, R37, R6, !PT ;  /* 0x0000000625437209 */ /* 0x001fe40007810000 */
[----:B-1----:R-:W-:-:S03]  /*ad10*/  FMNMX.FTZ R84, R65, R84, !PT ;  /* 0x0000005441547209 */ /* 0x002fc60007810000 */
[----:B------:R-:W0:Y:S04]  /*ad20*/  SHFL.BFLY PT, R6, R67, 0x1, 0x1f ;  /* 0x0c201f0043067f89 */ /* 0x000e2800000e0000 */
[----:B------:R-:W1:Y:S01]  /*ad30*/  SHFL.BFLY PT, R7, R84, 0x1, 0x1f ;  /* 0x0c201f0054077f89 */ /* 0x000e6200000e0000 */
[----:B0-----:R-:W-:Y:S02]  /*ad40*/  FMNMX.FTZ R6, R67, R6, !PT ;  /* 0x0000000643067209 */ /* 0x001fe40007810000 */
[----:B-1----:R-:W-:-:S03]  /*ad50*/  FMNMX.FTZ R7, R84, R7, !PT ;  /* 0x0000000754077209 */ /* 0x002fc60007810000 */
[C---:B------:R-:W-:Y:S01]  /*ad60*/  FMUL.FTZ R83, R6.reuse, UR6 ;  /* 0x0000000606537c20 */ /* 0x040fe20008410000 */
[----:B------:R-:W-:-:S03]  /*ad70*/  FADD.FTZ R3, -R6, R3 ;  /* 0x0000000306037221 */ /* 0x000fc60000010100 */
[--C-:B------:R-:W-:Y:S01]  /*ad80*/  FFMA.FTZ R67, R47, UR6, -R83.reuse ;  /* 0x000000062f437c23 */ /* 0x100fe20008010853 */
[----:B------:R-:W-:Y:S01]  /*ad90*/  FMUL.FTZ R69, R3, UR6 ;  /* 0x0000000603457c20 */ /* 0x000fe20008410000 */
[--C-:B------:R-:W-:Y:S01]  /*ada0*/  FFMA.FTZ R47, R55, UR6, -R83.reuse ;  /* 0x00000006372f7c23 */ /* 0x100fe20008010853 */
[C---:B------:R-:W-:Y:S01]  /*adb0*/  FADD.FTZ R3, -R7.reuse, R4 ;  /* 0x0000000407037221 */ /* 0x040fe20000010100 */
[----:B------:R-:W-:Y:S01]  /*adc0*/  FMUL.FTZ R55, R7, UR6 ;  /* 0x0000000607377c20 */ /* 0x000fe20008410000 */
[--C-:B------:R-:W-:Y:S01]  /*add0*/  FFMA.FTZ R180, R8, UR6, -R83.reuse ;  /* 0x0000000608b47c23 */ /* 0x100fe20008010853 */
[----:B------:R-:W-:Y:S01]  /*ade0*/  FFMA.FTZ R79, R9, UR6, -R83 ;  /* 0x00000006094f7c23 */ /* 0x000fe20008010853 */
[----:B------:R-:W-:Y:S01]  /*adf0*/  FMUL.FTZ R3, R3, UR6 ;  /* 0x0000000603037c20 */ /* 0x000fe20008410000 */
[--C-:B------:R-:W-:Y:S01]  /*ae00*/  FFMA.FTZ R4, R11, UR6, -R55.reuse ;  /* 0x000000060b047c23 */ /* 0x100fe20008010837 */
[----:B------:R-:W-:Y:S01]  /*ae10*/  FFMA.FTZ R181, R10, UR6, -R55 ;  /* 0x000000060ab57c23 */ /* 0x000fe20008010837 */
[----:B------:R0:W-:Y:S01]  /*ae20*/  MUFU.EX2 R37, R69 ;  /* 0x0000004500257308 */ /* 0x0001e20000000800 */
[----:B------:R-:W-:Y:S01]  /*ae30*/  FFMA.FTZ R182, R12, UR6, -R83 ;  /* 0x000000060cb67c23 */ /* 0x000fe20008010853 */
[----:B------:R-:W-:Y:S01]  /*ae40*/  FFMA.FTZ R183, R14, UR6, -R55 ;  /* 0x000000060eb77c23 */ /* 0x000fe20008010837 */
[----:B------:R-:W-:Y:S01]  /*ae50*/  FFMA.FTZ R77, R13, UR6, -R83 ;  /* 0x000000060d4d7c23 */ /* 0x000fe20008010853 */
[----:B------:R-:W-:Y:S01]  /*ae60*/  FFMA.FTZ R8, R15, UR6, -R55 ;  /* 0x000000060f087c23 */ /* 0x000fe20008010837 */
[----:B------:R-:W-:Y:S01]  /*ae70*/  FFMA.FTZ R176, R28, UR6, -R83 ;  /* 0x000000061cb07c23 */ /* 0x000fe20008010853 */
[----:B------:R-:W-:Y:S01]  /*ae80*/  FFMA.FTZ R177, R20, UR6, -R55 ;  /* 0x0000000614b17c23 */ /* 0x000fe20008010837 */
[----:B------:R-:W-:Y:S01]  /*ae90*/  FFMA.FTZ R75, R29, UR6, -R83 ;  /* 0x000000061d4b7c23 */ /* 0x000fe20008010853 */
[----:B------:R-:W1:Y:S01]  /*aea0*/  MUFU.EX2 R180, R180 ;  /* 0x000000b400b47308 */ /* 0x000e620000000800 */
[----:B------:R-:W-:Y:S01]  /*aeb0*/  FFMA.FTZ R10, R21, UR6, -R55 ;  /* 0x00000006150a7c23 */ /* 0x000fe20008010837 */
[----:B------:R-:W-:Y:S01]  /*aec0*/  FFMA.FTZ R178, R152, UR6, -R83 ;  /* 0x0000000698b27c23 */ /* 0x000fe20008010853 */
[----:B------:R-:W-:Y:S01]  /*aed0*/  FFMA.FTZ R179, R24, UR6, -R55 ;  /* 0x0000000618b37c23 */ /* 0x000fe20008010837 */
[----:B------:R-:W-:Y:S01]  /*aee0*/  FFMA.FTZ R73, R153, UR6, -R83 ;  /* 0x0000000699497c23 */ /* 0x000fe20008010853 */
[----:B------:R-:W-:Y:S01]  /*aef0*/  FFMA.FTZ R12, R25, UR6, -R55 ;  /* 0x00000006190c7c23 */ /* 0x000fe20008010837 */
[----:B------:R-:W-:Y:S01]  /*af00*/  FFMA.FTZ R172, R154, UR6, -R83 ;  /* 0x000000069aac7c23 */ /* 0x000fe20008010853 */
[----:B------:R-:W-:Y:S01]  /*af10*/  FFMA.FTZ R173, R26, UR6, -R55 ;  /* 0x000000061aad7c23 */ /* 0x000fe20008010837 */
[----:B------:R-:W-:Y:S01]  /*af20*/  MUFU.EX2 R3, R3 ;  /* 0x0000000300037308 */ /* 0x000fe20000000800 */
[----:B------:R-:W-:Y:S01]  /*af30*/  FFMA.FTZ R71, R41, UR6, -R83 ;  /* 0x0000000629477c23 */ /* 0x000fe20008010853 */
[----:B------:R-:W-:Y:S01]  /*af40*/  FFMA.FTZ R14, R27, UR6, -R55 ;  /* 0x000000061b0e7c23 */ /* 0x000fe20008010837 */
[----:B------:R-:W-:Y:S01]  /*af50*/  FFMA.FTZ R174, R42, UR6, -R83 ;  /* 0x000000062aae7c23 */ /* 0x000fe20008010853 */
[----:B------:R-:W-:Y:S01]  /*af60*/  FFMA.FTZ R175, R30, UR6, -R55 ;  /* 0x000000061eaf7c23 */ /* 0x000fe20008010837 */
[----:B0-----:R-:W-:Y:S01]  /*af70*/  FFMA.FTZ R69, R43, UR6, -R83 ;  /* 0x000000062b457c23 */ /* 0x001fe20008010853 */
[----:B------:R-:W-:Y:S01]  /*af80*/  FFMA.FTZ R20, R31, UR6, -R55 ;  /* 0x000000061f147c23 */ /* 0x000fe20008010837 */
[----:B------:R-:W-:Y:S01]  /*af90*/  FFMA.FTZ R168, R46, UR6, -R83 ;  /* 0x000000062ea87c23 */ /* 0x000fe20008010853 */
[----:B------:R-:W0:Y:S01]  /*afa0*/  MUFU.EX2 R4, R4 ;  /* 0x0000000400047308 */ /* 0x000e220000000800 */
[----:B-1----:R-:W-:Y:S01]  /*afb0*/  FFMA.FTZ R2, R37, R2, R180 ;  /* 0x0000000225027223 */ /* 0x002fe200000100b4 */
[--C-:B------:R-:W-:Y:S01]  /*afc0*/  FFMA.FTZ R169, R32, UR6, -R55.reuse ;  /* 0x0000000620a97c23 */ /* 0x100fe20008010837 */
        /* <DEDUP_REMOVED lines=11> */
[--C-:B------:R-:W-:Y:S01]  /*b080*/  FFMA.FTZ R167, R39, UR6, -R55.reuse ;  /* 0x0000000627a77c23 */ /* 0x100fe20008010837 */
[----:B------:R-:W-:Y:S01]  /*b090*/  FFMA.FTZ R30, R40, UR6, -R55 ;  /* 0x00000006281e7c23 */ /* 0x000fe20008010837 */
[----:B------:R-:W2:Y:S01]  /*b0a0*/  MUFU.EX2 R181, R181 ;  /* 0x000000b500b57308 */ /* 0x000ea20000000800 */
[----:B0-----:R-:W-:Y:S01]  /*b0b0*/  FFMA.FTZ R0, R3, R0, R4 ;  /* 0x0000000003007223 */ /* 0x001fe20000010004 */
[----:B------:R-:W-:Y:S01]  /*b0c0*/  FFMA.FTZ R160, R64, UR6, -R83 ;  /* 0x0000000640a07c23 */ /* 0x000fe20008010853 */
[----:B------:R-:W-:Y:S01]  /*b0d0*/  FFMA.FTZ R161, R44, UR6, -R55 ;  /* 0x000000062ca17c23 */ /* 0x000fe20008010837 */
[----:B------:R-:W-:Y:S01]  /*b0e0*/  FFMA.FTZ R43, R155, UR6, -R83 ;  /* 0x000000069b2b7c23 */ /* 0x000fe20008010853 */
[----:B------:R-:W-:Y:S01]  /*b0f0*/  FFMA.FTZ R32, R45, UR6, -R55 ;  /* 0x000000062d207c23 */ /* 0x000fe20008010837 */
[----:B------:R-:W-:Y:S01]  /*b100*/  FFMA.FTZ R162, R66, UR6, -R83 ;  /* 0x0000000642a27c23 */ /* 0x000fe20008010853 */
[----:B------:R-:W-:Y:S01]  /*b110*/  FFMA.FTZ R163, R50, UR6, -R55 ;  /* 0x0000000632a37c23 */ /* 0x000fe20008010837 */
[----:B------:R-:W0:Y:S01]  /*b120*/  MUFU.EX2 R182, R182 ;  /* 0x000000b600b67308 */ /* 0x000e220000000800 */
[----:B-1----:R-:W-:Y:S01]  /*b130*/  FADD.FTZ R11, R79, R2 ;  /* 0x000000024f0b7221 */ /* 0x002fe20000010000 */
[----:B------:R-:W-:Y:S01]  /*b140*/  FFMA.FTZ R41, R68, UR6, -R83 ;  /* 0x0000000644297c23 */ /* 0x000fe20008010853 */
[----:B------:R-:W-:Y:S01]  /*b150*/  FFMA.FTZ R34, R51, UR6, -R55 ;  /* 0x0000000633227c23 */ /* 0x000fe20008010837 */
[----:B------:R-:W-:Y:S01]  /*b160*/  FFMA.FTZ R156, R70, UR6, -R83 ;  /* 0x00000006469c7c23 */ /* 0x000fe20008010853 */
[----:B------:R-:W-:Y:S01]  /*b170*/  FFMA.FTZ R157, R56, UR6, -R55 ;  /* 0x00000006389d7c23 */ /* 0x000fe20008010837 */
[----:B------:R-:W-:Y:S01]  /*b180*/  FFMA.FTZ R29, R72, UR6, -R83 ;  /* 0x00000006481d7c23 */ /* 0x000fe20008010853 */
[----:B------:R-:W-:Y:S01]  /*b190*/  FFMA.FTZ R36, R57, UR6, -R55 ;  /* 0x0000000639247c23 */ /* 0x000fe20008010837 */
[----:B------:R-:W1:Y:S01]  /*b1a0*/  MUFU.EX2 R183, R183 ;  /* 0x000000b700b77308 */ /* 0x000e620000000800 */
[----:B--2---:R-:W-:Y:S01]  /*b1b0*/  FADD.FTZ R0, R181, R0 ;  /* 0x00000000b5007221 */ /* 0x004fe20000010000 */
[----:B------:R-:W-:Y:S01]  /*b1c0*/  FFMA.FTZ R158, R74, UR6, -R83 ;  /* 0x000000064a9e7c23 */ /* 0x000fe20008010853 */
[----:B------:R-:W-:Y:S01]  /*b1d0*/  FFMA.FTZ R159, R58, UR6, -R55 ;  /* 0x000000063a9f7c23 */ /* 0x000fe20008010837 */
[----:B------:R-:W-:Y:S01]  /*b1e0*/  FFMA.FTZ R13, R76, UR6, -R83 ;  /* 0x000000064c0d7c23 */ /* 0x000fe20008010853 */
[----:B------:R-:W-:Y:S01]  /*b1f0*/  FFMA.FTZ R38, R59, UR6, -R55 ;  /* 0x000000063b267c23 */ /* 0x000fe20008010837 */
[----:B------:R-:W-:Y:S01]  /*b200*/  FFMA.FTZ R152, R78, UR6, -R83 ;  /* 0x000000064e987c23 */ /* 0x000fe20008010853 */
[----:B------:R-:W-:Y:S01]  /*b210*/  FFMA.FTZ R153, R60, UR6, -R55 ;  /* 0x000000063c997c23 */ /* 0x000fe20008010837 */
[----:B------:R-:W2:Y:S01]  /*b220*/  MUFU.EX2 R77, R77 ;  /* 0x0000004d004d7308 */ /* 0x000ea20000000800 */
        /* <DEDUP_REMOVED lines=125> */
.L_x_1385:
[----:B------:R-:W-:Y:S01]  /*ba00*/  ULEA UR7, UR44, UR40, 0x3 ;  /* 0x000000282c077291 */ /* 0x000fe2000f8e183f */
[----:B------:R-:W-:Y:S01]  /*ba10*/  ISETP.GT.AND P1, PT, R5, UR49, PT ;  /* 0x0000003105007c0c */ /* 0x000fe2000bf24270 */
[----:B------:R-:W-:Y:S01]  /*ba20*/  UMOV UR43, UR39 ;  /* 0x00000027002b7c82 */ /* 0x000fe20008000000 */
[----:B------:R-:W-:Y:S01]  /*ba30*/  UMOV UR44, UR38 ;  /* 0x00000026002c7c82 */ /* 0x000fe20008000000 */
[----:B------:R-:W-:Y:S01]  /*ba40*/  UIADD3 UR7, UR7, 0x28860, URZ ;  /* 0x0002886007077890 */ /* 0x000fe2000fffe03f */
[----:B------:R-:W-:Y:S01]  /*ba50*/  F2FP.BF16.F32.PACK_AB R181, R181, R4 ;  /* 0x00000004b5b5723e */ /* 0x000fe200000010ff */
        /* <DEDUP_REMOVED lines=96> */
[----:B------:R-:W-:Y:S01]  /*c060*/  FMUL.FTZ R149, R149, R37 ;  /* 0x0000002595957220 */ /* 0x000fe20000410000 */
[----:B------:R-:W-:-:S02]  /*c070*/  VIADD R5, R5, 0xffffffff ;  /* 0xffffffff05057836 */ /* 0x000fc40000000000 */
[----:B------:R-:W-:Y:S02]  /*c080*/  IMAD.MOV.U32 R4, RZ, RZ, R7 ;  /* 0x000000ffff047224 */ /* 0x000fe400078e0007 */
[----:B------:R-:W-:Y:S01]  /*c090*/  IMAD.MOV.U32 R3, RZ, RZ, R6 ;  /* 0x000000ffff037224 */ /* 0x000fe200078e0006 */
[----:B------:R-:W-:Y:S06]  /*c0a0*/  @P1 BRA `(.L_x_1386) ;  /* 0xffffffd400f01947 */ /* 0x000fec000383ffff */
.L_x_1375:
[----:B------:R-:W-:-:S13]  /*c0b0*/  ISETP.GE.AND P1, PT, R5, UR53, PT ;  /* 0x0000003505007c0c */ /* 0x000fda000bf26270 */
[----:B------:R-:W-:Y:S05]  /*c0c0*/  @!P1 BRA `(.L_x_1387) ;  /* 0x0000003800649947 */ /* 0x000fea0003800000 */
        /* <DEDUP_REMOVED lines=9> */
.L_x_1406:
[----:B------:R-:W-:Y:S01]  /*c160*/  UIADD3 UR38, UR44, 0x1, URZ ;  /* 0x000000012c267890 */ /* 0x000fe2000fffe03f */
[----:B------:R-:W-:-:S03]  /*c170*/  ISETP.NE.AND P2, PT, RZ, UR50, PT ;  /* 0x00000032ff007c0c */ /* 0x000fc6000bf45270 */
[----:B------:R-:W-:-:S04]  /*c180*/  UISETP.NE.AND UP0, UPT, UR38, 0x2, UPT ;  /* 0x000000022600788c */ /* 0x000fc8000bf05270 */
[----:B------:R-:W-:Y:S02]  /*c190*/  USEL UR39, URZ, 0x1, UP0 ;  /* 0x000000013f277887 */ /* 0x000fe40008000000 */
[----:B------:R-:W-:Y:S02]  /*c1a0*/  USEL UR38, UR38, URZ, UP0 ;  /* 0x0000003f26267287 */ /* 0x000fe40008000000 */
[----:B------:R-:W-:Y:S02]  /*c1b0*/  ULOP3.LUT UR39, UR43, UR39, URZ, 0x3c, !UPT ;  /* 0x000000272b277292 */ /* 0x000fe4000f8e3c3f */
[----:B------:R-:W-:Y:S10]  /*c1c0*/  @P2 BRA `(.L_x_1388) ;  /* 0x00000000002c2947 */ /* 0x000ff40003800000 */
[----:B------:R-:W-:Y:S05]  /*c1d0*/  @!P0 BRA `(.L_x_1389) ;  /* 0x0000000000048947 */ /* 0x000fea0003800000 */
[----:B------:R-:W-:Y:S01]  /*c1e0*/  BPT.TRAP 0x1 ;  /* 0x000000040000795c */ /* 0x000fe20000300000 */
.L_x_1389:
[----:B------:R-:W-:Y:S01]  /*c1f0*/  ULEA UR6, UR38, UR40, 0x3 ;  /* 0x0000002826067291 */ /* 0x000fe2000f8e183f */
[----:B------:R-:W-:-:S05]  /*c200*/  IMAD.U32 R6, RZ, RZ, UR39 ;  /* 0x00000027ff067e24 */ /* 0x000fca000f8e00ff */
[----:B------:R-:W-:-:S04]  /*c210*/  SHF.L.U32 R6, R6, 0x1f, RZ ;  /* 0x0000001f06067819 */ /* 0x000fc800000006ff */
[----:B------:R0:W1:Y:S01]  /*c220*/  SYNCS.PHASECHK.TRANS64.TRYWAIT P1, [UR6+0x28830], R6 ;  /* 0x02883006ff0075a7 */ /* 0x0000620008020146 */
[----:B------:R-:W-:Y:S05]  /*c230*/  @!P0 BRA `(.L_x_1390) ;  /* 0x0000000000048947 */ /* 0x000fea0003800000 */
[----:B------:R-:W-:Y:S01]  /*c240*/  BPT.TRAP 0x1 ;  /* 0x000000040000795c */ /* 0x000fe20000300000 */
.L_x_1390:
[----:B-1----:R-:W-:Y:S05]  /*c250*/  @P1 BRA `(.L_x_1388) ;  /* 0x0000000000081947 */ /* 0x002fea0003800000 */
[----:B------:R-:W1:Y:S02]  /*c260*/  SYNCS.PHASECHK.TRANS64.TRYWAIT P1, [UR6+0x28830], R6 ;  /* 0x02883006ff0075a7 */ /* 0x000e640008020146 */
[----:B-1----:R-:W-:Y:S05]  /*c270*/  @!P1 BRA `(.L_x_1391) ;  /* 0x000000d800709947 */ /* 0x002fea0003800000 */
.L_x_1388:
[----:B-1----:R-:W1:Y:S01]  /*c280*/  S2R R7, SR_TID.X ;  /* 0x0000000000077919 */ /* 0x002e620000002100 */
[----:B------:R-:W-:Y:S01]  /*c290*/  ULEA UR30, UR38, UR48, 0xb ;  /* 0x00000030261e7291 */ /* 0x000fe2000f8e583f */
[----:B------:R-:W-:Y:S01]  /*c2a0*/  UMOV UR35, 0x40000040 ;  /* 0x4000004000237882 */ /* 0x000fe20000000000 */
[----:B------:R-:W-:Y:S02]  /*c2b0*/  UMOV UR7, 0x40000040 ;  /* 0x4000004000077882 */ /* 0x000fe40000000000 */
[----:B------:R-:W-:Y:S02]  /*c2c0*/  UIADD3 UR6, UR30, 0x2, URZ ;  /* 0x000000021e067890 */ /* 0x000fe4000fffe03f */
[----:B------:R-:W-:Y:S02]  /*c2d0*/  UIADD3 UR10, UR30, 0x4, URZ ;  /* 0x000000041e0a7890 */ /* 0x000fe4000fffe03f */
[----:B------:R-:W-:Y:S01]  /*c2e0*/  UMOV UR34, UR30 ;  /* 0x0000001e00227c82 */ /* 0x000fe20008000000 */
        /* <DEDUP_REMOVED lines=41> */
.L_x_1393:
[----:B------:R-:W-:Y:S01]  /*c580*/  ULEA UR6, UR44, UR40, 0x3 ;  /* 0x000000282c067291 */ /* 0x000fe2000f8e183f */
[----:B------:R-:W-:-:S05]  /*c590*/  IMAD.U32 R6, RZ, RZ, UR43 ;  /* 0x0000002bff067e24 */ /* 0x000fca000f8e00ff */
[----:B------:R-:W-:-:S04]  /*c5a0*/  SHF.L.U32 R6, R6, 0x1f, RZ ;  /* 0x0000001f06067819 */ /* 0x000fc800000006ff */
[----:B------:R0:W1:Y:S01]  /*c5b0*/  SYNCS.PHASECHK.TRANS64.TRYWAIT P1, [UR6+0x28850], R6 ;  /* 0x02885006ff0075a7 */ /* 0x0000620008020146 */
[----:B------:R-:W-:Y:S05]  /*c5c0*/  @!P0 BRA `(.L_x_1394) ;  /* 0x0000000000048947 */ /* 0x000fea0003800000 */
[----:B------:R-:W-:Y:S01]  /*c5d0*/  BPT.TRAP 0x1 ;  /* 0x000000040000795c */ /* 0x000fe20000300000 */
.L_x_1394:
[----:B-1----:R-:W-:Y:S05]  /*c5e0*/  @P1 BRA `(.L_x_1392) ;  /* 0x0000000000081947 */ /* 0x002fea0003800000 */
[----:B------:R-:W1:Y:S02]  /*c5f0*/  SYNCS.PHASECHK.TRANS64.TRYWAIT P1, [UR6+0x28850], R6 ;  /* 0x02885006ff0075a7 */ /* 0x000e640008020146 */
[----:B-1----:R-:W-:Y:S05]  /*c600*/  @!P1 BRA `(.L_x_1395) ;  /* 0x000000d400a49947 */ /* 0x002fea0003800000 */
.L_x_1392:
        /* <DEDUP_REMOVED lines=51> */
.L_x_1396:
        /* <DEDUP_REMOVED lines=82> */
[----:B------:R-:W-:Y:S01]  /*ce60*/  SYNCS.ARRIVE.TRANS64.RED.A1T0 RZ, [UR6], RZ ;  /* 0x000000ffffff79a7 */ /* 0x000fe20008100406 */
[----:B------:R-:W-:Y:S02]  /*ce70*/  ULOP3.LUT UR6, URZ, UR52, URZ, 0x33, !UPT ;  /* 0x000000343f067292 */ /* 0x000fe4000f8e333f */
        /* <DEDUP_REMOVED lines=82> */
.L_x_1399:
[----:B------:R-:W-:-:S05]  /*d3a0*/  IMAD.U32 R70, RZ, RZ, UR49 ;  /* 0x00000031ff467e24 */ /* 0x000fca000f8e00ff */
[----:B------:R-:W-:-:S13]  /*d3b0*/  ISETP.NE.AND P1, PT, R70, 0x1, PT ;  /* 0x000000014600780c */ /* 0x000fda0003f25270 */
[----:B------:R-:W1:Y:S02]  /*d3c0*/  @P1 LDC.64 R6, c[0x0][0x9e8] ;  /* 0x00027a00ff061b82 */ /* 0x000e640000000a00 */
[----:B-1----:R-:W-:-:S05]  /*d3d0*/  @P1 IMAD.HI.U32 R6, R68, R6, RZ ;  /* 0x0000000644061227 */ /* 0x002fca00078e00ff */
[----:B------:R-:W-:-:S07]  /*d3e0*/  @P1 SHF.R.U32.HI R68, RZ, R7, R6 ;  /* 0x00000007ff441219 */ /* 0x000fce0000011606 */
.L_x_1400:
[----:B------:R-:W-:Y:S05]  /*d3f0*/  BSYNC B0 ;  /* 0x0000000000007941 */ /* 0x000fea0003800000 */
.L_x_1398:
[----:B------:R-:W-:-:S04]  /*d400*/  IMAD R7, R68, R70, -R65 ;  /* 0x0000004644077224 */ /* 0x000fc800078e0a41 */
[----:B------:R-:W-:-:S05]  /*d410*/  IMAD.IADD R6, R7, 0x1, -R16 ;  /* 0x0000000107067824 */ /* 0x000fca00078e0a10 */
[----:B------:R-:W-:Y:S02]  /*d420*/  VIADDMNMX R73, R6, R70, R73, PT ;  /* 0x0000004606497246 */ /* 0x000fe40003800149 */
[----:B------:R-:W-:-:S07]  /*d430*/  VIMNMX R75, R75, R6, !PT ;  /* 0x000000064b4b7248 */ /* 0x000fce0007fe0100 */
.L_x_1397:
        /* <DEDUP_REMOVED lines=116> */
.L_x_1403:
[----:B------:R-:W-:-:S05]  /*db80*/  IMAD.U32 R162, RZ, RZ, UR49 ;  /* 0x00000031ffa27e24 */ /* 0x000fca000f8e00ff */
[----:B------:R-:W-:-:S13]  /*db90*/  ISETP.NE.AND P2, PT, R162, 0x1, PT ;  /* 0x00000001a200780c */ /* 0x000fda0003f45270 */
[----:B------:R-:W0:Y:S02]  /*dba0*/  @P2 LDC.64 R6, c[0x0][0x9e8] ;  /* 0x00027a00ff062b82 */ /* 0x000e240000000a00 */
[----:B0-----:R-:W-:-:S05]  /*dbb0*/  @P2 IMAD.HI.U32 R6, R51, R6, RZ ;  /* 0x0000000633062227 */ /* 0x001fca00078e00ff */
[----:B------:R-:W-:-:S07]  /*dbc0*/  @P2 SHF.R.U32.HI R51, RZ, R7, R6 ;  /* 0x00000007ff332219 */ /* 0x000fce0000011606 */
.L_x_1404:
[----:B------:R-:W-:Y:S05]  /*dbd0*/  BSYNC B0 ;  /* 0x0000000000007941 */ /* 0x000fea0003800000 */
.L_x_1402:
[----:B------:R-:W-:-:S04]  /*dbe0*/  IMAD R51, R51, R162, -R65 ;  /* 0x000000a233337224 */ /* 0x000fc800078e0a41 */
[----:B------:R-:W-:-:S05]  /*dbf0*/  IMAD.IADD R6, R51, 0x1, -R16 ;  /* 0x0000000133067824 */ /* 0x000fca00078e0a10 */
[----:B------:R-:W-:Y:S02]  /*dc00*/  VIADDMNMX R57, R6, R162, R57, PT ;  /* 0x000000a206397246 */ /* 0x000fe40003800139 */
[----:B------:R-:W-:-:S07]  /*dc10*/  VIMNMX R61, R61, R6, !PT ;  /* 0x000000063d3d7248 */ /* 0x000fce0007fe0100 */
.L_x_1401:
        /* <DEDUP_REMOVED lines=377> */
.L_x_1405:
        /* <DEDUP_REMOVED lines=107> */
.L_x_1387:
[----:B------:R-:W-:Y:S06]  /*fa60*/  BAR.ARV 0x8, 0x180 ;  /* 0x0206000000007b1d */ /* 0x000fec0000002000 */
[----:B------:R-:W-:Y:S05]  /*fa70*/  @!P0 BRA `(.L_x_1407) ;  /* 0x0000000000048947 */ /* 0x000fea0003800000 */
[----:B------:R-:W-:Y:S01]  /*fa80*/  BPT.TRAP 0x1 ;  /* 0x000000040000795c */ /* 0x000fe20000300000 */
.L_x_1407:
[----:B------:R-:W-:Y:S01]  /*fa90*/  ULEA UR5, UR38, UR40, 0x3 ;  /* 0x0000002826057291 */ /* 0x000fe2000f8e183f */
[----:B------:R-:W-:-:S05]  /*faa0*/  IMAD.U32 R3, RZ, RZ, UR39 ;  /* 0x00000027ff037e24 */ /* 0x000fca000f8e00ff */
[----:B------:R-:W-:-:S04]  /*fab0*/  SHF.L.U32 R3, R3, 0x1f, RZ ;  /* 0x0000001f03037819 */ /* 0x000fc800000006ff */
[----:B------:R0:W1:Y:S01]  /*fac0*/  SYNCS.PHASECHK.TRANS64.TRYWAIT P1, [UR5+0x28850], R3 ;  /* 0x02885003ff0075a7 */ /* 0x0000620008020145 */
[----:B------:R-:W-:Y:S05]  /*fad0*/  @!P0 BRA `(.L_x_1408) ;  /* 0x0000000000048947 */ /* 0x000fea0003800000 */
[----:B------:R-:W-:Y:S01]  /*fae0*/  BPT.TRAP 0x1 ;  /* 0x000000040000795c */ /* 0x000fe20000300000 */
.L_x_1408:
[----:B-1----:R-:W-:Y:S05]  /*faf0*/  @P1 BRA `(.L_x_1409) ;  /* 0x0000000000081947 */ /* 0x002fea0003800000 */
[----:B------:R-:W1:Y:S02]  /*fb00*/  SYNCS.PHASECHK.TRANS64.TRYWAIT P1, [UR5+0x28850], R3 ;  /* 0x02885003ff0075a7 */ /* 0x000e640008020145 */
[----:B-1----:R-:W-:Y:S05]  /*fb10*/  @!P1 BRA `(.L_x_1410) ;  /* 0x000000a000789947 */ /* 0x002fea0003800000 */
.L_x_1409:
[----:B------:R-:W-:Y:S01]  /*fb20*/  UIADD3 UR40, UR40, 0x400, URZ ;  /* 0x0000040028287890 */ /* 0x000fe2000fffe03f */
[----:B------:R-:W-:Y:S01]  /*fb30*/  WARPGROUP.ARRIVE ;  /* 0x00000000000079c5 */ /* 0x000fe20000000000 */
[----:B------:R-:W-:Y:S01]  /*fb40*/  UMOV UR11, 0x40000040 ;  /* 0x40000040000b7882 */ /* 0x000fe20000000000 */
[----:B01----:R-:W0:Y:S01]  /*fb50*/  SHFL.BFLY PT, R3, R2, 0x2, 0x1f ;  /* 0x0c401f0002037f89 */ /* 0x003e2200000e0000 */
[----:B------:R-:W-:Y:S01]  /*fb60*/  USHF.R.U32.HI UR40, URZ, 0x4, UR40 ;  /* 0x000000043f287899 */ /* 0x000fe20008011628 */
[----:B------:R-:W-:Y:S02]  /*fb70*/  IMAD.MOV.U32 R20, RZ, RZ, -0x800000 ;  /* 0xff800000ff147424 */ /* 0x000fe400078e00ff */
[----:B------:R-:W1:Y:S01]  /*fb80*/  SHFL.BFLY PT, R5, R0, 0x2, 0x1f ;  /* 0x0c401f0000057f89 */ /* 0x000e6200000e0000 */
[----:B------:R-:W-:-:S04]  /*fb90*/  ULOP3.LUT UR40, UR40, 0x3fff, URZ, 0xc0, !UPT ;  /* 0x00003fff28287892 */ /* 0x000fc8000f8ec03f */
[----:B------:R-:W-:-:S04]  /*fba0*/  ULOP3.LUT UR4, UR40, 0x4000000, URZ, 0xfc, !UPT ;  /* 0x0400000028047892 */ /* 0x000fc8000f8efc3f */
[----:B------:R-:W-:-:S07]  /*fbb0*/  ULEA UR4, UR38, UR4, 0xb ;  /* 0x0000000426047291 */ /* 0x000fce000f8e583f */
[----:B------:R-:W-:Y:S02]  /*fbc0*/  UMOV UR10, UR4 ;  /* 0x00000004000a7c82 */ /* 0x000fe40008000000 */
[----:B------:R-:W-:Y:S01]  /*fbd0*/  HGMMA.64x128x16.F32.BF16 R88, R180, gdesc[UR8].tnspB, R88, gsb0 ;  /* 0x41e00008b4587df0 */ /* 0x000fe20008001858 */
[----:B------:R-:W-:Y:S01]  /*fbe0*/  UIADD3 UR10, UR4, 0x80, URZ ;  /* 0x00000080040a7890 */ /* 0x000fe2000fffe03f */
[----:B0-----:R-:W-:Y:S01]  /*fbf0*/  FADD.FTZ R3, R3, R2 ;  /* 0x0000000203037221 */ /* 0x001fe20000010000 */
[----:B------:R-:W-:Y:S01]  /*fc00*/  UMOV UR11, 0x40000040 ;  /* 0x40000040000b7882 */ /* 0x000fe20000000000 */
[----:B------:R-:W-:Y:S02]  /*fc10*/  IMAD.MOV.U32 R2, RZ, RZ, RZ ;  /* 0x000000ffff027224 */ /* 0x000fe400078e00ff */
[----:B-1----:R-:W-:Y:S01]  /*fc20*/  FADD.FTZ R5, R5, R0 ;  /* 0x0000000005057221 */ /* 0x002fe20000010000 */
[----:B------:R-:W0:Y:S01]  /*fc30*/  SHFL.BFLY PT, R4, R3, 0x1, 0x1f ;  /* 0x0c201f0003047f89 */ /* 0x000e2200000e0000 */
[----:B------:R-:W-:-:S03]  /*fc40*/  IMAD.MOV.U32 R0, RZ, RZ, -0x800000 ;  /* 0xff800000ff007424 */ /* 0x000fc600078e00ff */
[----:B------:R-:W1:Y:S01]  /*fc50*/  SHFL.BFLY PT, R8, R5, 0x1, 0x1f ;  /* 0x0c201f0005087f89 */ /* 0x000e6200000e0000 */
[----:B0-----:R-:W-:Y:S01]  /*fc60*/  FADD.FTZ R11, R3, R4 ;  /* 0x00000004030b7221 */ /* 0x001fe20000010000 */
[----:B------:R-:W-:Y:S02]  /*fc70*/  IMAD.U32 R3, RZ, RZ, UR6 ;  /* 0x00000006ff037e24 */ /* 0x000fe4000f8e00ff */
[----:B-1----:R-:W-:Y:S02]  /*fc80*/  FADD.FTZ R12, R5, R8 ;  /* 0x00000008050c7221 */ /* 0x002fe40000010000 */
[----:B------:R-:W-:Y:S01]  /*fc90*/  FSETP.NE.FTZ.AND P1, PT, R11, RZ, PT ;  /* 0x000000ff0b00720b */ /* 0x000fe20003f35000 */
[----:B------:R-:W-:Y:S02]  /*fca0*/  IMAD.MOV.U32 R8, RZ, RZ, RZ ;  /* 0x000000ffff087224 */ /* 0x000fe400078e00ff */
[----:B------:R-:W-:Y:S01]  /*fcb0*/  IMAD.U32 R5, RZ, RZ, UR6 ;  /* 0x00000006ff057e24 */ /* 0x000fe2000f8e00ff */
        /* <DEDUP_REMOVED lines=48> */
.L_x_1411:
[----:B------:R-:W-:Y:S01]  /*ffc0*/  R2UR UR6, R199 ;  /* 0x00000000c70672ca */ /* 0x000fe200000e0000 */
        /* <DEDUP_REMOVED lines=12> */
[----:B------:R-:W-:Y:S01]  /*10090*/  UIADD3 UR6, UR6, 0x1, URZ ;  /* 0x0000000106067890 */ /* 0x000fe2000fffe03f */
        /* <DEDUP_REMOVED lines=25> */
[----:B------:R-:W-:Y:S01]  /*10230*/  USEL UR4, URZ, 0x1, UP0 ;  /* 0x000000013f047887 */ /* 0x000fe20008000000 */
[----:B------:R-:W-:Y:S01]  /*10240*/  PLOP3.LUT P0, PT, PT, PT, PT, 0x8, 0x0 ;  /* 0x000000000000781c */ /* 0x000fe20003f0e170 */
[-C--:B------:R-:W-:Y:S01]  /*10250*/  FMUL.FTZ R2, R90, R8.reuse ;  /* 0x000000085a027220 */ /* 0x080fe20000410000 */
[----:B------:R-:W-:Y:S01]  /*10260*/  FMUL.FTZ R3, R91, R8 ;  /* 0x000000085b037220 */ /* 0x000fe20000410000 */
[----:B------:R-:W-:-:S02]  /*10270*/  IMAD.U32 R199, RZ, RZ, UR6 ;  /* 0x00000006ffc77e24 */ /* 0x000fc4000f8e00ff */
        /* <DEDUP_REMOVED lines=30> */
[----:B------:R-:W-:-:S02]  /*10460*/  USEL UR38, UR38, URZ, UP0 ;  /* 0x0000003f26267287 */ /* 0x000fc40008000000 */
[----:B------:R-:W-:-:S12]  /*10470*/  ULOP3.LUT UR39, UR39, UR4, URZ, 0x3c, !UPT ;  /* 0x0000000427277292 */ /* 0x000fd8000f8e3c3f */
.L_x_1333:
[----:B------:R-:W0:Y:S01]  /*10480*/  S2R R4, SR_CgaCtaId ;  /* 0x0000000000047919 */ /* 0x000e220000008800 */
[----:B------:R-:W-:Y:S01]  /*10490*/  MOV R21, 0x400 ;  /* 0x0000040000157802 */ /* 0x000fe20000000f00 */
[----:B------:R-:W-:Y:S01]  /*104a0*/  BSSY B0, `(.L_x_1412) ;  /* 0x00002e8000007945 */ /* 0x000fe20003800000 */
[----:B------:R-:W-:Y:S02]  /*104b0*/  BAR.SYNC.DEFER_BLOCKING 0x5, 0x180 ;  /* 0x0146000000007b1d */ /* 0x000fe40000010000 */
[----:B0-----:R-:W-:-:S05]  /*104c0*/  LEA R21, R4, R21, 0x18 ;  /* 0x0000001504157211 */ /* 0x001fca00078ec0ff */
[----:B------:R-:W0:Y:S02]  /*104d0*/  LDS.128 R4, [R21+0x288d0] ;  /* 0x0288d00015047984 */ /* 0x000e240000000c00 */
[----:B0-----:R-:W-:Y:S02]  /*104e0*/  R2UR UR6, R5 ;  /* 0x00000000050672ca */ /* 0x001fe400000e0000 */
[----:B------:R-:W-:Y:S02]  /*104f0*/  R2UR UR5, R6 ;  /* 0x00000000060572ca */ /* 0x000fe400000e0000 */
[----:B------:R-:W-:Y:S01]  /*10500*/  R2UR UR7, R7 ;  /* 0x00000000070772ca */ /* 0x000fe200000e0000 */
[----:B------:R-:W-:Y:S06]  /*10510*/  BAR.ARV 0x4, 0x180 ;  /* 0x0106000000007b1d */ /* 0x000fec0000002000 */
[----:B------:R-:W-:Y:S08]  /*10520*/  @P0 BRA `(.L_x_1413) ;  /* 0x0000002000640947 */ /* 0x000ff00003800000 */
[----:B------:R-:W0:Y:S01]  /*10530*/  S2R R4, SR_SWINHI ;  /* 0x0000000000047919 */ /* 0x000e220000002f00 */
[----:B------:R-:W-:Y:S01]  /*10540*/  ULDC.64 UR10, c[0x0][0xc00] ;  /* 0x00030000000a7ab9 */ /* 0x000fe20000000a00 */
[----:B------:R-:W-:Y:S01]  /*10550*/  ULDC.64 UR8, c[0x0][0xc00] ;  /* 0x0003000000087ab9 */ /* 0x000fe20000000a00 */
[----:B------:R-:W1:Y:S01]  /*10560*/  LDC R45, c[0x0][0xbe8] ;  /* 0x0002fa00ff2d7b82 */ /* 0x000e620000000800 */
[----:B------:R-:W-:Y:S01]  /*10570*/  UIMAD.WIDE UR8, UR58, 0x4, UR8 ;  /* 0x000000043a0878a5 */ /* 0x000fe2000f8e0208 */
[----:B------:R-:W-:Y:S02]  /*10580*/  MOV R32, R21 ;  /* 0x0000001500207202 */ /* 0x000fe40000000f00 */
[----:B0-----:R-:W-:-:S03]  /*10590*/  MOV R33, R4 ;  /* 0x0000000400217202 */ /* 0x001fc60000000f00 */
[----:B------:R-:W-:-:S03]  /*105a0*/  IMAD.WIDE R4, R219, 0x2, R32 ;  /* 0x00000002db047825 */ /* 0x000fc600078e0220 */
[C---:B------:R-:W-:Y:S02]  /*105b0*/  LOP3.LUT R7, R4.reuse, 0x380, RZ, 0xc0, !PT ;  /* 0x0000038004077812 */ /* 0x040fe400078ec0ff */
[C---:B------:R-:W-:Y:S02]  /*105c0*/  IADD3 R8, P5, R4.reuse, 0x40, RZ ;  /* 0x0000004004087810 */ /* 0x040fe40007fbe0ff */
[----:B------:R-:W-:Y:S02]  /*105d0*/  SHF.R.U64 R7, R7, 0x3, RZ ;  /* 0x0000000307077819 */ /* 0x000fe400000012ff */
[C---:B------:R-:W-:Y:S01]  /*105e0*/  IADD3 R31, P6, R4.reuse, 0x20, RZ ;  /* 0x00000020041f7810 */ /* 0x040fe20007fde0ff */
[--C-:B------:R-:W-:Y:S01]  /*105f0*/  IMAD.X R27, RZ, RZ, R5.reuse, P5 ;  /* 0x000000ffff1b7224 */ /* 0x100fe200028e0605 */
[C---:B------:R-:W-:Y:S02]  /*10600*/  IADD3 R35, P4, R4.reuse, 0x60, RZ ;  /* 0x0000006004237810 */ /* 0x040fe40007f9e0ff */
[C---:B------:R-:W-:Y:S01]  /*10610*/  IADD3 R37, P3, R4.reuse, 0x4000, RZ ;  /* 0x0000400004257810 */ /* 0x040fe20007f7e0ff */
[--C-:B------:R-:W-:Y:S01]  /*10620*/  IMAD.X R29, RZ, RZ, R5.reuse, P6 ;  /* 0x000000ffff1d7224 */ /* 0x100fe200030e0605 */
[C---:B------:R-:W-:Y:S01]  /*10630*/  IADD3 R39, P2, R4.reuse, 0x4020, RZ ;  /* 0x0000402004277810 */ /* 0x040fe20007f5e0ff */
[--C-:B------:R-:W-:Y:S01]  /*10640*/  IMAD.X R25, RZ, RZ, R5.reuse, P4 ;  /* 0x000000ffff197224 */ /* 0x100fe200020e0605 */
[C---:B------:R-:W-:Y:S01]  /*10650*/  IADD3 R41, P1, R4.reuse, 0x4040, RZ ;  /* 0x0000404004297810 */ /* 0x040fe20007f3e0ff */
[--C-:B------:R-:W-:Y:S01]  /*10660*/  IMAD.X R15, RZ, RZ, R5.reuse, P3 ;  /* 0x000000ffff0f7224 */ /* 0x100fe200018e0605 */
[----:B------:R-:W-:Y:S01]  /*10670*/  IADD3 R34, P0, R4, 0x4060, RZ ;  /* 0x0000406004227810 */ /* 0x000fe20007f1e0ff */
[--C-:B------:R-:W-:Y:S01]  /*10680*/  IMAD.X R13, RZ, RZ, R5.reuse, P2 ;  /* 0x000000ffff0d7224 */ /* 0x100fe200010e0605 */
[----:B------:R-:W-:Y:S01]  /*10690*/  LOP3.LUT R4, R7, R4, RZ, 0x3c, !PT ;  /* 0x0000000407047212 */ /* 0x000fe200078e3cff */
[--C-:B------:R-:W-:Y:S01]  /*106a0*/  IMAD.X R11, RZ, RZ, R5.reuse, P1 ;  /* 0x000000ffff0b7224 */ /* 0x100fe200008e0605 */
[----:B------:R-:W-:Y:S01]  /*106b0*/  LOP3.LUT R7, R8, 0x380, RZ, 0xc0, !PT ;  /* 0x0000038008077812 */ /* 0x000fe200078ec0ff */
[----:B------:R-:W-:Y:S01]  /*106c0*/  IMAD.X R9, RZ, RZ, R5, P0 ;  /* 0x000000ffff097224 */ /* 0x000fe200000e0605 */
[----:B------:R-:W-:-:S02]  /*106d0*/  LOP3.LUT R6, R31, 0x380, RZ, 0xc0, !PT ;  /* 0x000003801f067812 */ /* 0x000fc400078ec0ff */
[----:B------:R-:W-:Y:S02]  /*106e0*/  SHF.R.U64 R7, R7, 0x3, RZ ;  /* 0x0000000307077819 */ /* 0x000fe400000012ff */
[----:B------:R-:W-:Y:S02]  /*106f0*/  LOP3.LUT R10, R35, 0x380, RZ, 0xc0, !PT ;  /* 0x00000380230a7812 */ /* 0x000fe400078ec0ff */
[----:B------:R-:W-:Y:S02]  /*10700*/  LOP3.LUT R12, R37, 0x380, RZ, 0xc0, !PT ;  /* 0x00000380250c7812 */ /* 0x000fe400078ec0ff */
[----:B------:R-:W-:Y:S02]  /*10710*/  LOP3.LUT R26, R7, R8, RZ, 0x3c, !PT ;  /* 0x00000008071a7212 */ /* 0x000fe400078e3cff */
[----:B------:R-:W-:Y:S02]  /*10720*/  SHF.R.U64 R6, R6, 0x3, RZ ;  /* 0x0000000306067819 */ /* 0x000fe400000012ff */
[----:B------:R-:W-:-:S02]  /*10730*/  SHF.R.U64 R10, R10, 0x3, RZ ;  /* 0x000000030a0a7819 */ /* 0x000fc400000012ff */
[----:B------:R-:W-:Y:S02]  /*10740*/  LOP3.LUT R8, R39, 0x380, RZ, 0xc0, !PT ;  /* 0x0000038027087812 */ /* 0x000fe400078ec0ff */
[----:B------:R-:W-:Y:S02]  /*10750*/  SHF.R.U64 R12, R12, 0x3, RZ ;  /* 0x000000030c0c7819 */ /* 0x000fe400000012ff */
[----:B------:R-:W-:Y:S02]  /*10760*/  LOP3.LUT R28, R6, R31, RZ, 0x3c, !PT ;  /* 0x0000001f061c7212 */ /* 0x000fe400078e3cff */
[----:B------:R-:W-:Y:S02]  /*10770*/  LOP3.LUT R24, R10, R35, RZ, 0x3c, !PT ;  /* 0x000000230a187212 */ /* 0x000fe400078e3cff */
[----:B------:R-:W-:Y:S02]  /*10780*/  SHF.R.U64 R8, R8, 0x3, RZ ;  /* 0x0000000308087819 */ /* 0x000fe400000012ff */
[----:B------:R-:W-:-:S02]  /*10790*/  LOP3.LUT R10, R41, 0x380, RZ, 0xc0, !PT ;  /* 0x00000380290a7812 */ /* 0x000fc400078ec0ff */
[----:B------:R-:W-:Y:S02]  /*107a0*/  LOP3.LUT R31, R34, 0x380, RZ, 0xc0, !PT ;  /* 0x00000380221f7812 */ /* 0x000fe400078ec0ff */
[----:B------:R-:W-:Y:S02]  /*107b0*/  LOP3.LUT R14, R12, R37, RZ, 0x3c, !PT ;  /* 0x000000250c0e7212 */ /* 0x000fe400078e3cff */
[----:B------:R-:W-:Y:S02]  /*107c0*/  LOP3.LUT R12, R8, R39, RZ, 0x3c, !PT ;  /* 0x00000027080c7212 */ /* 0x000fe400078e3cff */
[----:B------:R-:W-:Y:S02]  /*107d0*/  MOV R30, R4 ;  /* 0x00000004001e7202 */ /* 0x000fe40000000f00 */
[----:B------:R-:W-:Y:S02]  /*107e0*/  SHF.R.U64 R10, R10, 0x3, RZ ;  /* 0x000000030a0a7819 */ /* 0x000fe400000012ff */
[----:B------:R-:W-:-:S02]  /*107f0*/  SHF.R.U64 R31, R31, 0x3, RZ ;  /* 0x000000031f1f7819 */ /* 0x000fc400000012ff */
[----:B------:R-:W-:Y:S02]  /*10800*/  F2FP.BF16.F32.PACK_AB R4, R89, R88 ;  /* 0x000000585904723e */ /* 0x000fe400000010ff */
[----:B------:R-:W-:Y:S02]  /*10810*/  F2FP.BF16.F32.PACK_AB R5, R3, R2 ;  /* 0x000000020305723e */ /* 0x000fe400000010ff */
[----:B------:R-:W-:Y:S02]  /*10820*/  F2FP.BF16.F32.PACK_AB R6, R93, R92 ;  /* 0x0000005c5d06723e */ /* 0x000fe400000010ff */
[----:B------:R-:W-:Y:S01]  /*10830*/  F2FP.BF16.F32.PACK_AB R7, R95, R94 ;  /* 0x0000005e5f07723e */ /* 0x000fe200000010ff */
[----:B------:R-:W-:Y:S01]  /*10840*/  BAR.SYNC.DEFER_BLOCKING 0x1, 0x100 ;  /* 0x0044000000007b1d */ /* 0x000fe20000010000 */
[----:B------:R-:W-:Y:S02]  /*10850*/  MOV R37, R14 ;  /* 0x0000000e00257202 */ /* 0x000fe40000000f00 */
[----:B------:R-:W-:-:S02]  /*10860*/  MOV R36, R12 ;  /* 0x0000000c00247202 */ /* 0x000fc40000000f00 */
[----:B------:R-:W-:Y:S02]  /*10870*/  LOP3.LUT R10, R10, R41, RZ, 0x3c, !PT ;  /* 0x000000290a0a7212 */ /* 0x000fe400078e3cff */
[----:B------:R-:W-:Y:S02]  /*10880*/  LOP3.LUT R8, R31, R34, RZ, 0x3c, !PT ;  /* 0x000000221f087212 */ /* 0x000fe400078e3cff */
[----:B------:R-:W-:Y:S02]  /*10890*/  MOV R40, R28 ;  /* 0x0000001c00287202 */ /* 0x000fe40000000f00 */
[----:B------:R-:W-:Y:S02]  /*108a0*/  MOV R39, R26 ;  /* 0x0000001a00277202 */ /* 0x000fe40000000f00 */
[----:B------:R-:W-:Y:S02]  /*108b0*/  MOV R38, R24 ;  /* 0x0000001800267202 */ /* 0x000fe40000000f00 */
[----:B------:R-:W-:-:S02]  /*108c0*/  F2FP.BF16.F32.PACK_AB R12, R97, R96 ;  /* 0x00000060610c723e */ /* 0x000fc400000010ff */
[----:B------:R-:W-:Y:S02]  /*108d0*/  F2FP.BF16.F32.PACK_AB R13, R99, R98 ;  /* 0x00000062630d723e */ /* 0x000fe400000010ff */
[----:B------:R-:W-:Y:S02]  /*108e0*/  F2FP.BF16.F32.PACK_AB R14, R101, R100 ;  /* 0x00000064650e723e */ /* 0x000fe400000010ff */
[----:B------:R-:W-:Y:S02]  /*108f0*/  F2FP.BF16.F32.PACK_AB R15, R103, R102 ;  /* 0x00000066670f723e */ /* 0x000fe400000010ff */
[----:B------:R-:W-:Y:S01]  /*10900*/  F2FP.BF16.F32.PACK_AB R24, R105, R104 ;  /* 0x000000686918723e */ /* 0x000fe200000010ff */
[----:B------:R0:W-:Y:S01]  /*10910*/  STSM.16.M88.4 [R30], R4 ;  /* 0x000000041e007844 */ /* 0x0001e20000000200 */
[----:B------:R-:W-:Y:S02]  /*10920*/  F2FP.BF16.F32.PACK_AB R25, R107, R106 ;  /* 0x0000006a6b19723e */ /* 0x000fe400000010ff */
[----:B------:R-:W-:Y:S01]  /*10930*/  F2FP.BF16.F32.PACK_AB R26, R109, R108 ;  /* 0x0000006c6d1a723e */ /* 0x000fe200000010ff */
[----:B------:R2:W-:Y:S01]  /*10940*/  STSM.16.M88.4 [R40], R12 ;  /* 0x0000000c28007844 */ /* 0x0005e20000000200 */
[----:B------:R-:W-:-:S02]  /*10950*/  F2FP.BF16.F32.PACK_AB R27, R111, R110 ;  /* 0x0000006e6f1b723e */ /* 0x000fc400000010ff */
[----:B------:R-:W-:Y:S02]  /*10960*/  F2FP.BF16.F32.PACK_AB R28, R113, R112 ;  /* 0x00000070711c723e */ /* 0x000fe400000010ff */
[----:B------:R-:W-:Y:S01]  /*10970*/  F2FP.BF16.F32.PACK_AB R29, R115, R114 ;  /* 0x00000072731d723e */ /* 0x000fe200000010ff */
[----:B------:R-:W-:Y:S01]  /*10980*/  STSM.16.M88.4 [R39], R24 ;  /* 0x0000001827007844 */ /* 0x000fe20000000200 */
[----:B------:R-:W-:Y:S02]  /*10990*/  F2FP.BF16.F32.PACK_AB R31, R119, R118 ;  /* 0x00000076771f723e */ /* 0x000fe400000010ff */
[----:B------:R-:W-:Y:S02]  /*109a0*/  MOV R35, R10 ;  /* 0x0000000a00237202 */ /* 0x000fe40000000f00 */
[----:B------:R-:W-:Y:S02]  /*109b0*/  MOV R34, R8 ;  /* 0x0000000800227202 */ /* 0x000fe40000000f00 */
[----:B0-----:R-:W-:-:S02]  /*109c0*/  F2FP.BF16.F32.PACK_AB R30, R117, R116 ;  /* 0x00000074751e723e */ /* 0x001fc400000010ff */
[----:B------:R-:W-:Y:S02]  /*109d0*/  F2FP.BF16.F32.PACK_AB R4, R121, R120 ;  /* 0x000000787904723e */ /* 0x000fe400000010ff */
[----:B------:R-:W-:Y:S01]  /*109e0*/  F2FP.BF16.F32.PACK_AB R5, R123, R122 ;  /* 0x0000007a7b05723e */ /* 0x000fe200000010ff */
[----:B------:R0:W-:Y:S01]  /*109f0*/  STSM.16.M88.4 [R38], R28 ;  /* 0x0000001c26007844 */ /* 0x0001e20000000200 */
[----:B------:R-:W-:Y:S02]  /*10a00*/  F2FP.BF16.F32.PACK_AB R6, R125, R124 ;  /* 0x0000007c7d06723e */ /* 0x000fe400000010ff */
[----:B------:R-:W-:Y:S02]  /*10a10*/  F2FP.BF16.F32.PACK_AB R7, R127, R126 ;  /* 0x0000007e7f07723e */ /* 0x000fe400000010ff */
[----:B------:R-:W-:Y:S02]  /*10a20*/  F2FP.BF16.F32.PACK_AB R8, R129, R128 ;  /* 0x000000808108723e */ /* 0x000fe400000010ff */
[----:B------:R-:W-:Y:S01]  /*10a30*/  F2FP.BF16.F32.PACK_AB R9, R131, R130 ;  /* 0x000000828309723e */ /* 0x000fe200000010ff */
[----:B------:R3:W-:Y:S01]  /*10a40*/  STSM.16.M88.4 [R37], R4 ;  /* 0x0000000425007844 */ /* 0x0007e20000000200 */
[----:B------:R-:W-:-:S02]  /*10a50*/  F2FP.BF16.F32.PACK_AB R10, R133, R132 ;  /* 0x00000084850a723e */ /* 0x000fc400000010ff */
[----:B------:R-:W-:Y:S02]  /*10a60*/  F2FP.BF16.F32.PACK_AB R11, R135, R134 ;  /* 0x00000086870b723e */ /* 0x000fe400000010ff */
[----:B--2---:R-:W-:Y:S02]  /*10a70*/  F2FP.BF16.F32.PACK_AB R12, R137, R136 ;  /* 0x00000088890c723e */ /* 0x004fe400000010ff */
[----:B------:R-:W-:Y:S01]  /*10a80*/  F2FP.BF16.F32.PACK_AB R13, R139, R138 ;  /* 0x0000008a8b0d723e */ /* 0x000fe200000010ff */
[----:B------:R2:W-:Y:S01]  /*10a90*/  STSM.16.M88.4 [R36], R8 ;  /* 0x0000000824007844 */ /* 0x0005e20000000200 */
[----:B------:R-:W-:Y:S01]  /*10aa0*/  F2FP.BF16.F32.PACK_AB R14, R141, R140 ;  /* 0x0000008c8d0e723e */ /* 0x000fe200000010ff */
[----:B0-----:R-:W-:Y:S01]  /*10ab0*/  IMAD.U32 R28, RZ, RZ, UR8 ;  /* 0x00000008ff1c7e24 */ /* 0x001fe2000f8e00ff */
[----:B------:R-:W-:Y:S01]  /*10ac0*/  F2FP.BF16.F32.PACK_AB R15, R143, R142 ;  /* 0x0000008e8f0f723e */ /* 0x000fe200000010ff */
[----:B------:R-:W-:Y:S01]  /*10ad0*/  IMAD.U32 R29, RZ, RZ, UR9 ;  /* 0x00000009ff1d7e24 */ /* 0x000fe2000f8e00ff */
[----:B------:R-:W-:Y:S01]  /*10ae0*/  F2FP.BF16.F32.PACK_AB R24, R145, R144 ;  /* 0x000000909118723e */ /* 0x000fe200000010ff */
[----:B------:R-:W-:Y:S01]  /*10af0*/  ULDC.64 UR8, c[0x0][0xc08] ;  /* 0x0003020000087ab9 */ /* 0x000fe20000000a00 */
[----:B------:R-:W-:Y:S01]  /*10b00*/  F2FP.BF16.F32.PACK_AB R25, R147, R146 ;  /* 0x000000929319723e */ /* 0x000fe200000010ff */
[----:B------:R0:W-:Y:S01]  /*10b10*/  STSM.16.M88.4 [R35], R12 ;  /* 0x0000000c23007844 */ /* 0x0001e20000000200 */
[----:B------:R-:W-:-:S02]  /*10b20*/  F2FP.BF16.F32.PACK_AB R26, R149, R148 ;  /* 0x00000094951a723e */ /* 0x000fc400000010ff */
[----:B------:R-:W-:Y:S02]  /*10b30*/  F2FP.BF16.F32.PACK_AB R27, R151, R150 ;  /* 0x00000096971b723e */ /* 0x000fe400000010ff */
[----:B------:R-:W-:-:S03]  /*10b40*/  ISETP.NE.U32.AND P0, PT, RZ, UR10, PT ;  /* 0x0000000aff007c0c */ /* 0x000fc6000bf05070 */
[----:B------:R4:W-:Y:S01]  /*10b50*/  STSM.16.M88.4 [R34], R24 ;  /* 0x0000001822007844 */ /* 0x0009e20000000200 */
[----:B------:R-:W-:Y:S01]  /*10b60*/  BAR.SYNC.DEFER_BLOCKING 0x1, 0x100 ;  /* 0x0044000000007b1d */ /* 0x000fe20000010000 */
[----:B------:R-:W-:-:S13]  /*10b70*/  ISETP.NE.AND.EX P0, PT, RZ, UR11, PT, P0 ;  /* 0x0000000bff007c0c */ /* 0x000fda000bf05300 */
[----:B------:R-:W4:Y:S01]  /*10b80*/  @P0 LDG.E R30, desc[UR36][R28.64] ;  /* 0x000000241c1e0981 */ /* 0x000f22000c1e1900 */
[----:B------:R-:W-:Y:S01]  /*10b90*/  UISETP.NE.U32.AND UP0, UPT, UR8, URZ, UPT ;  /* 0x0000003f0800728c */ /* 0x000fe2000bf05070 */
[----:B-1----:R-:W-:Y:S01]  /*10ba0*/  ISETP.NE.AND P1, PT, R45, 0x1, PT ;  /* 0x000000012d00780c */ /* 0x002fe20003f25270 */
[----:B------:R-:W-:Y:S02]  /*10bb0*/  ULDC UR4, c[0x0][0xa88] ;  /* 0x0002a20000047ab9 */ /* 0x000fe40000000800 */
[----:B------:R-:W-:Y:S01]  /*10bc0*/  UISETP.NE.AND.EX UP0, UPT, UR9, URZ, UPT, UP0 ;  /* 0x0000003f0900728c */ /* 0x000fe2000bf05300 */
[----:B------:R-:W-:Y:S01]  /*10bd0*/  IMAD.U32 R44, RZ, RZ, UR4 ;  /* 0x00000004ff2c7e24 */ /* 0x000fe2000f8e00ff */
[----:B------:R-:W-:-:S04]  /*10be0*/  ULDC UR4, c[0x0][0xad4] ;  /* 0x0002b50000047ab9 */ /* 0x000fc80000000800 */
[----:B------:R-:W-:-:S04]  /*10bf0*/  PLOP3.LUT P4, PT, PT, PT, UP0, 0x80, 0x0 ;  /* 0x000000000000781c */ /* 0x000fc80003f8f008 */
[----:B---3--:R-:W1:Y:S01]  /*10c00*/  @P1 LDC R6, c[0x0][0xbec] ;  /* 0x0002fb00ff061b82 */ /* 0x008e620000000800 */
[----:B------:R-:W-:Y:S02]  /*10c10*/  @UP0 ULDC.64 UR8, c[0x0][0xc08] ;  /* 0x0003020000080ab9 */ /* 0x000fe40000000a00 */
[----:B------:R-:W-:Y:S02]  /*10c20*/  @UP0 UIMAD.WIDE UR8, UR58, 0x4, UR8 ;  /* 0x000000043a0808a5 */ /* 0x000fe4000f8e0208 */
[----:B------:R-:W-:-:S03]  /*10c30*/  UISETP.NE.AND UP0, UPT, UR55, URZ, UPT ;  /* 0x0000003f3700728c */ /* 0x000fc6000bf05270 */
[----:B--2---:R-:W2:Y:S01]  /*10c40*/  @P1 LDC R9, c[0x0][0xbf0] ;  /* 0x0002fc00ff091b82 */ /* 0x004ea20000000800 */
[----:B------:R-:W-:Y:S01]  /*10c50*/  USEL UR4, UR55, UR4, UP0 ;  /* 0x0000000437047287 */ /* 0x000fe20008000000 */
[----:B------:R-:W-:Y:S01]  /*10c60*/  IMAD.U32 R4, RZ, RZ, UR8 ;  /* 0x00000008ff047e24 */ /* 0x000fe2000f8e00ff */
[----:B------:R-:W-:Y:S01]  /*10c70*/  UMOV UR19, 0x9b8 ;  /* 0x000009b800137882 */ /* 0x000fe20000000000 */
[----:B------:R-:W-:Y:S01]  /*10c80*/  IMAD.U32 R5, RZ, RZ, UR9 ;  /* 0x00000009ff057e24 */ /* 0x000fe2000f8e00ff */
[----:B------:R-:W-:Y:S02]  /*10c90*/  UISETP.GT.AND UP1, UPT, UR4, 0x1, UPT ;  /* 0x000000010400788c */ /* 0x000fe4000bf24270 */
[----:B------:R-:W-:Y:S02]  /*10ca0*/  UISETP.NE.U32.AND UP0, UPT, UR10, URZ, UPT ;  /* 0x0000003f0a00728c */ /* 0x000fe4000bf05070 */
[----:B------:R-:W-:Y:S01]  /*10cb0*/  USEL UR19, UR19, 0x978, UP1 ;  /* 0x0000097813137887 */ /* 0x000fe20008800000 */
[----:B0-----:R-:W-:Y:S01]  /*10cc0*/  VIADD R13, R17, UR47 ;  /* 0x0000002f110d7c36 */ /* 0x001fe20008000000 */
[----:B------:R-:W-:Y:S01]  /*10cd0*/  UISETP.NE.AND.EX UP0, UPT, UR11, URZ, UPT, UP0 ;  /* 0x0000003f0b00728c */ /* 0x000fe2000bf05300 */
[----:B------:R1:W5:Y:S01]  /*10ce0*/  @P4 LDG.E R44, desc[UR36][R4.64] ;  /* 0x00000024042c4981 */ /* 0x000362000c1e1900 */
[----:B------:R-:W-:Y:S01]  /*10cf0*/  UMOV UR4, URZ ;  /* 0x0000003f00047c82 */ /* 0x000fe20008000000 */
[----:B------:R-:W-:Y:S01]  /*10d00*/  USHF.R.S32.HI UR10, URZ, 0x1f, UR58 ;  /* 0x0000001f3f0a7899 */ /* 0x000fe2000801143a */
[----:B------:R-:W-:Y:S01]  /*10d10*/  IMAD.MOV.U32 R7, RZ, RZ, R13 ;  /* 0x000000ffff077224 */ /* 0x000fe200078e000d */
[----:B------:R-:W-:-:S02]  /*10d20*/  USEL UR8, UR58, URZ, !UP0 ;  /* 0x0000003f3a087287 */ /* 0x000fc4000c000000 */
[----:B------:R-:W-:Y:S02]  /*10d30*/  USEL UR9, UR57, URZ, UP1 ;  /* 0x0000003f39097287 */ /* 0x000fe40008800000 */
[----:B------:R-:W-:Y:S01]  /*10d40*/  USEL UR18, UR10, URZ, !UP0 ;  /* 0x0000003f0a127287 */ /* 0x000fe2000c000000 */
[----:B------:R-:W-:Y:S02]  /*10d50*/  ULDC.64 UR12, c[0x0][UR19+0x220] ;  /* 0x00008800130c7abb */ /* 0x000fe40008000a00 */
[----:B------:R-:W-:Y:S01]  /*10d60*/  ULDC.64 UR10, c[0x0][UR19+0x218] ;  /* 0x00008600130a7abb */ /* 0x000fe20008000a00 */
[----:B-1----:R-:W-:Y:S01]  /*10d70*/  @P1 IMAD.HI.U32 R4, R13, R6, RZ ;  /* 0x000000060d041227 */ /* 0x002fe200078e00ff */
[----:B------:R-:W-:Y:S01]  /*10d80*/  ULDC.64 UR14, c[0x0][UR19+0x228] ;  /* 0x00008a00130e7abb */ /* 0x000fe20008000a00 */
[----:B------:R-:W-:Y:S02]  /*10d90*/  UIMAD UR13, UR13, UR8, URZ ;  /* 0x000000080d0d72a4 */ /* 0x000fe4000f8e023f */
[----:B------:R-:W-:Y:S01]  /*10da0*/  UIMAD.WIDE.U32 UR16, UR10, UR56, URZ ;  /* 0x000000380a1072a5 */ /* 0x000fe2000f8e003f */
[----:B--2---:R-:W-:Y:S01]  /*10db0*/  @P1 SHF.R.U32.HI R7, RZ, R9, R4 ;  /* 0x00000009ff071219 */ /* 0x004fe20000011604 */
[----:B------:R-:W-:-:S02]  /*10dc0*/  UIMAD UR20, UR11, UR56, URZ ;  /* 0x000000380b1472a4 */ /* 0x000fc4000f8e023f */
[----:B------:R-:W-:Y:S02]  /*10dd0*/  UIMAD.WIDE.U32 UR10, UR12, UR8, URZ ;  /* 0x000000080c0a72a5 */ /* 0x000fe4000f8e003f */
[----:B------:R-:W-:Y:S01]  /*10de0*/  UIMAD.WIDE.U32 UR22, UR14, UR9, URZ ;  /* 0x000000090e1672a5 */ /* 0x000fe2000f8e003f */
[----:B------:R-:W-:Y:S01]  /*10df0*/  IMAD.MOV R6, RZ, RZ, -R7 ;  /* 0x000000ffff067224 */ /* 0x000fe200078e0a07 */
[----:B------:R-:W-:Y:S02]  /*10e00*/  UIMAD UR9, UR15, UR9, URZ ;  /* 0x000000090f0972a4 */ /* 0x000fe4000f8e023f */
[----:B------:R-:W-:Y:S01]  /*10e10*/  UIMAD UR13, UR12, UR18, UR13 ;  /* 0x000000120c0d72a4 */ /* 0x000fe2000f8e020d */
[----:B------:R-:W-:Y:S01]  /*10e20*/  IMAD R9, R45, R6, R13 ;  /* 0x000000062d097224 */ /* 0x000fe200078e020d */
[----:B------:R-:W-:Y:S01]  /*10e30*/  UIADD3 UR20, UR17, UR20, URZ ;  /* 0x0000001411147290 */ /* 0x000fe2000fffe03f */
[----:B------:R-:W-:Y:S02]  /*10e40*/  IMAD.U32 R4, RZ, RZ, UR22 ;  /* 0x00000016ff047e24 */ /* 0x000fe4000f8e00ff */
[----:B------:R-:W-:Y:S01]  /*10e50*/  IMAD.U32 R5, RZ, RZ, UR23 ;  /* 0x00000017ff057e24 */ /* 0x000fe2000f8e00ff */
[----:B------:R-:W-:-:S02]  /*10e60*/  SHF.R.S32.HI R5, RZ, 0x1f, R7 ;  /* 0x0000001fff057819 */ /* 0x000fc40000011407 */
[----:B------:R-:W-:Y:S02]  /*10e70*/  SHF.R.S32.HI R6, RZ, 0x1f, R9 ;  /* 0x0000001fff067819 */ /* 0x000fe40000011409 */
[----:B----4-:R-:W-:-:S13]  /*10e80*/  @P0 R2UR UR4, R30 ;  /* 0x000000001e0402ca */ /* 0x010fda00000e0000 */
[----:B------:R-:W-:Y:S02]  /*10e90*/  UIADD3 UR16, UP0, UP2, UR10, UR16, UR4 ;  /* 0x000000100a107290 */ /* 0x000fe4000fa1e004 */
[----:B------:R-:W-:Y:S02]  /*10ea0*/  UIADD3 UR10, UR23, UR9, URZ ;  /* 0x00000009170a7290 */ /* 0x000fe4000fffe03f */
[----:B------:R-:W-:Y:S02]  /*10eb0*/  UIADD3 UR9, UR11, UR13, URZ ;  /* 0x0000000d0b097290 */ /* 0x000fe4000fffe03f */
[----:B------:R-:W-:Y:S01]  /*10ec0*/  USHF.R.S32.HI UR14, URZ, 0x1f, UR4 ;  /* 0x0000001f3f0e7899 */ /* 0x000fe20008011404 */
[----:B------:R-:W-:Y:S01]  /*10ed0*/  IADD3 R4, P2, P3, R7, UR16, R4 ;  /* 0x0000001007047c10 */ /* 0x000fe2000fb5e004 */
[----:B------:R-:W-:Y:S01]  /*10ee0*/  IMAD.U32 R8, RZ, RZ, UR10 ;  /* 0x0000000aff087e24 */ /* 0x000fe2000f8e00ff */
[----:B------:R-:W-:Y:S01]  /*10ef0*/  ULDC.64 UR10, c[0x0][UR19+0x210] ;  /* 0x00008400130a7abb */ /* 0x000fe20008000a00 */
[----:B------:R-:W-:Y:S01]  /*10f00*/  UIADD3.X UR9, UR9, UR20, UR14, UP0, UP2 ;  /* 0x0000001409097290 */ /* 0x000fe200087e440e */
[----:B------:R-:W-:Y:S01]  /*10f10*/  IMAD R7, R9, UR11, RZ ;  /* 0x0000000b09077c24 */ /* 0x000fe2000f8e02ff */
[----:B------:R-:W-:Y:S01]  /*10f20*/  ULDC.64 UR12, c[0x0][0xba8] ;  /* 0x0002ea00000c7ab9 */ /* 0x000fe20000000a00 */
[----:B------:R-:W-:Y:S01]  /*10f30*/  @!UP1 ULDC UR12, c[0x0][0xb50] ;  /* 0x0002d400000c9ab9 */ /* 0x000fe20000000800 */
[----:B------:R-:W-:Y:S01]  /*10f40*/  @!UP1 ULDC UR13, c[0x0][0xb54] ;  /* 0x0002d500000d9ab9 */ /* 0x000fe20000000800 */
[----:B------:R-:W-:Y:S01]  /*10f50*/  IMAD R7, R6, UR10, R7 ;  /* 0x0000000a06077c24 */ /* 0x000fe2000f8e0207 */
[----:B------:R-:W-:-:S03]  /*10f60*/  IADD3.X R5, R5, UR9, R8, P2, P3 ;  /* 0x0000000905057c10 */ /* 0x000fc600097e6408 */
[----:B------:R-:W-:-:S04]  /*10f70*/  IMAD.WIDE.U32 R4, R9, UR10, R4 ;  /* 0x0000000a09047c25 */ /* 0x000fc8000f8e0004 */
[----:B------:R-:W-:Y:S01]  /*10f80*/  IMAD.IADD R5, R5, 0x1, R7 ;  /* 0x0000000105057824 */ /* 0x000fe200078e0207 */
[----:B------:R-:W-:-:S04]  /*10f90*/  LEA R8, P2, R4, UR12, 0x2 ;  /* 0x0000000c04087c11 */ /* 0x000fc8000f8410ff */
[----:B------:R-:W-:Y:S01]  /*10fa0*/  LEA.HI.X R10, R4, UR13, R5, 0x2, P2 ;  /* 0x0000000d040a7c11 */ /* 0x000fe200090f1405 */
[----:B------:R-:W-:Y:S08]  /*10fb0*/  @P4 BRA `(.L_x_1414) ;  /* 0x0000000000104947 */ /* 0x000ff00003800000 */
[----:B------:R-:W-:Y:S05]  /*10fc0*/  @!P0 BRA `(.L_x_1414) ;  /* 0x00000000000c8947 */ /* 0x000fea0003800000 */
[----:B------:R-:W2:Y:S04]  /*10fd0*/  LDG.E R5, desc[UR36][R28.64] ;  /* 0x000000241c057981 */ /* 0x000ea8000c1e1900 */
[----:B-----5:R-:W2:Y:S02]  /*10fe0*/  LDG.E R44, desc[UR36][R28.64+0x4] ;  /* 0x000004241c2c7981 */ /* 0x020ea4000c1e1900 */
[----:B--2---:R-:W-:-:S07]  /*10ff0*/  IMAD.IADD R44, R44, 0x1, -R5 ;  /* 0x000000012c2c7824 */ /* 0x004fce00078e0a05 */
.L_x_1414:
[----:B------:R-:W-:Y:S01]  /*11000*/  SHFL.IDX PT, R4, R8, RZ, 0x1c1f ;  /* 0x001c1fff08047589 */ /* 0x000fe200000e0000 */
[----:B------:R-:W-:Y:S01]  /*11010*/  VIADD R11, R218, UR47 ;  /* 0x0000002fda0b7c36 */ /* 0x000fe20008000000 */
[----:B------:R-:W-:Y:S01]  /*11020*/  LOP3.LUT P0, RZ, R200, 0x3, RZ, 0xc0, !PT ;  /* 0x00000003c8ff7812 */ /* 0x000fe2000780c0ff */
[----:B-----5:R-:W-:Y:S01]  /*11030*/  IMAD R44, R44, R45, RZ ;  /* 0x0000002d2c2c7224 */ /* 0x020fe200078e02ff */
[----:B------:R-:W0:Y:S01]  /*11040*/  SHFL.IDX PT, R5, R10, RZ, 0x1c1f ;  /* 0x001c1fff0a057589 */ /* 0x000e2200000e0000 */
[C---:B------:R-:W-:Y:S01]  /*11050*/  VIADD R9, R11.reuse, 0x8 ;  /* 0x000000080b097836 */ /* 0x040fe20000000000 */
[----:B------:R-:W-:Y:S02]  /*11060*/  PLOP3.LUT P3, PT, PT, PT, UP1, 0x80, 0x0 ;  /* 0x000000000000781c */ /* 0x000fe40003f6f018 */
[----:B------:R-:W-:Y:S01]  /*11070*/  SHFL.IDX PT, R6, R8, 0x1, 0x1c1f ;  /* 0x003c1f0008067f89 */ /* 0x000fe200000e0000 */
[-C--:B------:R-:W-:Y:S02]  /*11080*/  ISETP.GE.OR P2, PT, R11, R44.reuse, P0 ;  /* 0x0000002c0b00720c */ /* 0x080fe40000746670 */
[-C--:B------:R-:W-:Y:S01]  /*11090*/  ISETP.GE.OR P0, PT, R9, R44.reuse, P0 ;  /* 0x0000002c0900720c */ /* 0x080fe20000706670 */
[----:B------:R-:W1:Y:S10]  /*110a0*/  SHFL.IDX PT, R7, R10, 0x1, 0x1c1f ;  /* 0x003c1f000a077f89 */ /* 0x000e7400000e0000 */
[----:B0-----:R0:W-:Y:S01]  /*110b0*/  @!P2 ST.E desc[UR36][R4.64], R20 ;  /* 0x000000140400a985 */ /* 0x0011e2000c101924 */
[----:B------:R-:W-:-:S03]  /*110c0*/  ISETP.GE.AND P2, PT, R11, R44, PT ;  /* 0x0000002c0b00720c */ /* 0x000fc60003f46270 */
[----:B-1----:R0:W-:Y:S01]  /*110d0*/  @!P0 ST.E desc[UR36][R6.64], R0 ;  /* 0x0000000006008985 */ /* 0x0021e2000c101924 */
[----:B------:R-:W-:Y:S01]  /*110e0*/  ISETP.GE.AND P0, PT, R9, R44, PT ;  /* 0x0000002c0900720c */ /* 0x000fe20003f06270 */
[----:B------:R-:W-:-:S12]  /*110f0*/  @P3 BRA `(.L_x_1415) ;  /* 0x00000008008c3947 */ /* 0x000fd80003800000 */
[----:B------:R-:W-:Y:S01]  /*11100*/  IMAD R3, R198, 0x40, R18 ;  /* 0x00000040c6037824 */ /* 0x000fe200078e0212 */
[----:B------:R-:W-:Y:S01]  /*11110*/  ULDC.64 UR12, c[0x0][0xaa0] ;  /* 0x0002a800000c7ab9 */ /* 0x000fe20000000a00 */
[----:B------:R-:W1:Y:S02]  /*11120*/  @P1 LDC R49, c[0x0][0xbf0] ;  /* 0x0002fc00ff311b82 */ /* 0x000e640000000800 */
[----:B------:R-:W-:-:S03]  /*11130*/  IMAD.WIDE R32, R3, 0x2, R32 ;  /* 0x0000000203207825 */ /* 0x000fc600078e0220 */
[C---:B------:R-:W-:Y:S01]  /*11140*/  IADD3 R9, P6, R32.reuse, 0x1000, RZ ;  /* 0x0000100020097810 */ /* 0x040fe20007fde0ff */
[----:B------:R-:W-:Y:S01]  /*11150*/  UIMAD UR9, UR14, UR12, URZ ;  /* 0x0000000c0e0972a4 */ /* 0x000fe2000f8e023f */
[C---:B------:R-:W-:Y:S02]  /*11160*/  IADD3 R13, P5, R32.reuse, 0x2000, RZ ;  /* 0x00002000200d7810 */ /* 0x040fe40007fbe0ff */
[----:B------:R-:W-:Y:S01]  /*11170*/  LOP3.LUT R8, R9, 0x380, RZ, 0xc0, !PT ;  /* 0x0000038009087812 */ /* 0x000fe200078ec0ff */
[----:B------:R-:W-:Y:S01]  /*11180*/  UIMAD.WIDE.U32 UR10, UR4, UR12, URZ ;  /* 0x0000000c040a72a5 */ /* 0x000fe2000f8e003f */
[----:B------:R-:W-:Y:S02]  /*11190*/  IADD3 R25, P4, R32, 0x3000, RZ ;  /* 0x0000300020197810 */ /* 0x000fe40007f9e0ff */
[----:B------:R-:W-:Y:S01]  /*111a0*/  SHF.R.U64 R8, R8, 0x3, RZ ;  /* 0x0000000308087819 */ /* 0x000fe200000012ff */
[----:B------:R-:W-:Y:S01]  /*111b0*/  UIMAD UR9, UR4, UR13, UR9 ;  /* 0x0000000d040972a4 */ /* 0x000fe2000f8e0209 */
[----:B------:R-:W-:-:S02]  /*111c0*/  IADD3 R29, P3, R32, 0x4000, RZ ;  /* 0x00004000201d7810 */ /* 0x000fc40007f7e0ff */
[----:B------:R-:W-:Y:S01]  /*111d0*/  LOP3.LUT R8, R8, R9, RZ, 0x3c, !PT ;  /* 0x0000000908087212 */ /* 0x000fe200078e3cff */
[--C-:B------:R-:W-:Y:S01]  /*111e0*/  IMAD.X R9, RZ, RZ, R33.reuse, P6 ;  /* 0x000000ffff097224 */ /* 0x100fe200030e0621 */
[C---:B------:R-:W-:Y:S01]  /*111f0*/  IADD3 R3, P6, R32.reuse, 0x7000, RZ ;  /* 0x0000700020037810 */ /* 0x040fe20007fde0ff */
[----:B------:R-:W-:Y:S01]  /*11200*/  UIADD3 UR11, UR11, UR9, URZ ;  /* 0x000000090b0b7290 */ /* 0x000fe2000fffe03f */
[C---:B------:R-:W-:Y:S01]  /*11210*/  IADD3 R35, P2, R32.reuse, 0x5000, RZ ;  /* 0x0000500020237810 */ /* 0x040fe20007f5e0ff */
[----:B------:R-:W-:Y:S01]  /*11220*/  ULDC.64 UR12, c[0x0][0xae8] ;  /* 0x0002ba00000c7ab9 */ /* 0x000fe20000000a00 */
[----:B0-----:R-:W-:Y:S01]  /*11230*/  LOP3.LUT R0, R3, 0x380, RZ, 0xc0, !PT ;  /* 0x0000038003007812 */ /* 0x001fe200078ec0ff */
[----:B------:R-:W-:Y:S01]  /*11240*/  USHF.R.S32.HI UR4, URZ, 0x1f, UR8 ;  /* 0x0000001f3f047899 */ /* 0x000fe20008011408 */
[----:B------:R-:W-:Y:S01]  /*11250*/  IADD3 R37, P0, R32, 0x6000, RZ ;  /* 0x0000600020257810 */ /* 0x000fe20007f1e0ff */
[----:B------:R-:W-:Y:S01]  /*11260*/  IMAD.X R41, RZ, RZ, R33, P6 ;  /* 0x000000ffff297224 */ /* 0x000fe200030e0621 */
[----:B------:R-:W-:Y:S01]  /*11270*/  SHF.R.U64 R0, R0, 0x3, RZ ;  /* 0x0000000300007819 */ /* 0x000fe200000012ff */
[----:B------:R-:W-:Y:S01]  /*11280*/  UIMAD.WIDE.U32 UR10, UR56, UR12, UR10 ;  /* 0x0000000c380a72a5 */ /* 0x000fe2000f8e000a */
[----:B------:R-:W-:Y:S01]  /*11290*/  LOP3.LUT R12, R13, 0x380, RZ, 0xc0, !PT ;  /* 0x000003800d0c7812 */ /* 0x000fe200078ec0ff */
[----:B------:R-:W5:Y:S01]  /*112a0*/  LD.E.128 R8, desc[UR36][R8.64] ;  /* 0x0000002408087980 */ /* 0x000f62000c101d00 */
[----:B------:R-:W-:-:S02]  /*112b0*/  LOP3.LUT R40, R0, R3, RZ, 0x3c, !PT ;  /* 0x0000000300287212 */ /* 0x000fc400078e3cff */
[----:B------:R-:W0:Y:S01]  /*112c0*/  @P1 LDC R3, c[0x0][0xbec] ;  /* 0x0002fb00ff031b82 */ /* 0x000e220000000800 */
[----:B------:R-:W-:Y:S01]  /*112d0*/  IMAD R0, R22, 0x20, R198 ;  /* 0x0000002016007824 */ /* 0x000fe200078e02c6 */
[----:B------:R-:W-:Y:S01]  /*112e0*/  UIMAD UR11, UR56, UR13, UR11 ;  /* 0x0000000d380b72a4 */ /* 0x000fe2000f8e020b */
[----:B------:R-:W-:Y:S01]  /*112f0*/  LOP3.LUT R24, R25, 0x380, RZ, 0xc0, !PT ;  /* 0x0000038019187812 */ /* 0x000fe200078ec0ff */
[----:B------:R-:W5:Y:S01]  /*11300*/  LD.E.128 R40, desc[UR36][R40.64] ;  /* 0x0000002428287980 */ /* 0x000f62000c101d00 */
[----:B------:R-:W-:Y:S01]  /*11310*/  VIADD R46, R0, UR47 ;  /* 0x0000002f002e7c36 */ /* 0x000fe20008000000 */
[----:B------:R-:W-:Y:S01]  /*11320*/  ULDC.64 UR12, c[0x0][0xaf0] ;  /* 0x0002bc00000c7ab9 */ /* 0x000fe20000000a00 */
[----:B------:R-:W-:Y:S01]  /*11330*/  LOP3.LUT R28, R29, 0x380, RZ, 0xc0, !PT ;  /* 0x000003801d1c7812 */ /* 0x000fe200078ec0ff */
[----:B------:R-:W-:Y:S01]  /*11340*/  UIMAD UR4, UR4, UR12, URZ ;  /* 0x0000000c040472a4 */ /* 0x000fe2000f8e023f */
[----:B------:R-:W-:Y:S02]  /*11350*/  LOP3.LUT R34, R35, 0x380, RZ, 0xc0, !PT ;  /* 0x0000038023227812 */ /* 0x000fe400078ec0ff */
[----:B------:R-:W-:-:S02]  /*11360*/  LOP3.LUT R36, R37, 0x380, RZ, 0xc0, !PT ;  /* 0x0000038025247812 */ /* 0x000fc400078ec0ff */
[----:B------:R-:W-:Y:S01]  /*11370*/  LOP3.LUT R5, R32, 0x380, RZ, 0xc0, !PT ;  /* 0x0000038020057812 */ /* 0x000fe200078ec0ff */
[----:B------:R-:W-:Y:S01]  /*11380*/  IMAD.MOV.U32 R47, RZ, RZ, R46 ;  /* 0x000000ffff2f7224 */ /* 0x000fe200078e002e */
[----:B------:R-:W-:Y:S01]  /*11390*/  SHF.R.U64 R12, R12, 0x3, RZ ;  /* 0x000000030c0c7819 */ /* 0x000fe200000012ff */
[----:B------:R-:W-:Y:S01]  /*113a0*/  UIMAD UR4, UR8, UR13, UR4 ;  /* 0x0000000d080472a4 */ /* 0x000fe2000f8e0204 */
[----:B------:R-:W-:Y:S01]  /*113b0*/  SHF.R.U64 R24, R24, 0x3, RZ ;  /* 0x0000000318187819 */ /* 0x000fe200000012ff */
[----:B------:R-:W-:Y:S01]  /*113c0*/  UIMAD.WIDE.U32 UR8, UR8, UR12, UR10 ;  /* 0x0000000c080872a5 */ /* 0x000fe2000f8e000a */
[----:B------:R-:W-:Y:S02]  /*113d0*/  SHF.R.U64 R28, R28, 0x3, RZ ;  /* 0x000000031c1c7819 */ /* 0x000fe400000012ff */
[----:B------:R-:W-:Y:S02]  /*113e0*/  SHF.R.U64 R34, R34, 0x3, RZ ;  /* 0x0000000322227819 */ /* 0x000fe400000012ff */
[----:B------:R-:W-:Y:S01]  /*113f0*/  SHF.R.U64 R36, R36, 0x3, RZ ;  /* 0x0000000324247819 */ /* 0x000fe200000012ff */
[----:B0-----:R-:W-:Y:S01]  /*11400*/  @P1 IMAD.HI.U32 R0, R46, R3, RZ ;  /* 0x000000032e001227 */ /* 0x001fe200078e00ff */
[----:B------:R-:W-:Y:S01]  /*11410*/  SHF.R.U64 R5, R5, 0x3, RZ ;  /* 0x0000000305057819 */ /* 0x000fe200000012ff */
[----:B------:R-:W-:Y:S01]  /*11420*/  UIADD3 UR4, UR9, UR4, URZ ;  /* 0x0000000409047290 */ /* 0x000fe2000fffe03f */
[----:B------:R-:W-:Y:S01]  /*11430*/  LOP3.LUT R12, R12, R13, RZ, 0x3c, !PT ;  /* 0x0000000d0c0c7212 */ /* 0x000fe200078e3cff */
[--C-:B------:R-:W-:Y:S01]  /*11440*/  IMAD.X R13, RZ, RZ, R33.reuse, P5 ;  /* 0x000000ffff0d7224 */ /* 0x100fe200028e0621 */
[----:B-1----:R-:W-:Y:S01]  /*11450*/  @P1 SHF.R.U32.HI R47, RZ, R49, R0 ;  /* 0x00000031ff2f1219 */ /* 0x002fe20000011600 */
        /* <DEDUP_REMOVED lines=8> */
[--C-:B------:R-:W-:Y:S01]  /*114e0*/  IMAD.X R37, RZ, RZ, R33.reuse, P0 ;  /* 0x000000ffff257224 */ /* 0x100fe200000e0621 */
[----:B------:R-:W-:Y:S01]  /*114f0*/  LOP3.LUT R4, R5, R32, RZ, 0x3c, !PT ;  /* 0x0000002005047212 */ /* 0x000fe200078e3cff */
[----:B------:R-:W-:Y:S01]  /*11500*/  IMAD.MOV.U32 R5, RZ, RZ, R33 ;  /* 0x000000ffff057224 */ /* 0x000fe200078e0021 */
[--C-:B------:R-:W-:Y:S01]  /*11510*/  SHF.R.S32.HI R0, RZ, 0x1f, R47.reuse ;  /* 0x0000001fff007819 */ /* 0x100fe2000001142f */
[----:B------:R-:W-:Y:S01]  /*11520*/  IMAD.MOV R20, RZ, RZ, -R47 ;  /* 0x000000ffff147224 */ /* 0x000fe200078e0a2f */
[----:B------:R-:W5:Y:S01]  /*11530*/  LD.E.128 R12, desc[UR36][R12.64] ;  /* 0x000000240c0c7980 */ /* 0x000f62000c101d00 */
[----:B------:R-:W-:-:S02]  /*11540*/  IMAD.U32 R3, RZ, RZ, UR9 ;  /* 0x00000009ff037e24 */ /* 0x000fc4000f8e00ff */
[----:B------:R-:W-:Y:S01]  /*11550*/  IMAD R0, R0, UR10, RZ ;  /* 0x0000000a00007c24 */ /* 0x000fe2000f8e02ff */
[----:B------:R-:W5:Y:S01]  /*11560*/  LD.E.128 R4, desc[UR36][R4.64] ;  /* 0x0000002404047980 */ /* 0x000f62000c101d00 */
[----:B------:R-:W-:Y:S02]  /*11570*/  IMAD R45, R45, R20, R46 ;  /* 0x000000142d2d7224 */ /* 0x000fe400078e022e */
[----:B------:R-:W-:Y:S01]  /*11580*/  IMAD.U32 R2, RZ, RZ, UR8 ;  /* 0x00000008ff027e24 */ /* 0x000fe2000f8e00ff */
[----:B------:R-:W5:Y:S01]  /*11590*/  LD.E.128 R24, desc[UR36][R24.64] ;  /* 0x0000002418187980 */ /* 0x000f62000c101d00 */
[----:B------:R-:W-:Y:S01]  /*115a0*/  IMAD.U32 R3, RZ, RZ, UR4 ;  /* 0x00000004ff037e24 */ /* 0x000fe2000f8e00ff */
[----:B------:R-:W-:Y:S02]  /*115b0*/  ULDC.64 UR8, c[0x0][0xad8] ;  /* 0x0002b60000087ab9 */ /* 0x000fe40000000a00 */
[----:B------:R-:W5:Y:S01]  /*115c0*/  LD.E.128 R28, desc[UR36][R28.64] ;  /* 0x000000241c1c7980 */ /* 0x000f62000c101d00 */
[----:B------:R-:W-:-:S03]  /*115d0*/  IMAD R49, R47, UR11, R0 ;  /* 0x0000000b2f317c24 */ /* 0x000fc6000f8e0200 */
[----:B------:R-:W5:Y:S01]  /*115e0*/  LD.E.128 R32, desc[UR36][R34.64] ;  /* 0x0000002422207980 */ /* 0x000f62000c101d00 */
[----:B------:R-:W-:-:S03]  /*115f0*/  SHF.R.S32.HI R0, RZ, 0x1f, R45 ;  /* 0x0000001fff007819 */ /* 0x000fc6000001142d */
[----:B------:R-:W5:Y:S01]  /*11600*/  LD.E.128 R36, desc[UR36][R36.64] ;  /* 0x0000002424247980 */ /* 0x000f62000c101d00 */
[----:B------:R-:W-:Y:S01]  /*11610*/  IMAD.WIDE.U32 R2, R47, UR10, R2 ;  /* 0x0000000a2f027c25 */ /* 0x000fe2000f8e0002 */
[----:B------:R-:W-:Y:S01]  /*11620*/  @!PT LDS RZ, [RZ] ;  /* 0x00000000fffff984 */ /* 0x000fe20000000800 */
[----:B------:R-:W-:Y:S01]  /*11630*/  @!PT LDS RZ, [RZ] ;  /* 0x00000000fffff984 */ /* 0x000fe20000000800 */
[----:B------:R-:W-:Y:S01]  /*11640*/  @!PT LDS RZ, [RZ] ;  /* 0x00000000fffff984 */ /* 0x000fe20000000800 */
[----:B------:R-:W-:Y:S01]  /*11650*/  @!PT LDS RZ, [RZ] ;  /* 0x00000000fffff984 */ /* 0x000fe20000000800 */
[----:B------:R0:W-:Y:S06]  /*11660*/  MEMBAR.ALL.CTA ;  /* 0x0000000000007992 */ /* 0x0001ec0000008000 */
[----:B0-----:R-:W0:Y:S01]  /*11670*/  FENCE.VIEW.ASYNC.S ;  /* 0x00000000000073c6 */ /* 0x001e220000000000 */
[----:B------:R-:W-:Y:S02]  /*11680*/  IMAD.IADD R3, R3, 0x1, R49 ;  /* 0x0000000103037824 */ /* 0x000fe400078e0231 */
[----:B------:R-:W-:-:S02]  /*11690*/  IMAD R0, R0, UR8, RZ ;  /* 0x0000000800007c24 */ /* 0x000fc4000f8e02ff */
[----:B------:R-:W-:Y:S02]  /*116a0*/  VIADD R51, R198, UR47 ;  /* 0x0000002fc6337c36 */ /* 0x000fe40008000000 */
[C---:B------:R-:W-:Y:S02]  /*116b0*/  IMAD R49, R45.reuse, UR9, R0 ;  /* 0x000000092d317c24 */ /* 0x040fe4000f8e0200 */
[----:B------:R-:W-:Y:S01]  /*116c0*/  IMAD.WIDE.U32 R2, R45, UR8, R2 ;  /* 0x000000082d027c25 */ /* 0x000fe2000f8e0002 */
[----:B------:R-:W-:Y:S01]  /*116d0*/  ISETP.GE.AND P2, PT, R51, R44, PT ;  /* 0x0000002c3300720c */ /* 0x000fe20003f46270 */
[----:B------:R-:W-:Y:S02]  /*116e0*/  ULDC.64 UR8, c[0x0][0xa80] ;  /* 0x0002a00000087ab9 */ /* 0x000fe40000000a00 */
[----:B------:R-:W-:Y:S02]  /*116f0*/  VIADD R21, R21, 0x28820 ;  /* 0x0002882015157836 */ /* 0x000fe40000000000 */
[----:B------:R-:W-:Y:S01]  /*11700*/  VIADD R45, R51, 0x40 ;  /* 0x00000040332d7836 */ /* 0x000fe20000000000 */
[----:B------:R-:W-:Y:S01]  /*11710*/  LEA R0, P3, R2, UR8, 0x1 ;  /* 0x0000000802007c11 */ /* 0x000fe2000f8608ff */
[----:B------:R-:W-:Y:S01]  /*11720*/  IMAD.IADD R3, R3, 0x1, R49 ;  /* 0x0000000103037824 */ /* 0x000fe200078e0231 */
[----:B------:R-:W-:-:S02]  /*11730*/  PRMT R21, RZ, 0x654, R21 ;  /* 0x00000654ff157816 */ /* 0x000fc40000000015 */
[-C--:B------:R-:W-:Y:S02]  /*11740*/  ISETP.GE.AND P1, PT, R45, R44.reuse, PT ;  /* 0x0000002c2d00720c */ /* 0x080fe40003f26270 */
[----:B------:R-:W-:Y:S01]  /*11750*/  LEA.HI.X R45, R2, UR9, R3, 0x1, P3 ;  /* 0x00000009022d7c11 */ /* 0x000fe200098f0c03 */
[----:B------:R-:W-:Y:S01]  /*11760*/  VIADD R47, R51, 0x20 ;  /* 0x00000020332f7836 */ /* 0x000fe20000000000 */
[----:B0-----:R0:W-:Y:S01]  /*11770*/  SYNCS.ARRIVE.TRANS64.RED.A1T0 RZ, [R21+URZ], RZ ;  /* 0x000000ff15ff79a7 */ /* 0x0011e2000810043f */
[----:B------:R1:W2:Y:S01]  /*11780*/  SHFL.IDX PT, R20, R0, RZ, 0x181f ;  /* 0x00181fff00147589 */ /* 0x0002a200000e0000 */
[----:B------:R-:W-:Y:S02]  /*11790*/  BSSY B1, `(.L_x_1416) ;  /* 0x000000d000017945 */ /* 0x000fe40003800000 */
[----:B------:R-:W-:Y:S01]  /*117a0*/  ISETP.GE.AND P0, PT, R47, R44, PT ;  /* 0x0000002c2f00720c */ /* 0x000fe20003f06270 */
[----:B0-----:R1:W0:Y:S01]  /*117b0*/  SHFL.IDX PT, R21, R45, RZ, 0x181f ;  /* 0x00181fff2d157589 */ /* 0x00122200000e0000 */
[----:B------:R-:W-:Y:S11]  /*117c0*/  @P2 BRA `(.L_x_1417) ;  /* 0x0000000000242947 */ /* 0x000ff60003800000 */
[----:B------:R-:W-:Y:S02]  /*117d0*/  ULDC UR4, c[0x0][0xac8] ;  /* 0x0002b20000047ab9 */ /* 0x000fe40000000800 */
[----:B------:R-:W-:Y:S02]  /*117e0*/  ISETP.GE.AND P2, PT, R18, UR4, PT ;  /* 0x0000000412007c0c */ /* 0x000fe4000bf46270 */
[----:B------:R-:W-:-:S11]  /*117f0*/  ISETP.GE.AND P3, PT, R19, UR4, PT ;  /* 0x0000000413007c0c */ /* 0x000fd6000bf66270 */
[CC--:B--2---:R-:W-:Y:S02]  /*11800*/  @!P2 LEA R2, P4, R18.reuse, R20.reuse, 0x1 ;  /* 0x000000141202a211 */ /* 0x0c4fe400078808ff */
[C---:B------:R-:W-:Y:S02]  /*11810*/  @!P3 LEA R20, P5, R19.reuse, R20, 0x1 ;  /* 0x000000141314b211 */ /* 0x040fe400078a08ff */
[-C--:B0-----:R-:W-:Y:S02]  /*11820*/  @!P2 LEA.HI.X R3, R18, R21.reuse, R222, 0x1, P4 ;  /* 0x000000151203a211 */ /* 0x081fe400020f0cde */
[----:B------:R-:W-:-:S03]  /*11830*/  @!P3 LEA.HI.X R21, R19, R21, R221, 0x1, P5 ;  /* 0x000000151315b211 */ /* 0x000fc600028f0cdd */
[----:B-----5:R3:W-:Y:S04]  /*11840*/  @!P2 ST.E.128 desc[UR36][R2.64], R4 ;  /* 0x000000040200a985 */ /* 0x0207e8000c101d24 */
[----:B------:R3:W-:Y:S02]  /*11850*/  @!P3 ST.E.128 desc[UR36][R20.64], R28 ;  /* 0x0000001c1400b985 */ /* 0x0007e4000c101d24 */
.L_x_1417:
[----:B------:R-:W-:Y:S05]  /*11860*/  BSYNC B1 ;  /* 0x0000000000017941 */ /* 0x000fea0003800000 */
.L_x_1416:
[----:B---3-5:R3:W4:Y:S01]  /*11870*/  SHFL.IDX PT, R5, R45, 0x1, 0x181f ;  /* 0x00381f002d057f89 */ /* 0x02872200000e0000 */
[----:B------:R-:W-:Y:S03]  /*11880*/  BSSY B1, `(.L_x_1418) ;  /* 0x000000c000017945 */ /* 0x000fe60003800000 */
[----:B------:R3:W0:Y:S01]  /*11890*/  SHFL.IDX PT, R4, R0, 0x1, 0x181f ;  /* 0x00381f0000047f89 */ /* 0x00062200000e0000 */
[----:B------:R-:W-:Y:S05]  /*118a0*/  @P0 BRA `(.L_x_1419) ;  /* 0x0000000000240947 */ /* 0x000fea0003800000 */
[----:B------:R-:W-:Y:S02]  /*118b0*/  ULDC UR4, c[0x0][0xac8] ;  /* 0x0002b20000047ab9 */ /* 0x000fe40000000800 */
[----:B------:R-:W-:Y:S02]  /*118c0*/  ISETP.GE.AND P3, PT, R18, UR4, PT ;  /* 0x0000000412007c0c */ /* 0x000fe4000bf66270 */
[----:B------:R-:W-:-:S11]  /*118d0*/  ISETP.GE.AND P4, PT, R19, UR4, PT ;  /* 0x0000000413007c0c */ /* 0x000fd6000bf86270 */
[CC--:B0-----:R-:W-:Y:S02]  /*118e0*/  @!P3 LEA R2, P0, R18.reuse, R4.reuse, 0x1 ;  /* 0x000000041202b211 */ /* 0x0c1fe400078008ff */
[C---:B------:R-:W-:Y:S02]  /*118f0*/  @!P4 LEA R4, P2, R19.reuse, R4, 0x1 ;  /* 0x000000041304c211 */ /* 0x040fe400078408ff */
[-C--:B----4-:R-:W-:Y:S02]  /*11900*/  @!P3 LEA.HI.X R3, R18, R5.reuse, R222, 0x1, P0 ;  /* 0x000000051203b211 */ /* 0x090fe400000f0cde */
[----:B------:R-:W-:-:S03]  /*11910*/  @!P4 LEA.HI.X R5, R19, R5, R221, 0x1, P2 ;  /* 0x000000051305c211 */ /* 0x000fc600010f0cdd */
[----:B------:R0:W-:Y:S04]  /*11920*/  @!P3 ST.E.128 desc[UR36][R2.64], R8 ;  /* 0x000000080200b985 */ /* 0x0001e8000c101d24 */
[----:B------:R0:W-:Y:S02]  /*11930*/  @!P4 ST.E.128 desc[UR36][R4.64], R32 ;  /* 0x000000200400c985 */ /* 0x0001e4000c101d24 */
.L_x_1419:
[----:B------:R-:W-:Y:S05]  /*11940*/  BSYNC B1 ;  /* 0x0000000000017941 */ /* 0x000fea0003800000 */
.L_x_1418:
[----:B0---4-:R0:W4:Y:S01]  /*11950*/  SHFL.IDX PT, R5, R45, 0x2, 0x181f ;  /* 0x00581f002d057f89 */ /* 0x01112200000e0000 */
        /* <DEDUP_REMOVED lines=12> */
.L_x_1421:
[----:B------:R-:W-:Y:S05]  /*11a20*/  BSYNC B1 ;  /* 0x0000000000017941 */ /* 0x000fea0003800000 */
.L_x_1420:
[----:B0-----:R-:W-:Y:S01]  /*11a30*/  VIADD R3, R51, 0x60 ;  /* 0x0000006033037836 */ /* 0x001fe20000000000 */
[----:B-1-3--:R-:W0:Y:S04]  /*11a40*/  SHFL.IDX PT, R45, R45, 0x3, 0x181f ;  /* 0x00781f002d2d7f89 */ /* 0x00ae2800000e0000 */
[----:B------:R-:W-:Y:S01]  /*11a50*/  ISETP.GE.AND P0, PT, R3, R44, PT ;  /* 0x0000002c0300720c */ /* 0x000fe20003f06270 */
[----:B------:R-:W1:-:S12]  /*11a60*/  SHFL.IDX PT, R0, R0, 0x3, 0x181f ;  /* 0x00781f0000007f89 */ /* 0x000e5800000e0000 */
[----:B------:R-:W-:Y:S05]  /*11a70*/  @P0 BRA `(.L_x_1422) ;  /* 0x0000001800280947 */ /* 0x000fea0003800000 */
[----:B------:R-:W-:Y:S02]  /*11a80*/  ULDC UR4, c[0x0][0xac8] ;  /* 0x0002b20000047ab9 */ /* 0x000fe40000000800 */
[----:B------:R-:W-:-:S13]  /*11a90*/  ISETP.GE.AND P1, PT, R18, UR4, PT ;  /* 0x0000000412007c0c */ /* 0x000fda000bf26270 */
[----:B-1----:R-:W-:-:S04]  /*11aa0*/  @!P1 LEA R2, P0, R18, R0, 0x1 ;  /* 0x0000000012029211 */ /* 0x002fc800078008ff */
[----:B0-----:R-:W-:Y:S02]  /*11ab0*/  @!P1 LEA.HI.X R3, R18, R45, R222, 0x1, P0 ;  /* 0x0000002d12039211 */ /* 0x001fe400000f0cde */
[----:B------:R-:W-:-:S03]  /*11ac0*/  ISETP.GE.AND P0, PT, R19, UR4, PT ;  /* 0x0000000413007c0c */ /* 0x000fc6000bf06270 */
[----:B------:R3:W-:Y:S10]  /*11ad0*/  @!P1 ST.E.128 desc[UR36][R2.64], R24 ;  /* 0x0000001802009985 */ /* 0x0007f4000c101d24 */
[----:B------:R-:W-:Y:S05]  /*11ae0*/  @P0 BRA `(.L_x_1422) ;  /* 0x00000018000c0947 */ /* 0x000fea0003800000 */
[----:B---3--:R-:W-:-:S04]  /*11af0*/  LEA R2, P0, R19, R0, 0x1 ;  /* 0x0000000013027211 */ /* 0x008fc800078008ff */
[----:B------:R-:W-:-:S05]  /*11b00*/  LEA.HI.X R3, R19, R45, R221, 0x1, P0 ;  /* 0x0000002d13037211 */ /* 0x000fca00000f0cdd */
[----:B------:R0:W-:Y:S01]  /*11b10*/  ST.E.128 desc[UR36][R2.64], R40 ;  /* 0x0000002802007985 */ /* 0x0001e2000c101d24 */
[----:B------:R-:W-:Y:S05]  /*11b20*/  BRA `(.L_x_1422) ;  /* 0x0000001400fc7947 */ /* 0x000fea0003800000 */
.L_x_1415:
[----:B------:R-:W-:Y:S01]  /*11b30*/  ULDC.64 UR12, c[0x0][0xb08] ;  /* 0x0002c200000c7ab9 */ /* 0x000fe20000000a00 */
[----:B0-----:R-:W0:Y:S01]  /*11b40*/  @P1 LDC R0, c[0x0][0xbec] ;  /* 0x0002fb00ff001b82 */ /* 0x001e220000000800 */
[----:B------:R-:W-:Y:S01]  /*11b50*/  UIMAD UR9, UR14, UR12, URZ ;  /* 0x0000000c0e0972a4 */ /* 0x000fe2000f8e023f */
[----:B------:R-:W-:Y:S01]  /*11b60*/  IMAD.MOV.U32 R7, RZ, RZ, R13 ;  /* 0x000000ffff077224 */ /* 0x000fe200078e000d */
[----:B------:R-:W-:Y:S01]  /*11b70*/  UIMAD.WIDE.U32 UR10, UR4, UR12, URZ ;  /* 0x0000000c040a72a5 */ /* 0x000fe2000f8e003f */
[----:B------:R-:W-:Y:S01]  /*11b80*/  VIADD R21, R21, 0x28820 ;  /* 0x0002882015157836 */ /* 0x000fe20000000000 */
[----:B------:R-:W-:Y:S01]  /*11b90*/  UIMAD UR9, UR4, UR13, UR9 ;  /* 0x0000000d040972a4 */ /* 0x000fe2000f8e0209 */
[----:B------:R-:W-:Y:S01]  /*11ba0*/  BSSY B1, `(.L_x_1423) ;  /* 0x000006b000017945 */ /* 0x000fe20003800000 */
[----:B------:R-:W-:Y:S01]  /*11bb0*/  USHF.R.S32.HI UR4, URZ, 0x1f, UR8 ;  /* 0x0000001f3f047899 */ /* 0x000fe20008011408 */
[----:B------:R-:W1:Y:S01]  /*11bc0*/  @P1 LDC R5, c[0x0][0xbf0] ;  /* 0x0002fc00ff051b82 */ /* 0x000e620000000800 */
[----:B------:R-:W-:Y:S01]  /*11bd0*/  UIADD3 UR11, UR11, UR9, URZ ;  /* 0x000000090b0b7290 */ /* 0x000fe2000fffe03f */
[----:B------:R-:W-:Y:S01]  /*11be0*/  PRMT R21, RZ, 0x654, R21 ;  /* 0x00000654ff157816 */ /* 0x000fe20000000015 */
[----:B------:R-:W-:-:S02]  /*11bf0*/  ULDC.64 UR12, c[0x0][0xb38] ;  /* 0x0002ce00000c7ab9 */ /* 0x000fc40000000a00 */
[----:B------:R-:W-:Y:S01]  /*11c00*/  UIMAD.WIDE.U32 UR10, UR56, UR12, UR10 ;  /* 0x0000000c380a72a5 */ /* 0x000fe2000f8e000a */
[----:B------:R2:W-:Y:S03]  /*11c10*/  SYNCS.ARRIVE.TRANS64.RED.A1T0 RZ, [R21+URZ], RZ ;  /* 0x000000ff15ff79a7 */ /* 0x0005e6000810043f */
[----:B------:R-:W-:-:S03]  /*11c20*/  UIMAD UR11, UR56, UR13, UR11 ;  /* 0x0000000d380b72a4 */ /* 0x000fc6000f8e020b */
[----:B------:R-:W-:Y:S02]  /*11c30*/  ULDC.64 UR12, c[0x0][0xb40] ;  /* 0x0002d000000c7ab9 */ /* 0x000fe40000000a00 */
[----:B------:R-:W-:Y:S01]  /*11c40*/  UIMAD UR4, UR4, UR12, URZ ;  /* 0x0000000c040472a4 */ /* 0x000fe2000f8e023f */
[----:B0-----:R-:W-:-:S03]  /*11c50*/  @P1 IMAD.HI.U32 R0, R13, R0, RZ ;  /* 0x000000000d001227 */ /* 0x001fc600078e00ff */
[----:B------:R-:W-:Y:S02]  /*11c60*/  UIMAD UR4, UR8, UR13, UR4 ;  /* 0x0000000d080472a4 */ /* 0x000fe4000f8e0204 */
[----:B------:R-:W-:-:S03]  /*11c70*/  UIMAD.WIDE.U32 UR8, UR8, UR12, UR10 ;  /* 0x0000000c080872a5 */ /* 0x000fc6000f8e000a */
[----:B------:R-:W-:Y:S01]  /*11c80*/  ULDC.64 UR10, c[0x0][0xb48] ;  /* 0x0002d200000a7ab9 */ /* 0x000fe20000000a00 */
[----:B------:R-:W-:Y:S01]  /*11c90*/  UIADD3 UR9, UR9, UR4, URZ ;  /* 0x0000000409097290 */ /* 0x000fe2000fffe03f */
[----:B-1----:R-:W-:-:S03]  /*11ca0*/  @P1 SHF.R.U32.HI R7, RZ, R5, R0 ;  /* 0x00000005ff071219 */ /* 0x002fc60000011600 */
[----:B------:R-:W-:Y:S01]  /*11cb0*/  UIMAD.WIDE.U32 UR8, UR57, UR10, UR8 ;  /* 0x0000000a390872a5 */ /* 0x000fe2000f8e0008 */
[--C-:B------:R-:W-:Y:S01]  /*11cc0*/  SHF.R.S32.HI R0, RZ, 0x1f, R7.reuse ;  /* 0x0000001fff007819 */ /* 0x100fe20000011407 */
[----:B------:R-:W-:Y:S02]  /*11cd0*/  IMAD.MOV R4, RZ, RZ, -R7 ;  /* 0x000000ffff047224 */ /* 0x000fe400078e0a07 */
[----:B------:R-:W-:Y:S02]  /*11ce0*/  UIMAD UR57, UR57, UR11, UR9 ;  /* 0x0000000b393972a4 */ /* 0x000fe4000f8e0209 */
[----:B------:R-:W-:Y:S01]  /*11cf0*/  IMAD R45, R45, R4, R13 ;  /* 0x000000042d2d7224 */ /* 0x000fe200078e020d */
[----:B------:R-:W-:Y:S01]  /*11d00*/  ULDC.64 UR10, c[0x0][0xb30] ;  /* 0x0002cc00000a7ab9 */ /* 0x000fe20000000a00 */
[----:B------:R-:W-:Y:S02]  /*11d10*/  IMAD.U32 R5, RZ, RZ, UR9 ;  /* 0x00000009ff057e24 */ /* 0x000fe4000f8e00ff */
[----:B------:R-:W-:-:S02]  /*11d20*/  IMAD R0, R0, UR10, RZ ;  /* 0x0000000a00007c24 */ /* 0x000fc4000f8e02ff */
[----:B------:R-:W-:Y:S01]  /*11d30*/  IMAD.U32 R4, RZ, RZ, UR8 ;  /* 0x00000008ff047e24 */ /* 0x000fe2000f8e00ff */
[----:B------:R-:W-:Y:S01]  /*11d40*/  ULDC.64 UR8, c[0x0][0xb28] ;  /* 0x0002ca0000087ab9 */ /* 0x000fe20000000a00 */
[----:B------:R-:W-:Y:S02]  /*11d50*/  IMAD.U32 R5, RZ, RZ, UR57 ;  /* 0x00000039ff057e24 */ /* 0x000fe4000f8e00ff */
        /* <DEDUP_REMOVED lines=20> */
[CC--:B------:R-:W-:Y:S02]  /*11ea0*/  @!P3 LEA R6, P6, R197.reuse, R14.reuse, 0x2 ;  /* 0x0000000ec506b211 */ /* 0x0c0fe400078c10ff */
[-C--:B-1----:R-:W-:Y:S02]  /*11eb0*/  @!P1 LEA.HI.X R5, R16, R15.reuse, R216, 0x2, P5 ;  /* 0x0000000f10059211 */ /* 0x082fe400028f14d8 */
[----:B------:R-:W-:Y:S02]  /*11ec0*/  @!P3 LEA.HI.X R7, R197, R15, R215, 0x2, P6 ;  /* 0x0000000fc507b211 */ /* 0x000fe400030f14d7 */
[----:B------:R-:W-:Y:S01]  /*11ed0*/  @!P4 LEA R8, P5, R196, R14, 0x2 ;  /* 0x0000000ec408c211 */ /* 0x000fe200078a10ff */
[----:B------:R0:W-:Y:S01]  /*11ee0*/  @!P1 ST.E.64 desc[UR36][R4.64], R88 ;  /* 0x0000005804009985 */ /* 0x0001e2000c101b24 */
[----:B------:R-:W-:-:S02]  /*11ef0*/  ISETP.GE.AND P1, PT, R194, UR4, PT ;  /* 0x00000004c2007c0c */ /* 0x000fc4000bf26270 */
[-C--:B------:R-:W-:Y:S01]  /*11f00*/  @!P2 LEA R10, P6, R195, R14.reuse, 0x2 ;  /* 0x0000000ec30aa211 */ /* 0x080fe200078c10ff */
[----:B------:R1:W-:Y:S01]  /*11f10*/  @!P3 ST.E.64 desc[UR36][R6.64], R92 ;  /* 0x0000005c0600b985 */ /* 0x0003e2000c101b24 */
[----:B------:R-:W-:Y:S02]  /*11f20*/  ISETP.GE.AND P3, PT, R193, UR4, PT ;  /* 0x00000004c1007c0c */ /* 0x000fe4000bf66270 */
[-C--:B------:R-:W-:Y:S02]  /*11f30*/  @!P4 LEA.HI.X R9, R196, R15.reuse, R214, 0x2, P5 ;  /* 0x0000000fc409c211 */ /* 0x080fe400028f14d6 */
[----:B------:R-:W-:Y:S02]  /*11f40*/  @!P2 LEA.HI.X R11, R195, R15, R213, 0x2, P6 ;  /* 0x0000000fc30ba211 */ /* 0x000fe400030f14d5 */
[----:B------:R-:W-:Y:S01]  /*11f50*/  ISETP.GE.AND P5, PT, R192, UR4, PT ;  /* 0x00000004c0007c0c */ /* 0x000fe2000bfa6270 */
[----:B------:R3:W-:Y:S02]  /*11f60*/  @!P4 ST.E.64 desc[UR36][R8.64], R96 ;  /* 0x000000600800c985 */ /* 0x0007e4000c101b24 */
[----:B------:R-:W-:-:S02]  /*11f70*/  @!P1 LEA R12, P4, R194, R14, 0x2 ;  /* 0x0000000ec20c9211 */ /* 0x000fc400078810ff */
[----:B------:R4:W-:Y:S01]  /*11f80*/  @!P2 ST.E.64 desc[UR36][R10.64], R100 ;  /* 0x000000640a00a985 */ /* 0x0009e2000c101b24 */
[----:B------:R-:W-:Y:S02]  /*11f90*/  ISETP.GE.AND P2, PT, R191, UR4, PT ;  /* 0x00000004bf007c0c */ /* 0x000fe4000bf46270 */
[CC--:B0-----:R-:W-:Y:S02]  /*11fa0*/  @!P3 LEA R4, P6, R193.reuse, R14.reuse, 0x2 ;  /* 0x0000000ec104b211 */ /* 0x0c1fe400078c10ff */
[-C--:B------:R-:W-:Y:S02]  /*11fb0*/  @!P1 LEA.HI.X R13, R194, R15.reuse, R212, 0x2, P4 ;  /* 0x0000000fc20d9211 */ /* 0x080fe400020f14d4 */
        /* <DEDUP_REMOVED lines=23> */
[----:B---3--:R-:W-:Y:S01]  /*12130*/  @!P2 LEA R6, P6, R187, R14, 0x2 ;  /* 0x0000000ebb06a211 */ /* 0x008fe200078c10ff */
[----:B------:R3:W-:Y:S01]  /*12140*/  @!P1 ST.E.64 desc[UR36][R4.64], R128 ;  /* 0x0000008004009985 */ /* 0x0007e2000c101b24 */
[----:B------:R-:W-:Y:S02]  /*12150*/  ISETP.GE.AND P3, PT, R184, UR4, PT ;  /* 0x00000004b8007c0c */ /* 0x000fe4000bf66270 */
[----:B------:R-:W-:Y:S02]  /*12160*/  ISETP.GE.AND P1, PT, R23, UR4, PT ;  /* 0x0000000417007c0c */ /* 0x000fe4000bf26270 */
[----:B------:R-:W-:-:S02]  /*12170*/  @!P2 LEA.HI.X R7, R187, R15, R205, 0x2, P6 ;  /* 0x0000000fbb07a211 */ /* 0x000fc400030f14cd */
[----:B----4-:R-:W-:-:S03]  /*12180*/  @!P4 LEA R8, P6, R186, R14, 0x2 ;  /* 0x0000000eba08c211 */ /* 0x010fc600078c10ff */
        /* <DEDUP_REMOVED lines=12> */
.L_x_1424:
[----:B------:R-:W-:Y:S05]  /*12250*/  BSYNC B1 ;  /* 0x0000000000017941 */ /* 0x000fea0003800000 */
.L_x_1423:
[----:B--2---:R-:W2:Y:S04]  /*12260*/  SHFL.IDX PT, R20, R20, 0x1, 0x1c1f ;  /* 0x003c1f0014147f89 */ /* 0x004ea800000e0000 */
[----:B------:R-:W4:Y:S01]  /*12270*/  SHFL.IDX PT, R0, R0, 0x1, 0x1c1f ;  /* 0x003c1f0000007f89 */ /* 0x000f2200000e0000 */
[----:B------:R-:W-:Y:S05]  /*12280*/  @P0 BRA `(.L_x_1422) ;  /* 0x0000001000240947 */ /* 0x000fea0003800000 */
[----:B------:R-:W-:Y:S02]  /*12290*/  ULDC UR4, c[0x0][0xac8] ;  /* 0x0002b20000047ab9 */ /* 0x000fe40000000800 */
[----:B------:R-:W-:Y:S02]  /*122a0*/  ISETP.GE.AND P2, PT, R16, UR4, PT ;  /* 0x0000000410007c0c */ /* 0x000fe4000bf46270 */
[----:B------:R-:W-:Y:S02]  /*122b0*/  ISETP.GE.AND P1, PT, R197, UR4, PT ;  /* 0x00000004c5007c0c */ /* 0x000fe4000bf26270 */
[----:B------:R-:W-:Y:S02]  /*122c0*/  ISETP.GE.AND P0, PT, R196, UR4, PT ;  /* 0x00000004c4007c0c */ /* 0x000fe4000bf06270 */
[----:B------:R-:W-:Y:S02]  /*122d0*/  ISETP.GE.AND P4, PT, R194, UR4, PT ;  /* 0x00000004c2007c0c */ /* 0x000fe4000bf86270 */
[----:B------:R-:W-:-:S05]  /*122e0*/  ISETP.GE.AND P3, PT, R195, UR4, PT ;  /* 0x00000004c3007c0c */ /* 0x000fca000bf66270 */
[CC--:B---34-:R-:W-:Y:S02]  /*122f0*/  @!P2 LEA R4, P6, R16.reuse, R0.reuse, 0x2 ;  /* 0x000000001004a211 */ /* 0x0d8fe400078c10ff */
[C---:B------:R-:W-:Y:S02]  /*12300*/  @!P1 LEA R6, P5, R197.reuse, R0, 0x2 ;  /* 0x00000000c5069211 */ /* 0x040fe400078a10ff */
[----:B--2---:R-:W-:Y:S02]  /*12310*/  @!P2 LEA.HI.X R5, R16, R20, R216, 0x2, P6 ;  /* 0x000000141005a211 */ /* 0x004fe400030f14d8 */
[----:B------:R-:W-:Y:S02]  /*12320*/  @!P0 LEA R8, P6, R196, R0, 0x2 ;  /* 0x00000000c4088211 */ /* 0x000fe400078c10ff */
[----:B------:R-:W-:Y:S01]  /*12330*/  @!P1 LEA.HI.X R7, R197, R20, R215, 0x2, P5 ;  /* 0x00000014c5079211 */ /* 0x000fe200028f14d7 */
[----:B------:R2:W-:Y:S01]  /*12340*/  @!P2 ST.E.64 desc[UR36][R4.64], R2 ;  /* 0x000000020400a985 */ /* 0x0005e2000c101b24 */
[----:B------:R-:W-:-:S02]  /*12350*/  ISETP.GE.AND P5, PT, R193, UR4, PT ;  /* 0x00000004c1007c0c */ /* 0x000fc4000bfa6270 */
[----:B------:R-:W-:Y:S01]  /*12360*/  @!P0 LEA.HI.X R9, R196, R20, R214, 0x2, P6 ;  /* 0x00000014c4098211 */ /* 0x000fe200030f14d6 */
[----:B------:R3:W-:Y:S01]  /*12370*/  @!P1 ST.E.64 desc[UR36][R6.64], R94 ;  /* 0x0000005e06009985 */ /* 0x0007e2000c101b24 */
[----:B------:R-:W-:Y:S02]  /*12380*/  ISETP.GE.AND P2, PT, R192, UR4, PT ;  /* 0x00000004c0007c0c */ /* 0x000fe4000bf46270 */
[-C--:B------:R-:W-:Y:S01]  /*12390*/  @!P3 LEA R10, P6, R195, R0.reuse, 0x2 ;  /* 0x00000000c30ab211 */ /* 0x080fe200078c10ff */
[----:B------:R4:W-:Y:S01]  /*123a0*/  @!P0 ST.E.64 desc[UR36][R8.64], R98 ;  /* 0x0000006208008985 */ /* 0x0009e2000c101b24 */
[C---:B------:R-:W-:Y:S02]  /*123b0*/  @!P4 LEA R12, P0, R194.reuse, R0, 0x2 ;  /* 0x00000000c20cc211 */ /* 0x040fe400078010ff */
[----:B------:R-:W-:Y:S02]  /*123c0*/  ISETP.GE.AND P1, PT, R191, UR4, PT ;  /* 0x00000004bf007c0c */ /* 0x000fe4000bf26270 */
[----:B------:R-:W-:-:S02]  /*123d0*/  @!P4 LEA.HI.X R13, R194, R20, R212, 0x2, P0 ;  /* 0x00000014c20dc211 */ /* 0x000fc400000f14d4 */
[----:B------:R-:W-:Y:S02]  /*123e0*/  @!P3 LEA.HI.X R11, R195, R20, R213, 0x2, P6 ;  /* 0x00000014c30bb211 */ /* 0x000fe400030f14d5 */
[----:B------:R-:W-:Y:S02]  /*123f0*/  ISETP.GE.AND P0, PT, R190, UR4, PT ;  /* 0x00000004be007c0c */ /* 0x000fe4000bf06270 */
[----:B0-----:R-:W-:Y:S01]  /*12400*/  @!P5 LEA R14, P6, R193, R0, 0x2 ;  /* 0x00000000c10ed211 */ /* 0x001fe200078c10ff */
[----:B------:R0:W-:Y:S01]  /*12410*/  @!P3 ST.E.64 desc[UR36][R10.64], R102 ;  /* 0x000000660a00b985 */ /* 0x0001e2000c101b24 */
[----:B------:R-:W-:Y:S02]  /*12420*/  ISETP.GE.AND P3, PT, R189, UR4, PT ;  /* 0x00000004bd007c0c */ /* 0x000fe4000bf66270 */
[----:B-1----:R-:W-:Y:S01]  /*12430*/  @!P5 LEA.HI.X R15, R193, R20, R211, 0x2, P6 ;  /* 0x00000014c10fd211 */ /* 0x002fe200030f14d3 */
[----:B------:R-:W-:Y:S01]  /*12440*/  @!P4 ST.E.64 desc[UR36][R12.64], R106 ;  /* 0x0000006a0c00c985 */ /* 0x000fe2000c101b24 */
[----:B--2---:R-:W-:-:S03]  /*12450*/  @!P2 LEA R2, P4, R192, R0, 0x2 ;  /* 0x00000000c002a211 */ /* 0x004fc600078810ff */
[----:B------:R-:W-:Y:S01]  /*12460*/  @!P5 ST.E.64 desc[UR36][R14.64], R110 ;  /* 0x0000006e0e00d985 */ /* 0x000fe2000c101b24 */
[C---:B------:R-:W-:Y:S02]  /*12470*/  @!P1 LEA R4, P5, R191.reuse, R0, 0x2 ;  /* 0x00000000bf049211 */ /* 0x040fe400078a10ff */
[----:B------:R-:W-:Y:S02]  /*12480*/  @!P2 LEA.HI.X R3, R192, R20, R210, 0x2, P4 ;  /* 0x00000014c003a211 */ /* 0x000fe400020f14d2 */
[----:B---3--:R-:W-:Y:S02]  /*12490*/  @!P0 LEA R6, P6, R190, R0, 0x2 ;  /* 0x00000000be068211 */ /* 0x008fe400078c10ff */
[----:B------:R-:W-:Y:S01]  /*124a0*/  ISETP.GE.AND P4, PT, R188, UR4, PT ;  /* 0x00000004bc007c0c */ /* 0x000fe2000bf86270 */
[----:B------:R1:W-:Y:S01]  /*124b0*/  @!P2 ST.E.64 desc[UR36][R2.64], R114 ;  /* 0x000000720200a985 */ /* 0x0003e2000c101b24 */
[-C--:B------:R-:W-:Y:S02]  /*124c0*/  @!P1 LEA.HI.X R5, R191, R20.reuse, R209, 0x2, P5 ;  /* 0x00000014bf059211 */ /* 0x080fe400028f14d1 */
[----:B------:R-:W-:-:S02]  /*124d0*/  @!P0 LEA.HI.X R7, R190, R20, R208, 0x2, P6 ;  /* 0x00000014be078211 */ /* 0x000fc400030f14d0 */
[----:B------:R-:W-:Y:S01]  /*124e0*/  ISETP.GE.AND P2, PT, R187, UR4, PT ;  /* 0x00000004bb007c0c */ /* 0x000fe2000bf46270 */
[----:B------:R2:W-:Y:S01]  /*124f0*/  @!P1 ST.E.64 desc[UR36][R4.64], R118 ;  /* 0x0000007604009985 */ /* 0x0005e2000c101b24 */
[----:B----4-:R-:W-:Y:S02]  /*12500*/  @!P3 LEA R8, P5, R189, R0, 0x2 ;  /* 0x00000000bd08b211 */ /* 0x010fe400078a10ff */
[----:B------:R-:W-:Y:S01]  /*12510*/  ISETP.GE.AND P1, PT, R186, UR4, PT ;  /* 0x00000004ba007c0c */ /* 0x000fe2000bf26270 */
[----:B------:R3:W-:Y:S01]  /*12520*/  @!P0 ST.E.64 desc[UR36][R6.64], R122 ;  /* 0x0000007a06008985 */ /* 0x0007e2000c101b24 */
[----:B------:R-:W-:Y:S02]  /*12530*/  ISETP.GE.AND P0, PT, R185, UR4, PT ;  /* 0x00000004b9007c0c */ /* 0x000fe4000bf06270 */
[----:B------:R-:W-:Y:S02]  /*12540*/  @!P3 LEA.HI.X R9, R189, R20, R207, 0x2, P5 ;  /* 0x00000014bd09b211 */ /* 0x000fe400028f14cf */
[----:B------:R-:W-:-:S02]  /*12550*/  ISETP.GE.AND P5, PT, R184, UR4, PT ;  /* 0x00000004b8007c0c */ /* 0x000fc4000bfa6270 */
[CC--:B0-----:R-:W-:Y:S01]  /*12560*/  @!P4 LEA R10, P6, R188.reuse, R0.reuse, 0x2 ;  /* 0x00000000bc0ac211 */ /* 0x0c1fe200078c10ff */
[----:B------:R0:W-:Y:S01]  /*12570*/  @!P3 ST.E.64 desc[UR36][R8.64], R126 ;  /* 0x0000007e0800b985 */ /* 0x0001e2000c101b24 */
[C---:B-1----:R-:W-:Y:S02]  /*12580*/  @!P2 LEA R2, P3, R187.reuse, R0, 0x2 ;  /* 0x00000000bb02a211 */ /* 0x042fe400078610ff */
[----:B------:R-:W-:Y:S02]  /*12590*/  @!P4 LEA.HI.X R11, R188, R20, R206, 0x2, P6 ;  /* 0x00000014bc0bc211 */ /* 0x000fe400030f14ce */
[----:B--2---:R-:W-:Y:S02]  /*125a0*/  @!P1 LEA R4, P6, R186, R0, 0x2 ;  /* 0x00000000ba049211 */ /* 0x004fe400078c10ff */
[----:B------:R-:W-:Y:S01]  /*125b0*/  @!P2 LEA.HI.X R3, R187, R20, R205, 0x2, P3 ;  /* 0x00000014bb03a211 */ /* 0x000fe200018f14cd */
[----:B------:R0:W-:Y:S01]  /*125c0*/  @!P4 ST.E.64 desc[UR36][R10.64], R130 ;  /* 0x000000820a00c985 */ /* 0x0001e2000c101b24 */
[----:B---3--:R-:W-:-:S02]  /*125d0*/  @!P0 LEA R6, P4, R185, R0, 0x2 ;  /* 0x00000000b9068211 */ /* 0x008fc400078810ff */
[----:B------:R-:W-:Y:S01]  /*125e0*/  @!P5 LEA R12, P3, R184, R0, 0x2 ;  /* 0x00000000b80cd211 */ /* 0x000fe200078610ff */
[----:B------:R0:W-:Y:S01]  /*125f0*/  @!P2 ST.E.64 desc[UR36][R2.64], R134 ;  /* 0x000000860200a985 */ /* 0x0001e2000c101b24 */
[-C--:B------:R-:W-:Y:S02]  /*12600*/  @!P1 LEA.HI.X R5, R186, R20.reuse, R204, 0x2, P6 ;  /* 0x00000014ba059211 */ /* 0x080fe400030f14cc */
[-C--:B------:R-:W-:Y:S02]  /*12610*/  @!P0 LEA.HI.X R7, R185, R20.reuse, R203, 0x2, P4 ;  /* 0x00000014b9078211 */ /* 0x080fe400020f14cb */
[----:B------:R-:W-:Y:S01]  /*12620*/  @!P5 LEA.HI.X R13, R184, R20, R202, 0x2, P3 ;  /* 0x00000014b80dd211 */ /* 0x000fe200018f14ca */
[----:B------:R0:W-:Y:S04]  /*12630*/  @!P1 ST.E.64 desc[UR36][R4.64], R138 ;  /* 0x0000008a04009985 */ /* 0x0001e8000c101b24 */
[----:B------:R0:W-:Y:S01]  /*12640*/  @!P0 ST.E.64 desc[UR36][R6.64], R142 ;  /* 0x0000008e06008985 */ /* 0x0001e2000c101b24 */
[----:B------:R-:W-:-:S03]  /*12650*/  ISETP.GE.AND P0, PT, R23, UR4, PT ;  /* 0x0000000417007c0c */ /* 0x000fc6000bf06270 */
[----:B------:R0:W-:Y:S10]  /*12660*/  @!P5 ST.E.64 desc[UR36][R12.64], R146 ;  /* 0x000000920c00d985 */ /* 0x0001f4000c101b24 */
[----:B------:R-:W-:Y:S05]  /*12670*/  @P0 BRA `(.L_x_1422) ;  /* 0x0000000c00280947 */ /* 0x000fea0003800000 */
[----:B0-----:R-:W-:-:S04]  /*12680*/  LEA R2, P0, R23, R0, 0x2 ;  /* 0x0000000017027211 */ /* 0x001fc800078010ff */
[----:B------:R-:W-:-:S05]  /*12690*/  LEA.HI.X R3, R23, R20, R201, 0x2, P0 ;  /* 0x0000001417037211 */ /* 0x000fca00000f14c9 */
[----:B------:R0:W-:Y:S01]  /*126a0*/  ST.E.64 desc[UR36][R2.64], R150 ;  /* 0x0000009602007985 */ /* 0x0001e2000c101b24 */
[----:B------:R-:W-:Y:S05]  /*126b0*/  BRA `(.L_x_1422) ;  /* 0x0000000c00187947 */ /* 0x000fea0003800000 */
.L_x_1413:
[----:B------:R-:W-:Y:S02]  /*126c0*/  ULDC.64 UR8, c[0x0][0xc00] ;  /* 0x0003000000087ab9 */ /* 0x000fe40000000a00 */
[----:B------:R-:W-:-:S04]  /*126d0*/  UISETP.NE.U32.AND UP0, UPT, UR8, URZ, UPT ;  /* 0x0000003f0800728c */ /* 0x000fc8000bf05070 */
[----:B------:R-:W-:-:S03]  /*126e0*/  UISETP.NE.AND.EX UP0, UPT, UR9, URZ, UPT, UP0 ;  /* 0x0000003f0900728c */ /* 0x000fc6000bf05300 */
[----:B------:R-:W-:Y:S02]  /*126f0*/  ULDC.64 UR8, c[0x0][0xc00] ;  /* 0x0003000000087ab9 */ /* 0x000fe40000000a00 */
[----:B------:R-:W-:Y:S01]  /*12700*/  UIMAD.WIDE UR8, UR58, 0x4, UR8 ;  /* 0x000000043a0878a5 */ /* 0x000fe2000f8e0208 */
[----:B------:R-:W-:-:S05]  /*12710*/  PLOP3.LUT P1, PT, PT, PT, UP0, 0x80, 0x0 ;  /* 0x000000000000781c */ /* 0x000fca0003f2f008 */
[----:B------:R-:W-:Y:S02]  /*12720*/  IMAD.U32 R2, RZ, RZ, UR8 ;  /* 0x00000008ff027e24 */ /* 0x000fe4000f8e00ff */
[----:B------:R-:W-:Y:S01]  /*12730*/  IMAD.U32 R3, RZ, RZ, UR9 ;  /* 0x00000009ff037e24 */ /* 0x000fe2000f8e00ff */
[----:B------:R-:W-:Y:S02]  /*12740*/  ULDC.64 UR8, c[0x0][0xc08] ;  /* 0x0003020000087ab9 */ /* 0x000fe40000000a00 */
[----:B------:R-:W-:Y:S01]  /*12750*/  UISETP.NE.U32.AND UP1, UPT, UR8, URZ, UPT ;  /* 0x0000003f0800728c */ /* 0x000fe2000bf25070 */
[----:B------:R-:W-:Y:S02]  /*12760*/  ULDC UR4, c[0x0][0xa88] ;  /* 0x0002a20000047ab9 */ /* 0x000fe40000000800 */
[----:B------:R-:W2:Y:S01]  /*12770*/  @P1 LDG.E R6, desc[UR36][R2.64] ;  /* 0x0000002402061981 */ /* 0x000ea2000c1e1900 */
[----:B------:R-:W-:Y:S01]  /*12780*/  UISETP.NE.AND.EX UP1, UPT, UR9, URZ, UPT, UP1 ;  /* 0x0000003f0900728c */ /* 0x000fe2000bf25310 */
[----:B------:R-:W-:-:S05]  /*12790*/  IMAD.U32 R0, RZ, RZ, UR4 ;  /* 0x00000004ff007e24 */ /* 0x000fca000f8e00ff */
[----:B------:R-:W-:-:S05]  /*127a0*/  PLOP3.LUT P2, PT, PT, PT, UP1, 0x80, 0x0 ;  /* 0x000000000000781c */ /* 0x000fca0003f4f018 */
[----:B------:R-:W-:Y:S02]  /*127b0*/  @UP1 ULDC.64 UR8, c[0x0][0xc08] ;  /* 0x0003020000081ab9 */ /* 0x000fe40000000a00 */
[----:B------:R-:W-:-:S06]  /*127c0*/  @UP1 UIMAD.WIDE UR8, UR58, 0x4, UR8 ;  /* 0x000000043a0818a5 */ /* 0x000fcc000f8e0208 */
[----:B------:R-:W-:Y:S02]  /*127d0*/  IMAD.U32 R4, RZ, RZ, UR8 ;  /* 0x00000008ff047e24 */ /* 0x000fe4000f8e00ff */
[----:B------:R-:W-:-:S05]  /*127e0*/  IMAD.U32 R5, RZ, RZ, UR9 ;  /* 0x00000009ff057e24 */ /* 0x000fca000f8e00ff */
[----:B------:R0:W5:Y:S01]  /*127f0*/  @P2 LDG.E R0, desc[UR36][R4.64] ;  /* 0x0000002404002981 */ /* 0x000162000c1e1900 */
[----:B------:R-:W-:Y:S01]  /*12800*/  UISETP.NE.AND UP1, UPT, UR55, URZ, UPT ;  /* 0x0000003f3700728c */ /* 0x000fe2000bf25270 */
[----:B------:R-:W-:Y:S01]  /*12810*/  ISETP.GT.AND P0, PT, R223, 0x7f, PT ;  /* 0x0000007fdf00780c */ /* 0x000fe20003f04270 */
[----:B------:R-:W-:-:S09]  /*12820*/  UMOV UR4, URZ ;  /* 0x0000003f00047c82 */ /* 0x000fd20008000000 */
[----:B------:R-:W-:Y:S01]  /*12830*/  @!UP1 ULDC UR55, c[0x0][0xad4] ;  /* 0x0002b50000379ab9 */ /* 0x000fe20000000800 */
[----:B--2---:R-:W-:Y:S01]  /*12840*/  @P1 R2UR UR4, R6 ;  /* 0x00000000060412ca */ /* 0x004fe200000e0000 */
[----:B0-----:R-:W-:-:S14]  /*12850*/  @P2 BRA `(.L_x_1425) ;  /* 0x0000000000102947 */ /* 0x001fdc0003800000 */
[----:B------:R-:W-:Y:S05]  /*12860*/  @!P1 BRA `(.L_x_1425) ;  /* 0x00000000000c9947 */ /* 0x000fea0003800000 */
[----:B------:R-:W2:Y:S04]  /*12870*/  LDG.E R5, desc[UR36][R2.64] ;  /* 0x0000002402057981 */ /* 0x000ea8000c1e1900 */
[----:B-----5:R-:W2:Y:S02]  /*12880*/  LDG.E R0, desc[UR36][R2.64+0x4] ;  /* 0x0000042402007981 */ /* 0x020ea4000c1e1900 */
[----:B--2---:R-:W-:-:S07]  /*12890*/  IMAD.IADD R0, R0, 0x1, -R5 ;  /* 0x0000000100007824 */ /* 0x004fce00078e0a05 */
.L_x_1425:
[----:B------:R-:W-:Y:S01]  /*128a0*/  USHF.R.S32.HI UR13, URZ, 0x1f, UR58 ;  /* 0x0000001f3f0d7899 */ /* 0x000fe2000801143a */
[----:B------:R-:W-:Y:S01]  /*128b0*/  BSSY B1, `(.L_x_1426) ;  /* 0x000003a000017945 */ /* 0x000fe20003800000 */
[----:B------:R-:W-:Y:S02]  /*128c0*/  USHF.R.S32.HI UR21, URZ, 0x1f, UR4 ;  /* 0x0000001f3f157899 */ /* 0x000fe40008011404 */
[----:B------:R-:W-:Y:S02]  /*128d0*/  USEL UR12, UR58, URZ, !UP0 ;  /* 0x0000003f3a0c7287 */ /* 0x000fe4000c000000 */
[----:B------:R-:W-:Y:S01]  /*128e0*/  USEL UR13, UR13, URZ, !UP0 ;  /* 0x0000003f0d0d7287 */ /* 0x000fe2000c000000 */
[----:B------:R-:W-:Y:S11]  /*128f0*/  @P0 BRA `(.L_x_1427) ;  /* 0x0000000000d40947 */ /* 0x000ff60003800000 */
[----:B------:R-:W0:Y:S01]  /*12900*/  S2R R4, SR_TID.X ;  /* 0x0000000000047919 */ /* 0x000e220000002100 */
[----:B------:R-:W1:Y:S01]  /*12910*/  LDC R9, c[0x0][0xbe8] ;  /* 0x0002fa00ff097b82 */ /* 0x000e620000000800 */
[----:B------:R-:W-:Y:S02]  /*12920*/  IMAD.U32 R3, RZ, RZ, UR47 ;  /* 0x0000002fff037e24 */ /* 0x000fe4000f8e00ff */
[----:B-1---5:R-:W-:-:S03]  /*12930*/  IMAD R2, R0, R9, RZ ;  /* 0x0000000900027224 */ /* 0x022fc600078e02ff */
[----:B0-----:R-:W-:-:S04]  /*12940*/  IADD3 R4, R3, -0x80, R4 ;  /* 0xffffff8003047810 */ /* 0x001fc80007ffe004 */
[----:B------:R-:W-:-:S13]  /*12950*/  ISETP.GE.AND P0, PT, R4, R2, PT ;  /* 0x000000020400720c */ /* 0x000fda0003f06270 */
[----:B------:R-:W-:Y:S05]  /*12960*/  @P0 BRA `(.L_x_1427) ;  /* 0x0000000000b80947 */ /* 0x000fea0003800000 */
[----:B------:R-:W-:Y:S01]  /*12970*/  ISETP.NE.AND P0, PT, R9, 0x1, PT ;  /* 0x000000010900780c */ /* 0x000fe20003f05270 */
[----:B------:R-:W-:Y:S01]  /*12980*/  UISETP.GT.AND UP0, UPT, UR55, 0x1, UPT ;  /* 0x000000013700788c */ /* 0x000fe2000bf04270 */
[----:B------:R-:W-:Y:S01]  /*12990*/  IMAD.MOV.U32 R5, RZ, RZ, R4 ;  /* 0x000000ffff057224 */ /* 0x000fe200078e0004 */
[----:B------:R-:W-:Y:S02]  /*129a0*/  UMOV UR19, 0x9b8 ;  /* 0x000009b800137882 */ /* 0x000fe40000000000 */
[----:B------:R-:W-:Y:S02]  /*129b0*/  USEL UR19, UR19, 0x978, UP0 ;  /* 0x0000097813137887 */ /* 0x000fe40008000000 */
[----:B------:R-:W-:-:S06]  /*129c0*/  USEL UR18, UR57, URZ, UP0 ;  /* 0x0000003f39127287 */ /* 0x000fcc0008000000 */
[----:B------:R-:W0:Y:S04]  /*129d0*/  @P0 LDC R3, c[0x0][0xbec] ;  /* 0x0002fb00ff030b82 */ /* 0x000e280000000800 */
[----:B------:R-:W-:Y:S01]  /*129e0*/  ULDC.64 UR8, c[0x0][UR19+0x218] ;  /* 0x0000860013087abb */ /* 0x000fe20008000a00 */
[----:B------:R-:W-:Y:S01]  /*129f0*/  ULDC.64 UR14, c[0x0][UR19+0x220] ;  /* 0x00008800130e7abb */ /* 0x000fe20008000a00 */
[----:B------:R-:W-:Y:S01]  /*12a00*/  ULDC.64 UR16, c[0x0][UR19+0x228] ;  /* 0x00008a0013107abb */ /* 0x000fe20008000a00 */
[----:B------:R-:W-:Y:S01]  /*12a10*/  UIMAD.WIDE.U32 UR10, UR8, UR56, URZ ;  /* 0x00000038080a72a5 */ /* 0x000fe2000f8e003f */
[----:B------:R-:W1:Y:S01]  /*12a20*/  @P0 LDC R7, c[0x0][0xbf0] ;  /* 0x0002fc00ff070b82 */ /* 0x000e620000000800 */
[----:B------:R-:W-:Y:S02]  /*12a30*/  UIMAD UR20, UR9, UR56, URZ ;  /* 0x00000038091472a4 */ /* 0x000fe4000f8e023f */
[----:B------:R-:W-:-:S02]  /*12a40*/  UIMAD UR15, UR15, UR12, URZ ;  /* 0x0000000c0f0f72a4 */ /* 0x000fc4000f8e023f */
[----:B------:R-:W-:Y:S02]  /*12a50*/  UIMAD.WIDE.U32 UR22, UR16, UR18, URZ ;  /* 0x00000012101672a5 */ /* 0x000fe4000f8e003f */
[----:B------:R-:W-:Y:S02]  /*12a60*/  UIMAD.WIDE.U32 UR8, UR14, UR12, URZ ;  /* 0x0000000c0e0872a5 */ /* 0x000fe4000f8e003f */
[----:B------:R-:W-:Y:S02]  /*12a70*/  UIMAD UR16, UR17, UR18, URZ ;  /* 0x00000012111072a4 */ /* 0x000fe4000f8e023f */
[----:B------:R-:W-:Y:S02]  /*12a80*/  UIMAD UR15, UR14, UR13, UR15 ;  /* 0x0000000d0e0f72a4 */ /* 0x000fe4000f8e020f */
[----:B------:R-:W-:Y:S02]  /*12a90*/  UIADD3 UR10, UP1, UP2, UR8, UR10, UR4 ;  /* 0x0000000a080a7290 */ /* 0x000fe4000fa3e004 */
[----:B------:R-:W-:Y:S01]  /*12aa0*/  UIADD3 UR16, UR23, UR16, URZ ;  /* 0x0000001017107290 */ /* 0x000fe2000fffe03f */
[----:B0-----:R-:W-:Y:S01]  /*12ab0*/  @P0 IMAD.HI.U32 R2, R4, R3, RZ ;  /* 0x0000000304020227 */ /* 0x001fe200078e00ff */
[----:B------:R-:W-:-:S02]  /*12ac0*/  UIADD3 UR20, UR11, UR20, URZ ;  /* 0x000000140b147290 */ /* 0x000fc4000fffe03f */
[----:B------:R-:W-:Y:S01]  /*12ad0*/  UIADD3 UR15, UR9, UR15, URZ ;  /* 0x0000000f090f7290 */ /* 0x000fe2000fffe03f */
[----:B------:R-:W-:Y:S02]  /*12ae0*/  IMAD.U32 R3, RZ, RZ, UR23 ;  /* 0x00000017ff037e24 */ /* 0x000fe4000f8e00ff */
[----:B------:R-:W-:Y:S01]  /*12af0*/  IMAD.U32 R6, RZ, RZ, UR16 ;  /* 0x00000010ff067e24 */ /* 0x000fe2000f8e00ff */
[----:B------:R-:W-:Y:S01]  /*12b00*/  ULDC.64 UR8, c[0x0][UR19+0x210] ;  /* 0x0000840013087abb */ /* 0x000fe20008000a00 */
[----:B-1----:R-:W-:Y:S01]  /*12b10*/  @P0 SHF.R.U32.HI R5, RZ, R7, R2 ;  /* 0x00000007ff050219 */ /* 0x002fe20000011602 */
[----:B------:R-:W-:-:S04]  /*12b20*/  IMAD.U32 R2, RZ, RZ, UR22 ;  /* 0x00000016ff027e24 */ /* 0x000fc8000f8e00ff */
[--C-:B------:R-:W-:Y:S01]  /*12b30*/  IMAD.MOV R7, RZ, RZ, -R5.reuse ;  /* 0x000000ffff077224 */ /* 0x100fe200078e0a05 */
[----:B------:R-:W-:Y:S01]  /*12b40*/  IADD3 R2, P0, P1, R5, UR10, R2 ;  /* 0x0000000a05027c10 */ /* 0x000fe2000f91e002 */
[----:B------:R-:W-:Y:S01]  /*12b50*/  UIADD3.X UR10, UR15, UR20, UR21, UP1, UP2 ;  /* 0x000000140f0a7290 */ /* 0x000fe20008fe4415 */
[----:B------:R-:W-:Y:S01]  /*12b60*/  SHF.R.S32.HI R5, RZ, 0x1f, R5 ;  /* 0x0000001fff057819 */ /* 0x000fe20000011405 */
[----:B------:R-:W-:-:S04]  /*12b70*/  IMAD R7, R9, R7, R4 ;  /* 0x0000000709077224 */ /* 0x000fc800078e0204 */
[----:B------:R-:W-:Y:S01]  /*12b80*/  IADD3.X R3, R5, UR10, R6, P0, P1 ;  /* 0x0000000a05037c10 */ /* 0x000fe200087e2406 */
[C---:B------:R-:W-:Y:S01]  /*12b90*/  IMAD R9, R7.reuse, UR9, RZ ;  /* 0x0000000907097c24 */ /* 0x040fe2000f8e02ff */
[----:B------:R-:W-:Y:S01]  /*12ba0*/  SHF.R.S32.HI R4, RZ, 0x1f, R7 ;  /* 0x0000001fff047819 */ /* 0x000fe20000011407 */
[----:B------:R-:W-:Y:S01]  /*12bb0*/  ULDC.64 UR10, c[0x0][0xba8] ;  /* 0x0002ea00000a7ab9 */ /* 0x000fe20000000a00 */
[----:B------:R-:W-:Y:S01]  /*12bc0*/  @!UP0 ULDC UR10, c[0x0][0xb50] ;  /* 0x0002d400000a8ab9 */ /* 0x000fe20000000800 */
[----:B------:R-:W-:Y:S01]  /*12bd0*/  IMAD.WIDE.U32 R2, R7, UR8, R2 ;  /* 0x0000000807027c25 */ /* 0x000fe2000f8e0002 */
[----:B------:R-:W-:-:S03]  /*12be0*/  @!UP0 ULDC UR11, c[0x0][0xb54] ;  /* 0x0002d500000b8ab9 */ /* 0x000fc60000000800 */
[----:B------:R-:W-:Y:S01]  /*12bf0*/  IMAD R9, R4, UR8, R9 ;  /* 0x0000000804097c24 */ /* 0x000fe2000f8e0209 */
[----:B------:R-:W-:-:S03]  /*12c00*/  LEA R4, P0, R2, UR10, 0x2 ;  /* 0x0000000a02047c11 */ /* 0x000fc6000f8010ff */
[----:B------:R-:W-:-:S05]  /*12c10*/  IMAD.IADD R3, R3, 0x1, R9 ;  /* 0x0000000103037824 */ /* 0x000fca00078e0209 */
[----:B------:R-:W-:Y:S01]  /*12c20*/  LEA.HI.X R5, R2, UR11, R3, 0x2, P0 ;  /* 0x0000000b02057c11 */ /* 0x000fe200080f1403 */
[----:B------:R-:W-:-:S05]  /*12c30*/  IMAD.MOV.U32 R3, RZ, RZ, -0x800000 ;  /* 0xff800000ff037424 */ /* 0x000fca00078e00ff */
[----:B------:R0:W-:Y:S02]  /*12c40*/  STG.E desc[UR36][R4.64], R3 ;  /* 0x0000000304007986 */ /* 0x0001e4000c101924 */
.L_x_1427:
[----:B------:R-:W-:Y:S05]  /*12c50*/  BSYNC B1 ;  /* 0x0000000000017941 */ /* 0x000fea0003800000 */
.L_x_1426:
[----:B------:R-:W-:-:S06]  /*12c60*/  UISETP.GT.AND UP0, UPT, UR55, 0x1, UPT ;  /* 0x000000013700788c */ /* 0x000fcc000bf04270 */
[----:B------:R-:W-:-:S13]  /*12c70*/  PLOP3.LUT P0, PT, PT, PT, UP0, 0x80, 0x0 ;  /* 0x000000000000781c */ /* 0x000fda0003f0f008 */
[----:B------:R-:W-:Y:S05]  /*12c80*/  @P0 BRA `(.L_x_1422) ;  /* 0x0000000400a40947 */ /* 0x000fea0003800000 */
[----:B------:R-:W1:Y:S01]  /*12c90*/  LDC R11, c[0x0][0xbe8] ;  /* 0x0002fa00ff0b7b82 */ /* 0x000e620000000800 */
[----:B------:R-:W-:Y:S01]  /*12ca0*/  ULDC.64 UR14, c[0x0][0xaa0] ;  /* 0x0002a800000e7ab9 */ /* 0x000fe20000000a00 */
[----:B------:R-:W-:Y:S01]  /*12cb0*/  IMAD R2, R22, 0x20, R198 ;  /* 0x0000002016027824 */ /* 0x000fe200078e02c6 */
[----:B------:R-:W-:Y:S01]  /*12cc0*/  UIMAD UR10, UR21, UR14, URZ ;  /* 0x0000000e150a72a4 */ /* 0x000fe2000f8e023f */
[----:B------:R-:W-:Y:S01]  /*12cd0*/  BSSY B1, `(.L_x_1428) ;  /* 0x000003a000017945 */ /* 0x000fe20003800000 */
[----:B------:R-:W-:Y:S01]  /*12ce0*/  UIMAD.WIDE.U32 UR8, UR4, UR14, URZ ;  /* 0x0000000e040872a5 */ /* 0x000fe2000f8e003f */
[----:B------:R-:W-:Y:S01]  /*12cf0*/  VIADD R6, R2, UR47 ;  /* 0x0000002f02067c36 */ /* 0x000fe20008000000 */
[----:B------:R-:W-:-:S03]  /*12d00*/  UIMAD UR10, UR4, UR15, UR10 ;  /* 0x0000000f040a72a4 */ /* 0x000fc6000f8e020a */
[----:B0-----:R-:W-:Y:S01]  /*12d10*/  IMAD.MOV.U32 R5, RZ, RZ, R6 ;  /* 0x000000ffff057224 */ /* 0x001fe200078e0006 */
[----:B------:R-:W-:-:S03]  /*12d20*/  UIADD3 UR9, UR9, UR10, URZ ;  /* 0x0000000a09097290 */ /* 0x000fc6000fffe03f */
[----:B------:R-:W-:Y:S02]  /*12d30*/  ULDC.64 UR10, c[0x0][0xae8] ;  /* 0x0002ba00000a7ab9 */ /* 0x000fe40000000a00 */
[----:B------:R-:W-:-:S04]  /*12d40*/  UIMAD.WIDE.U32 UR8, UR56, UR10, UR8 ;  /* 0x0000000a380872a5 */ /* 0x000fc8000f8e0008 */
[----:B------:R-:W-:-:S03]  /*12d50*/  UIMAD UR9, UR56, UR11, UR9 ;  /* 0x0000000b380972a4 */ /* 0x000fc6000f8e0209 */
[----:B------:R-:W-:Y:S01]  /*12d60*/  ULDC.64 UR10, c[0x0][0xaf0] ;  /* 0x0002bc00000a7ab9 */ /* 0x000fe20000000a00 */
[----:B-1----:R-:W-:Y:S01]  /*12d70*/  ISETP.NE.AND P0, PT, R11, 0x1, PT ;  /* 0x000000010b00780c */ /* 0x002fe20003f05270 */
[----:B------:R-:W-:-:S04]  /*12d80*/  UIMAD UR13, UR13, UR10, URZ ;  /* 0x0000000a0d0d72a4 */ /* 0x000fc8000f8e023f */
[----:B------:R-:W-:Y:S02]  /*12d90*/  UIMAD UR4, UR12, UR11, UR13 ;  /* 0x0000000b0c0472a4 */ /* 0x000fe4000f8e020d */
[----:B------:R-:W-:-:S03]  /*12da0*/  UIMAD.WIDE.U32 UR12, UR12, UR10, UR8 ;  /* 0x0000000a0c0c72a5 */ /* 0x000fc6000f8e0008 */
[----:B------:R-:W-:Y:S01]  /*12db0*/  ULDC.64 UR8, c[0x0][0xae0] ;  /* 0x0002b80000087ab9 */ /* 0x000fe20000000a00 */
[----:B------:R-:W-:Y:S02]  /*12dc0*/  UIADD3 UR4, UR13, UR4, URZ ;  /* 0x000000040d047290 */ /* 0x000fe4000fffe03f */
[----:B------:R-:W0:Y:S08]  /*12dd0*/  @P0 LDC R3, c[0x0][0xbec] ;  /* 0x0002fb00ff030b82 */ /* 0x000e300000000800 */
[----:B------:R-:W1:Y:S01]  /*12de0*/  @P0 LDC R7, c[0x0][0xbf0] ;  /* 0x0002fc00ff070b82 */ /* 0x000e620000000800 */
[----:B0-----:R-:W-:-:S04]  /*12df0*/  @P0 IMAD.HI.U32 R2, R6, R3, RZ ;  /* 0x0000000306020227 */ /* 0x001fc800078e00ff */
[----:B------:R-:W-:Y:S02]  /*12e00*/  IMAD.U32 R3, RZ, RZ, UR13 ;  /* 0x0000000dff037e24 */ /* 0x000fe4000f8e00ff */
[----:B------:R-:W-:Y:S01]  /*12e10*/  IMAD.U32 R3, RZ, RZ, UR4 ;  /* 0x00000004ff037e24 */ /* 0x000fe2000f8e00ff */
[----:B-1----:R-:W-:-:S04]  /*12e20*/  @P0 SHF.R.U32.HI R5, RZ, R7, R2 ;  /* 0x00000007ff050219 */ /* 0x002fc80000011602 */
[--C-:B------:R-:W-:Y:S01]  /*12e30*/  SHF.R.S32.HI R2, RZ, 0x1f, R5.reuse ;  /* 0x0000001fff027819 */ /* 0x100fe20000011405 */
[----:B------:R-:W-:-:S04]  /*12e40*/  IMAD.MOV R7, RZ, RZ, -R5 ;  /* 0x000000ffff077224 */ /* 0x000fc800078e0a05 */
[----:B------:R-:W-:Y:S02]  /*12e50*/  IMAD R4, R2, UR8, RZ ;  /* 0x0000000802047c24 */ /* 0x000fe4000f8e02ff */
[----:B------:R-:W-:Y:S02]  /*12e60*/  IMAD R7, R11, R7, R6 ;  /* 0x000000070b077224 */ /* 0x000fe400078e0206 */
[----:B------:R-:W-:Y:S02]  /*12e70*/  IMAD.U32 R2, RZ, RZ, UR12 ;  /* 0x0000000cff027e24 */ /* 0x000fe4000f8e00ff */
[C---:B------:R-:W-:Y:S01]  /*12e80*/  IMAD R9, R5.reuse, UR9, R4 ;  /* 0x0000000905097c24 */ /* 0x040fe2000f8e0204 */
[----:B------:R-:W-:Y:S01]  /*12e90*/  SHF.R.S32.HI R4, RZ, 0x1f, R7 ;  /* 0x0000001fff047819 */ /* 0x000fe20000011407 */
[----:B------:R-:W-:Y:S01]  /*12ea0*/  IMAD.WIDE.U32 R2, R5, UR8, R2 ;  /* 0x0000000805027c25 */ /* 0x000fe2000f8e0002 */
[----:B------:R-:W-:-:S03]  /*12eb0*/  ULDC.64 UR8, c[0x0][0xad8] ;  /* 0x0002b60000087ab9 */ /* 0x000fc60000000a00 */
[----:B------:R-:W-:Y:S02]  /*12ec0*/  IMAD.IADD R3, R3, 0x1, R9 ;  /* 0x0000000103037824 */ /* 0x000fe400078e0209 */
[----:B------:R-:W-:Y:S02]  /*12ed0*/  IMAD R4, R4, UR8, RZ ;  /* 0x0000000804047c24 */ /* 0x000fe4000f8e02ff */
[----:B------:R-:W-:Y:S02]  /*12ee0*/  VIADD R6, R198, UR47 ;  /* 0x0000002fc6067c36 */ /* 0x000fe40008000000 */
[----:B-----5:R-:W-:Y:S02]  /*12ef0*/  IMAD R11, R0, R11, RZ ;  /* 0x0000000b000b7224 */ /* 0x020fe400078e02ff */
[C---:B------:R-:W-:Y:S02]  /*12f00*/  IMAD R5, R7.reuse, UR9, R4 ;  /* 0x0000000907057c24 */ /* 0x040fe4000f8e0204 */
[----:B------:R-:W-:Y:S01]  /*12f10*/  IMAD.WIDE.U32 R2, R7, UR8, R2 ;  /* 0x0000000807027c25 */ /* 0x000fe2000f8e0002 */
[----:B------:R-:W-:Y:S01]  /*12f20*/  ISETP.GE.AND P2, PT, R6, R11, PT ;  /* 0x0000000b0600720c */ /* 0x000fe20003f46270 */
[----:B------:R-:W-:-:S02]  /*12f30*/  ULDC.64 UR8, c[0x0][0xa80] ;  /* 0x0002a00000087ab9 */ /* 0x000fc40000000a00 */
[----:B------:R-:W-:Y:S01]  /*12f40*/  VIADD R0, R6, 0x20 ;  /* 0x0000002006007836 */ /* 0x000fe20000000000 */
[----:B------:R-:W-:Y:S01]  /*12f50*/  LEA R4, P3, R2, UR8, 0x1 ;  /* 0x0000000802047c11 */ /* 0x000fe2000f8608ff */
[----:B------:R-:W-:-:S03]  /*12f60*/  IMAD.IADD R3, R3, 0x1, R5 ;  /* 0x0000000103037824 */ /* 0x000fc600078e0205 */
[-C--:B------:R-:W-:Y:S01]  /*12f70*/  ISETP.GE.AND P1, PT, R0, R11.reuse, PT ;  /* 0x0000000b0000720c */ /* 0x080fe20003f26270 */
[----:B------:R-:W-:Y:S01]  /*12f80*/  VIADD R0, R6, 0x40 ;  /* 0x0000004006007836 */ /* 0x000fe20000000000 */
[----:B------:R-:W-:Y:S02]  /*12f90*/  LEA.HI.X R5, R2, UR9, R3, 0x1, P3 ;  /* 0x0000000902057c11 */ /* 0x000fe400098f0c03 */
[----:B------:R0:W1:Y:S02]  /*12fa0*/  SHFL.IDX PT, R2, R4, RZ, 0x181f ;  /* 0x00181fff04027589 */ /* 0x00006400000e0000 */
[----:B------:R-:W-:Y:S02]  /*12fb0*/  ISETP.GE.AND P0, PT, R0, R11, PT ;  /* 0x0000000b0000720c */ /* 0x000fe40003f06270 */
[----:B------:R0:W2:Y:S01]  /*12fc0*/  SHFL.IDX PT, R0, R5, RZ, 0x181f ;  /* 0x00181fff05007589 */ /* 0x0000a200000e0000 */
[----:B------:R-:W-:Y:S10]  /*12fd0*/  @P2 BRA `(.L_x_1429) ;  /* 0x0000000000242947 */ /* 0x000ff40003800000 */
[----:B------:R-:W-:Y:S02]  /*12fe0*/  ULDC UR4, c[0x0][0xac8] ;  /* 0x0002b20000047ab9 */ /* 0x000fe40000000800 */
[----:B------:R-:W-:Y:S02]  /*12ff0*/  ISETP.GE.AND P4, PT, R18, UR4, PT ;  /* 0x0000000412007c0c */ /* 0x000fe4000bf86270 */
[----:B------:R-:W-:-:S11]  /*13000*/  ISETP.GE.AND P5, PT, R19, UR4, PT ;  /* 0x0000000413007c0c */ /* 0x000fd6000bfa6270 */
[CC--:B-1----:R-:W-:Y:S02]  /*13010*/  @!P4 LEA R8, P2, R18.reuse, R2.reuse, 0x1 ;  /* 0x000000021208c211 */ /* 0x0c2fe400078408ff */
[C---:B------:R-:W-:Y:S02]  /*13020*/  @!P5 LEA R2, P3, R19.reuse, R2, 0x1 ;  /* 0x000000021302d211 */ /* 0x040fe400078608ff */
[-C--:B--2---:R-:W-:Y:S02]  /*13030*/  @!P4 LEA.HI.X R9, R18, R0.reuse, R222, 0x1, P2 ;  /* 0x000000001209c211 */ /* 0x084fe400010f0cde */
[----:B------:R-:W-:-:S03]  /*13040*/  @!P5 LEA.HI.X R3, R19, R0, R221, 0x1, P3 ;  /* 0x000000001303d211 */ /* 0x000fc600018f0cdd */
[----:B------:R3:W-:Y:S04]  /*13050*/  @!P4 ST.E.128 desc[UR36][R8.64], RZ ;  /* 0x000000ff0800c985 */ /* 0x0007e8000c101d24 */
[----:B------:R3:W-:Y:S02]  /*13060*/  @!P5 ST.E.128 desc[UR36][R2.64], RZ ;  /* 0x000000ff0200d985 */ /* 0x0007e4000c101d24 */
.L_x_1429:
[----:B------:R-:W-:Y:S05]  /*13070*/  BSYNC B1 ;  /* 0x0000000000017941 */ /* 0x000fea0003800000 */
.L_x_1428:
[----:B--2---:R2:W4:Y:S01]  /*13080*/  SHFL.IDX PT, R0, R5, 0x1, 0x181f ;  /* 0x00381f0005007f89 */ /* 0x00452200000e0000 */
[----:B------:R-:W-:Y:S03]  /*13090*/  BSSY B1, `(.L_x_1430) ;  /* 0x000000c000017945 */ /* 0x000fe60003800000 */
[----:B-1-3--:R2:W1:Y:S01]  /*130a0*/  SHFL.IDX PT, R2, R4, 0x1, 0x181f ;  /* 0x00381f0004027f89 */ /* 0x00a46200000e0000 */
[----:B------:R-:W-:Y:S05]  /*130b0*/  @P1 BRA `(.L_x_1431) ;  /* 0x0000000000241947 */ /* 0x000fea0003800000 */
[----:B------:R-:W-:Y:S02]  /*130c0*/  ULDC UR4, c[0x0][0xac8] ;  /* 0x0002b20000047ab9 */ /* 0x000fe40000000800 */
[----:B------:R-:W-:Y:S02]  /*130d0*/  ISETP.GE.AND P3, PT, R18, UR4, PT ;  /* 0x0000000412007c0c */ /* 0x000fe4000bf66270 */
[----:B------:R-:W-:-:S11]  /*130e0*/  ISETP.GE.AND P4, PT, R19, UR4, PT ;  /* 0x0000000413007c0c */ /* 0x000fd6000bf86270 */
[CC--:B-1----:R-:W-:Y:S02]  /*130f0*/  @!P3 LEA R8, P1, R18.reuse, R2.reuse, 0x1 ;  /* 0x000000021208b211 */ /* 0x0c2fe400078208ff */
[C---:B------:R-:W-:Y:S02]  /*13100*/  @!P4 LEA R2, P2, R19.reuse, R2, 0x1 ;  /* 0x000000021302c211 */ /* 0x040fe400078408ff */
[-C--:B----4-:R-:W-:Y:S02]  /*13110*/  @!P3 LEA.HI.X R9, R18, R0.reuse, R222, 0x1, P1 ;  /* 0x000000001209b211 */ /* 0x090fe400008f0cde */
[----:B------:R-:W-:-:S03]  /*13120*/  @!P4 LEA.HI.X R3, R19, R0, R221, 0x1, P2 ;  /* 0x000000001303c211 */ /* 0x000fc600010f0cdd */
[----:B------:R3:W-:Y:S04]  /*13130*/  @!P3 ST.E.128 desc[UR36][R8.64], RZ ;  /* 0x000000ff0800b985 */ /* 0x0007e8000c101d24 */
[----:B------:R3:W-:Y:S02]  /*13140*/  @!P4 ST.E.128 desc[UR36][R2.64], RZ ;  /* 0x000000ff0200c985 */ /* 0x0007e4000c101d24 */
.L_x_1431:
[----:B------:R-:W-:Y:S05]  /*13150*/  BSYNC B1 ;  /* 0x0000000000017941 */ /* 0x000fea0003800000 */
.L_x_1430:
[----:B----4-:R4:W0:Y:S01]  /*13160*/  SHFL.IDX PT, R0, R5, 0x2, 0x181f ;  /* 0x00581f0005007f89 */ /* 0x01082200000e0000 */
        /* <DEDUP_REMOVED lines=8> */
[-C--:B0-----:R-:W-:Y:S02]  /*131f0*/  @!P2 LEA.HI.X R9, R18, R0.reuse, R222, 0x1, P0 ;  /* 0x000000001209a211 */ /* 0x081fe400000f0cde */
[----:B------:R-:W-:-:S03]  /*13200*/  @!P3 LEA.HI.X R3, R19, R0, R221, 0x1, P1 ;  /* 0x000000001303b211 */ /* 0x000fc600008f0cdd */
[----:B------:R3:W-:Y:S04]  /*13210*/  @!P2 ST.E.128 desc[UR36][R8.64], RZ ;  /* 0x000000ff0800a985 */ /* 0x0007e8000c101d24 */
[----:B------:R3:W-:Y:S02]  /*13220*/  @!P3 ST.E.128 desc[UR36][R2.64], RZ ;  /* 0x000000ff0200b985 */ /* 0x0007e4000c101d24 */
.L_x_1433:
[----:B------:R-:W-:Y:S05]  /*13230*/  BSYNC B1 ;  /* 0x0000000000017941 */ /* 0x000fea0003800000 */
.L_x_1432:
[----:B0-----:R-:W-:Y:S01]  /*13240*/  VIADD R0, R6, 0x60 ;  /* 0x0000006006007836 */ /* 0x001fe20000000000 */
[----:B--2-4-:R-:W0:Y:S04]  /*13250*/  SHFL.IDX PT, R5, R5, 0x3, 0x181f ;  /* 0x00781f0005057f89 */ /* 0x014e2800000e0000 */
[----:B------:R-:W-:Y:S01]  /*13260*/  ISETP.GE.AND P0, PT, R0, R11, PT ;  /* 0x0000000b0000720c */ /* 0x000fe20003f06270 */
[----:B-1-3--:R1:W2:-:S12]  /*13270*/  SHFL.IDX PT, R2, R4, 0x3, 0x181f ;  /* 0x00781f0004027f89 */ /* 0x00a29800000e0000 */
[----:B-1----:R-:W-:Y:S05]  /*13280*/  @P0 BRA `(.L_x_1422) ;  /* 0x0000000000240947 */ /* 0x002fea0003800000 */
[----:B------:R-:W-:Y:S02]  /*13290*/  ULDC UR4, c[0x0][0xac8] ;  /* 0x0002b20000047ab9 */ /* 0x000fe40000000800 */
[----:B------:R-:W-:Y:S02]  /*132a0*/  ISETP.GE.AND P2, PT, R18, UR4, PT ;  /* 0x0000000412007c0c */ /* 0x000fe4000bf46270 */
[----:B------:R-:W-:-:S11]  /*132b0*/  ISETP.GE.AND P3, PT, R19, UR4, PT ;  /* 0x0000000413007c0c */ /* 0x000fd6000bf66270 */
[CC--:B--2---:R-:W-:Y:S02]  /*132c0*/  @!P2 LEA R6, P0, R18.reuse, R2.reuse, 0x1 ;  /* 0x000000021206a211 */ /* 0x0c4fe400078008ff */
[C---:B------:R-:W-:Y:S02]  /*132d0*/  @!P3 LEA R2, P1, R19.reuse, R2, 0x1 ;  /* 0x000000021302b211 */ /* 0x040fe400078208ff */
[-C--:B0-----:R-:W-:Y:S02]  /*132e0*/  @!P2 LEA.HI.X R7, R18, R5.reuse, R222, 0x1, P0 ;  /* 0x000000051207a211 */ /* 0x081fe400000f0cde */
[----:B------:R-:W-:-:S03]  /*132f0*/  @!P3 LEA.HI.X R3, R19, R5, R221, 0x1, P1 ;  /* 0x000000051303b211 */ /* 0x000fc600008f0cdd */
[----:B------:R0:W-:Y:S04]  /*13300*/  @!P2 ST.E.128 desc[UR36][R6.64], RZ ;  /* 0x000000ff0600a985 */ /* 0x0001e8000c101d24 */
[----:B------:R0:W-:Y:S02]  /*13310*/  @!P3 ST.E.128 desc[UR36][R2.64], RZ ;  /* 0x000000ff0200b985 */ /* 0x0001e4000c101d24 */
.L_x_1422:
[----:B------:R-:W-:Y:S05]  /*13320*/  BSYNC B0 ;  /* 0x0000000000007941 */ /* 0x000fea0003800000 */
.L_x_1412:
[----:B------:R-:W-:Y:S02]  /*13330*/  ULDC UR4, c[0x0][0xc3c] ;  /* 0x00030f0000047ab9 */ /* 0x000fe40000000800 */
[----:B------:R-:W-:-:S06]  /*13340*/  UISETP.GE.AND UP0, UPT, UR7, UR4, UPT ;  /* 0x000000040700728c */ /* 0x000fcc000bf06270 */
[----:B------:R-:W-:-:S13]  /*13350*/  PLOP3.LUT P0, PT, PT, PT, UP0, 0x80, 0x0 ;  /* 0x000000000000781c */ /* 0x000fda0003f0f008 */
[----:B------:R-:W-:Y:S05]  /*13360*/  @!P0 BRA `(.L_x_1434) ;  /* 0xfffffedc00088947 */ /* 0x000fea000383ffff */
[----:B------:R-:W-:Y:S05]  /*13370*/  EXIT ;  /* 0x000000000000794d */ /* 0x000fea0003800000 */
.L_x_1321:
[----:B------:R-:W-:-:S08]  /*13380*/  NOP ;  /* 0x0000000000007918 */ /* 0x000fd00000000000 */
[----:B0-----:R-:W0:-:S00]  /*13390*/  USETMAXREG.DEALLOC.CTAPOOL 0x28 ;  /* 0x00000028000079c8 */ /* 0x001e0000080e0500 */
[----:B0-----:R-:W-:Y:S01]  /*133a0*/  LOP3.LUT R2, R2, 0x3, RZ, 0xc0, !PT ;  /* 0x0000000302027812 */ /* 0x001fe200078ec0ff */
[----:B------:R-:W-:Y:S01]  /*133b0*/  IMAD.MOV.U32 R6, RZ, RZ, RZ ;  /* 0x000000ffff067224 */ /* 0x000fe200078e00ff */
[----:B------:R-:W-:-:S04]  /*133c0*/  LOP3.LUT R23, R23, 0xffffffbf, RZ, 0xc0, !PT ;  /* 0xffffffbf17177812 */ /* 0x000fc800078ec0ff */
[----:B------:R-:W0:Y:S02]  /*133d0*/  SHFL.IDX PT, R2, R2, RZ, 0x1f ;  /* 0x00001fff02027589 */ /* 0x000e2400000e0000 */
[----:B0-----:R-:W-:-:S13]  /*133e0*/  ISETP.NE.AND P0, PT, R2, RZ, PT ;  /* 0x000000ff0200720c */ /* 0x001fda0003f05270 */
[----:B------:R-:W-:Y:S01]  /*133f0*/  @P0 LOP3.LUT R23, R23, 0x40, RZ, 0xfc, !PT ;  /* 0x0000004017170812 */ /* 0x000fe200078efcff */
[----:B------:R-:W-:Y:S06]  /*13400*/  @!P0 BRA `(.L_x_1435) ;  /* 0x00000000001c8947 */ /* 0x000fec0003800000 */
[----:B------:R-:W0:Y:S08]  /*13410*/  S2UR UR5, SR_CgaCtaId ;  /* 0x00000000000579c3 */ /* 0x000e300000008800 */
[----:B------:R-:W-:Y:S06]  /*13420*/  BAR.SYNC.DEFER_BLOCKING 0x5, 0x180 ;  /* 0x0146000000007b1d */ /* 0x000fec0000010000 */
[----:B------:R-:W-:-:S02]  /*13430*/  UMOV UR4, 0x400 ;  /* 0x0000040000047882 */ /* 0x000fc40000000000 */
[----:B0-----:R-:W-:-:S09]  /*13440*/  ULEA UR4, UR5, UR4, 0x18 ;  /* 0x0000000405047291 */ /* 0x001fd2000f8ec03f */
[----:B------:R-:W0:Y:S01]  /*13450*/  LDS.128 R16, [UR4+0x288d0] ;  /* 0x0288d004ff107984 */ /* 0x000e220008000c00 */
[----:B------:R-:W-:Y:S06]  /*13460*/  BAR.ARV 0x4, 0x180 ;  /* 0x0106000000007b1d */ /* 0x000fec0000002000 */
[----:B------:R-:W-:Y:S05]  /*13470*/  BRA `(.L_x_1436) ;  /* 0x0000000c00907947 */ /* 0x000fea0003800000 */
.L_x_1435:
[----:B------:R-:W-:Y:S01]  /*13480*/  LOP3.LUT R7, R0, 0x1f, RZ, 0xc0, !PT ;  /* 0x0000001f00077812 */ /* 0x000fe200078ec0ff */
[----:B------:R-:W-:Y:S01]  /*13490*/  ULDC UR4, c[0x0][0xc3c] ;  /* 0x00030f0000047ab9 */ /* 0x000fe20000000800 */
[----:B------:R-:W-:Y:S01]  /*134a0*/  IMAD.MOV.U32 R9, RZ, RZ, RZ ;  /* 0x000000ffff097224 */ /* 0x000fe200078e00ff */
[----:B------:R-:W0:Y:S01]  /*134b0*/  S2UR UR6, SR_CTAID.X ;  /* 0x00000000000679c3 */ /* 0x000e220000002500 */
[----:B------:R-:W-:Y:S01]  /*134c0*/  ISETP.NE.AND P0, PT, R7, 0x1f, PT ;  /* 0x0000001f0700780c */ /* 0x000fe20003f05270 */
[----:B------:R-:W-:-:S03]  /*134d0*/  ULDC UR5, c[0x0][0xc38] ;  /* 0x00030e0000057ab9 */ /* 0x000fc60000000800 */
[----:B------:R-:W-:-:S13]  /*134e0*/  ISETP.GE.OR P1, PT, R7, UR4, !P0 ;  /* 0x0000000407007c0c */ /* 0x000fda000c726670 */
[----:B------:R-:W1:Y:S08]  /*134f0*/  @!P1 LDC.64 R4, c[0x0][0xc80] ;  /* 0x00032000ff049b82 */ /* 0x000e700000000a00 */
[----:B------:R-:W2:Y:S01]  /*13500*/  @!P1 LDC.64 R2, c[0x0][0xc78] ;  /* 0x00031e00ff029b82 */ /* 0x000ea20000000a00 */
[----:B-1----:R-:W-:-:S05]  /*13510*/  @!P1 IMAD.WIDE.U32 R4, R7, 0x4, R4 ;  /* 0x0000000407049825 */ /* 0x002fca00078e0004 */
        /* <DEDUP_REMOVED lines=10> */
[----:B------:R-:W1:Y:S02]  /*135c0*/  SHFL.UP PT, R10, R8, 0x1, RZ ;  /* 0x04200000080a7989 */ /* 0x000e6400000e00ff */
[----:B-1----:R-:W-:-:S05]  /*135d0*/  SEL R11, R10, RZ, P1 ;  /* 0x000000ff0a0b7207 */ /* 0x002fca0000800000 */
[----:B------:R-:W-:-:S05]  /*135e0*/  IMAD.IADD R11, R8, 0x1, R11 ;  /* 0x00000001080b7824 */ /* 0x000fca00078e020b */
        /* <DEDUP_REMOVED lines=12> */
[----:B------:R-:W1:Y:S02]  /*136b0*/  SHFL.IDX PT, R8, R5, 0x1f, 0x1f ;  /* 0x03e01f0005087f89 */ /* 0x000e6400000e0000 */
[----:B-1----:R-:W-:-:S05]  /*136c0*/  IMAD R8, R8, UR5, RZ ;  /* 0x0000000508087c24 */ /* 0x002fca000f8e02ff */
[----:B0-----:R-:W-:Y:S01]  /*136d0*/  ISETP.GT.AND P6, PT, R8, UR6, PT ;  /* 0x0000000608007c0c */ /* 0x001fe2000bfc4270 */
[----:B------:R-:W-:-:S12]  /*136e0*/  IMAD.MOV.U32 R3, RZ, RZ, R8 ;  /* 0x000000ffff037224 */ /* 0x000fd800078e0008 */
[----:B------:R-:W-:Y:S05]  /*136f0*/  @P6 BRA `(.L_x_1437) ;  /* 0x0000000000986947 */ /* 0x000fea0003800000 */
[----:B------:R-:W-:Y:S01]  /*13700*/  IMAD.MOV.U32 R8, RZ, RZ, R3 ;  /* 0x000000ffff087224 */ /* 0x000fe200078e0003 */
[----:B------:R-:W-:Y:S01]  /*13710*/  UMOV UR4, URZ ;  /* 0x0000003f00047c82 */ /* 0x000fe20008000000 */
[----:B------:R-:W-:-:S05]  /*13720*/  ULDC UR5, c[0x0][0xc38] ;  /* 0x00030e0000057ab9 */ /* 0x000fca0000000800 */
.L_x_1439:
[----:B------:R-:W0:Y:S01]  /*13730*/  LDC R2, c[0x0][0xc3c] ;  /* 0x00030f00ff027b82 */ /* 0x000e220000000800 */
[----:B------:R-:W-:-:S06]  /*13740*/  UIADD3 UR4, UR4, 0x1f, URZ ;  /* 0x0000001f04047890 */ /* 0x000fcc000fffe03f */
[----:B0-----:R-:W-:-:S13]  /*13750*/  ISETP.LE.AND P6, PT, R2, UR4, PT ;  /* 0x0000000402007c0c */ /* 0x001fda000bfc3270 */
[----:B------:R-:W-:Y:S05]  /*13760*/  @P6 BRA `(.L_x_1438) ;  /* 0x0000000800a86947 */ /* 0x000fea0003800000 */
[----:B------:R-:W-:Y:S02]  /*13770*/  VIADD R9, R7, UR4 ;  /* 0x0000000407097c36 */ /* 0x000fe40008000000 */
        /* <DEDUP_REMOVED lines=30> */
.L_x_1437:
        /* <DEDUP_REMOVED lines=9> */
[----:B0-----:R-:W-:-:S07]  /*139f0*/  ISETP.NE.AND P1, PT, R9, 0x1, PT ;  /* 0x000000010900780c */ /* 0x001fce0003f25270 */
[----:B-1----:R-:W-:Y:S06]  /*13a00*/  @!P0 BRA `(.L_x_1440) ;  /* 0x0000000000088947 */ /* 0x002fec0003800000 */
[----:B------:R-:W-:-:S06]  /*13a10*/  VIADD R16, R19, 0xffffffff ;  /* 0xffffffff13107836 */ /* 0x000fcc0000000000 */
[----:B------:R0:W1:Y:S02]  /*13a20*/  SHFL.IDX PT, R16, R5, R16, 0x1f ;  /* 0x00001f1005107589 */ /* 0x00006400000e0000 */
.L_x_1440:
[----:B-1----:R-:W-:Y:S02]  /*13a30*/  IMAD R16, R16, UR5, R3 ;  /* 0x0000000510107c24 */ /* 0x002fe4000f8e0203 */
[----:B------:R-:W-:-:S03]  /*13a40*/  VIADD R19, R19, UR4 ;  /* 0x0000000413137c36 */ /* 0x000fc60008000000 */
[----:B0-----:R-:W-:Y:S01]  /*13a50*/  IADD3 R5, -R16, UR6, RZ ;  /* 0x0000000610057c10 */ /* 0x001fe2000fffe1ff */
[----:B------:R-:W-:Y:S06]  /*13a60*/  @!P1 BRA `(.L_x_1441) ;  /* 0x0000000000e89947 */ /* 0x000fec0003800000 */
[-C--:B--2---:R-:W-:Y:S02]  /*13a70*/  IABS R12, R6.reuse ;  /* 0x00000006000c7213 */ /* 0x084fe40000000000 */
[----:B------:R-:W-:Y:S02]  /*13a80*/  IABS R4, R9 ;  /* 0x0000000900047213 */ /* 0x000fe40000000000 */
[----:B------:R-:W0:Y:S01]  /*13a90*/  I2F.RP R8, R12 ;  /* 0x0000000c00087306 */ /* 0x000e220000209400 */
[----:B------:R-:W-:-:S07]  /*13aa0*/  IABS R13, R6 ;  /* 0x00000006000d7213 */ /* 0x000fce0000000000 */
[----:B------:R-:W1:Y:S08]  /*13ab0*/  I2F.RP R10, R4 ;  /* 0x00000004000a7306 */ /* 0x000e700000209400 */
[----:B0-----:R-:W0:Y:S08]  /*13ac0*/  MUFU.RCP R8, R8 ;  /* 0x0000000800087308 */ /* 0x001e300000001000 */
[----:B-1----:R-:W-:Y:S01]  /*13ad0*/  MUFU.RCP R10, R10 ;  /* 0x0000000a000a7308 */ /* 0x002fe20000001000 */
[----:B0-----:R-:W-:Y:S01]  /*13ae0*/  VIADD R2, R8, 0xffffffe ;  /* 0x0ffffffe08027836 */ /* 0x001fe20000000000 */
[----:B------:R-:W-:-:S06]  /*13af0*/  IABS R8, R5 ;  /* 0x0000000500087213 */ /* 0x000fcc0000000000 */
[----:B------:R0:W1:Y:S02]  /*13b00*/  F2I.FTZ.U32.TRUNC.NTZ R3, R2 ;  /* 0x0000000200037305 */ /* 0x000064000021f000 */
[----:B0-----:R-:W-:Y:S02]  /*13b10*/  IMAD.MOV.U32 R2, RZ, RZ, RZ ;  /* 0x000000ffff027224 */ /* 0x001fe400078e00ff */
[----:B-1----:R-:W-:-:S04]  /*13b20*/  IMAD.MOV R11, RZ, RZ, -R3 ;  /* 0x000000ffff0b7224 */ /* 0x002fc800078e0a03 */
[----:B------:R-:W-:-:S04]  /*13b30*/  IMAD R11, R11, R12, RZ ;  /* 0x0000000c0b0b7224 */ /* 0x000fc800078e02ff */
[----:B------:R-:W-:-:S04]  /*13b40*/  IMAD.HI.U32 R3, R3, R11, R2 ;  /* 0x0000000b03037227 */ /* 0x000fc800078e0002 */
[----:B------:R-:W-:Y:S02]  /*13b50*/  IMAD.MOV R11, RZ, RZ, -R13 ;  /* 0x000000ffff0b7224 */ /* 0x000fe400078e0a0d */
[----:B------:R-:W-:-:S04]  /*13b60*/  IMAD.HI.U32 R2, R3, R8, RZ ;  /* 0x0000000803027227 */ /* 0x000fc800078e00ff */
[----:B------:R-:W-:Y:S01]  /*13b70*/  IMAD R3, R2, R11, R8 ;  /* 0x0000000b02037224 */ /* 0x000fe200078e0208 */
[----:B------:R-:W-:Y:S01]  /*13b80*/  LOP3.LUT R8, R5, R6, RZ, 0x3c, !PT ;  /* 0x0000000605087212 */ /* 0x000fe200078e3cff */
[----:B------:R-:W-:-:S03]  /*13b90*/  VIADD R11, R10, 0xffffffe ;  /* 0x0ffffffe0a0b7836 */ /* 0x000fc60000000000 */
[----:B------:R-:W-:Y:S02]  /*13ba0*/  ISETP.GT.U32.AND P1, PT, R12, R3, PT ;  /* 0x000000030c00720c */ /* 0x000fe40003f24070 */
[----:B------:R-:W-:-:S11]  /*13bb0*/  ISETP.GE.AND P2, PT, R8, RZ, PT ;  /* 0x000000ff0800720c */ /* 0x000fd60003f46270 */
[----:B------:R-:W-:Y:S02]  /*13bc0*/  @!P1 IMAD.IADD R3, R3, 0x1, -R12 ;  /* 0x0000000103039824 */ /* 0x000fe400078e0a0c */
[----:B------:R-:W-:Y:S01]  /*13bd0*/  @!P1 VIADD R2, R2, 0x1 ;  /* 0x0000000102029836 */ /* 0x000fe20000000000 */
[----:B------:R-:W-:Y:S02]  /*13be0*/  ISETP.NE.AND P1, PT, R6, RZ, PT ;  /* 0x000000ff0600720c */ /* 0x000fe40003f25270 */
[----:B------:R-:W-:Y:S02]  /*13bf0*/  ISETP.GE.U32.AND P0, PT, R3, R12, PT ;  /* 0x0000000c0300720c */ /* 0x000fe40003f06070 */
[----:B------:R-:W0:Y:S11]  /*13c00*/  F2I.FTZ.U32.TRUNC.NTZ R3, R11 ;  /* 0x0000000b00037305 */ /* 0x000e36000021f000 */
[----:B------:R-:W-:-:S04]  /*13c10*/  @P0 VIADD R2, R2, 0x1 ;  /* 0x0000000102020836 */ /* 0x000fc80000000000 */
[----:B------:R-:W-:Y:S01]  /*13c20*/  IMAD.MOV.U32 R10, RZ, RZ, R2 ;  /* 0x000000ffff0a7224 */ /* 0x000fe200078e0002 */
[----:B------:R-:W-:Y:S01]  /*13c30*/  IABS R2, R9 ;  /* 0x0000000900027213 */ /* 0x000fe20000000000 */
[----:B0-----:R-:W-:Y:S02]  /*13c40*/  IMAD.MOV R13, RZ, RZ, -R3 ;  /* 0x000000ffff0d7224 */ /* 0x001fe400078e0a03 */
[----:B------:R-:W-:Y:S01]  /*13c50*/  @!P2 IMAD.MOV R10, RZ, RZ, -R10 ;  /* 0x000000ffff0aa224 */ /* 0x000fe200078e0a0a */
[----:B------:R-:W-:Y:S01]  /*13c60*/  @!P1 LOP3.LUT R10, RZ, R6, RZ, 0x33, !PT ;  /* 0x00000006ff0a9212 */ /* 0x000fe200078e33ff */
[----:B------:R-:W-:Y:S02]  /*13c70*/  IMAD.MOV R12, RZ, RZ, -R2 ;  /* 0x000000ffff0c7224 */ /* 0x000fe400078e0a02 */
[----:B------:R-:W-:Y:S01]  /*13c80*/  IMAD R11, R13, R4, RZ ;  /* 0x000000040d0b7224 */ /* 0x000fe200078e02ff */
[----:B------:R-:W-:Y:S01]  /*13c90*/  IABS R8, R10 ;  /* 0x0000000a00087213 */ /* 0x000fe20000000000 */
[----:B------:R-:W-:-:S04]  /*13ca0*/  IMAD.MOV.U32 R2, RZ, RZ, RZ ;  /* 0x000000ffff027224 */ /* 0x000fc800078e00ff */
[----:B------:R-:W-:-:S04]  /*13cb0*/  IMAD.HI.U32 R2, R3, R11, R2 ;  /* 0x0000000b03027227 */ /* 0x000fc800078e0002 */
[----:B------:R-:W-:Y:S02]  /*13cc0*/  IMAD.MOV.U32 R3, RZ, RZ, R8 ;  /* 0x000000ffff037224 */ /* 0x000fe400078e0008 */
[----:B------:R-:W-:Y:S02]  /*13cd0*/  IMAD.MOV.U32 R8, RZ, RZ, R12 ;  /* 0x000000ffff087224 */ /* 0x000fe400078e000c */
[----:B------:R-:W-:-:S04]  /*13ce0*/  IMAD.HI.U32 R2, R2, R3, RZ ;  /* 0x0000000302027227 */ /* 0x000fc800078e00ff */
[----:B------:R-:W-:-:S05]  /*13cf0*/  IMAD R3, R2, R8, R3 ;  /* 0x0000000802037224 */ /* 0x000fca00078e0203 */
[----:B------:R-:W-:-:S13]  /*13d00*/  ISETP.GT.U32.AND P1, PT, R4, R3, PT ;  /* 0x000000030400720c */ /* 0x000fda0003f24070 */
[----:B------:R-:W-:Y:S02]  /*13d10*/  @!P1 IMAD.IADD R3, R3, 0x1, -R4 ;  /* 0x0000000103039824 */ /* 0x000fe400078e0a04 */
[----:B------:R-:W-:Y:S01]  /*13d20*/  @!P1 VIADD R2, R2, 0x1 ;  /* 0x0000000102029836 */ /* 0x000fe20000000000 */
[----:B------:R-:W-:Y:S02]  /*13d30*/  ISETP.NE.AND P1, PT, R9, RZ, PT ;  /* 0x000000ff0900720c */ /* 0x000fe40003f25270 */
[----:B------:R-:W-:Y:S02]  /*13d40*/  ISETP.GE.U32.AND P0, PT, R3, R4, PT ;  /* 0x000000040300720c */ /* 0x000fe40003f06070 */
[----:B------:R-:W-:-:S04]  /*13d50*/  LOP3.LUT R3, R10, R9, RZ, 0x3c, !PT ;  /* 0x000000090a037212 */ /* 0x000fc800078e3cff */
[----:B------:R-:W-:Y:S01]  /*13d60*/  ISETP.GE.AND P2, PT, R3, RZ, PT ;  /* 0x000000ff0300720c */ /* 0x000fe20003f46270 */
[----:B------:R-:W-:-:S06]  /*13d70*/  IMAD.MOV R3, RZ, RZ, -R10 ;  /* 0x000000ffff037224 */ /* 0x000fcc00078e0a0a */
[----:B------:R-:W-:-:S06]  /*13d80*/  @P0 VIADD R2, R2, 0x1 ;  /* 0x0000000102020836 */ /* 0x000fcc0000000000 */
[----:B------:R-:W-:Y:S01]  /*13d90*/  @!P2 IMAD.MOV R2, RZ, RZ, -R2 ;  /* 0x000000ffff02a224 */ /* 0x000fe200078e0a02 */
[----:B------:R-:W-:-:S05]  /*13da0*/  @!P1 LOP3.LUT R2, RZ, R9, RZ, 0x33, !PT ;  /* 0x00000009ff029212 */ /* 0x000fca00078e33ff */
[----:B------:R-:W-:-:S04]  /*13db0*/  IMAD.MOV R18, RZ, RZ, -R2 ;  /* 0x000000ffff127224 */ /* 0x000fc800078e0a02 */
[C---:B------:R-:W-:Y:S02]  /*13dc0*/  IMAD R18, R9.reuse, R18, R10 ;  /* 0x0000001209127224 */ /* 0x040fe400078e020a */
[----:B------:R-:W-:Y:S02]  /*13dd0*/  IMAD R9, R9, 0x1000000, R2 ;  /* 0x0100000009097824 */ /* 0x000fe400078e0202 */
[----:B------:R-:W-:Y:S02]  /*13de0*/  IMAD R2, R6, R3, R5 ;  /* 0x0000000306027224 */ /* 0x000fe400078e0205 */
[----:B------:R-:W-:Y:S01]  /*13df0*/  IMAD R18, R18, 0x10000, R9 ;  /* 0x0001000012127824 */ /* 0x000fe200078e0209 */
[----:B------:R-:W-:Y:S06]  /*13e00*/  BRA `(.L_x_1442) ;  /* 0x0000000000f47947 */ /* 0x000fec0003800000 */
.L_x_1441:
[----:B------:R-:W0:Y:S02]  /*13e10*/  LDC.64 R2, c[0x0][0xc90] ;  /* 0x00032400ff027b82 */ /* 0x000e240000000a00 */
[----:B0-----:R-:W-:-:S05]  /*13e20*/  IMAD.WIDE R2, R19, 0x4, R2 ;  /* 0x0000000413027825 */ /* 0x001fca00078e0202 */
[----:B------:R0:W2:Y:S01]  /*13e30*/  LDG.E R13, desc[UR36][R2.64] ;  /* 0x00000024020d7981 */ /* 0x0000a2000c1e1900 */
[----:B------:R-:W-:Y:S01]  /*13e40*/  IABS R15, R5 ;  /* 0x00000005000f7213 */ /* 0x000fe20000000000 */
[----:B0-----:R-:W-:Y:S02]  /*13e50*/  IMAD.MOV.U32 R2, RZ, RZ, RZ ;  /* 0x000000ffff027224 */ /* 0x001fe400078e00ff */
[----:B--2---:R-:W-:-:S05]  /*13e60*/  IMAD R4, R6, R13, RZ ;  /* 0x0000000d06047224 */ /* 0x004fca00078e02ff */
[-C--:B------:R-:W-:Y:S02]  /*13e70*/  IABS R10, R4.reuse ;  /* 0x00000004000a7213 */ /* 0x080fe40000000000 */
[----:B------:R-:W-:Y:S02]  /*13e80*/  IABS R12, R4 ;  /* 0x00000004000c7213 */ /* 0x000fe40000000000 */
[----:B------:R-:W0:Y:S08]  /*13e90*/  I2F.RP R8, R10 ;  /* 0x0000000a00087306 */ /* 0x000e300000209400 */
[----:B0-----:R-:W0:Y:S02]  /*13ea0*/  MUFU.RCP R8, R8 ;  /* 0x0000000800087308 */ /* 0x001e240000001000 */
[----:B0-----:R-:W-:-:S06]  /*13eb0*/  VIADD R9, R8, 0xffffffe ;  /* 0x0ffffffe08097836 */ /* 0x001fcc0000000000 */
[----:B------:R-:W0:Y:S02]  /*13ec0*/  F2I.FTZ.U32.TRUNC.NTZ R3, R9 ;  /* 0x0000000900037305 */ /* 0x000e24000021f000 */
[----:B0-----:R-:W-:-:S04]  /*13ed0*/  IMAD.MOV R11, RZ, RZ, -R3 ;  /* 0x000000ffff0b7224 */ /* 0x001fc800078e0a03 */
[----:B------:R-:W-:-:S04]  /*13ee0*/  IMAD R11, R11, R10, RZ ;  /* 0x0000000a0b0b7224 */ /* 0x000fc800078e02ff */
[----:B------:R-:W-:-:S04]  /*13ef0*/  IMAD.HI.U32 R2, R3, R11, R2 ;  /* 0x0000000b03027227 */ /* 0x000fc800078e0002 */
[----:B------:R-:W-:Y:S02]  /*13f00*/  IMAD.MOV R3, RZ, RZ, -R12 ;  /* 0x000000ffff037224 */ /* 0x000fe400078e0a0c */
        /* <DEDUP_REMOVED lines=12> */
[----:B------:R-:W-:Y:S02]  /*13fd0*/  IMAD R11, R13, R2, RZ ;  /* 0x000000020d0b7224 */ /* 0x000fe400078e02ff */
[----:B------:R-:W-:Y:S02]  /*13fe0*/  IMAD.MOV R2, RZ, RZ, -R2 ;  /* 0x000000ffff027224 */ /* 0x000fe400078e0a02 */
[----:B------:R-:W-:Y:S02]  /*13ff0*/  IMAD.MOV R3, RZ, RZ, -R11 ;  /* 0x000000ffff037224 */ /* 0x000fe400078e0a0b */
[----:B------:R-:W-:Y:S02]  /*14000*/  IMAD R4, R4, R2, R5 ;  /* 0x0000000204047224 */ /* 0x000fe400078e0205 */
[----:B------:R-:W-:Y:S01]  /*14010*/  IMAD.MOV.U32 R2, RZ, RZ, RZ ;  /* 0x000000ffff027224 */ /* 0x000fe200078e00ff */
[----:B------:R-:W-:-:S04]  /*14020*/  VIADDMNMX R13, R3, UR5, R13, PT ;  /* 0x00000005030d7c46 */ /* 0x000fc8000b80010d */
[-C--:B------:R-:W-:Y:S01]  /*14030*/  IABS R10, R13.reuse ;  /* 0x0000000d000a7213 */ /* 0x080fe20000000000 */
[----:B------:R-:W-:Y:S01]  /*14040*/  IMAD.MOV R18, RZ, RZ, -R13 ;  /* 0x000000ffff127224 */ /* 0x000fe200078e0a0d */
[----:B------:R-:W-:Y:S02]  /*14050*/  IABS R12, R13 ;  /* 0x0000000d000c7213 */ /* 0x000fe40000000000 */
[----:B------:R-:W0:Y:S08]  /*14060*/  I2F.RP R8, R10 ;  /* 0x0000000a00087306 */ /* 0x000e300000209400 */
[----:B0-----:R-:W0:Y:S02]  /*14070*/  MUFU.RCP R8, R8 ;  /* 0x0000000800087308 */ /* 0x001e240000001000 */
[----:B0-----:R-:W-:-:S06]  /*14080*/  VIADD R3, R8, 0xffffffe ;  /* 0x0ffffffe08037836 */ /* 0x001fcc0000000000 */
[----:B------:R-:W0:Y:S02]  /*14090*/  F2I.FTZ.U32.TRUNC.NTZ R3, R3 ;  /* 0x0000000300037305 */ /* 0x000e24000021f000 */
[----:B0-----:R-:W-:-:S04]  /*140a0*/  IMAD.MOV R9, RZ, RZ, -R3 ;  /* 0x000000ffff097224 */ /* 0x001fc800078e0a03 */
[----:B------:R-:W-:Y:S01]  /*140b0*/  IMAD.MOV.U32 R5, RZ, RZ, R9 ;  /* 0x000000ffff057224 */ /* 0x000fe200078e0009 */
[----:B------:R-:W-:-:S03]  /*140c0*/  IABS R9, R4 ;  /* 0x0000000400097213 */ /* 0x000fc60000000000 */
        /* <DEDUP_REMOVED lines=11> */
[----:B------:R-:W-:Y:S02]  /*14180*/  ISETP.GE.AND P2, PT, R3, RZ, PT ;  /* 0x000000ff0300720c */ /* 0x000fe40003f46270 */
[----:B------:R-:W-:-:S05]  /*14190*/  IADD3 R3, R11, 0x1000000, R4 ;  /* 0x010000000b037810 */ /* 0x000fca0007ffe004 */
[----:B------:R-:W-:-:S06]  /*141a0*/  @P0 VIADD R2, R2, 0x1 ;  /* 0x0000000102020836 */ /* 0x000fcc0000000000 */
[----:B------:R-:W-:Y:S01]  /*141b0*/  @!P2 IMAD.MOV R2, RZ, RZ, -R2 ;  /* 0x000000ffff02a224 */ /* 0x000fe200078e0a02 */
[----:B------:R-:W-:-:S05]  /*141c0*/  @!P1 LOP3.LUT R2, RZ, R13, RZ, 0x33, !PT ;  /* 0x0000000dff029212 */ /* 0x000fca00078e33ff */
[----:B------:R-:W-:-:S07]  /*141d0*/  IMAD R18, R2, R18, R3 ;  /* 0x0000001202127224 */ /* 0x000fce00078e0203 */
.L_x_1442:
[----:B------:R-:W-:-:S05]  /*141e0*/  LOP3.LUT R17, RZ, R2, RZ, 0x33, !PT ;  /* 0x00000002ff117212 */ /* 0x000fca00078e33ff */
[----:B------:R-:W-:Y:S01]  /*141f0*/  IMAD.IADD R17, R6, 0x1, R17 ;  /* 0x0000000106117824 */ /* 0x000fe200078e0211 */
[----:B------:R-:W-:Y:S06]  /*14200*/  BRA `(.L_x_1443) ;  /* 0x0000000000147947 */ /* 0x000fec0003800000 */
.L_x_1438:
[----:B------:R-:W-:Y:S01]  /*14210*/  ULDC UR4, c[0x0][0xc3c] ;  /* 0x00030f0000047ab9 */ /* 0x000fe20000000800 */
[----:B------:R-:W-:Y:S02]  /*14220*/  IMAD.MOV.U32 R17, RZ, RZ, RZ ;  /* 0x000000ffff117224 */ /* 0x000fe400078e00ff */
[----:B------:R-:W-:Y:S02]  /*14230*/  IMAD.U32 R16, RZ, RZ, UR6 ;  /* 0x00000006ff107e24 */ /* 0x000fe4000f8e00ff */
[----:B------:R-:W-:Y:S02]  /*14240*/  IMAD.MOV.U32 R18, RZ, RZ, RZ ;  /* 0x000000ffff127224 */ /* 0x000fe400078e00ff */
[----:B------:R-:W-:-:S07]  /*14250*/  IMAD.U32 R19, RZ, RZ, UR4 ;  /* 0x00000004ff137e24 */ /* 0x000fce000f8e00ff */
.L_x_1443:
[----:B------:R-:W-:-:S13]  /*14260*/  ISETP.NE.AND P0, PT, R7, RZ, PT ;  /* 0x000000ff0700720c */ /* 0x000fda0003f05270 */
[----:B------:R-:W0:Y:S01]  /*14270*/  @!P0 S2R R3, SR_CgaCtaId ;  /* 0x0000000000038919 */ /* 0x000e220000008800 */
[----:B------:R-:W-:-:S04]  /*14280*/  @!P0 MOV R2, 0x400 ;  /* 0x0000040000028802 */ /* 0x000fc80000000f00 */
[----:B0-----:R-:W-:-:S05]  /*14290*/  @!P0 LEA R2, R3, R2, 0x18 ;  /* 0x0000000203028211 */ /* 0x001fca00078ec0ff */
[----:B------:R1:W-:Y:S01]  /*142a0*/  @!P0 STS.128 [R2+0x288d0], R16 ;  /* 0x0288d01002008388 */ /* 0x0003e20000000c00 */
[----:B------:R-:W-:Y:S06]  /*142b0*/  BAR.ARV 0x5, 0x180 ;  /* 0x0146000000007b1d */ /* 0x000fec0000002000 */
.L_x_1436:
[----:B------:R2:W-:Y:S01]  /*142c0*/  STL [R1+0x14], RZ ;  /* 0x000014ff01007387 */ /* 0x0005e20000100800 */
[----:B------:R-:W-:Y:S01]  /*142d0*/  ULDC UR4, c[0x0][0xc3c] ;  /* 0x00030f0000047ab9 */ /* 0x000fe20000000800 */
[----:B------:R-:W-:Y:S01]  /*142e0*/  IMAD.MOV.U32 R28, RZ, RZ, 0x1 ;  /* 0x00000001ff1c7424 */ /* 0x000fe200078e00ff */
[----:B0-----:R-:W-:Y:S01]  /*142f0*/  ISETP.GE.AND P0, PT, R19, UR4, PT ;  /* 0x0000000413007c0c */ /* 0x001fe2000bf06270 */
[----:B------:R-:W-:-:S12]  /*14300*/  IMAD.MOV.U32 R25, RZ, RZ, RZ ;  /* 0x000000ffff197224 */ /* 0x000fd800078e00ff */
[----:B--2---:R-:W-:Y:S05]  /*14310*/  @P0 BRA `(.L_x_1444) ;  /* 0x0000005000cc0947 */ /* 0x004fea0003800000 */
[----:B-1----:R-:W2:Y:S01]  /*14320*/  LDL R2, [R1+0x18] ;  /* 0x0000180001027983 */ /* 0x002ea20000100800 */
[----:B------:R-:W0:Y:S01]  /*14330*/  S2UR UR5, SR_CgaCtaId ;  /* 0x00000000000579c3 */ /* 0x000e220000008800 */
[----:B------:R-:W-:Y:S01]  /*14340*/  IMAD.SHL.U32 R30, R0, 0x8, RZ ;  /* 0x00000008001e7824 */ /* 0x000fe200078e00ff */
[----:B------:R-:W-:Y:S01]  /*14350*/  BSSY B8, `(.L_x_1444) ;  /* 0x000052f000087945 */ /* 0x000fe20003800000 */
[----:B------:R1:W-:Y:S01]  /*14360*/  STL [R1+0x14], RZ ;  /* 0x000014ff01007387 */ /* 0x0003e20000100800 */
[----:B------:R-:W-:Y:S01]  /*14370*/  IMAD.MOV.U32 R28, RZ, RZ, 0x1 ;  /* 0x00000001ff1c7424 */ /* 0x000fe200078e00ff */
[----:B------:R-:W-:Y:S01]  /*14380*/  ULDC UR39, c[0x0][0xc] ;  /* 0x0000030000277ab9 */ /* 0x000fe20000000800 */
[----:B------:R-:W-:Y:S01]  /*14390*/  LOP3.LUT R3, R30, 0x1f8, RZ, 0xc0, !PT ;  /* 0x000001f81e037812 */ /* 0x000fe200078ec0ff */
[----:B------:R-:W-:-:S03]  /*143a0*/  IMAD.MOV.U32 R25, RZ, RZ, RZ ;  /* 0x000000ffff197224 */ /* 0x000fc600078e00ff */
[----:B------:R-:W-:-:S04]  /*143b0*/  LOP3.LUT R3, R3, 0x38, R0, 0x78, !PT ;  /* 0x0000003803037812 */ /* 0x000fc800078e7800 */
[----:B------:R-:W-:Y:S02]  /*143c0*/  LOP3.LUT R33, R3, 0x200, R30, 0xf8, !PT ;  /* 0x0000020003217812 */ /* 0x000fe400078ef81e */
[----:B------:R-:W-:-:S04]  /*143d0*/  LOP3.LUT R30, R30, 0x38, RZ, 0xc0, !PT ;  /* 0x000000381e1e7812 */ /* 0x000fc800078ec0ff */
[----:B------:R-:W-:Y:S02]  /*143e0*/  LOP3.LUT R29, R30, 0x40, RZ, 0xfc, !PT ;  /* 0x000000401e1d7812 */ /* 0x000fe400078efcff */
[----:B--2---:R-:W-:Y:S02]  /*143f0*/  R2UR UR4, R2 ;  /* 0x00000000020472ca */ /* 0x004fe400000e0000 */
[C---:B------:R-:W-:Y:S01]  /*14400*/  LOP3.LUT R2, R0.reuse, 0x7f, RZ, 0xc0, !PT ;  /* 0x0000007f00027812 */ /* 0x040fe200078ec0ff */
[----:B------:R-:W-:-:S03]  /*14410*/  IMAD.SHL.U32 R0, R0, 0x10, RZ ;  /* 0x0000001000007824 */ /* 0x000fc600078e00ff */
[----:B------:R-:W-:Y:S02]  /*14420*/  SHF.R.U32.HI R2, RZ, 0x3, R2 ;  /* 0x00000003ff027819 */ /* 0x000fe40000011602 */
[----:B------:R-:W-:-:S04]  /*14430*/  LOP3.LUT R0, R0, 0x70, RZ, 0xc0, !PT ;  /* 0x0000007000007812 */ /* 0x000fc800078ec0ff */
[----:B------:R-:W-:Y:S01]  /*14440*/  LOP3.LUT R2, R2, R0, RZ, 0xfc, !PT ;  /* 0x0000000002027212 */ /* 0x000fe200078efcff */
[----:B------:R-:W-:-:S03]  /*14450*/  ULOP3.LUT UR38, UR4, 0x2, URZ, 0xfc, !UPT ;  /* 0x0000000204267892 */ /* 0x000fc6000f8efc3f */
[----:B------:R-:W-:Y:S02]  /*14460*/  UMOV UR4, 0x400 ;  /* 0x0000040000047882 */ /* 0x000fe40000000000 */
[----:B0-----:R-:W-:-:S06]  /*14470*/  ULEA UR4, UR5, UR4, 0x18 ;  /* 0x0000000405047291 */ /* 0x001fcc000f8ec03f */
[----:B------:R-:W-:-:S04]  /*14480*/  IMAD.U32 R22, RZ, RZ, UR4 ;  /* 0x00000004ff167e24 */ /* 0x000fc8000f8e00ff */
[----:B------:R-:W-:-:S05]  /*14490*/  IMAD R0, R33, 0x2, R22 ;  /* 0x0000000221007824 */ /* 0x000fca00078e0216 */
[----:B------:R1:W-:Y:S02]  /*144a0*/  STL [R1], R0 ;  /* 0x0000000001007387 */ /* 0x0003e40000100800 */
.L_x_1517:
[----:B------:R-:W-:Y:S05]  /*144b0*/  YIELD ;  /* 0x0000000000007946 */ /* 0x000fea0003800000 */
[----:B------:R-:W-:Y:S01]  /*144c0*/  ULDC.64 UR4, c[0x0][0xa28] ;  /* 0x00028a0000047ab9 */ /* 0x000fe20000000a00 */
[----:B------:R-:W-:Y:S01]  /*144d0*/  IMAD.MOV.U32 R36, RZ, RZ, RZ ;  /* 0x000000ffff247224 */ /* 0x000fe200078e00ff */
[----:B------:R-:W-:-:S04]  /*144e0*/  ISETP.NE.U32.AND P0, PT, RZ, UR4, PT ;  /* 0x00000004ff007c0c */ /* 0x000fc8000bf05070 */
[----:B------:R-:W-:Y:S01]  /*144f0*/  ISETP.NE.AND.EX P0, PT, RZ, UR5, PT, P0 ;  /* 0x00000005ff007c0c */ /* 0x000fe2000bf05300 */
[----:B------:R-:W-:-:S12]  /*14500*/  ULDC.64 UR4, c[0x0][0xa18] ;  /* 0x0002860000047ab9 */ /* 0x000fd80000000a00 */
[----:B0-----:R-:W0:Y:S02]  /*14510*/  @P0 LDC.64 R2, c[0x0][0xa28] ;  /* 0x00028a00ff020b82 */ /* 0x001e240000000a00 */
[----:B0-----:R-:W-:-:S05]  /*14520*/  @P0 IMAD.WIDE R2, R19, 0x4, R2 ;  /* 0x0000000413020825 */ /* 0x001fca00078e0202 */
[----:B------:R0:W5:Y:S01]  /*14530*/  @P0 LDG.E R36, desc[UR36][R2.64] ;  /* 0x0000002402240981 */ /* 0x000162000c1e1900 */
[----:B------:R-:W-:Y:S01]  /*14540*/  ISETP.NE.U32.AND P0, PT, RZ, UR4, PT ;  /* 0x00000004ff007c0c */ /* 0x000fe2000bf05070 */
[----:B-1----:R-:W-:Y:S01]  /*14550*/  IMAD.MOV.U32 R0, RZ, RZ, RZ ;  /* 0x000000ffff007224 */ /* 0x002fe200078e00ff */
[----:B------:R-:W-:Y:S02]  /*14560*/  LOP3.LUT R23, R23, 0xffffffdf, RZ, 0xc0, !PT ;  /* 0xffffffdf17177812 */ /* 0x000fe400078ec0ff */
[----:B------:R-:W-:Y:S01]  /*14570*/  ISETP.NE.AND.EX P1, PT, RZ, UR5, PT, P0 ;  /* 0x00000005ff007c0c */ /* 0x000fe2000bf25300 */
[----:B------:R-:W-:Y:S02]  /*14580*/  ULDC.64 UR4, c[0x0][0xa00] ;  /* 0x0002800000047ab9 */ /* 0x000fe40000000a00 */
[----:B------:R-:W-:Y:S01]  /*14590*/  ISETP.NE.U32.AND P0, PT, RZ, UR4, PT ;  /* 0x00000004ff007c0c */ /* 0x000fe2000bf05070 */
[----:B0-----:R-:W0:Y:S03]  /*145a0*/  LDC.64 R2, c[0x0][0xa00] ;  /* 0x00028000ff027b82 */ /* 0x001e260000000a00 */
[----:B------:R-:W-:Y:S01]  /*145b0*/  ISETP.NE.AND.EX P2, PT, RZ, UR5, PT, P0 ;  /* 0x00000005ff007c0c */ /* 0x000fe2000bf45300 */
[----:B------:R-:W-:-:S05]  /*145c0*/  ULDC.64 UR4, c[0x0][0x418] ;  /* 0x0001060000047ab9 */ /* 0x000fca0000000a00 */
[----:B------:R-:W1:Y:S07]  /*145d0*/  @P1 LDC.64 R4, c[0x0][0xa18] ;  /* 0x00028600ff041b82 */ /* 0x000e6e0000000a00 */
[----:B------:R-:W-:Y:S01]  /*145e0*/  @P2 LOP3.LUT R23, R23, 0x20, RZ, 0xfc, !PT ;  /* 0x0000002017172812 */ /* 0x000fe200078efcff */
[----:B0-----:R-:W-:-:S05]  /*145f0*/  IMAD.WIDE R2, R19, 0x4, R2 ;  /* 0x0000000413027825 */ /* 0x001fca00078e0202 */
[----:B--2---:R-:W2:Y:S01]  /*14600*/  @P2 LDG.E R0, desc[UR36][R2.64] ;  /* 0x0000002402002981 */ /* 0x004ea2000c1e1900 */
[----:B-1----:R-:W-:-:S05]  /*14610*/  @P1 IMAD.WIDE R4, R19, 0x4, R4 ;  /* 0x0000000413041825 */ /* 0x002fca00078e0204 */
[----:B------:R0:W5:Y:S01]  /*14620*/  @P1 LDG.E R31, desc[UR36][R4.64] ;  /* 0x00000024041f1981 */ /* 0x000162000c1e1900 */
[----:B------:R-:W-:-:S03]  /*14630*/  UISETP.NE.U32.AND UP0, UPT, UR4, URZ, UPT ;  /* 0x0000003f0400728c */ /* 0x000fc6000bf05070 */
[----:B------:R-:W-:Y:S01]  /*14640*/  ULDC UR4, c[0x0][0x424] ;  /* 0x0001090000047ab9 */ /* 0x000fe20000000800 */
[----:B------:R-:W-:-:S03]  /*14650*/  UISETP.NE.AND.EX UP0, UPT, UR5, URZ, UPT, UP0 ;  /* 0x0000003f0500728c */ /* 0x000fc6000bf05300 */
[----:B------:R-:W-:Y:S01]  /*14660*/  ULDC UR5, c[0x0][0x2f0] ;  /* 0x0000bc0000057ab9 */ /* 0x000fe20000000800 */
[----:B------:R-:W-:-:S04]  /*14670*/  USEL UR4, UR4, 0x1, UP0 ;  /* 0x0000000104047887 */ /* 0x000fc80008000000 */
[----:B------:R-:W-:-:S06]  /*14680*/  UIMAD UR4, UR4, UR5, URZ ;  /* 0x00000005040472a4 */ /* 0x000fcc000f8e023f */
[----:B------:R-:W-:Y:S01]  /*14690*/  IMAD.U32 R7, RZ, RZ, UR4 ;  /* 0x00000004ff077e24 */ /* 0x000fe2000f8e00ff */
[----:B--2---:R0:W-:Y:S01]  /*146a0*/  STL [R1+0x4], R0 ;  /* 0x0000040001007387 */ /* 0x0041e20000100800 */
[----:B------:R-:W-:Y:S05]  /*146b0*/  @P1 BRA `(.L_x_1445) ;  /* 0x0000000000181947 */ /* 0x000fea0003800000 */
[----:B------:R-:W-:Y:S02]  /*146c0*/  ULDC UR4, c[0x0][0x288] ;  /* 0x0000a20000047ab9 */ /* 0x000fe40000000800 */
[----:B-----5:R-:W-:Y:S01]  /*146d0*/  IMAD.U32 R31, RZ, RZ, UR4 ;  /* 0x00000004ff1f7e24 */ /* 0x020fe2000f8e00ff */
[----:B------:R-:W-:Y:S06]  /*146e0*/  @!P2 BRA `(.L_x_1445) ;  /* 0x00000000000ca947 */ /* 0x000fec0003800000 */
[----:B0-----:R-:W2:Y:S04]  /*146f0*/  LDG.E R0, desc[UR36][R2.64] ;  /* 0x0000002402007981 */ /* 0x001ea8000c1e1900 */
[----:B------:R-:W2:Y:S02]  /*14700*/  LDG.E R31, desc[UR36][R2.64+0x4] ;  /* 0x00000424021f7981 */ /* 0x000ea4000c1e1900 */
[----:B--2---:R-:W-:-:S07]  /*14710*/  IMAD.IADD R31, R31, 0x1, -R0 ;  /* 0x000000011f1f7824 */ /* 0x004fce00078e0a00 */
.L_x_1445:
[----:B------:R-:W-:Y:S02]  /*14720*/  ULDC.64 UR4, c[0x0][0xa20] ;  /* 0x0002880000047ab9 */ /* 0x000fe40000000a00 */
[----:B------:R-:W-:-:S04]  /*14730*/  ISETP.NE.U32.AND P0, PT, RZ, UR4, PT ;  /* 0x00000004ff007c0c */ /* 0x000fc8000bf05070 */
[----:B------:R-:W-:-:S13]  /*14740*/  ISETP.NE.AND.EX P0, PT, RZ, UR5, PT, P0 ;  /* 0x00000005ff007c0c */ /* 0x000fda000bf05300 */
[----:B------:R-:W-:Y:S05]  /*14750*/  @!P0 BRA `(.L_x_1446) ;  /* 0x0000000000108947 */ /* 0x000fea0003800000 */
[----:B------:R-:W1:Y:S02]  /*14760*/  LDC.64 R2, c[0x0][0xa20] ;  /* 0x00028800ff027b82 */ /* 0x000e640000000a00 */
[----:B-1----:R-:W-:-:S05]  /*14770*/  IMAD.WIDE R2, R19, 0x4, R2 ;  /* 0x0000000413027825 */ /* 0x002fca00078e0202 */
[----:B------:R1:W5:Y:S01]  /*14780*/  LDG.E R7, desc[UR36][R2.64] ;  /* 0x0000002402077981 */ /* 0x000362000c1e1900 */
[----:B------:R-:W-:Y:S05]  /*14790*/  BRA `(.L_x_1447) ;  /* 0x0000000000247947 */ /* 0x000fea0003800000 */
.L_x_1446:
[----:B------:R-:W-:Y:S02]  /*147a0*/  ULDC.64 UR4, c[0x0][0xa08] ;  /* 0x0002820000047ab9 */ /* 0x000fe40000000a00 */
[----:B------:R-:W-:-:S04]  /*147b0*/  ISETP.NE.U32.AND P0, PT, RZ, UR4, PT ;  /* 0x00000004ff007c0c */ /* 0x000fc8000bf05070 */
[----:B------:R-:W-:-:S13]  /*147c0*/  ISETP.NE.AND.EX P0, PT, RZ, UR5, PT, P0 ;  /* 0x00000005ff007c0c */ /* 0x000fda000bf05300 */
[----:B------:R-:W-:Y:S05]  /*147d0*/  @!P0 BRA `(.L_x_1447) ;  /* 0x0000000000148947 */ /* 0x000fea0003800000 */
[----:B------:R-:W1:Y:S02]  /*147e0*/  LDC.64 R2, c[0x0][0xa08] ;  /* 0x00028200ff027b82 */ /* 0x000e640000000a00 */
[----:B-1----:R-:W-:-:S05]  /*147f0*/  IMAD.WIDE R2, R19, 0x4, R2 ;  /* 0x0000000413027825 */ /* 0x002fca00078e0202 */
[----:B------:R-:W2:Y:S04]  /*14800*/  LDG.E R7, desc[UR36][R2.64] ;  /* 0x0000002402077981 */ /* 0x000ea8000c1e1900 */
[----:B0-----:R-:W2:Y:S02]  /*14810*/  LDG.E R0, desc[UR36][R2.64+0x4] ;  /* 0x0000042402007981 */ /* 0x001ea4000c1e1900 */
[----:B--2---:R-:W-:-:S07]  /*14820*/  IMAD.IADD R7, R0, 0x1, -R7 ;  /* 0x0000000100077824 */ /* 0x004fce00078e0a07 */
.L_x_1447:
[----:B0-----:R-:W0:Y:S01]  /*14830*/  LDC R0, c[0x0][0x448] ;  /* 0x00011200ff007b82 */ /* 0x001e220000000800 */
[----:B------:R-:W-:Y:S01]  /*14840*/  IMAD.SHL.U32 R27, R17, 0x80, RZ ;  /* 0x00000080111b7824 */ /* 0x000fe200078e00ff */
[----:B------:R-:W-:Y:S01]  /*14850*/  LOP3.LUT R23, R23, 0xffffffef, RZ, 0xc0, !PT ;  /* 0xffffffef17177812 */ /* 0x000fe200078ec0ff */
[----:B-----5:R-:W-:-:S05]  /*14860*/  IMAD.IADD R34, R7, 0x1, -R36 ;  /* 0x0000000107227824 */ /* 0x020fca00078e0a24 */
[----:B-1----:R-:W1:Y:S01]  /*14870*/  LDC.64 R2, c[0x0][0x9e0] ;  /* 0x00027800ff027b82 */ /* 0x002e620000000a00 */
[----:B0-----:R-:W-:Y:S01]  /*14880*/  ISETP.NE.AND P2, PT, R0, 0x1, PT ;  /* 0x000000010000780c */ /* 0x001fe20003f45270 */
[----:B------:R-:W-:Y:S01]  /*14890*/  VIADD R0, R27, 0x7f ;  /* 0x0000007f1b007836 */ /* 0x000fe20000000000 */
[----:B-1----:R-:W-:-:S11]  /*148a0*/  ISETP.GE.AND P1, PT, R3, 0x1, PT ;  /* 0x000000010300780c */ /* 0x002fd60003f26270 */
[----:B------:R-:W0:Y:S01]  /*148b0*/  @P2 LDC R5, c[0x0][0x44c] ;  /* 0x00011300ff052b82 */ /* 0x000e220000000800 */
[----:B------:R-:W-:-:S07]  /*148c0*/  @P2 LOP3.LUT R23, R23, 0x10, RZ, 0xfc, !PT ;  /* 0x0000001017172812 */ /* 0x000fce00078efcff */
[----:B------:R-:W1:Y:S01]  /*148d0*/  @P2 LDC R9, c[0x0][0x450] ;  /* 0x00011400ff092b82 */ /* 0x000e620000000800 */
[----:B0-----:R-:W-:Y:S01]  /*148e0*/  @P2 IMAD.HI.U32 R4, R0, R5, RZ ;  /* 0x0000000500042227 */ /* 0x001fe200078e00ff */
[----:B------:R-:W-:-:S04]  /*148f0*/  IADD3 R5, R34, 0x1, -R31 ;  /* 0x0000000122057810 */ /* 0x000fc80007ffe81f */
[----:B-1----:R-:W-:-:S05]  /*14900*/  @P2 SHF.R.U32.HI R0, RZ, R9, R4 ;  /* 0x00000009ff002219 */ /* 0x002fca0000011604 */
[----:B------:R-:W-:-:S04]  /*14910*/  IMAD.IADD R7, R5, 0x1, R0 ;  /* 0x0000000105077824 */ /* 0x000fc800078e0200 */
[----:B------:R-:W-:Y:S01]  /*14920*/  IMAD.IADD R2, R7, 0x1, R2 ;  /* 0x0000000107027824 */ /* 0x000fe200078e0202 */
[----:B------:R-:W-:Y:S06]  /*14930*/  @!P1 BRA `(.L_x_1448) ;  /* 0x0000000000489947 */ /* 0x000fec0003800000 */
[C---:B------:R-:W-:Y:S01]  /*14940*/  ISETP.GT.AND P0, PT, R7.reuse, RZ, PT ;  /* 0x000000ff0700720c */ /* 0x040fe20003f04270 */
[----:B------:R-:W-:Y:S01]  /*14950*/  BSSY B0, `(.L_x_1449) ;  /* 0x000000e000007945 */ /* 0x000fe20003800000 */
[----:B------:R-:W-:-:S11]  /*14960*/  VIADD R0, R7, 0xffffffff ;  /* 0xffffffff07007836 */ /* 0x000fd60000000000 */
[----:B------:R-:W-:Y:S05]  /*14970*/  @P0 BRA `(.L_x_1450) ;  /* 0x00000000001c0947 */ /* 0x000fea0003800000 */
[----:B------:R-:W-:Y:S01]  /*14980*/  ISETP.NE.AND P0, PT, R3, 0x1, PT ;  /* 0x000000010300780c */ /* 0x000fe20003f05270 */
[----:B------:R-:W-:-:S12]  /*14990*/  IMAD.MOV R7, RZ, RZ, -R7 ;  /* 0x000000ffff077224 */ /* 0x000fd800078e0a07 */
[----:B------:R-:W0:Y:S02]  /*149a0*/  @P0 LDC.64 R4, c[0x0][0x9e8] ;  /* 0x00027a00ff040b82 */ /* 0x000e240000000a00 */
[----:B0-----:R-:W-:-:S05]  /*149b0*/  @P0 IMAD.HI.U32 R4, R7, R4, RZ ;  /* 0x0000000407040227 */ /* 0x001fca00078e00ff */
[----:B------:R-:W-:-:S04]  /*149c0*/  @P0 SHF.R.U32.HI R7, RZ, R5, R4 ;  /* 0x00000005ff070219 */ /* 0x000fc80000011604 */
[----:B------:R-:W-:Y:S01]  /*149d0*/  LOP3.LUT R0, RZ, R7, RZ, 0x33, !PT ;  /* 0x00000007ff007212 */ /* 0x000fe200078e33ff */
[----:B------:R-:W-:Y:S06]  /*149e0*/  BRA `(.L_x_1451) ;  /* 0x0000000000107947 */ /* 0x000fec0003800000 */
.L_x_1450:
[----:B------:R-:W-:-:S13]  /*149f0*/  ISETP.NE.AND P0, PT, R3, 0x1, PT ;  /* 0x000000010300780c */ /* 0x000fda0003f05270 */
[----:B------:R-:W0:Y:S02]  /*14a00*/  @P0 LDC.64 R4, c[0x0][0x9e8] ;  /* 0x00027a00ff040b82 */ /* 0x000e240000000a00 */
[----:B0-----:R-:W-:-:S05]  /*14a10*/  @P0 IMAD.HI.U32 R4, R0, R4, RZ ;  /* 0x0000000400040227 */ /* 0x001fca00078e00ff */
[----:B------:R-:W-:-:S07]  /*14a20*/  @P0 SHF.R.U32.HI R0, RZ, R5, R4 ;  /* 0x00000005ff000219 */ /* 0x000fce0000011604 */
.L_x_1451:
[----:B------:R-:W-:Y:S05]  /*14a30*/  BSYNC B0 ;  /* 0x0000000000007941 */ /* 0x000fea0003800000 */
.L_x_1449:
[----:B------:R-:W-:-:S05]  /*14a40*/  IMAD R5, R0, R3, R3 ;  /* 0x0000000300057224 */ /* 0x000fca00078e0203 */
[----:B------:R-:W-:-:S07]  /*14a50*/  VIMNMX R2, R2, R5, PT ;  /* 0x0000000502027248 */ /* 0x000fce0003fe0100 */
.L_x_1448:
[----:B------:R-:W0:Y:S01]  /*14a60*/  @P2 LDC R0, c[0x0][0x44c] ;  /* 0x00011300ff002b82 */ /* 0x000e220000000800 */
[----:B------:R-:W-:Y:S01]  /*14a70*/  VIADD R2, R2, 0x7f ;  /* 0x0000007f02027836 */ /* 0x000fe20000000000 */
[----:B------:R-:W-:Y:S01]  /*14a80*/  ULDC UR4, c[0x0][0x9dc] ;  /* 0x0002770000047ab9 */ /* 0x000fe20000000800 */
[----:B------:R-:W-:-:S05]  /*14a90*/  IMAD.MOV.U32 R4, RZ, RZ, R27 ;  /* 0x000000ffff047224 */ /* 0x000fca00078e001b */
[----:B------:R-:W1:Y:S01]  /*14aa0*/  @P2 LDC R5, c[0x0][0x450] ;  /* 0x00011400ff052b82 */ /* 0x000e620000000800 */
[----:B0-----:R-:W-:-:S05]  /*14ab0*/  @P2 IMAD.HI.U32 R0, R27, R0, RZ ;  /* 0x000000001b002227 */ /* 0x001fca00078e00ff */
[----:B-1----:R-:W-:Y:S01]  /*14ac0*/  @P2 SHF.R.U32.HI R4, RZ, R5, R0 ;  /* 0x00000005ff042219 */ /* 0x002fe20000011600 */
[----:B------:R-:W-:Y:S01]  /*14ad0*/  VIADD R0, R34, 0x7f ;  /* 0x0000007f22007836 */ /* 0x000fe20000000000 */
[----:B------:R-:W-:Y:S02]  /*14ae0*/  SHF.R.S32.HI R5, RZ, 0x1f, R2 ;  /* 0x0000001fff057819 */ /* 0x000fe40000011402 */
[----:B------:R-:W-:Y:S02]  /*14af0*/  IADD3 R4, R4, R34, -R31 ;  /* 0x0000002204047210 */ /* 0x000fe40007ffe81f */
[----:B------:R-:W-:Y:S02]  /*14b00*/  LEA.HI R2, R5, R2, RZ, 0x7 ;  /* 0x0000000205027211 */ /* 0x000fe400078f38ff */
[----:B------:R-:W-:Y:S02]  /*14b10*/  SHF.R.S32.HI R5, RZ, 0x1f, R0 ;  /* 0x0000001fff057819 */ /* 0x000fe40000011400 */
[----:B------:R-:W-:Y:S01]  /*14b20*/  SHF.R.S32.HI R7, RZ, 0x7, R2 ;  /* 0x00000007ff077819 */ /* 0x000fe20000011402 */
[----:B------:R-:W-:Y:S01]  /*14b30*/  VIADD R2, R4, -UR4 ;  /* 0x8000000404027c36 */ /* 0x000fe20008000000 */
[----:B------:R-:W-:-:S04]  /*14b40*/  LEA.HI R5, R5, R0, RZ, 0x7 ;  /* 0x0000000005057211 */ /* 0x000fc800078f38ff */
[----:B------:R-:W-:-:S04]  /*14b50*/  SHF.R.S32.HI R0, RZ, 0x7, R5 ;  /* 0x00000007ff007819 */ /* 0x000fc80000011405 */
[----:B------:R-:W-:Y:S01]  /*14b60*/  VIMNMX R0, R0, R7, PT ;  /* 0x0000000700007248 */ /* 0x000fe20003fe0100 */
[----:B------:R-:W-:Y:S06]  /*14b70*/  @!P1 BRA `(.L_x_1452) ;  /* 0x0000000000489947 */ /* 0x000fec0003800000 */
[----:B------:R-:W-:Y:S01]  /*14b80*/  IMAD.MOV.U32 R6, RZ, RZ, R4 ;  /* 0x000000ffff067224 */ /* 0x000fe200078e0004 */
[----:B------:R-:W-:Y:S04]  /*14b90*/  BSSY B0, `(.L_x_1453) ;  /* 0x000000e000007945 */ /* 0x000fe80003800000 */
[----:B------:R-:W-:-:S13]  /*14ba0*/  ISETP.GT.AND P0, PT, R6, -0x1, PT ;  /* 0xffffffff0600780c */ /* 0x000fda0003f04270 */
[----:B------:R-:W-:Y:S05]  /*14bb0*/  @P0 BRA `(.L_x_1454) ;  /* 0x00000000001c0947 */ /* 0x000fea0003800000 */
[----:B------:R-:W-:Y:S02]  /*14bc0*/  ISETP.NE.AND P0, PT, R3, 0x1, PT ;  /* 0x000000010300780c */ /* 0x000fe40003f05270 */
[----:B------:R-:W-:-:S11]  /*14bd0*/  LOP3.LUT R7, RZ, R6, RZ, 0x33, !PT ;  /* 0x00000006ff077212 */ /* 0x000fd600078e33ff */
[----:B------:R-:W0:Y:S02]  /*14be0*/  @P0 LDC.64 R4, c[0x0][0x9e8] ;  /* 0x00027a00ff040b82 */ /* 0x000e240000000a00 */
[----:B0-----:R-:W-:-:S05]  /*14bf0*/  @P0 IMAD.HI.U32 R4, R7, R4, RZ ;  /* 0x0000000407040227 */ /* 0x001fca00078e00ff */
[----:B------:R-:W-:-:S04]  /*14c00*/  @P0 SHF.R.U32.HI R7, RZ, R5, R4 ;  /* 0x00000005ff070219 */ /* 0x000fc80000011604 */
[----:B------:R-:W-:Y:S01]  /*14c10*/  LOP3.LUT R6, RZ, R7, RZ, 0x33, !PT ;  /* 0x00000007ff067212 */ /* 0x000fe200078e33ff */
[----:B------:R-:W-:Y:S06]  /*14c20*/  BRA `(.L_x_1455) ;  /* 0x0000000000107947 */ /* 0x000fec0003800000 */
.L_x_1454:
[----:B------:R-:W-:-:S13]  /*14c30*/  ISETP.NE.AND P0, PT, R3, 0x1, PT ;  /* 0x000000010300780c */ /* 0x000fda0003f05270 */
[----:B------:R-:W0:Y:S02]  /*14c40*/  @P0 LDC.64 R4, c[0x0][0x9e8] ;  /* 0x00027a00ff040b82 */ /* 0x000e240000000a00 */
[----:B0-----:R-:W-:-:S05]  /*14c50*/  @P0 IMAD.HI.U32 R4, R6, R4, RZ ;  /* 0x0000000406040227 */ /* 0x001fca00078e00ff */
[----:B------:R-:W-:-:S07]  /*14c60*/  @P0 SHF.R.U32.HI R6, RZ, R5, R4 ;  /* 0x00000005ff060219 */ /* 0x000fce0000011604 */
.L_x_1455:
[----:B------:R-:W-:Y:S05]  /*14c70*/  BSYNC B0 ;  /* 0x0000000000007941 */ /* 0x000fea0003800000 */
.L_x_1453:
[----:B------:R-:W-:-:S05]  /*14c80*/  IMAD R3, R6, R3, RZ ;  /* 0x0000000306037224 */ /* 0x000fca00078e02ff */
[----:B------:R-:W-:-:S07]  /*14c90*/  VIMNMX R2, R2, R3, !PT ;  /* 0x0000000302027248 */ /* 0x000fce0007fe0100 */
.L_x_1452:
[----:B------:R-:W-:Y:S01]  /*14ca0*/  SHF.R.S32.HI R3, RZ, 0x1f, R2 ;  /* 0x0000001fff037819 */ /* 0x000fe20000011402 */
[----:B------:R-:W-:Y:S03]  /*14cb0*/  BSSY B0, `(.L_x_1456) ;  /* 0x000002a000007945 */ /* 0x000fe60003800000 */
[----:B------:R-:W-:Y:S02]  /*14cc0*/  LEA.HI R3, R3, R2, RZ, 0x7 ;  /* 0x0000000203037211 */ /* 0x000fe400078f38ff */
[----:B------:R-:W-:Y:S02]  /*14cd0*/  LOP3.LUT R2, R18, 0xff000000, RZ, 0xc0, !PT ;  /* 0xff00000012027812 */ /* 0x000fe400078ec0ff */
[----:B------:R-:W-:-:S04]  /*14ce0*/  SHF.R.S32.HI R3, RZ, 0x7, R3 ;  /* 0x00000007ff037819 */ /* 0x000fc80000011403 */
[----:B------:R-:W-:Y:S02]  /*14cf0*/  VIMNMX R35, RZ, R3, !PT ;  /* 0x00000003ff237248 */ /* 0x000fe40007fe0100 */
[----:B------:R-:W-:Y:S02]  /*14d00*/  SHF.R.U32.HI R3, RZ, 0x8, R2 ;  /* 0x00000008ff037819 */ /* 0x000fe40000011602 */
[----:B------:R-:W-:Y:S02]  /*14d10*/  ISETP.GT.AND P0, PT, R0, R35, PT ;  /* 0x000000230000720c */ /* 0x000fe40003f04270 */
[----:B------:R-:W-:-:S04]  /*14d20*/  LOP3.LUT R2, R18, 0xff0000, RZ, 0xc0, !PT ;  /* 0x00ff000012027812 */ /* 0x000fc800078ec0ff */
[----:B------:R-:W-:Y:S01]  /*14d30*/  LEA.HI R3, R2, R3, RZ, 0x10 ;  /* 0x0000000302037211 */ /* 0x000fe200078f80ff */
[----:B------:R-:W-:-:S03]  /*14d40*/  IMAD.MOV.U32 R2, RZ, RZ, RZ ;  /* 0x000000ffff027224 */ /* 0x000fc600078e00ff */
[----:B------:R-:W-:-:S03]  /*14d50*/  LOP3.LUT R4, R3, 0xff, RZ, 0xc0, !PT ;  /* 0x000000ff03047812 */ /* 0x000fc600078ec0ff */
[----:B------:R-:W-:Y:S05]  /*14d60*/  @!P0 BRA `(.L_x_1457) ;  /* 0x0000000000788947 */ /* 0x000fea0003800000 */
[----:B------:R-:W-:Y:S01]  /*14d70*/  SHF.R.U32.HI R5, RZ, 0x10, R3 ;  /* 0x00000010ff057819 */ /* 0x000fe20000011603 */
[----:B------:R-:W-:-:S03]  /*14d80*/  IMAD.MOV.U32 R2, RZ, RZ, RZ ;  /* 0x000000ffff027224 */ /* 0x000fc600078e00ff */
[----:B------:R-:W-:-:S13]  /*14d90*/  ISETP.NE.AND P0, PT, R5, RZ, PT ;  /* 0x000000ff0500720c */ /* 0x000fda0003f05270 */
[----:B------:R-:W0:Y:S02]  /*14da0*/  @!P0 LDC R5, c[0x0][0x9f0] ;  /* 0x00027c00ff058b82 */ /* 0x000e240000000800 */
[----:B0-----:R-:W-:-:S04]  /*14db0*/  IABS R6, R5 ;  /* 0x0000000500067213 */ /* 0x001fc80000000000 */
[----:B------:R-:W0:Y:S08]  /*14dc0*/  I2F.RP R7, R6 ;  /* 0x0000000600077306 */ /* 0x000e300000209400 */
[----:B0-----:R-:W0:Y:S02]  /*14dd0*/  MUFU.RCP R7, R7 ;  /* 0x0000000700077308 */ /* 0x001e240000001000 */
[----:B0-----:R-:W-:-:S06]  /*14de0*/  VIADD R8, R7, 0xffffffe ;  /* 0x0ffffffe07087836 */ /* 0x001fcc0000000000 */
[----:B------:R-:W0:Y:S02]  /*14df0*/  F2I.FTZ.U32.TRUNC.NTZ R3, R8 ;  /* 0x0000000800037305 */ /* 0x000e24000021f000 */
[----:B0-----:R-:W-:-:S04]  /*14e00*/  IMAD.MOV R9, RZ, RZ, -R3 ;  /* 0x000000ffff097224 */ /* 0x001fc800078e0a03 */
[----:B------:R-:W-:-:S04]  /*14e10*/  IMAD R9, R9, R6, RZ ;  /* 0x0000000609097224 */ /* 0x000fc800078e02ff */
[----:B------:R-:W-:Y:S01]  /*14e20*/  IMAD.HI.U32 R3, R3, R9, R2 ;  /* 0x0000000903037227 */ /* 0x000fe200078e0002 */
[----:B------:R-:W-:Y:S02]  /*14e30*/  IADD3 R2, R5, -0x1, R0 ;  /* 0xffffffff05027810 */ /* 0x000fe40007ffe000 */
[----:B------:R-:W-:-:S03]  /*14e40*/  IABS R9, R5 ;  /* 0x0000000500097213 */ /* 0x000fc60000000000 */
[----:B------:R-:W-:Y:S02]  /*14e50*/  IMAD.IADD R2, R2, 0x1, -R35 ;  /* 0x0000000102027824 */ /* 0x000fe400078e0a23 */
[----:B------:R-:W-:-:S03]  /*14e60*/  IMAD.MOV R7, RZ, RZ, -R9 ;  /* 0x000000ffff077224 */ /* 0x000fc600078e0a09 */
[----:B------:R-:W-:Y:S02]  /*14e70*/  IABS R8, R2 ;  /* 0x0000000200087213 */ /* 0x000fe40000000000 */
[----:B------:R-:W-:-:S03]  /*14e80*/  LOP3.LUT R2, R2, R5, RZ, 0x3c, !PT ;  /* 0x0000000502027212 */ /* 0x000fc600078e3cff */
        /* <DEDUP_REMOVED lines=12> */
.L_x_1457:
[----:B------:R-:W-:Y:S05]  /*14f50*/  BSYNC B0 ;  /* 0x0000000000007941 */ /* 0x000fea0003800000 */
.L_x_1456:
[-C--:B------:R-:W-:Y:S01]  /*14f60*/  IMAD R35, R4, R2.reuse, R35 ;  /* 0x0000000204237224 */ /* 0x080fe200078e0223 */
        /* <DEDUP_REMOVED lines=12> */
[----:B------:R-:W0:Y:S08]  /*15030*/  FLO.U32 R0, UR4 ;  /* 0x0000000400007d00 */ /* 0x000e3000080e0000 */
[----:B------:R-:W1:Y:S01]  /*15040*/  POPC R5, UR4 ;  /* 0x0000000400057d09 */ /* 0x000e620008000000 */
[----:B0-----:R-:W-:-:S13]  /*15050*/  ISETP.EQ.U32.AND P0, PT, R0, R7, PT ;  /* 0x000000070000720c */ /* 0x001fda0003f02070 */
[----:B-1----:R-:W2:Y:S01]  /*15060*/  @P0 ATOMG.E.ADD.STRONG.GPU PT, R3, desc[UR36][R2.64], R5 ;  /* 0x00000005020309a8 */ /* 0x002ea200081ee1e4 */
[----:B------:R-:W0:Y:S02]  /*15070*/  S2R R4, SR_LTMASK ;  /* 0x0000000000047919 */ /* 0x000e240000003900 */
[----:B0-----:R-:W-:-:S04]  /*15080*/  LOP3.LUT R4, R4, UR4, RZ, 0xc0, !PT ;  /* 0x0000000404047c12 */ /* 0x001fc8000f8ec0ff */
[----:B------:R-:W0:Y:S01]  /*15090*/  POPC R7, R4 ;  /* 0x0000000400077309 */ /* 0x000e220000000000 */
[----:B--2---:R-:W0:Y:S02]  /*150a0*/  SHFL.IDX PT, R0, R3, R0, 0x1f ;  /* 0x00001f0003007589 */ /* 0x004e2400000e0000 */
[----:B0-----:R-:W-:Y:S01]  /*150b0*/  IADD3 R16, R0, UR39, R7 ;  /* 0x0000002700107c10 */ /* 0x001fe2000fffe007 */
[----:B------:R-:W-:Y:S06]  /*150c0*/  BRA `(.L_x_1460) ;  /* 0x00000034004c7947 */ /* 0x000fec0003800000 */
.L_x_1459:
        /* <DEDUP_REMOVED lines=8> */
[----:B------:R-:W-:Y:S02]  /*15150*/  IMAD.U32 R4, RZ, RZ, UR6 ;  /* 0x00000006ff047e24 */ /* 0x000fe4000f8e00ff */
[----:B------:R-:W0:Y:S01]  /*15160*/  LDC.64 R2, c[0x4][R2] ;  /* 0x0100000002027b82 */ /* 0x000e220000000a00 */
[----:B------:R-:W-:Y:S02]  /*15170*/  IMAD.U32 R5, RZ, RZ, UR7 ;  /* 0x00000007ff057e24 */ /* 0x000fe4000f8e00ff */
[----:B------:R-:W-:Y:S02]  /*15180*/  IMAD.U32 R6, RZ, RZ, UR8 ;  /* 0x00000008ff067e24 */ /* 0x000fe4000f8e00ff */
[----:B------:R-:W-:-:S02]  /*15190*/  IMAD.U32 R7, RZ, RZ, UR9 ;  /* 0x00000009ff077e24 */ /* 0x000fc4000f8e00ff */
[----:B------:R-:W-:Y:S02]  /*151a0*/  IMAD.U32 R10, RZ, RZ, UR4 ;  /* 0x00000004ff0a7e24 */ /* 0x000fe4000f8e00ff */
[----:B------:R-:W-:Y:S02]  /*151b0*/  IMAD.U32 R11, RZ, RZ, UR5 ;  /* 0x00000005ff0b7e24 */ /* 0x000fe4000f8e00ff */
[----:B------:R-:W-:Y:S02]  /*151c0*/  IMAD.MOV.U32 R8, RZ, RZ, 0x70 ;  /* 0x00000070ff087424 */ /* 0x000fe400078e00ff */
[----:B------:R-:W-:Y:S02]  /*151d0*/  IMAD.MOV.U32 R12, RZ, RZ, 0x1 ;  /* 0x00000001ff0c7424 */ /* 0x000fe400078e00ff */
[----:B------:R-:W-:-:S07]  /*151e0*/  IMAD.MOV.U32 R13, RZ, RZ, RZ ;  /* 0x000000ffff0d7224 */ /* 0x000fce00078e00ff */
[----:B------:R-:W-:-:S07]  /*151f0*/  LEPC R20, `(.L_x_1462) ;  /* 0x000000001014794e */ /* 0x000fce0000000000 */
[----:B0-----:R-:W-:Y:S05]  /*15200*/  CALL.ABS.NOINC R2 ;  /* 0x0000000002007343 */ /* 0x001fea0003c00000 */
.L_x_1462:
[----:B------:R-:W-:Y:S05]  /*15210*/  BSYNC B6 ;  /* 0x0000000000067941 */ /* 0x000fea0003800000 */
.L_x_1461:
        /* <DEDUP_REMOVED lines=9> */
[----:B------:R-:W-:Y:S02]  /*152b0*/  IMAD.U32 R4, RZ, RZ, UR6 ;  /* 0x00000006ff047e24 */ /* 0x000fe4000f8e00ff */
[----:B------:R-:W-:Y:S02]  /*152c0*/  IMAD.U32 R5, RZ, RZ, UR7 ;  /* 0x00000007ff057e24 */ /* 0x000fe4000f8e00ff */
[----:B------:R-:W-:Y:S02]  /*152d0*/  IMAD.U32 R6, RZ, RZ, UR8 ;  /* 0x00000008ff067e24 */ /* 0x000fe4000f8e00ff */
[----:B------:R-:W-:-:S02]  /*152e0*/  IMAD.U32 R7, RZ, RZ, UR9 ;  /* 0x00000009ff077e24 */ /* 0x000fc4000f8e00ff */
[----:B------:R-:W-:Y:S02]  /*152f0*/  IMAD.U32 R10, RZ, RZ, UR4 ;  /* 0x00000004ff0a7e24 */ /* 0x000fe4000f8e00ff */
[----:B------:R-:W-:Y:S02]  /*15300*/  IMAD.U32 R11, RZ, RZ, UR5 ;  /* 0x00000005ff0b7e24 */ /* 0x000fe4000f8e00ff */
[----:B------:R-:W-:Y:S02]  /*15310*/  IMAD.MOV.U32 R8, RZ, RZ, 0x70 ;  /* 0x00000070ff087424 */ /* 0x000fe400078e00ff */
[----:B------:R-:W-:Y:S02]  /*15320*/  IMAD.MOV.U32 R12, RZ, RZ, 0x1 ;  /* 0x00000001ff0c7424 */ /* 0x000fe400078e00ff */
[----:B0-----:R-:W-:-:S07]  /*15330*/  IMAD.MOV.U32 R13, RZ, RZ, RZ ;  /* 0x000000ffff0d7224 */ /* 0x001fce00078e00ff */
[----:B------:R-:W-:-:S07]  /*15340*/  LEPC R20, `(.L_x_1465) ;  /* 0x000000001014794e */ /* 0x000fce0000000000 */
[----:B-1----:R-:W-:Y:S05]  /*15350*/  CALL.ABS.NOINC R2 ;  /* 0x0000000002007343 */ /* 0x002fea0003c00000 */
.L_x_1465:
[----:B------:R0:W1:Y:S01]  /*15360*/  LDC.64 R2, c[0x4][R17] ;  /* 0x0100000011027b82 */ /* 0x0000620000000a00 */
[----:B------:R-:W-:Y:S01]  /*15370*/  ULDC.64 UR6, c[0x4][0x80] ;  /* 0x0100200000067ab9 */ /* 0x000fe20000000a00 */
[----:B------:R-:W-:Y:S01]  /*15380*/  ULDC.64 UR8, c[0x4][0x88] ;  /* 0x0100220000087ab9 */ /* 0x000fe20000000a00 */
[----:B------:R-:W-:Y:S01]  /*15390*/  ULDC.64 UR4, c[0x4][0x18] ;  /* 0x0100060000047ab9 */ /* 0x000fe20000000a00 */
        /* <DEDUP_REMOVED lines=11> */
.L_x_1464:
[----:B------:R-:W-:Y:S05]  /*15450*/  BSYNC B6 ;  /* 0x0000000000067941 */ /* 0x000fea0003800000 */
.L_x_1463:
[----:B------:R-:W-:Y:S01]  /*15460*/  ULDC.64 UR4, c[0x0][0x9f8] ;  /* 0x00027e0000047ab9 */ /* 0x000fe20000000a00 */
[----:B------:R-:W-:Y:S01]  /*15470*/  IMAD.MOV.U32 R32, RZ, RZ, R19 ;  /* 0x000000ffff207224 */ /* 0x000fe200078e0013 */
[----:B------:R-:W-:Y:S01]  /*15480*/  ISETP.NE.U32.AND P0, PT, RZ, UR4, PT ;  /* 0x00000004ff007c0c */ /* 0x000fe2000bf05070 */
[----:B------:R-:W0:Y:S01]  /*15490*/  S2R R20, SR_TID.X ;  /* 0x0000000000147919 */ /* 0x000e220000002100 */
[----:B------:R-:W1:Y:S01]  /*154a0*/  LDC R6, c[0x0][0x430] ;  /* 0x00010c00ff067b82 */ /* 0x000e620000000800 */
[----:B------:R-:W2:Y:S01]  /*154b0*/  S2R R17, SR_TID.X ;  /* 0x0000000000117919 */ /* 0x000ea20000002100 */
[----:B------:R-:W-:Y:S01]  /*154c0*/  ISETP.NE.AND.EX P0, PT, RZ, UR5, PT, P0 ;  /* 0x00000005ff007c0c */ /* 0x000fe2000bf05300 */
[----:B------:R-:W-:Y:S01]  /*154d0*/  VIADD R26, R24, 0xffffffff ;  /* 0xffffffff181a7836 */ /* 0x000fe20000000000 */
[----:B------:R-:W-:Y:S01]  /*154e0*/  LOP3.LUT R23, R23, 0xfffffff7, RZ, 0xc0, !PT ;  /* 0xfffffff717177812 */ /* 0x000fe200078ec0ff */
[----:B------:R-:W-:-:S10]  /*154f0*/  ULDC UR4, c[0x0][0x2f4] ;  /* 0x0000bd0000047ab9 */ /* 0x000fd40000000800 */
[----:B------:R-:W3:Y:S02]  /*15500*/  @P0 LDC.64 R2, c[0x0][0x9f8] ;  /* 0x00027e00ff020b82 */ /* 0x000ee40000000a00 */
[----:B---3--:R-:W-:-:S05]  /*15510*/  @P0 IMAD.WIDE R2, R19, 0x4, R2 ;  /* 0x0000000413020825 */ /* 0x008fca00078e0202 */
[----:B------:R3:W4:Y:S01]  /*15520*/  @P0 LDG.E R32, desc[UR36][R2.64] ;  /* 0x0000002402200981 */ /* 0x000722000c1e1900 */
[----:B-1----:R-:W-:Y:S01]  /*15530*/  ISETP.NE.AND P1, PT, R6, 0x1, PT ;  /* 0x000000010600780c */ /* 0x002fe20003f25270 */
[----:B0-----:R-:W-:Y:S01]  /*15540*/  IMAD.SHL.U32 R20, R20, 0x10, RZ ;  /* 0x0000001014147824 */ /* 0x001fe200078e00ff */
[----:B--2---:R-:W-:Y:S01]  /*15550*/  LOP3.LUT R17, R17, 0x7f, RZ, 0xc0, !PT ;  /* 0x0000007f11117812 */ /* 0x004fe200078ec0ff */
[----:B------:R-:W-:-:S03]  /*15560*/  IMAD.SHL.U32 R8, R26, 0x80, RZ ;  /* 0x000000801a087824 */ /* 0x000fc600078e00ff */
[----:B------:R-:W-:Y:S02]  /*15570*/  SHF.R.U32.HI R17, RZ, 0x3, R17 ;  /* 0x00000003ff117819 */ /* 0x000fe40000011611 */
[----:B------:R-:W-:-:S04]  /*15580*/  LOP3.LUT R20, R20, 0x70, RZ, 0xc0, !PT ;  /* 0x0000007014147812 */ /* 0x000fc800078ec0ff */
[----:B------:R-:W-:Y:S01]  /*15590*/  LOP3.LUT R5, R8, R17, R20, 0xfe, !PT ;  /* 0x0000001108057212 */ /* 0x000fe200078efe14 */
[----:B------:R-:W0:Y:S01]  /*155a0*/  @P1 LDC R4, c[0x0][0x434] ;  /* 0x00010d00ff041b82 */ /* 0x000e220000000800 */
[----:B------:R-:W-:Y:S02]  /*155b0*/  @P1 LOP3.LUT R23, R23, 0x8, RZ, 0xfc, !PT ;  /* 0x0000000817171812 */ /* 0x000fe400078efcff */
[C---:B------:R-:W-:Y:S01]  /*155c0*/  ISETP.GE.AND P0, PT, R5.reuse, R34, PT ;  /* 0x000000220500720c */ /* 0x040fe20003f06270 */
[----:B------:R-:W-:-:S04]  /*155d0*/  IMAD.IADD R5, R5, 0x1, R36 ;  /* 0x0000000105057824 */ /* 0x000fc800078e0224 */
[----:B------:R-:W1:Y:S08]  /*155e0*/  @P1 LDC R0, c[0x0][0x438] ;  /* 0x00010e00ff001b82 */ /* 0x000e700000000800 */
[----:B---3--:R-:W2:Y:S01]  /*155f0*/  @!P0 LDC.64 R2, c[0x0][0x428] ;  /* 0x00010a00ff028b82 */ /* 0x008ea20000000a00 */
[----:B0-----:R-:W-:-:S04]  /*15600*/  @P1 IMAD.HI.U32 R7, R5, R4, RZ ;  /* 0x0000000405071227 */ /* 0x001fc800078e00ff */
[----:B------:R-:W-:Y:S01]  /*15610*/  IMAD.MOV.U32 R4, RZ, RZ, R5 ;  /* 0x000000ffff047224 */ /* 0x000fe200078e0005 */
[----:B-1----:R-:W-:-:S05]  /*15620*/  @P1 SHF.R.U32.HI R4, RZ, R0, R7 ;  /* 0x00000000ff041219 */ /* 0x002fca0000011607 */
[----:B------:R-:W-:-:S04]  /*15630*/  IMAD.MOV R0, RZ, RZ, -R4 ;  /* 0x000000ffff007224 */ /* 0x000fc800078e0a04 */
[----:B------:R-:W-:Y:S01]  /*15640*/  IMAD R0, R6, R0, R5 ;  /* 0x0000000006007224 */ /* 0x000fe200078e0205 */
[----:B------:R-:W-:Y:S02]  /*15650*/  @!P0 SHF.R.S32.HI R5, RZ, 0x1f, R4 ;  /* 0x0000001fff058819 */ /* 0x000fe40000011404 */
[----:B------:R-:W-:Y:S01]  /*15660*/  LOP3.LUT R23, R23, 0xfffffffb, RZ, 0xc0, !PT ;  /* 0xfffffffb17177812 */ /* 0x000fe200078ec0ff */
[----:B------:R-:W-:Y:S01]  /*15670*/  UMOV UR5, 0xffffffff ;  /* 0xffffffff00057882 */ /* 0x000fe20000000000 */
[----:B----4-:R-:W-:Y:S01]  /*15680*/  SHF.R.S32.HI R37, RZ, 0x1f, R32 ;  /* 0x0000001fff257819 */ /* 0x010fe20000011420 */
[----:B--2---:R-:W-:-:S04]  /*15690*/  @!P0 IMAD.WIDE.U32 R4, R32, R2, R4 ;  /* 0x0000000220048225 */ /* 0x004fc800078e0004 */
[----:B------:R-:W-:-:S04]  /*156a0*/  @!P0 IMAD R6, R37, R2, RZ ;  /* 0x0000000225068224 */ /* 0x000fc800078e02ff */
[----:B------:R-:W-:Y:S02]  /*156b0*/  @!P0 IMAD R6, R32, R3, R6 ;  /* 0x0000000320068224 */ /* 0x000fe400078e0206 */
[----:B------:R-:W0:Y:S02]  /*156c0*/  @!P0 LDC.64 R2, c[0x0][0x418] ;  /* 0x00010600ff028b82 */ /* 0x000e240000000a00 */
[----:B------:R-:W-:Y:S01]  /*156d0*/  @!P0 IMAD.IADD R5, R5, 0x1, R6 ;  /* 0x0000000105058824 */ /* 0x000fe200078e0206 */
[----:B0-----:R-:W-:-:S04]  /*156e0*/  @!P0 LEA R2, P1, R4, R2, 0x2 ;  /* 0x0000000204028211 */ /* 0x001fc800078210ff */
[----:B------:R-:W-:Y:S01]  /*156f0*/  @!P0 LEA.HI.X R3, R4, R3, R5, 0x2, P1 ;  /* 0x0000000304038211 */ /* 0x000fe200008f1405 */
[----:B------:R-:W-:Y:S02]  /*15700*/  IMAD.U32 R5, RZ, RZ, UR38 ;  /* 0x00000026ff057e24 */ /* 0x000fe4000f8e00ff */
[----:B------:R-:W-:-:S03]  /*15710*/  IMAD.MOV.U32 R4, RZ, RZ, RZ ;  /* 0x000000ffff047224 */ /* 0x000fc600078e00ff */
[----:B------:R-:W-:-:S03]  /*15720*/  ISETP.NE.AND P2, PT, R5, 0x3, PT ;  /* 0x000000030500780c */ /* 0x000fc60003f45270 */
[----:B------:R0:W5:Y:S01]  /*15730*/  @!P0 LDG.E R4, desc[UR36][R2.64] ;  /* 0x0000002402048981 */ /* 0x000162000c1e1900 */
[----:B------:R-:W-:-:S09]  /*15740*/  ISETP.GE.AND P0, PT, R30, UR4, PT ;  /* 0x000000041e007c0c */ /* 0x000fd2000bf06270 */
[----:B------:R-:W-:-:S04]  /*15750*/  @P2 LOP3.LUT R23, R23, 0x4, RZ, 0xfc, !PT ;  /* 0x0000000417172812 */ /* 0x000fc800078efcff */
[----:B------:R-:W-:-:S04]  /*15760*/  LOP3.LUT R23, R23, 0xfffffffd, RZ, 0xc0, !PT ;  /* 0xfffffffd17177812 */ /* 0x000fc800078ec0ff */
[----:B------:R-:W-:Y:S02]  /*15770*/  @P0 LOP3.LUT R23, R23, 0x2, RZ, 0xfc, !PT ;  /* 0x0000000217170812 */ /* 0x000fe400078efcff */
[----:B------:R-:W-:Y:S02]  /*15780*/  ISETP.GE.AND P0, PT, R29, UR4, PT ;  /* 0x000000041d007c0c */ /* 0x000fe4000bf06270 */
[----:B------:R-:W-:-:S11]  /*15790*/  LOP3.LUT R23, R23, 0xfffffffe, RZ, 0xc0, !PT ;  /* 0xfffffffe17177812 */ /* 0x000fd600078ec0ff */
[----:B------:R-:W-:Y:S01]  /*157a0*/  @P0 LOP3.LUT R23, R23, 0x1, RZ, 0xfc, !PT ;  /* 0x0000000117170812 */ /* 0x000fe200078efcff */
[----:B0-----:R-:W-:Y:S06]  /*157b0*/  BRA.DIV UR5, `(.L_x_1466) ;  /* 0x0000004605687947 */ /* 0x001fec000b800000 */
.L_x_1534:
[----:B------:R-:W-:Y:S01]  /*157c0*/  LOP3.LUT R24, R18, 0xffff, RZ, 0xc0, !PT ;  /* 0x0000ffff12187812 */ /* 0x000fe200078ec0ff */
[----:B------:R-:W-:Y:S06]  /*157d0*/  @!P2 BRA `(.L_x_1467) ;  /* 0x000000000004a947 */ /* 0x000fec0003800000 */
[----:B------:R-:W-:Y:S01]  /*157e0*/  BPT.TRAP 0x1 ;  /* 0x000000040000795c */ /* 0x000fe20000300000 */
.L_x_1467:
[----:B------:R-:W-:Y:S01]  /*157f0*/  SHF.R.S32.HI R6, RZ, 0x1f, R0 ;  /* 0x0000001fff067819 */ /* 0x000fe20000011400 */
[----:B------:R-:W-:Y:S01]  /*15800*/  ULDC.64 UR4, c[0x0][0x328] ;  /* 0x0000ca0000047ab9 */ /* 0x000fe20000000a00 */
[----:B------:R-:W-:Y:S01]  /*15810*/  ULDC.64 UR6, c[0x0][0x318] ;  /* 0x0000c60000067ab9 */ /* 0x000fe20000000a00 */
[----:B------:R-:W-:Y:S01]  /*15820*/  IMAD.WIDE.U32 R2, R0, UR4, RZ ;  /* 0x0000000400027c25 */ /* 0x000fe2000f8e00ff */
[----:B------:R-:W-:Y:S03]  /*15830*/  BSSY B0, `(.L_x_1468) ;  /* 0x0000013000007945 */ /* 0x000fe60003800000 */
[----:B------:R-:W-:-:S04]  /*15840*/  IMAD R5, R6, UR4, RZ ;  /* 0x0000000406057c24 */ /* 0x000fc8000f8e02ff */
[----:B------:R-:W-:Y:S01]  /*15850*/  IMAD R5, R0, UR5, R5 ;  /* 0x0000000500057c24 */ /* 0x000fe2000f8e0205 */
        /* <DEDUP_REMOVED lines=16> */
.L_x_1535:
[----:B------:R-:W-:Y:S05]  /*15960*/  BSYNC B0 ;  /* 0x0000000000007941 */ /* 0x000fea0003800000 */
.L_x_1468:
        /* <DEDUP_REMOVED lines=10> */
[----:B------:R-:W-:Y:S02]  /*15a10*/  IMAD.IADD R3, R3, 0x1, R6 ;  /* 0x0000000103037824 */ /* 0x000fe400078e0206 */
[C---:B------:R-:W-:Y:S02]  /*15a20*/  IMAD R5, R4.reuse, UR5, R5 ;  /* 0x0000000504057c24 */ /* 0x040fe4000f8e0205 */
[----:B------:R-:W-:Y:S01]  /*15a30*/  IMAD.WIDE.U32 R2, R4, UR4, R2 ;  /* 0x0000000404027c25 */ /* 0x000fe2000f8e0002 */
[----:B------:R-:W-:-:S03]  /*15a40*/  ULDC.64 UR4, c[0x0][0x308] ;  /* 0x0000c20000047ab9 */ /* 0x000fc60000000a00 */
[----:B------:R-:W-:Y:S02]  /*15a50*/  IMAD.IADD R3, R3, 0x1, R5 ;  /* 0x0000000103037824 */ /* 0x000fe400078e0205 */
[----:B------:R-:W-:Y:S02]  /*15a60*/  IMAD R5, R25, 0x4000, R33 ;  /* 0x0000400019057824 */ /* 0x000fe400078e0221 */
[----:B------:R-:W-:Y:S01]  /*15a70*/  IMAD.WIDE.U32 R2, R24, UR4, R2 ;  /* 0x0000000418027c25 */ /* 0x000fe2000f8e0002 */
[----:B------:R-:W-:-:S03]  /*15a80*/  UMOV UR4, 0xffffffff ;  /* 0xffffffff00047882 */ /* 0x000fc60000000000 */
[----:B------:R-:W-:Y:S01]  /*15a90*/  IMAD R0, R24, UR5, R3 ;  /* 0x0000000518007c24 */ /* 0x000fe2000f8e0203 */
[C---:B------:R-:W-:Y:S02]  /*15aa0*/  LEA R4, P0, R2.reuse, UR6, 0x1 ;  /* 0x0000000602047c11 */ /* 0x040fe4000f8008ff */
[----:B-1----:R-:W-:Y:S02]  /*15ab0*/  LOP3.LUT R9, R9, 0x7f, RZ, 0xc0, !PT ;  /* 0x0000007f09097812 */ /* 0x002fe400078ec0ff */
[----:B------:R-:W-:Y:S02]  /*15ac0*/  LEA.HI.X R0, R2, UR7, R0, 0x1, P0 ;  /* 0x0000000702007c11 */ /* 0x000fe400080f0c00 */
[----:B------:R-:W-:-:S04]  /*15ad0*/  SHF.R.U32.HI R9, RZ, 0x3, R9 ;  /* 0x00000003ff097819 */ /* 0x000fc80000011609 */
        /* <DEDUP_REMOVED lines=82> */
.L_x_1553:
        /* <DEDUP_REMOVED lines=11> */
.L_x_1471:
[----:B------:R-:W-:Y:S02]  /*160b0*/  PLOP3.LUT P1, PT, P1, P0, PT, 0xa2, 0x0 ;  /* 0x000000000000781c */ /* 0x000fe40000f21472 */
[----:B------:R-:W-:-:S08]  /*160c0*/  @P0 R2UR P1, UR4, R7 ;  /* 0x00000000070402ca */ /* 0x000fd00000020000 */
[----:B------:R-:W-:-:S05]  /*160d0*/  @P0 PLOP3.LUT P0, PT, P1, PT, PT, 0x80, 0x0 ;  /* 0x000000000000081c */ /* 0x000fca0000f0f070 */
[----:B------:R-:W-:Y:S01]  /*160e0*/  @!P1 SYNCS.ARRIVE.TRANS64.RED.A0T1 RZ, [UR4+0x28830], RZ ;  /* 0x028830ffffff99a7 */ /* 0x000fe20008200404 */
[----:B------:R-:W-:Y:S07]  /*160f0*/  @!P1 ARRIVES.LDGSTSBAR.64.TRANSCNT [UR4+0x28830] ;  /* 0x02883000ff0099b0 */ /* 0x000fee0008000a84 */
[----:B------:R-:W-:Y:S05]  /*16100*/  @P0 BRA.U.ANY `(.L_x_1471) ;  /* 0xfffffffd00e80947 */ /* 0x000fea000393ffff */
[----:B------:R-:W-:Y:S01]  /*16110*/  NOP ;  /* 0x0000000000007918 */ /* 0x000fe20000000000 */
[----:B------:R-:W-:-:S13]  /*16120*/  LOP3.LUT P2, RZ, R23, 0x4, RZ, 0xc0, !PT ;  /* 0x0000000417ff7812 */ /* 0x000fda000784c0ff */
[----:B------:R-:W-:Y:S05]  /*16130*/  @!P2 BRA `(.L_x_1472) ;  /* 0x000000000004a947 */ /* 0x000fea0003800000 */
[----:B------:R-:W-:Y:S01]  /*16140*/  BPT.TRAP 0x1 ;  /* 0x000000040000795c */ /* 0x000fe20000300000 */
.L_x_1472:
[----:B-1----:R1:W5:Y:S01]  /*16150*/  LDL.LU R2, [R1+0x4] ;  /* 0x0000040001027983 */ /* 0x0023620000300800 */
[----:B------:R1:W-:Y:S02]  /*16160*/  SYNCS.ARRIVE.TRANS64.A1T0 RZ, [R7+URZ+0x28830], RZ ;  /* 0x028830ff07ff79a7 */ /* 0x0003e4000810003f */
[----:B------:R-:W-:Y:S05]  /*16170*/  WARPSYNC.ALL ;  /* 0x0000000000007948 */ /* 0x000fea0003800000 */
[----:B------:R-:W-:Y:S01]  /*16180*/  ULDC.64 UR4, c[0x0][0x298] ;  /* 0x0000a60000047ab9 */ /* 0x000fe20000000a00 */
[----:B------:R-:W-:Y:S01]  /*16190*/  BSSY B6, `(.L_x_1473) ;  /* 0x000001c000067945 */ /* 0x000fe20003800000 */
[----:B------:R-:W-:Y:S01]  /*161a0*/  BAR.SYNC.DEFER_BLOCKING 0x8, 0x180 ;  /* 0x0206000000007b1d */ /* 0x000fe20000010000 */
[----:B-----5:R-:W-:Y:S01]  /*161b0*/  SHF.R.S32.HI R0, RZ, 0x1f, R2 ;  /* 0x0000001fff007819 */ /* 0x020fe20000011402 */
[----:B0-----:R-:W-:-:S04]  /*161c0*/  IMAD.WIDE.U32 R4, R2, UR4, RZ ;  /* 0x0000000402047c25 */ /* 0x001fc8000f8e00ff */
[----:B------:R-:W-:Y:S01]  /*161d0*/  IMAD R0, R0, UR4, RZ ;  /* 0x0000000400007c24 */ /* 0x000fe2000f8e02ff */
[----:B------:R0:W-:Y:S03]  /*161e0*/  STL.64 [R1+0x8], R4 ;  /* 0x0000080401007387 */ /* 0x0001e60000100a00 */
[----:B------:R-:W-:Y:S02]  /*161f0*/  IMAD R0, R2, UR5, R0 ;  /* 0x0000000502007c24 */ /* 0x000fe4000f8e0200 */
[----:B------:R-:W-:Y:S02]  /*16200*/  VIADD R2, R22, 0x10400 ;  /* 0x0001040016027836 */ /* 0x000fe40000000000 */
[----:B------:R-:W-:-:S03]  /*16210*/  IMAD.IADD R0, R5, 0x1, R0 ;  /* 0x0000000105007824 */ /* 0x000fc600078e0200 */
[----:B------:R-:W-:Y:S02]  /*16220*/  LOP3.LUT P0, RZ, R2, 0x3ff, RZ, 0xc0, !PT ;  /* 0x000003ff02ff7812 */ /* 0x000fe4000780c0ff */
[----:B------:R0:W-:Y:S11]  /*16230*/  STL [R1+0x4], R0 ;  /* 0x0000040001007387 */ /* 0x0001f60000100800 */
[----:B0-----:R-:W-:Y:S05]  /*16240*/  @!P0 BRA `(.L_x_1474) ;  /* 0x0000000000408947 */ /* 0x001fea0003800000 */
        /* <DEDUP_REMOVED lines=8> */
[----:B-1----:R-:W-:-:S02]  /*162d0*/  IMAD.U32 R7, RZ, RZ, UR7 ;  /* 0x00000007ff077e24 */ /* 0x002fc4000f8e00ff */
[----:B------:R-:W-:Y:S02]  /*162e0*/  IMAD.U32 R10, RZ, RZ, UR8 ;  /* 0x00000008ff0a7e24 */ /* 0x000fe4000f8e00ff */
[----:B------:R-:W-:Y:S02]  /*162f0*/  IMAD.U32 R11, RZ, RZ, UR9 ;  /* 0x00000009ff0b7e24 */ /* 0x000fe4000f8e00ff */
[----:B------:R-:W-:Y:S02]  /*16300*/  IMAD.MOV.U32 R8, RZ, RZ, 0x70 ;  /* 0x00000070ff087424 */ /* 0x000fe400078e00ff */
[----:B------:R-:W-:Y:S02]  /*16310*/  IMAD.MOV.U32 R12, RZ, RZ, 0x1 ;  /* 0x00000001ff0c7424 */ /* 0x000fe400078e00ff */
[----:B------:R-:W-:-:S07]  /*16320*/  IMAD.MOV.U32 R13, RZ, RZ, RZ ;  /* 0x000000ffff0d7224 */ /* 0x000fce00078e00ff */
[----:B------:R-:W-:-:S07]  /*16330*/  LEPC R20, `(.L_x_1474) ;  /* 0x000000001014794e */ /* 0x000fce0000000000 */
[----:B0-----:R-:W-:Y:S05]  /*16340*/  CALL.ABS.NOINC R2 ;  /* 0x0000000002007343 */ /* 0x001fea0003c00000 */
.L_x_1474:
[----:B------:R-:W-:Y:S05]  /*16350*/  BSYNC B6 ;  /* 0x0000000000067941 */ /* 0x000fea0003800000 */
.L_x_1473:
[----:B------:R-:W2:Y:S01]  /*16360*/  LDL.LU R2, [R1+0x4] ;  /* 0x0000040001027983 */ /* 0x000ea20000300800 */
[----:B------:R-:W-:Y:S01]  /*16370*/  LOP3.LUT P6, RZ, R23, 0x20, RZ, 0xc0, !PT ;  /* 0x0000002017ff7812 */ /* 0x000fe200078cc0ff */
[----:B------:R-:W-:Y:S01]  /*16380*/  ULDC.64 UR6, c[0x0][0x2e0] ;  /* 0x0000b80000067ab9 */ /* 0x000fe20000000a00 */
[----:B------:R-:W-:Y:S01]  /*16390*/  SHF.R.S32.HI R0, RZ, 0x1f, R19 ;  /* 0x0000001fff007819 */ /* 0x000fe20000011413 */
[----:B------:R-:W3:Y:S01]  /*163a0*/  LDL.LU.64 R20, [R1+0x8] ;  /* 0x0000080001147983 */ /* 0x000ee20000300a00 */
[----:B------:R-:W-:Y:S02]  /*163b0*/  ULDC.64 UR4, c[0x0][0x2d8] ;  /* 0x0000b60000047ab9 */ /* 0x000fe40000000a00 */
[----:B------:R-:W-:Y:S01]  /*163c0*/  SEL R0, R0, RZ, !P6 ;  /* 0x000000ff00007207 */ /* 0x000fe20007000000 */
[----:B------:R0:W5:Y:S04]  /*163d0*/  LDL R8, [R1] ;  /* 0x0000000001087983 */ /* 0x0001680000100800 */
[----:B------:R-:W-:Y:S01]  /*163e0*/  IMAD R4, R0, UR6, RZ ;  /* 0x0000000600047c24 */ /* 0x000fe2000f8e02ff */
[----:B------:R-:W-:-:S05]  /*163f0*/  SEL R0, R19, RZ, !P6 ;  /* 0x000000ff13007207 */ /* 0x000fca0007000000 */
[----:B------:R-:W-:Y:S02]  /*16400*/  IMAD R4, R0, UR7, R4 ;  /* 0x0000000700047c24 */ /* 0x000fe4000f8e0204 */
[----:B--2---:R-:W-:Y:S01]  /*16410*/  IMAD.MOV.U32 R3, RZ, RZ, R2 ;  /* 0x000000ffff037224 */ /* 0x004fe200078e0002 */
[----:B---3--:R-:W2:Y:S01]  /*16420*/  LDC R21, c[0x0][0x448] ;  /* 0x00011200ff157b82 */ /* 0x008ea20000000800 */
[----:B------:R-:W-:Y:S02]  /*16430*/  IMAD.MOV.U32 R2, RZ, RZ, R20 ;  /* 0x000000ffff027224 */ /* 0x000fe400078e0014 */
[----:B------:R-:W3:Y:S02]  /*16440*/  S2R R20, SR_TID.X ;  /* 0x0000000000147919 */ /* 0x000ee40000002100 */
[----:B------:R-:W-:-:S04]  /*16450*/  IMAD.WIDE.U32 R2, R24, UR4, R2 ;  /* 0x0000000418027c25 */ /* 0x000fc8000f8e0002 */
[----:B------:R-:W-:Y:S01]  /*16460*/  IMAD R3, R24, UR5, R3 ;  /* 0x0000000518037c24 */ /* 0x000fe2000f8e0203 */
[----:B------:R-:W-:Y:S01]  /*16470*/  ULDC.64 UR4, c[0x0][0x2d0] ;  /* 0x0000b40000047ab9 */ /* 0x000fe20000000a00 */
[----:B------:R-:W-:-:S04]  /*16480*/  IMAD.WIDE.U32 R2, R0, UR6, R2 ;  /* 0x0000000600027c25 */ /* 0x000fc8000f8e0002 */
[----:B------:R-:W-:Y:S01]  /*16490*/  IMAD.IADD R3, R3, 0x1, R4 ;  /* 0x0000000103037824 */ /* 0x000fe200078e0204 */
[----:B--2---:R-:W-:Y:S02]  /*164a0*/  ISETP.NE.AND P6, PT, R21, 0x1, PT ;  /* 0x000000011500780c */ /* 0x004fe40003fc5270 */
[----:B------:R-:W2:Y:S01]  /*164b0*/  S2R R21, SR_TID.X ;  /* 0x0000000000157919 */ /* 0x000ea20000002100 */
[----:B---3--:R-:W-:-:S10]  /*164c0*/  LOP3.LUT R20, R20, 0x7f, RZ, 0xc0, !PT ;  /* 0x0000007f14147812 */ /* 0x008fd400078ec0ff */
[----:B------:R-:W3:Y:S01]  /*164d0*/  @P6 LDC R5, c[0x0][0x44c] ;  /* 0x00011300ff056b82 */ /* 0x000ee20000000800 */
[----:B------:R-:W-:-:S07]  /*164e0*/  SHF.R.U32.HI R20, RZ, 0x3, R20 ;  /* 0x00000003ff147819 */ /* 0x000fce0000011614 */
[----:B------:R-:W4:Y:S01]  /*164f0*/  @P6 LDC R0, c[0x0][0x450] ;  /* 0x00011400ff006b82 */ /* 0x000f220000000800 */
[----:B--2---:R-:W-:-:S05]  /*16500*/  IMAD.SHL.U32 R21, R21, 0x10, RZ ;  /* 0x0000001015157824 */ /* 0x004fca00078e00ff */
[----:B------:R-:W-:-:S04]  /*16510*/  LOP3.LUT R21, R21, 0x70, RZ, 0xc0, !PT ;  /* 0x0000007015157812 */ /* 0x000fc800078ec0ff */
[----:B------:R-:W-:-:S05]  /*16520*/  LOP3.LUT R20, R20, R21, RZ, 0xfc, !PT ;  /* 0x0000001514147212 */ /* 0x000fca00078efcff */
[----:B------:R-:W-:-:S04]  /*16530*/  IMAD.IADD R4, R20, 0x1, R27 ;  /* 0x0000000114047824 */ /* 0x000fc800078e021b */
[----:B---3--:R-:W-:-:S04]  /*16540*/  @P6 IMAD.HI.U32 R5, R4, R5, RZ ;  /* 0x0000000504056227 */ /* 0x008fc800078e00ff */
[----:B------:R-:W-:Y:S01]  /*16550*/  IMAD.MOV.U32 R6, RZ, RZ, R4 ;  /* 0x000000ffff067224 */ /* 0x000fe200078e0004 */
[----:B----4-:R-:W-:Y:S02]  /*16560*/  @P6 SHF.R.U32.HI R6, RZ, R0, R5 ;  /* 0x00000000ff066219 */ /* 0x010fe40000011605 */
[----:B------:R-:W2:Y:S03]  /*16570*/  LDC R5, c[0x0][0x448] ;  /* 0x00011200ff057b82 */ /* 0x000ea60000000800 */
[----:B------:R-:W-:Y:S01]  /*16580*/  IMAD.MOV R0, RZ, RZ, -R6 ;  /* 0x000000ffff007224 */ /* 0x000fe200078e0a06 */
[----:B------:R-:W3:Y:S01]  /*16590*/  S2R R20, SR_TID.X ;  /* 0x0000000000147919 */ /* 0x000ee20000002100 */
[----:B------:R-:W-:-:S04]  /*165a0*/  IMAD.WIDE.U32 R2, R6, UR4, R2 ;  /* 0x0000000406027c25 */ /* 0x000fc8000f8e0002 */
[----:B--2---:R-:W-:Y:S01]  /*165b0*/  IMAD R0, R5, R0, R4 ;  /* 0x0000000005007224 */ /* 0x004fe200078e0204 */
[----:B------:R-:W-:-:S05]  /*165c0*/  SHF.R.S32.HI R4, RZ, 0x1f, R6 ;  /* 0x0000001fff047819 */ /* 0x000fca0000011406 */
[----:B-1----:R-:W-:-:S04]  /*165d0*/  IMAD R7, R4, UR4, RZ ;  /* 0x0000000404077c24 */ /* 0x002fc8000f8e02ff */
        /* <DEDUP_REMOVED lines=14> */
[----:B------:R-:W-:Y:S01]  /*166c0*/  UMOV UR4, 0xffffffff ;  /* 0xffffffff00047882 */ /* 0x000fe20000000000 */
[----:B---3--:R-:W-:-:S04]  /*166d0*/  LOP3.LUT R20, R20, 0x7f, RZ, 0xc0, !PT ;  /* 0x0000007f14147812 */ /* 0x008fc800078ec0ff */
[----:B------:R-:W-:Y:S01]  /*166e0*/  SHF.R.U32.HI R9, RZ, 0x3, R20 ;  /* 0x00000003ff097819 */ /* 0x000fe20000011614 */
[----:B0-----:R-:W-:Y:S06]  /*166f0*/  BRA.DIV UR4, `(.L_x_1475) ;  /* 0x0000004204ac7947 */ /* 0x001fec000b800000 */
[----:B------:R-:W0:Y:S01]  /*16700*/  SHFL.IDX PT, R14, R0, RZ, 0x181f ;  /* 0x00181fff000e7589 */ /* 0x000e2200000e0000 */
[----:B------:R-:W-:Y:S02]  /*16710*/  IMAD R31, R31, R5, RZ ;  /* 0x000000051f1f7224 */ /* 0x000fe400078e02ff */
        /* <DEDUP_REMOVED lines=8> */
[----:B-----5:R-:W-:Y:S04]  /*167a0*/  @!P2 LDGSTS.E.BYPASS.LTC128B.128 [R8+0x10400], desc[UR36][R2.64], !P0 ;  /* 0x104000000208afae */ /* 0x020fe8000c101d64 */
[----:B------:R1:W-:Y:S01]  /*167b0*/  @!P2 LDGSTS.E.BYPASS.LTC128B.128 [R8+0x14400], desc[UR36][R2.64+0x80], !P1 ;  /* 0x144000800208afae */ /* 0x0003e2000c901d64 */
[----:B------:R-:W-:Y:S01]  /*167c0*/  ISETP.GE.AND P2, PT, R6, R31, PT ;  /* 0x0000001f0600720c */ /* 0x000fe20003f46270 */
[----:B------:R-:W-:-:S02]  /*167d0*/  VIADD R6, R27, 0x20 ;  /* 0x000000201b067836 */ /* 0x000fc40000000000 */
[----:B-1----:R-:W1:Y:S10]  /*167e0*/  SHFL.IDX PT, R2, R4, 0x1, 0x181f ;  /* 0x00381f0004027f89 */ /* 0x002e7400000e0000 */
[----:B0-----:R-:W-:-:S05]  /*167f0*/  @!P2 LEA R14, P3, R30, R14, 0x1 ;  /* 0x0000000e1e0ea211 */ /* 0x001fca00078608ff */
[----:B-1----:R-:W-:Y:S02]  /*16800*/  @!P2 IMAD.X R5, RZ, RZ, R2, P3 ;  /* 0x000000ffff05a224 */ /* 0x002fe400018e0602 */
[----:B------:R-:W-:Y:S02]  /*16810*/  @!P2 IMAD.MOV.U32 R2, RZ, RZ, R14 ;  /* 0x000000ffff02a224 */ /* 0x000fe400078e000e */
[----:B------:R-:W-:Y:S01]  /*16820*/  @!P2 IMAD.MOV.U32 R3, RZ, RZ, R5 ;  /* 0x000000ffff03a224 */ /* 0x000fe200078e0005 */
[----:B------:R-:W0:Y:S04]  /*16830*/  SHFL.IDX PT, R14, R0, 0x2, 0x181f ;  /* 0x00581f00000e7f89 */ /* 0x000e2800000e0000 */
[----:B------:R-:W-:Y:S04]  /*16840*/  @!P2 LDGSTS.E.BYPASS.LTC128B.128 [R8+0x10c00], desc[UR36][R2.64], !P0 ;  /* 0x10c000000208afae */ /* 0x000fe8000c101d64 */
        /* <DEDUP_REMOVED lines=47> */
[----:B------:R-:W-:Y:S01]  /*16b40*/  @!P2 IMAD.MOV.U32 R3, RZ, RZ, R5 ;  /* 0x000000ffff03a224 */ /* 0x000fe200078e0005 */
[----:B------:R1:W2:Y:S04]  /*16b50*/  SHFL.IDX PT, R14, R0, 0x7, 0x181f ;  /* 0x00f81f00000e7f89 */ /* 0x0002a800000e0000 */
[----:B------:R1:W-:Y:S04]  /*16b60*/  @!P2 LDGSTS.E.BYPASS.LTC128B.128 [R8+0x13400], desc[UR36][R2.64], !P0 ;  /* 0x134000000208afae */ /* 0x0003e8000c101d64 */
[----:B0-----:R1:W-:Y:S02]  /*16b70*/  @!P2 LDGSTS.E.BYPASS.LTC128B.128 [R8+0x17400], desc[UR36][R2.64+0x80], !P1 ;  /* 0x174000800208afae */ /* 0x0013e4000c901d64 */
.L_x_1570:
        /* <DEDUP_REMOVED lines=11> */
.L_x_1477:
[----:B------:R-:W-:Y:S05]  /*16c30*/  BSYNC B0 ;  /* 0x0000000000007941 */ /* 0x000fea0003800000 */
.L_x_1476:
[----:B------:R-:W-:Y:S01]  /*16c40*/  NOP ;  /* 0x0000000000007918 */ /* 0x000fe20000000000 */
[----:B------:R-:W-:-:S13]  /*16c50*/  PLOP3.LUT P0, PT, PT, PT, PT, 0x80, 0x0 ;  /* 0x000000000000781c */ /* 0x000fda0003f0f070 */
.L_x_1478:
        /* <DEDUP_REMOVED lines=21> */
.L_x_1571:
[----:B------:R-:W-:Y:S05]  /*16db0*/  BSYNC B0 ;  /* 0x0000000000007941 */ /* 0x000fea0003800000 */
.L_x_1479:
        /* <DEDUP_REMOVED lines=8> */
.L_x_1495:
[----:B------:R-:W1:Y:S01]  /*16e40*/  LDC R0, c[0x0][0x430] ;  /* 0x00010c00ff007b82 */ /* 0x000e620000000800 */
[----:B------:R-:W3:Y:S01]  /*16e50*/  S2R R4, SR_TID.X ;  /* 0x0000000000047919 */ /* 0x000ee20000002100 */
[----:B------:R-:W-:Y:S05]  /*16e60*/  YIELD ;  /* 0x0000000000007946 */ /* 0x000fea0003800000 */
[----:B------:R-:W-:Y:S01]  /*16e70*/  ULDC.64 UR4, c[0x0][0x428] ;  /* 0x00010a0000047ab9 */ /* 0x000fe20000000a00 */
[----:B------:R-:W-:Y:S01]  /*16e80*/  LOP3.LUT P3, RZ, R23, 0x4, RZ, 0xc0, !PT ;  /* 0x0000000417ff7812 */ /* 0x000fe2000786c0ff */
[----:B------:R-:W-:Y:S01]  /*16e90*/  VIADD R25, R10, 0x1 ;  /* 0x000000010a197836 */ /* 0x000fe20000000000 */
[----:B-1----:R-:W-:-:S02]  /*16ea0*/  ISETP.NE.AND P0, PT, R0, 0x1, PT ;  /* 0x000000010000780c */ /* 0x002fc40003f05270 */
[----:B------:R-:W1:Y:S01]  /*16eb0*/  S2R R0, SR_TID.X ;  /* 0x0000000000007919 */ /* 0x000e620000002100 */
[----:B---3--:R-:W-:-:S10]  /*16ec0*/  IMAD.SHL.U32 R4, R4, 0x10, RZ ;  /* 0x0000001004047824 */ /* 0x008fd400078e00ff */
[----:B0-----:R-:W0:Y:S01]  /*16ed0*/  @P0 LDC R3, c[0x0][0x438] ;  /* 0x00010e00ff030b82 */ /* 0x001e220000000800 */
[----:B------:R-:W-:Y:S02]  /*16ee0*/  LOP3.LUT R4, R4, 0x70, RZ, 0xc0, !PT ;  /* 0x0000007004047812 */ /* 0x000fe400078ec0ff */
[----:B-1----:R-:W-:-:S04]  /*16ef0*/  LOP3.LUT R0, R0, 0x7f, RZ, 0xc0, !PT ;  /* 0x0000007f00007812 */ /* 0x002fc800078ec0ff */
[----:B------:R-:W-:Y:S02]  /*16f00*/  SHF.R.U32.HI R5, RZ, 0x3, R0 ;  /* 0x00000003ff057819 */ /* 0x000fe40000011600 */
[----:B------:R-:W1:Y:S03]  /*16f10*/  @P0 LDC R0, c[0x0][0x434] ;  /* 0x00010d00ff000b82 */ /* 0x000e660000000800 */
[----:B------:R-:W-:Y:S02]  /*16f20*/  IMAD R7, R6, 0x80, R5 ;  /* 0x0000008006077824 */ /* 0x000fe400078e0205 */
[----:B------:R-:W-:-:S03]  /*16f30*/  IMAD R5, R37, UR4, RZ ;  /* 0x0000000425057c24 */ /* 0x000fc6000f8e02ff */
[----:B------:R-:W-:Y:S01]  /*16f40*/  IADD3 R7, R4, R7, R36 ;  /* 0x0000000704077210 */ /* 0x000fe20007ffe024 */
[----:B------:R-:W-:-:S04]  /*16f50*/  IMAD R5, R32, UR5, R5 ;  /* 0x0000000520057c24 */ /* 0x000fc8000f8e0205 */
[----:B------:R-:W-:Y:S02]  /*16f60*/  IMAD.MOV.U32 R8, RZ, RZ, R7 ;  /* 0x000000ffff087224 */ /* 0x000fe400078e0007 */
[----:B-1----:R-:W-:-:S05]  /*16f70*/  @P0 IMAD.HI.U32 R0, R7, R0, RZ ;  /* 0x0000000007000227 */ /* 0x002fca00078e00ff */
[----:B0-----:R-:W-:-:S04]  /*16f80*/  @P0 SHF.R.U32.HI R8, RZ, R3, R0 ;  /* 0x00000003ff080219 */ /* 0x001fc80000011600 */
[--C-:B------:R-:W-:Y:S01]  /*16f90*/  SHF.R.S32.HI R3, RZ, 0x1f, R8.reuse ;  /* 0x0000001fff037819 */ /* 0x100fe20000011408 */
[----:B------:R-:W-:-:S04]  /*16fa0*/  IMAD.MOV.U32 R2, RZ, RZ, R8 ;  /* 0x000000ffff027224 */ /* 0x000fc800078e0008 */
[----:B------:R-:W-:Y:S01]  /*16fb0*/  IMAD.WIDE.U32 R2, R32, UR4, R2 ;  /* 0x0000000420027c25 */ /* 0x000fe2000f8e0002 */
[----:B------:R-:W-:-:S03]  /*16fc0*/  ULDC.64 UR4, c[0x0][0x418] ;  /* 0x0001060000047ab9 */ /* 0x000fc60000000a00 */
[----:B------:R-:W-:Y:S01]  /*16fd0*/  IMAD.IADD R3, R5, 0x1, R3 ;  /* 0x0000000105037824 */ /* 0x000fe200078e0203 */
[----:B------:R-:W-:Y:S01]  /*16fe0*/  LEA R4, P0, R2, UR4, 0x2 ;  /* 0x0000000402047c11 */ /* 0x000fe2000f8010ff */
[----:B------:R-:W-:-:S03]  /*16ff0*/  ULDC UR4, c[0x0][0x430] ;  /* 0x00010c0000047ab9 */ /* 0x000fc60000000800 */
[----:B------:R-:W-:Y:S01]  /*17000*/  LEA.HI.X R5, R2, UR5, R3, 0x2, P0 ;  /* 0x0000000502057c11 */ /* 0x000fe200080f1403 */
[----:B------:R-:W-:Y:S01]  /*17010*/  IMAD.MOV R2, RZ, RZ, -R8 ;  /* 0x000000ffff027224 */ /* 0x000fe200078e0a08 */
[----:B------:R-:W-:-:S03]  /*17020*/  ISETP.NE.AND P0, PT, R25, 0x2, PT ;  /* 0x000000021900780c */ /* 0x000fc60003f05270 */
[----:B------:R0:W3:Y:S01]  /*17030*/  LDG.E R0, desc[UR36][R4.64] ;  /* 0x0000002404007981 */ /* 0x0000e2000c1e1900 */
[----:B------:R-:W-:Y:S01]  /*17040*/  SEL R28, RZ, 0x1, P0 ;  /* 0x00000001ff1c7807 */ /* 0x000fe20000000000 */
[----:B------:R-:W-:Y:S01]  /*17050*/  IMAD.MOV.U32 R26, RZ, RZ, R6 ;  /* 0x000000ffff1a7224 */ /* 0x000fe200078e0006 */
[----:B------:R-:W-:Y:S02]  /*17060*/  SEL R25, R25, RZ, P0 ;  /* 0x000000ff19197207 */ /* 0x000fe40000000000 */
[----:B------:R-:W-:Y:S01]  /*17070*/  LOP3.LUT R28, R20, R28, RZ, 0x3c, !PT ;  /* 0x0000001c141c7212 */ /* 0x000fe200078e3cff */
[----:B0-----:R-:W-:Y:S01]  /*17080*/  IMAD R4, R2, UR4, R7 ;  /* 0x0000000402047c24 */ /* 0x001fe2000f8e0207 */
[----:B---3--:R-:W-:Y:S01]  /*17090*/  SHF.R.S32.HI R27, RZ, 0x1f, R0 ;  /* 0x0000001fff1b7819 */ /* 0x008fe20000011400 */
[----:B------:R-:W-:Y:S06]  /*170a0*/  @!P3 BRA `(.L_x_1483) ;  /* 0x000000000004b947 */ /* 0x000fec0003800000 */
[----:B------:R-:W-:Y:S01]  /*170b0*/  BPT.TRAP 0x1 ;  /* 0x000000040000795c */ /* 0x000fe20000300000 */
.L_x_1483:
[----:B------:R-:W-:Y:S01]  /*170c0*/  IMAD R6, R25, 0x8, R22 ;  /* 0x0000000819067824 */ /* 0x000fe200078e0216 */
[----:B------:R-:W-:Y:S01]  /*170d0*/  SHF.L.U32 R3, R28, 0x1f, RZ ;  /* 0x0000001f1c037819 */ /* 0x000fe200000006ff */
[----:B------:R-:W-:Y:S03]  /*170e0*/  BSSY B1, `(.L_x_1484) ;  /* 0x0000003000017945 */ /* 0x000fe60003800000 */
[----:B------:R-:W0:Y:S02]  /*170f0*/  SYNCS.PHASECHK.TRANS64.TRYWAIT P0, [R6+URZ+0x28840], R3 ;  /* 0x02884003060075a7 */ /* 0x000e24000800017f */
[----:B0-----:R-:W-:Y:S05]  /*17100*/  @!P0 BRA `(.L_x_1485) ;  /* 0x0000004000bc8947 */ /* 0x001fea0003800000 */
.L_x_1572:
[----:B------:R-:W-:Y:S05]  /*17110*/  BSYNC B1 ;  /* 0x0000000000017941 */ /* 0x000fea0003800000 */
.L_x_1484:
[----:B------:R-:W-:Y:S01]  /*17120*/  SHF.R.S32.HI R21, RZ, 0x1f, R4 ;  /* 0x0000001fff157819 */ /* 0x000fe20000011404 */
[----:B------:R-:W-:Y:S01]  /*17130*/  ULDC.64 UR4, c[0x0][0x300] ;  /* 0x0000c00000047ab9 */ /* 0x000fe20000000a00 */
[----:B------:R-:W-:Y:S01]  /*17140*/  ULDC.64 UR6, c[0x0][0x2e8] ;  /* 0x0000ba0000067ab9 */ /* 0x000fe20000000a00 */
[C---:B0-----:R-:W-:Y:S01]  /*17150*/  IMAD.WIDE.U32 R2, R4.reuse, UR4, RZ ;  /* 0x0000000404027c25 */ /* 0x041fe2000f8e00ff */
[C---:B------:R-:W-:Y:S02]  /*17160*/  LOP3.LUT P4, RZ, R23.reuse, 0x2, RZ, 0xc0, !PT ;  /* 0x0000000217ff7812 */ /* 0x040fe4000788c0ff */
[----:B------:R-:W-:Y:S01]  /*17170*/  LOP3.LUT P3, RZ, R23, 0x1, RZ, 0xc0, !PT ;  /* 0x0000000117ff7812 */ /* 0x000fe2000786c0ff */
[----:B------:R-:W-:Y:S02]  /*17180*/  IMAD R5, R21, UR4, RZ ;  /* 0x0000000415057c24 */ /* 0x000fe4000f8e02ff */
[----:B------:R-:W-:Y:S02]  /*17190*/  IMAD R8, R25, 0x4000, R33 ;  /* 0x0000400019087824 */ /* 0x000fe400078e0221 */
        /* <DEDUP_REMOVED lines=61> */
.L_x_1590:
        /* <DEDUP_REMOVED lines=9> */
.L_x_1487:
        /* <DEDUP_REMOVED lines=10> */
.L_x_1488:
[----:B------:R3:W-:Y:S01]  /*176a0*/  SYNCS.ARRIVE.TRANS64.A1T0 RZ, [R6+URZ+0x28830], RZ ;  /* 0x028830ff06ff79a7 */ /* 0x0007e2000810003f */
[----:B------:R-:W-:Y:S05]  /*176b0*/  @!P4 BRA `(.L_x_1489) ;  /* 0x000000000004c947 */ /* 0x000fea0003800000 */
[----:B------:R-:W-:Y:S01]  /*176c0*/  BPT.TRAP 0x1 ;  /* 0x000000040000795c */ /* 0x000fe20000300000 */
.L_x_1489:
[----:B-1----:R-:W-:Y:S01]  /*176d0*/  SHF.L.U32 R2, R20, 0x1f, RZ ;  /* 0x0000001f14027819 */ /* 0x002fe200000006ff */
[----:B---3--:R-:W-:Y:S01]  /*176e0*/  IMAD R6, R10, 0x8, R22 ;  /* 0x000000080a067824 */ /* 0x008fe200078e0216 */
[----:B------:R-:W-:Y:S01]  /*176f0*/  BSSY B1, `(.L_x_1490) ;  /* 0x0000004000017945 */ /* 0x000fe20003800000 */
[----:B------:R-:W-:Y:S02]  /*17700*/  IMAD R8, R31, -0x80, R34 ;  /* 0xffffff801f087824 */ /* 0x000fe400078e0222 */
[----:B------:R-:W1:Y:S02]  /*17710*/  SYNCS.PHASECHK.TRANS64.TRYWAIT P0, [R6+URZ+0x28860], R2 ;  /* 0x02886002060075a7 */ /* 0x000e64000800017f */
[----:B-1----:R-:W-:Y:S05]  /*17720*/  @!P0 BRA `(.L_x_1491) ;  /* 0x0000004400948947 */ /* 0x002fea0003800000 */
.L_x_1591:
[----:B------:R-:W-:Y:S05]  /*17730*/  BSYNC B1 ;  /* 0x0000000000017941 */ /* 0x000fea0003800000 */
.L_x_1490:
[----:B------:R-:W3:Y:S01]  /*17740*/  S2R R3, SR_TID.X ;  /* 0x0000000000037919 */ /* 0x000ee20000002100 */
[----:B------:R-:W-:Y:S01]  /*17750*/  UMOV UR4, 0xffffffff ;  /* 0xffffffff00047882 */ /* 0x000fe20000000000 */
[----:B0-----:R-:W-:Y:S01]  /*17760*/  IMAD R7, R10, 0x4000, R33 ;  /* 0x000040000a077824 */ /* 0x001fe200078e0221 */
[----:B---3--:R-:W-:-:S04]  /*17770*/  LOP3.LUT R3, R3, 0x7f, RZ, 0xc0, !PT ;  /* 0x0000007f03037812 */ /* 0x008fc800078ec0ff */
[----:B------:R-:W-:-:S05]  /*17780*/  SHF.R.U32.HI R3, RZ, 0x3, R3 ;  /* 0x00000003ff037819 */ /* 0x000fca0000011603 */
[----:B------:R-:W-:Y:S01]  /*17790*/  IMAD.IADD R8, R8, 0x1, -R3 ;  /* 0x0000000108087824 */ /* 0x000fe200078e0a03 */
[----:B------:R-:W-:Y:S06]  /*177a0*/  BRA.DIV UR4, `(.L_x_1492) ;  /* 0x0000004604887947 */ /* 0x000fec000b800000 */
[----:B-1----:R-:W0:Y:S01]  /*177b0*/  SHFL.IDX PT, R2, R17, RZ, 0x181f ;  /* 0x00181fff11027589 */ /* 0x002e2200000e0000 */
[----:B------:R-:W-:-:S03]  /*177c0*/  IMAD R7, R7, 0x2, R22 ;  /* 0x0000000207077824 */ /* 0x000fc600078e0216 */
[----:B------:R-:W1:Y:S04]  /*177d0*/  SHFL.IDX PT, R3, R18, RZ, 0x181f ;  /* 0x00181fff12037589 */ /* 0x000e6800000e0000 */
[----:B--2---:R-:W-:Y:S01]  /*177e0*/  SHFL.IDX PT, R14, R17, 0x7, 0x181f ;  /* 0x00f81f00110e7f89 */ /* 0x004fe200000e0000 */
        /* <DEDUP_REMOVED lines=55> */
.L_x_1609:
        /* <DEDUP_REMOVED lines=27> */
.L_x_1493:
        /* <DEDUP_REMOVED lines=10> */
.L_x_1494:
[C---:B------:R-:W-:Y:S01]  /*17db0*/  ISETP.GT.AND P0, PT, R26.reuse, R35, PT ;  /* 0x000000231a00720c */ /* 0x040fe20003f04270 */
[----:B------:R0:W-:Y:S01]  /*17dc0*/  SYNCS.ARRIVE.TRANS64.A1T0 RZ, [R6+URZ+0x28850], RZ ;  /* 0x028850ff06ff79a7 */ /* 0x0001e2000810003f */
[----:B------:R-:W-:Y:S02]  /*17dd0*/  IMAD.MOV.U32 R10, RZ, RZ, R25 ;  /* 0x000000ffff0a7224 */ /* 0x000fe400078e0019 */
[----:B------:R-:W-:Y:S02]  /*17de0*/  IMAD.MOV.U32 R20, RZ, RZ, R28 ;  /* 0x000000ffff147224 */ /* 0x000fe400078e001c */
[----:B------:R-:W-:Y:S02]  /*17df0*/  IMAD.MOV.U32 R31, RZ, RZ, R26 ;  /* 0x000000ffff1f7224 */ /* 0x000fe400078e001a */
[----:B0-----:R-:W-:-:S05]  /*17e00*/  VIADD R6, R26, 0xffffffff ;  /* 0xffffffff1a067836 */ /* 0x001fca0000000000 */
[----:B------:R-:W-:Y:S05]  /*17e10*/  @P0 BRA `(.L_x_1495) ;  /* 0xfffffff000080947 */ /* 0x000fea000383ffff */
.L_x_1482:
[----:B------:R-:W-:Y:S05]  /*17e20*/  BSYNC B0 ;  /* 0x0000000000007941 */ /* 0x000fea0003800000 */
.L_x_1481:
        /* <DEDUP_REMOVED lines=17> */
.L_x_1497:
[----:B------:R-:W-:Y:S05]  /*17f40*/  BSYNC B0 ;  /* 0x0000000000007941 */ /* 0x000fea0003800000 */
.L_x_1496:
[----:B------:R-:W-:-:S13]  /*17f50*/  LOP3.LUT P0, RZ, R23, 0x4, RZ, 0xc0, !PT ;  /* 0x0000000417ff7812 */ /* 0x000fda000780c0ff */
[----:B------:R-:W-:Y:S05]  /*17f60*/  @!P0 BRA `(.L_x_1498) ;  /* 0x0000000000048947 */ /* 0x000fea0003800000 */
[----:B------:R-:W-:Y:S01]  /*17f70*/  BPT.TRAP 0x1 ;  /* 0x000000040000795c */ /* 0x000fe20000300000 */
.L_x_1498:
[----:B------:R-:W-:Y:S01]  /*17f80*/  IMAD R0, R25, 0x8, R22 ;  /* 0x0000000819007824 */ /* 0x000fe200078e0216 */
[----:B0-----:R-:W-:Y:S01]  /*17f90*/  SHF.L.U32 R3, R28, 0x1f, RZ ;  /* 0x0000001f1c037819 */ /* 0x001fe200000006ff */
[----:B------:R-:W-:Y:S01]  /*17fa0*/  BSSY B0, `(.L_x_1499) ;  /* 0x0000004000007945 */ /* 0x000fe20003800000 */
[----:B------:R-:W-:Y:S02]  /*17fb0*/  IMAD R6, R26, -0x80, R34 ;  /* 0xffffff801a067824 */ /* 0x000fe400078e0222 */
[----:B------:R-:W0:Y:S02]  /*17fc0*/  SYNCS.PHASECHK.TRANS64.TRYWAIT P0, [R0+URZ+0x28860], R3 ;  /* 0x02886003000075a7 */ /* 0x000e24000800017f */
[----:B0-----:R-:W-:Y:S05]  /*17fd0*/  @!P0 BRA `(.L_x_1500) ;  /* 0x0000004800048947 */ /* 0x001fea0003800000 */
.L_x_1610:
[----:B------:R-:W-:Y:S05]  /*17fe0*/  BSYNC B0 ;  /* 0x0000000000007941 */ /* 0x000fea0003800000 */
.L_x_1499:
        /* <DEDUP_REMOVED lines=70> */
.L_x_1628:
        /* <DEDUP_REMOVED lines=11> */
.L_x_1502:
        /* <DEDUP_REMOVED lines=10> */
.L_x_1503:
[----:B------:R1:W-:Y:S01]  /*185a0*/  SYNCS.ARRIVE.TRANS64.A1T0 RZ, [R0+URZ+0x28850], RZ ;  /* 0x028850ff00ff79a7 */ /* 0x0003e2000810003f */
[----:B------:R-:W-:-:S05]  /*185b0*/  VIADD R25, R25, 0x1 ;  /* 0x0000000119197836 */ /* 0x000fca0000000000 */
[----:B------:R-:W-:-:S04]  /*185c0*/  ISETP.NE.AND P0, PT, R25, 0x2, PT ;  /* 0x000000021900780c */ /* 0x000fc80003f05270 */
[----:B0-----:R-:W-:Y:S02]  /*185d0*/  SEL R3, RZ, 0x1, P0 ;  /* 0x00000001ff037807 */ /* 0x001fe40000000000 */
[----:B------:R-:W-:Y:S02]  /*185e0*/  SEL R25, R25, RZ, P0 ;  /* 0x000000ff19197207 */ /* 0x000fe40000000000 */
[----:B-1----:R-:W-:-:S07]  /*185f0*/  LOP3.LUT R28, R28, R3, RZ, 0x3c, !PT ;  /* 0x000000031c1c7212 */ /* 0x002fce00078e3cff */
.L_x_1460:
[----:B------:R-:W-:Y:S05]  /*18600*/  BSYNC B7 ;  /* 0x0000000000077941 */ /* 0x000fea0003800000 */
.L_x_1458:
        /* <DEDUP_REMOVED lines=8> */
[----:B------:R0:W1:Y:S01]  /*18690*/  LDS.128 R16, [R22+0x288d0] ;  /* 0x0288d00016107984 */ /* 0x0000620000000c00 */
[----:B------:R-:W-:Y:S06]  /*186a0*/  BAR.ARV 0x4, 0x180 ;  /* 0x0106000000007b1d */ /* 0x000fec0000002000 */
[----:B------:R-:W-:Y:S05]  /*186b0*/  BRA `(.L_x_1505) ;  /* 0x0000000c00d47947 */ /* 0x000fea0003800000 */
.L_x_1504:
        /* <DEDUP_REMOVED lines=10> */
[----:B0-----:R-:W-:-:S06]  /*18760*/  @!P1 IMAD.WIDE R4, R7, 0x4, R4 ;  /* 0x0000000407049825 */ /* 0x001fcc00078e0204 */
[----:B------:R-:W2:Y:S01]  /*18770*/  @!P1 LDG.E R4, desc[UR36][R4.64] ;  /* 0x0000002404049981 */ /* 0x000ea2000c1e1900 */
[----:B-1----:R-:W-:-:S06]  /*18780*/  @!P1 IMAD.WIDE R2, R7, 0x4, R2 ;  /* 0x0000000407029825 */ /* 0x002fcc00078e0202 */
[----:B------:R-:W3:Y:S01]  /*18790*/  @!P1 LDG.E R2, desc[UR36][R2.64] ;  /* 0x0000002402029981 */ /* 0x000ee2000c1e1900 */
[----:B------:R-:W-:Y:S02]  /*187a0*/  IMAD.MOV.U32 R17, RZ, RZ, RZ ;  /* 0x000000ffff117224 */ /* 0x000fe400078e00ff */
[----:B------:R-:W-:Y:S01]  /*187b0*/  IMAD.MOV.U32 R8, RZ, RZ, RZ ;  /* 0x000000ffff087224 */ /* 0x000fe200078e00ff */
[C---:B------:R-:W-:Y:S02]  /*187c0*/  ISETP.GE.U32.AND P2, PT, R10.reuse, 0x2, PT ;  /* 0x000000020a00780c */ /* 0x040fe40003f46070 */
[C---:B------:R-:W-:Y:S02]  /*187d0*/  ISETP.GE.U32.AND P3, PT, R10.reuse, 0x4, PT ;  /* 0x000000040a00780c */ /* 0x040fe40003f66070 */
[C---:B------:R-:W-:Y:S02]  /*187e0*/  ISETP.GE.U32.AND P4, PT, R10.reuse, 0x8, PT ;  /* 0x000000080a00780c */ /* 0x040fe40003f86070 */
[----:B------:R-:W-:Y:S01]  /*187f0*/  ISETP.GE.U32.AND P5, PT, R10, 0x10, PT ;  /* 0x000000100a00780c */ /* 0x000fe20003fa6070 */
[----:B------:R-:W-:Y:S04]  /*18800*/  SHFL.IDX PT, R0, R16, RZ, 0x1f ;  /* 0x00001fff10007589 */ /* 0x000fe800000e0000 */
[----:B------:R-:W-:Y:S01]  /*18810*/  SHFL.IDX PT, R7, R16, 0x1, 0x1f ;  /* 0x00201f0010077f89 */ /* 0x000fe200000e0000 */
[----:B--2---:R-:W-:-:S02]  /*18820*/  @!P1 IMAD.MOV.U32 R17, RZ, RZ, R4 ;  /* 0x000000ffff119224 */ /* 0x004fc400078e0004 */
[----:B---3--:R-:W-:-:S04]  /*18830*/  @!P1 IMAD.MOV.U32 R8, RZ, RZ, R2 ;  /* 0x000000ffff089224 */ /* 0x008fc800078e0002 */
[----:B------:R-:W-:-:S05]  /*18840*/  IMAD R13, R8, R17, RZ ;  /* 0x00000011080d7224 */ /* 0x000fca00078e02ff */
[----:B------:R-:W0:Y:S01]  /*18850*/  SHFL.UP PT, R14, R13, 0x1, RZ ;  /* 0x042000000d0e7989 */ /* 0x000e2200000e00ff */
[----:B------:R-:W-:-:S04]  /*18860*/  ISETP.NE.AND P1, PT, R10, RZ, PT ;  /* 0x000000ff0a00720c */ /* 0x000fc80003f25270 */
        /* <DEDUP_REMOVED lines=14> */
[----:B------:R0:W1:Y:S01]  /*18950*/  SHFL.IDX PT, R14, R2, 0x1f, 0x1f ;  /* 0x03e01f00020e7f89 */ /* 0x00006200000e0000 */
[----:B------:R-:W-:-:S07]  /*18960*/  IMAD.MOV.U32 R6, RZ, RZ, RZ ;  /* 0x000000ffff067224 */ /* 0x000fce00078e00ff */
.L_x_1638:
[----:B------:R-:W-:Y:S02]  /*18970*/  ULDC UR4, c[0x0][0xc38] ;  /* 0x00030e0000047ab9 */ /* 0x000fe40000000800 */
[----:B------:R-:W-:-:S04]  /*18980*/  IMAD.U32 R5, RZ, RZ, UR4 ;  /* 0x00000004ff057e24 */ /* 0x000fc8000f8e00ff */
[----:B-1----:R-:W-:-:S04]  /*18990*/  IMAD R14, R14, R5, RZ ;  /* 0x000000050e0e7224 */ /* 0x002fc800078e02ff */
[----:B------:R-:W-:-:S05]  /*189a0*/  IMAD.IADD R7, R7, 0x1, R14 ;  /* 0x0000000107077824 */ /* 0x000fca00078e020e */
[----:B------:R-:W-:-:S13]  /*189b0*/  ISETP.GT.AND P6, PT, R7, R0, PT ;  /* 0x000000000700720c */ /* 0x000fda0003fc4270 */
[----:B------:R-:W-:Y:S05]  /*189c0*/  @P6 BRA `(.L_x_1507) ;  /* 0x0000000000a46947 */ /* 0x000fea0003800000 */
.L_x_1510:
        /* <DEDUP_REMOVED lines=11> */
[----:B------:R-:W-:Y:S02]  /*18a80*/  IMAD.MOV.U32 R8, RZ, RZ, RZ ;  /* 0x000000ffff087224 */ /* 0x000fe400078e00ff */
[----:B0-----:R-:W-:-:S05]  /*18a90*/  @!P6 IMAD.WIDE R2, R9, 0x4, R2 ;  /* 0x000000040902e825 */ /* 0x001fca00078e0202 */
[----:B------:R1:W2:Y:S02]  /*18aa0*/  @!P6 LDG.E R17, desc[UR36][R2.64] ;  /* 0x000000240211e981 */ /* 0x0002a4000c1e1900 */
[----:B-1----:R-:W-:-:S05]  /*18ab0*/  @!P6 IMAD.WIDE R2, R9, 0x4, R4 ;  /* 0x000000040902e825 */ /* 0x002fca00078e0204 */
        /* <DEDUP_REMOVED lines=20> */
.L_x_1646:
[----:B------:R-:W-:Y:S02]  /*18c00*/  ULDC UR4, c[0x0][0xc38] ;  /* 0x00030e0000047ab9 */ /* 0x000fe40000000800 */
[----:B------:R-:W-:-:S04]  /*18c10*/  IMAD.U32 R5, RZ, RZ, UR4 ;  /* 0x00000004ff057e24 */ /* 0x000fc8000f8e00ff */
[----:B-1----:R-:W-:-:S04]  /*18c20*/  IMAD R14, R14, R5, RZ ;  /* 0x000000050e0e7224 */ /* 0x002fc800078e02ff */
[----:B------:R-:W-:-:S05]  /*18c30*/  IMAD.IADD R7, R14, 0x1, R7 ;  /* 0x000000010e077824 */ /* 0x000fca00078e0207 */
[----:B------:R-:W-:-:S13]  /*18c40*/  ISETP.GT.AND P6, PT, R7, R0, PT ;  /* 0x000000000700720c */ /* 0x000fda0003fc4270 */
[----:B------:R-:W-:Y:S05]  /*18c50*/  @!P6 BRA `(.L_x_1510) ;  /* 0xfffffffc005ce947 */ /* 0x000fea000383ffff */
.L_x_1507:
[----:B------:R-:W-:Y:S01]  /*18c60*/  IMAD.IADD R7, R7, 0x1, -R14 ;  /* 0x0000000107077824 */ /* 0x000fe200078e0a0e */
[----:B------:R-:W-:-:S03]  /*18c70*/  UMOV UR4, 0xffffffff ;  /* 0xffffffff00047882 */ /* 0x000fc60000000000 */
[----:B------:R-:W-:-:S05]  /*18c80*/  IMAD R3, R2, R5, R7 ;  /* 0x0000000502037224 */ /* 0x000fca00078e0207 */
[----:B------:R-:W-:Y:S01]  /*18c90*/  ISETP.GT.AND P6, PT, R3, R0, PT ;  /* 0x000000000300720c */ /* 0x000fe20003fc4270 */
[----:B------:R-:W-:-:S12]  /*18ca0*/  BRA.DIV UR4, `(.L_x_1511) ;  /* 0x0000004e04547947 */ /* 0x000fd8000b800000 */
[----:B------:R-:W-:-:S04]  /*18cb0*/  VOTE.ANY R3, PT, !P6 ;  /* 0x0000000000037806 */ /* 0x000fc800070e0100 */
[----:B------:R-:W1:Y:S02]  /*18cc0*/  POPC R12, R3 ;  /* 0x00000003000c7309 */ /* 0x000e640000000000 */
[----:B-1----:R1:W2:Y:S01]  /*18cd0*/  SHFL.IDX PT, R17, R17, R12, 0x1f ;  /* 0x00001f0c11117589 */ /* 0x0022a200000e0000 */
[----:B------:R-:W-:-:S03]  /*18ce0*/  IMAD.IADD R19, R12, 0x1, R19 ;  /* 0x000000010c137824 */ /* 0x000fc600078e0213 */
[----:B------:R1:W3:Y:S04]  /*18cf0*/  SHFL.IDX PT, R8, R8, R12, 0x1f ;  /* 0x00001f0c08087589 */ /* 0x0002e800000e0000 */
.L_x_1651:
[----:B------:R-:W-:-:S13]  /*18d00*/  ISETP.NE.AND P0, PT, R3, RZ, PT ;  /* 0x000000ff0300720c */ /* 0x000fda0003f05270 */
[----:B------:R-:W-:Y:S05]  /*18d10*/  @!P0 BRA `(.L_x_1512) ;  /* 0x0000000000108947 */ /* 0x000fea0003800000 */
[----:B------:R-:W-:Y:S01]  /*18d20*/  UMOV UR4, 0xffffffff ;  /* 0xffffffff00047882 */ /* 0x000fe20000000000 */
[----:B-1----:R-:W-:Y:S02]  /*18d30*/  VIADD R12, R12, 0xffffffff ;  /* 0xffffffff0c0c7836 */ /* 0x002fe40000000000 */
[----:B------:R-:W-:Y:S05]  /*18d40*/  BRA.DIV UR4, `(.L_x_1513) ;  /* 0x0000004e04887947 */ /* 0x000fea000b800000 */
[----:B------:R4:W1:Y:S02]  /*18d50*/  SHFL.IDX PT, R6, R2, R12, 0x1f ;  /* 0x00001f0c02067589 */ /* 0x00086400000e0000 */
.L_x_1512:
[----:B---3--:R-:W-:Y:S01]  /*18d60*/  ISETP.NE.AND P0, PT, R8, 0x1, PT ;  /* 0x000000010800780c */ /* 0x008fe20003f05270 */
[----:B-1----:R-:W-:-:S04]  /*18d70*/  IMAD R16, R6, R5, R7 ;  /* 0x0000000506107224 */ /* 0x002fc800078e0207 */
[----:B------:R-:W-:-:S08]  /*18d80*/  IMAD.IADD R0, R0, 0x1, -R16 ;  /* 0x0000000100007824 */ /* 0x000fd000078e0a10 */
[----:B------:R-:W-:Y:S05]  /*18d90*/  @!P0 BRA `(.L_x_1514) ;  /* 0x0000000000dc8947 */ /* 0x000fea0003800000 */
[-C--:B--2---:R-:W-:Y:S02]  /*18da0*/  IABS R5, R17.reuse ;  /* 0x0000001100057213 */ /* 0x084fe40000000000 */
[----:B------:R-:W-:Y:S02]  /*18db0*/  IABS R4, R8 ;  /* 0x0000000800047213 */ /* 0x000fe40000000000 */
[----:B------:R-:W1:Y:S08]  /*18dc0*/  I2F.RP R6, R5 ;  /* 0x0000000500067306 */ /* 0x000e700000209400 */
[----:B------:R-:W2:Y:S08]  /*18dd0*/  I2F.RP R7, R4 ;  /* 0x0000000400077306 */ /* 0x000eb00000209400 */
[----:B-1----:R-:W0:Y:S08]  /*18de0*/  MUFU.RCP R6, R6 ;  /* 0x0000000600067308 */ /* 0x002e300000001000 */
[----:B--2---:R-:W-:Y:S01]  /*18df0*/  MUFU.RCP R7, R7 ;  /* 0x0000000700077308 */ /* 0x004fe20000001000 */
[----:B0---4-:R-:W-:Y:S01]  /*18e00*/  VIADD R2, R6, 0xffffffe ;  /* 0x0ffffffe06027836 */ /* 0x011fe20000000000 */
[----:B------:R-:W-:-:S06]  /*18e10*/  IABS R6, R17 ;  /* 0x0000001100067213 */ /* 0x000fcc0000000000 */
[----:B------:R0:W1:Y:S02]  /*18e20*/  F2I.FTZ.U32.TRUNC.NTZ R3, R2 ;  /* 0x0000000200037305 */ /* 0x000064000021f000 */
[----:B0-----:R-:W-:Y:S02]  /*18e30*/  IMAD.MOV.U32 R2, RZ, RZ, RZ ;  /* 0x000000ffff027224 */ /* 0x001fe400078e00ff */
[----:B-1----:R-:W-:-:S04]  /*18e40*/  IMAD.MOV R10, RZ, RZ, -R3 ;  /* 0x000000ffff0a7224 */ /* 0x002fc800078e0a03 */
[----:B------:R-:W-:-:S04]  /*18e50*/  IMAD R9, R10, R5, RZ ;  /* 0x000000050a097224 */ /* 0x000fc800078e02ff */
[----:B------:R-:W-:Y:S01]  /*18e60*/  IMAD.HI.U32 R3, R3, R9, R2 ;  /* 0x0000000903037227 */ /* 0x000fe200078e0002 */
[----:B------:R-:W-:-:S03]  /*18e70*/  IABS R2, R0 ;  /* 0x0000000000027213 */ /* 0x000fc60000000000 */
[----:B------:R-:W-:Y:S02]  /*18e80*/  IMAD.MOV R9, RZ, RZ, -R6 ;  /* 0x000000ffff097224 */ /* 0x000fe400078e0a06 */
[----:B------:R-:W-:-:S04]  /*18e90*/  IMAD.HI.U32 R6, R3, R2, RZ ;  /* 0x0000000203067227 */ /* 0x000fc800078e00ff */
[----:B------:R-:W-:Y:S02]  /*18ea0*/  IMAD R2, R6, R9, R2 ;  /* 0x0000000906027224 */ /* 0x000fe400078e0202 */
[----:B------:R-:W-:-:S03]  /*18eb0*/  VIADD R3, R7, 0xffffffe ;  /* 0x0ffffffe07037836 */ /* 0x000fc60000000000 */
[----:B------:R-:W-:-:S03]  /*18ec0*/  ISETP.GT.U32.AND P1, PT, R5, R2, PT ;  /* 0x000000020500720c */ /* 0x000fc60003f24070 */
[----:B------:R-:W0:Y:S10]  /*18ed0*/  F2I.FTZ.U32.TRUNC.NTZ R3, R3 ;  /* 0x0000000300037305 */ /* 0x000e34000021f000 */
[----:B------:R-:W-:-:S02]  /*18ee0*/  @!P1 IMAD.IADD R2, R2, 0x1, -R5 ;  /* 0x0000000102029824 */ /* 0x000fc400078e0a05 */
[----:B------:R-:W-:Y:S01]  /*18ef0*/  @!P1 VIADD R6, R6, 0x1 ;  /* 0x0000000106069836 */ /* 0x000fe20000000000 */
[----:B------:R-:W-:Y:S02]  /*18f00*/  ISETP.NE.AND P1, PT, R17, RZ, PT ;  /* 0x000000ff1100720c */ /* 0x000fe40003f25270 */
[----:B------:R-:W-:Y:S01]  /*18f10*/  ISETP.GE.U32.AND P0, PT, R2, R5, PT ;  /* 0x000000050200720c */ /* 0x000fe20003f06070 */
[----:B0-----:R-:W-:Y:S02]  /*18f20*/  IMAD.MOV R5, RZ, RZ, -R3 ;  /* 0x000000ffff057224 */ /* 0x001fe400078e0a03 */
[----:B------:R-:W-:Y:S02]  /*18f30*/  IMAD.MOV.U32 R2, RZ, RZ, RZ ;  /* 0x000000ffff027224 */ /* 0x000fe400078e00ff */
[----:B------:R-:W-:-:S04]  /*18f40*/  IMAD R5, R5, R4, RZ ;  /* 0x0000000405057224 */ /* 0x000fc800078e02ff */
[----:B------:R-:W-:Y:S01]  /*18f50*/  IMAD.HI.U32 R5, R3, R5, R2 ;  /* 0x0000000503057227 */ /* 0x000fe200078e0002 */
[----:B------:R-:W-:Y:S02]  /*18f60*/  LOP3.LUT R2, R0, R17, RZ, 0x3c, !PT ;  /* 0x0000001100027212 */ /* 0x000fe400078e3cff */
[----:B------:R-:W-:Y:S01]  /*18f70*/  IABS R3, R8 ;  /* 0x0000000800037213 */ /* 0x000fe20000000000 */
[----:B------:R-:W-:Y:S01]  /*18f80*/  @P0 VIADD R6, R6, 0x1 ;  /* 0x0000000106060836 */ /* 0x000fe20000000000 */
[----:B------:R-:W-:-:S03]  /*18f90*/  ISETP.GE.AND P2, PT, R2, RZ, PT ;  /* 0x000000ff0200720c */ /* 0x000fc60003f46270 */
[----:B------:R-:W-:-:S10]  /*18fa0*/  IMAD.MOV R3, RZ, RZ, -R3 ;  /* 0x000000ffff037224 */ /* 0x000fd400078e0a03 */
[----:B------:R-:W-:Y:S01]  /*18fb0*/  @!P2 IMAD.MOV R6, RZ, RZ, -R6 ;  /* 0x000000ffff06a224 */ /* 0x000fe200078e0a06 */
[----:B------:R-:W-:-:S04]  /*18fc0*/  @!P1 LOP3.LUT R6, RZ, R17, RZ, 0x33, !PT ;  /* 0x00000011ff069212 */ /* 0x000fc800078e33ff */
[----:B------:R-:W-:-:S05]  /*18fd0*/  IABS R2, R6 ;  /* 0x0000000600027213 */ /* 0x000fca0000000000 */
[----:B------:R-:W-:-:S04]  /*18fe0*/  IMAD.HI.U32 R5, R5, R2, RZ ;  /* 0x0000000205057227 */ /* 0x000fc800078e00ff */
[----:B------:R-:W-:Y:S01]  /*18ff0*/  IMAD R3, R5, R3, R2 ;  /* 0x0000000305037224 */ /* 0x000fe200078e0202 */
[----:B------:R-:W-:-:S04]  /*19000*/  LOP3.LUT R2, R6, R8, RZ, 0x3c, !PT ;  /* 0x0000000806027212 */ /* 0x000fc800078e3cff */
[----:B------:R-:W-:Y:S02]  /*19010*/  ISETP.GT.U32.AND P1, PT, R4, R3, PT ;  /* 0x000000030400720c */ /* 0x000fe40003f24070 */
[----:B------:R-:W-:Y:S01]  /*19020*/  ISETP.GE.AND P2, PT, R2, RZ, PT ;  /* 0x000000ff0200720c */ /* 0x000fe20003f46270 */
[----:B------:R-:W-:-:S04]  /*19030*/  IMAD.MOV R2, RZ, RZ, -R6 ;  /* 0x000000ffff027224 */ /* 0x000fc800078e0a06 */
[----:B------:R-:W-:-:S06]  /*19040*/  IMAD R2, R17, R2, R0 ;  /* 0x0000000211027224 */ /* 0x000fcc00078e0200 */
[----:B------:R-:W-:Y:S02]  /*19050*/  @!P1 IMAD.IADD R3, R3, 0x1, -R4 ;  /* 0x0000000103039824 */ /* 0x000fe400078e0a04 */
[----:B------:R-:W-:Y:S01]  /*19060*/  @!P1 VIADD R5, R5, 0x1 ;  /* 0x0000000105059836 */ /* 0x000fe20000000000 */
[----:B------:R-:W-:Y:S02]  /*19070*/  ISETP.NE.AND P1, PT, R8, RZ, PT ;  /* 0x000000ff0800720c */ /* 0x000fe40003f25270 */
[----:B------:R-:W-:-:S13]  /*19080*/  ISETP.GE.U32.AND P0, PT, R3, R4, PT ;  /* 0x000000040300720c */ /* 0x000fda0003f06070 */
[----:B------:R-:W-:-:S04]  /*19090*/  @P0 VIADD R5, R5, 0x1 ;  /* 0x0000000105050836 */ /* 0x000fc80000000000 */
[----:B------:R-:W-:Y:S01]  /*190a0*/  @!P2 IMAD.MOV R5, RZ, RZ, -R5 ;  /* 0x000000ffff05a224 */ /* 0x000fe200078e0a05 */
[----:B------:R-:W-:-:S05]  /*190b0*/  @!P1 LOP3.LUT R5, RZ, R8, RZ, 0x33, !PT ;  /* 0x00000008ff059212 */ /* 0x000fca00078e33ff */
[--C-:B------:R-:W-:Y:S02]  /*190c0*/  IMAD.MOV R3, RZ, RZ, -R5.reuse ;  /* 0x000000ffff037224 */ /* 0x100fe400078e0a05 */
[C---:B------:R-:W-:Y:S02]  /*190d0*/  IMAD R5, R8.reuse, 0x1000000, R5 ;  /* 0x0100000008057824 */ /* 0x040fe400078e0205 */
[----:B------:R-:W-:-:S04]  /*190e0*/  IMAD R8, R8, R3, R6 ;  /* 0x0000000308087224 */ /* 0x000fc800078e0206 */
[----:B------:R-:W-:Y:S01]  /*190f0*/  IMAD R18, R8, 0x10000, R5 ;  /* 0x0001000008127824 */ /* 0x000fe200078e0205 */
[----:B------:R-:W-:Y:S06]  /*19100*/  BRA `(.L_x_1515) ;  /* 0x0000000000f07947 */ /* 0x000fec0003800000 */
.L_x_1514:
[----:B0---4-:R-:W0:Y:S02]  /*19110*/  LDC.64 R2, c[0x0][0xc90] ;  /* 0x00032400ff027b82 */ /* 0x011e240000000a00 */
[----:B0-----:R-:W-:-:S05]  /*19120*/  IMAD.WIDE R2, R19, 0x4, R2 ;  /* 0x0000000413027825 */ /* 0x001fca00078e0202 */
[----:B------:R0:W2:Y:S02]  /*19130*/  LDG.E R6, desc[UR36][R2.64] ;  /* 0x0000002402067981 */ /* 0x0000a4000c1e1900 */
[----:B0-----:R-:W-:Y:S02]  /*19140*/  IMAD.MOV.U32 R2, RZ, RZ, RZ ;  /* 0x000000ffff027224 */ /* 0x001fe400078e00ff */
[----:B--2---:R-:W-:-:S05]  /*19150*/  IMAD R7, R17, R6, RZ ;  /* 0x0000000611077224 */ /* 0x004fca00078e02ff */
[----:B------:R-:W-:-:S04]  /*19160*/  IABS R4, R7 ;  /* 0x0000000700047213 */ /* 0x000fc80000000000 */
[----:B------:R-:W0:Y:S08]  /*19170*/  I2F.RP R8, R4 ;  /* 0x0000000400087306 */ /* 0x000e300000209400 */
        /* <DEDUP_REMOVED lines=26> */
[----:B------:R-:W-:-:S04]  /*19320*/  VIADDMNMX R5, R3, R5, R6, PT ;  /* 0x0000000503057246 */ /* 0x000fc80003800106 */
[----:B------:R-:W-:-:S04]  /*19330*/  IABS R6, R5 ;  /* 0x0000000500067213 */ /* 0x000fc80000000000 */
[----:B------:R-:W0:Y:S08]  /*19340*/  I2F.RP R8, R6 ;  /* 0x0000000600087306 */ /* 0x000e300000209400 */
[----:B0-----:R-:W0:Y:S02]  /*19350*/  MUFU.RCP R8, R8 ;  /* 0x0000000800087308 */ /* 0x001e240000001000 */
[----:B0-----:R-:W-:Y:S01]  /*19360*/  VIADD R3, R8, 0xffffffe ;  /* 0x0ffffffe08037836 */ /* 0x001fe20000000000 */
[----:B------:R-:W-:-:S05]  /*19370*/  IABS R8, R5 ;  /* 0x0000000500087213 */ /* 0x000fca0000000000 */
[----:B------:R-:W0:Y:S02]  /*19380*/  F2I.FTZ.U32.TRUNC.NTZ R3, R3 ;  /* 0x0000000300037305 */ /* 0x000e24000021f000 */
[----:B0-----:R-:W-:-:S04]  /*19390*/  IMAD.MOV R7, RZ, RZ, -R3 ;  /* 0x000000ffff077224 */ /* 0x001fc800078e0a03 */
[----:B------:R-:W-:-:S04]  /*193a0*/  IMAD R7, R7, R6, RZ ;  /* 0x0000000607077224 */ /* 0x000fc800078e02ff */
[----:B------:R-:W-:Y:S01]  /*193b0*/  IMAD.HI.U32 R2, R3, R7, R2 ;  /* 0x0000000703027227 */ /* 0x000fe200078e0002 */
[----:B------:R-:W-:-:S03]  /*193c0*/  IABS R7, R0 ;  /* 0x0000000000077213 */ /* 0x000fc60000000000 */
        /* <DEDUP_REMOVED lines=13> */
[----:B------:R-:W-:Y:S01]  /*194a0*/  @!P1 LOP3.LUT R2, RZ, R5, RZ, 0x33, !PT ;  /* 0x00000005ff029212 */ /* 0x000fe200078e33ff */
[----:B------:R-:W-:-:S04]  /*194b0*/  IMAD.MOV R5, RZ, RZ, -R5 ;  /* 0x000000ffff057224 */ /* 0x000fc800078e0a05 */
[----:B------:R-:W-:-:S07]  /*194c0*/  IMAD R18, R2, R5, R3 ;  /* 0x0000000502127224 */ /* 0x000fce00078e0203 */
.L_x_1515:
[----:B------:R-:W-:-:S05]  /*194d0*/  LOP3.LUT R2, RZ, R2, RZ, 0x33, !PT ;  /* 0x00000002ff027212 */ /* 0x000fca00078e33ff */
[----:B------:R-:W-:Y:S01]  /*194e0*/  IMAD.IADD R17, R17, 0x1, R2 ;  /* 0x0000000111117824 */ /* 0x000fe200078e0202 */
[----:B------:R-:W-:Y:S06]  /*194f0*/  BRA `(.L_x_1516) ;  /* 0x00000000001c7947 */ /* 0x000fec0003800000 */
.L_x_1508:
[----:B------:R-:W-:Y:S01]  /*19500*/  UMOV UR4, URZ ;  /* 0x0000003f00047c82 */ /* 0x000fe20008000000 */
[----:B------:R-:W-:Y:S01]  /*19510*/  UMOV UR5, URZ ;  /* 0x0000003f00057c82 */ /* 0x000fe20008000000 */
[----:B------:R-:W-:Y:S01]  /*19520*/  ULDC UR6, c[0x0][0xc3c] ;  /* 0x00030f0000067ab9 */ /* 0x000fe20000000800 */
[----:B------:R-:W-:Y:S02]  /*19530*/  IMAD.MOV.U32 R16, RZ, RZ, R0 ;  /* 0x000000ffff107224 */ /* 0x000fe400078e0000 */
[----:B------:R-:W-:Y:S02]  /*19540*/  IMAD.U32 R17, RZ, RZ, UR4 ;  /* 0x00000004ff117e24 */ /* 0x000fe4000f8e00ff */
[----:B------:R-:W-:Y:S02]  /*19550*/  IMAD.U32 R18, RZ, RZ, UR5 ;  /* 0x00000005ff127e24 */ /* 0x000fe4000f8e00ff */
[----:B------:R-:W-:-:S07]  /*19560*/  IMAD.U32 R19, RZ, RZ, UR6 ;  /* 0x00000006ff137e24 */ /* 0x000fce000f8e00ff */
.L_x_1516:
        /* <DEDUP_REMOVED lines=10> */
.L_x_1505:
[----:B------:R-:W-:Y:S02]  /*19610*/  ULDC UR4, c[0x0][0xc3c] ;  /* 0x00030f0000047ab9 */ /* 0x000fe40000000800 */
[----:B-1----:R-:W-:-:S13]  /*19620*/  ISETP.GE.AND P0, PT, R19, UR4, PT ;  /* 0x0000000413007c0c */ /* 0x002fda000bf06270 */
[----:B------:R-:W-:Y:S05]  /*19630*/  @!P0 BRA `(.L_x_1517) ;  /* 0xffffffac009c8947 */ /* 0x000fea000383ffff */
[----:B------:R-:W-:Y:S05]  /*19640*/  BSYNC B8 ;  /* 0x0000000000087941 */ /* 0x000fea0003800000 */
.L_x_1444:
[----:B------:R-:W3:Y:S01]  /*19650*/  LDL.LU R0, [R1+0x14] ;  /* 0x0000140001007983 */ /* 0x000ee20000300800 */
[----:B------:R-:W-:Y:S01]  /*19660*/  BSSY B0, `(.L_x_1518) ;  /* 0x000000b000007945 */ /* 0x000fe20003800000 */
[----:B------:R-:W4:Y:S01]  /*19670*/  S2R R5, SR_CgaCtaId ;  /* 0x0000000000057919 */ /* 0x000f220000008800 */
[----:B---3--:R-:W-:-:S05]  /*19680*/  VIADD R0, R0, 0x1 ;  /* 0x0000000100007836 */ /* 0x008fca0000000000 */
[----:B-1----:R-:W-:-:S04]  /*19690*/  LEA.HI R2, R0, R0, RZ, 0x1 ;  /* 0x0000000000027211 */ /* 0x002fc800078f08ff */
[----:B------:R-:W-:Y:S02]  /*196a0*/  LOP3.LUT R3, R2, 0xfffffffe, RZ, 0xc0, !PT ;  /* 0xfffffffe02037812 */ /* 0x000fe400078ec0ff */
[----:B------:R-:W-:-:S03]  /*196b0*/  MOV R2, 0x400 ;  /* 0x0000040000027802 */ /* 0x000fc60000000f00 */
[----:B------:R-:W-:Y:S01]  /*196c0*/  IMAD.IADD R0, R0, 0x1, -R3 ;  /* 0x0000000100007824 */ /* 0x000fe200078e0a03 */
[----:B----4-:R-:W-:-:S04]  /*196d0*/  LEA R4, R5, R2, 0x18 ;  /* 0x0000000205047211 */ /* 0x010fc800078ec0ff */
[----:B------:R-:W-:-:S04]  /*196e0*/  SHF.L.U32 R0, R0, 0x1f, RZ ;  /* 0x0000001f00007819 */ /* 0x000fc800000006ff */
[----:B------:R-:W1:Y:S02]  /*196f0*/  SYNCS.PHASECHK.TRANS64.TRYWAIT P0, [R4+URZ+0x28820], R0 ;  /* 0x02882000040075a7 */ /* 0x000e64000800017f */
[----:B-1----:R-:W-:Y:S05]  /*19700*/  @!P0 BRA `(.L_x_1519) ;  /* 0x0000004400408947 */ /* 0x002fea0003800000 */
.L_x_1654:
[----:B------:R-:W-:Y:S05]  /*19710*/  BSYNC B0 ;  /* 0x0000000000007941 */ /* 0x000fea0003800000 */
.L_x_1518:
[----:B------:R-:W-:-:S03]  /*19720*/  UMOV UR4, 0xffffffff ;  /* 0xffffffff00047882 */ /* 0x000fc60000000000 */
[----:B------:R-:W-:Y:S05]  /*19730*/  BRA.DIV UR4, `(.L_x_1520) ;  /* 0x0000004604487947 */ /* 0x000fea000b800000 */
[----:B-1----:R-:W1:Y:S02]  /*19740*/  S2R R0, SR_TID.X ;  /* 0x0000000000007919 */ /* 0x002e640000002100 */
[----:B-1----:R-:W-:-:S04]  /*19750*/  SHF.R.U32.HI R0, RZ, 0x5, R0 ;  /* 0x00000005ff007819 */ /* 0x002fc80000011600 */
[----:B------:R-:W-:-:S05]  /*19760*/  LOP3.LUT R0, R0, 0x3, RZ, 0xc0, !PT ;  /* 0x0000000300007812 */ /* 0x000fca00078ec0ff */
[----:B------:R1:W3:Y:S02]  /*19770*/  SHFL.IDX PT, R14, R0, RZ, 0x1f ;  /* 0x00001fff000e7589 */ /* 0x0002e400000e0000 */
.L_x_1657:
[----:B---3--:R-:W-:Y:S01]  /*19780*/  ISETP.NE.AND P0, PT, R14, RZ, PT ;  /* 0x000000ff0e00720c */ /* 0x008fe20003f05270 */
[----:B------:R-:W-:-:S12]  /*19790*/  BSSY B0, `(.L_x_1521) ;  /* 0x0000026000007945 */ /* 0x000fd80003800000 */
[----:B------:R-:W-:Y:S05]  /*197a0*/  @P0 BRA `(.L_x_1522) ;  /* 0x0000000000900947 */ /* 0x000fea0003800000 */
[----:B------:R-:W-:-:S03]  /*197b0*/  UMOV UR4, 0xffffffff ;  /* 0xffffffff00047882 */ /* 0x000fc60000000000 */
[----:B------:R-:W-:Y:S05]  /*197c0*/  BRA.DIV UR4, `(.L_x_1523) ;  /* 0x0000004604587947 */ /* 0x000fea000b800000 */
[----:B------:R-:W-:-:S13]  /*197d0*/  ELECT P6, URZ, PT ;  /* 0x00000000003f782f */ /* 0x000fda00038c0000 */
.L_x_1660:
[----:B------:R-:W-:Y:S05]  /*197e0*/  @!P6 BRA `(.L_x_1522) ;  /* 0x000000000080e947 */ /* 0x000fea0003800000 */
[----:B-1----:R-:W3:Y:S02]  /*197f0*/  LDL R0, [R1+0x18] ;  /* 0x0000180001007983 */ /* 0x002ee40000100800 */
[----:B---3--:R-:W-:-:S13]  /*19800*/  R2UR UR4, R0 ;  /* 0x00000000000472ca */ /* 0x008fda00000e0000 */
[----:B------:R-:W-:-:S06]  /*19810*/  ULOP3.LUT UR4, UR4, 0x2, URZ, 0xfc, !UPT ;  /* 0x0000000204047892 */ /* 0x000fcc000f8efc3f */
[----:B------:R-:W-:-:S05]  /*19820*/  IMAD.U32 R0, RZ, RZ, UR4 ;  /* 0x00000004ff007e24 */ /* 0x000fca000f8e00ff */
[----:B------:R-:W-:-:S13]  /*19830*/  ISETP.NE.AND P0, PT, R0, 0x3, PT ;  /* 0x000000030000780c */ /* 0x000fda0003f05270 */
[----:B------:R-:W-:Y:S05]  /*19840*/  @!P0 BRA `(.L_x_1524) ;  /* 0x0000000000048947 */ /* 0x000fea0003800000 */
[----:B------:R-:W-:Y:S01]  /*19850*/  BPT.TRAP 0x1 ;  /* 0x000000040000795c */ /* 0x000fe20000300000 */
.L_x_1524:
[C---:B------:R-:W-:Y:S01]  /*19860*/  IMAD R5, R25.reuse, 0x8, R4 ;  /* 0x0000000819057824 */ /* 0x040fe200078e0204 */
[----:B------:R-:W-:Y:S01]  /*19870*/  SHF.L.U32 R0, R28, 0x1f, RZ ;  /* 0x0000001f1c007819 */ /* 0x000fe200000006ff */
[----:B------:R-:W-:-:S03]  /*19880*/  VIADD R25, R25, 0x1 ;  /* 0x0000000119197836 */ /* 0x000fc60000000000 */
[----:B------:R-:W1:Y:S02]  /*19890*/  SYNCS.PHASECHK.TRANS64.TRYWAIT P1, [R5+URZ+0x28840], R0 ;  /* 0x02884000050075a7 */ /* 0x000e64000802017f */
[----:B------:R-:W-:-:S04]  /*198a0*/  ISETP.NE.AND P2, PT, R25, 0x2, PT ;  /* 0x000000021900780c */ /* 0x000fc80003f45270 */
[----:B------:R-:W-:Y:S01]  /*198b0*/  SEL R3, RZ, 0x1, P2 ;  /* 0x00000001ff037807 */ /* 0x000fe20001000000 */
[----:B-1----:R-:W-:Y:S08]  /*198c0*/  @!P1 BRA `(.L_x_1525) ;  /* 0x0000004400389947 */ /* 0x002ff00003800000 */
.L_x_1661:
[----:B------:R-:W-:Y:S02]  /*198d0*/  SEL R25, R25, RZ, P2 ;  /* 0x000000ff19197207 */ /* 0x000fe40001000000 */
[----:B------:R-:W-:Y:S01]  /*198e0*/  LOP3.LUT R2, R28, R3, RZ, 0x3c, !PT ;  /* 0x000000031c027212 */ /* 0x000fe200078e3cff */
[----:B------:R-:W-:Y:S06]  /*198f0*/  @!P0 BRA `(.L_x_1526) ;  /* 0x0000000000048947 */ /* 0x000fec0003800000 */
[----:B------:R-:W-:Y:S01]  /*19900*/  BPT.TRAP 0x1 ;  /* 0x000000040000795c */ /* 0x000fe20000300000 */
.L_x_1526:
[----:B------:R-:W-:Y:S01]  /*19910*/  IMAD R25, R25, 0x8, R4 ;  /* 0x0000000819197824 */ /* 0x000fe200078e0204 */
[----:B------:R-:W-:-:S04]  /*19920*/  SHF.L.U32 R2, R2, 0x1f, RZ ;  /* 0x0000001f02027819 */ /* 0x000fc800000006ff */
[----:B------:R-:W3:Y:S02]  /*19930*/  SYNCS.PHASECHK.TRANS64.TRYWAIT P1, [R25+URZ+0x28840], R2 ;  /* 0x02884002190075a7 */ /* 0x000ee4000802017f */
[----:B---3--:R-:W-:Y:S05]  /*19940*/  @!P1 BRA `(.L_x_1527) ;  /* 0x00000044002c9947 */ /* 0x008fea0003800000 */
.L_x_1662:
[----:B------:R-:W-:Y:S05]  /*19950*/  @!P0 BRA `(.L_x_1528) ;  /* 0x0000000000048947 */ /* 0x000fea0003800000 */
[----:B------:R-:W-:Y:S01]  /*19960*/  BPT.TRAP 0x1 ;  /* 0x000000040000795c */ /* 0x000fe20000300000 */
.L_x_1528:
[----:B------:R-:W4:Y:S02]  /*19970*/  SYNCS.PHASECHK.TRANS64.TRYWAIT P1, [R5+URZ+0x28860], R0 ;  /* 0x02886000050075a7 */ /* 0x000f24000802017f */
[----:B----4-:R-:W-:Y:S05]  /*19980*/  @!P1 BRA `(.L_x_1529) ;  /* 0x0000004400309947 */ /* 0x010fea0003800000 */
.L_x_1663:
[----:B------:R-:W-:Y:S05]  /*19990*/  @!P0 BRA `(.L_x_1530) ;  /* 0x0000000000048947 */ /* 0x000fea0003800000 */
[----:B------:R-:W-:Y:S01]  /*199a0*/  BPT.TRAP 0x1 ;  /* 0x000000040000795c */ /* 0x000fe20000300000 */
.L_x_1530:
[----:B------:R0:W0:Y:S02]  /*199b0*/  SYNCS.PHASECHK.TRANS64.TRYWAIT P0, [R25+URZ+0x28860], R2 ;  /* 0x02886002190075a7 */ /* 0x000024000800017f */
[----:B0-----:R-:W-:Y:S05]  /*199c0*/  @!P0 NANOSLEEP.SYNCS 0x989680 ;  /* 0x009896800000895d */ /* 0x001fea0003900000 */
[----:B------:R-:W0:Y:S02]  /*199d0*/  @!P0 SYNCS.PHASECHK.TRANS64 P0, [R25+URZ+0x28860], R2 ;  /* 0x02886002190085a7 */ /* 0x000e24000800007f */
[----:B0-----:R-:W-:Y:S05]  /*199e0*/  @!P0 BRA `(.L_x_1530) ;  /* 0xfffffffc00f08947 */ /* 0x001fea000383ffff */
.L_x_1522:
[----:B------:R-:W-:Y:S05]  /*199f0*/  BSYNC B0 ;  /* 0x0000000000007941 */ /* 0x000fea0003800000 */
.L_x_1521:
[----:B------:R-:W-:Y:S05]  /*19a00*/  EXIT ;  /* 0x000000000000794d */ /* 0x000fea0003800000 */
.L_x_1335:
[----:B0-----:R-:W-:-:S04]  /*19a10*/  IMAD.U32 R3, RZ, RZ, UR40 ;  /* 0x00000028ff037e24 */ /* 0x001fc8000f8e00ff */
[----:B------:R0:W1:Y:S03]  /*19a20*/  SYNCS.PHASECHK.TRANS64.TRYWAIT P1, [R3+URZ+0x28800], R0 ;  /* 0x02880000030075a7 */ /* 0x000066000802017f */
[----:B-1----:R-:W-:Y:S05]  /*19a30*/  @!P1 NANOSLEEP.SYNCS 0x989680 ;  /* 0x009896800000995d */ /* 0x002fea0003900000 */
[----:B------:R-:W1:Y:S02]  /*19a40*/  @!P1 SYNCS.PHASECHK.TRANS64 P1, [R3+URZ+0x28800], R0 ;  /* 0x02880000030095a7 */ /* 0x000e64000802007f */
[----:B-1----:R-:W-:Y:S05]  /*19a50*/  @!P1 BRA `(.L_x_1335) ;  /* 0xfffffffc00ec9947 */ /* 0x002fea000383ffff */
[----:B------:R-:W-:Y:S05]  /*19a60*/  BRA `(.L_x_1531) ;  /* 0xfffffe8400a47947 */ /* 0x000fea000383ffff */
.L_x_1339:
[----:B-1----:R1:W2:Y:S02]  /*19a70*/  SYNCS.PHASECHK.TRANS64.TRYWAIT P1, [R89+URZ+0x28830], R0 ;  /* 0x02883000590075a7 */ /* 0x0022a4000802017f */
[----:B--2---:R-:W-:Y:S05]  /*19a80*/  @!P1 NANOSLEEP.SYNCS 0x989680 ;  /* 0x009896800000995d */ /* 0x004fea0003900000 */
[----:B------:R-:W2:Y:S02]  /*19a90*/  @!P1 SYNCS.PHASECHK.TRANS64 P1, [R89+URZ+0x28830], R0 ;  /* 0x02883000590095a7 */ /* 0x000ea4000802007f */
[----:B--2---:R-:W-:Y:S05]  /*19aa0*/  @!P1 BRA `(.L_x_1339) ;  /* 0xfffffffc00f09947 */ /* 0x004fea000383ffff */
[----:B------:R-:W-:Y:S05]  /*19ab0*/  BRA `(.L_x_1338) ;  /* 0xfffffe8400c07947 */ /* 0x000fea000383ffff */
.L_x_1356:
[----:B-1----:R-:W-:-:S04]  /*19ac0*/  IMAD.U32 R7, RZ, RZ, UR6 ;  /* 0x00000006ff077e24 */ /* 0x002fc8000f8e00ff */
[----:B------:R1:W2:Y:S03]  /*19ad0*/  SYNCS.PHASECHK.TRANS64.TRYWAIT P1, [R7+URZ+0x28830], R6 ;  /* 0x02883006070075a7 */ /* 0x0002a6000802017f */
[----:B--2---:R-:W-:Y:S05]  /*19ae0*/  @!P1 NANOSLEEP.SYNCS 0x989680 ;  /* 0x009896800000995d */ /* 0x004fea0003900000 */
[----:B------:R-:W2:Y:S02]  /*19af0*/  @!P1 SYNCS.PHASECHK.TRANS64 P1, [R7+URZ+0x28830], R6 ;  /* 0x02883006070095a7 */ /* 0x000ea4000802007f */
[----:B--2---:R-:W-:Y:S05]  /*19b00*/  @!P1 BRA `(.L_x_1356) ;  /* 0xfffffffc00ec9947 */ /* 0x004fea000383ffff */
[----:B------:R-:W-:Y:S05]  /*19b10*/  BRA `(.L_x_1353) ;  /* 0xfffffec000947947 */ /* 0x000fea000383ffff */
.L_x_1360:
[----:B-1----:R-:W-:-:S04]  /*19b20*/  IMAD.U32 R7, RZ, RZ, UR6 ;  /* 0x00000006ff077e24 */ /* 0x002fc8000f8e00ff */
[----:B------:R1:W2:Y:S03]  /*19b30*/  SYNCS.PHASECHK.TRANS64.TRYWAIT P1, [R7+URZ+0x28850], R6 ;  /* 0x02885006070075a7 */ /* 0x0002a6000802017f */
[----:B--2---:R-:W-:Y:S05]  /*19b40*/  @!P1 NANOSLEEP.SYNCS 0x989680 ;  /* 0x009896800000995d */ /* 0x004fea0003900000 */
[----:B------:R-:W2:Y:S02]  /*19b50*/  @!P1 SYNCS.PHASECHK.TRANS64 P1, [R7+URZ+0x28850], R6 ;  /* 0x02885006070095a7 */ /* 0x000ea4000802007f */
[----:B--2---:R-:W-:Y:S05]  /*19b60*/  @!P1 BRA `(.L_x_1360) ;  /* 0xfffffffc00ec9947 */ /* 0x004fea000383ffff */
[----:B------:R-:W-:Y:S05]  /*19b70*/  BRA `(.L_x_1357) ;  /* 0xfffffec4006c7947 */ /* 0x000fea000383ffff */
.L_x_1379:
[----:B-1----:R-:W-:-:S04]  /*19b80*/  IMAD.U32 R7, RZ, RZ, UR6 ;  /* 0x00000006ff077e24 */ /* 0x002fc8000f8e00ff */
[----:B------:R1:W2:Y:S03]  /*19b90*/  SYNCS.PHASECHK.TRANS64.TRYWAIT P1, [R7+URZ+0x28830], R6 ;  /* 0x02883006070075a7 */ /* 0x0002a6000802017f */
[----:B--2---:R-:W-:Y:S05]  /*19ba0*/  @!P1 NANOSLEEP.SYNCS 0x989680 ;  /* 0x009896800000995d */ /* 0x004fea0003900000 */
[----:B------:R-:W2:Y:S02]  /*19bb0*/  @!P1 SYNCS.PHASECHK.TRANS64 P1, [R7+URZ+0x28830], R6 ;  /* 0x02883006070095a7 */ /* 0x000ea4000802007f */
[----:B--2---:R-:W-:Y:S05]  /*19bc0*/  @!P1 BRA `(.L_x_1379) ;  /* 0xfffffffc00ec9947 */ /* 0x004fea000383ffff */
[----:B------:R-:W-:Y:S05]  /*19bd0*/  BRA `(.L_x_1376) ;  /* 0xfffffefc00707947 */ /* 0x000fea000383ffff */
.L_x_1383:
[----:B-1----:R-:W-:-:S04]  /*19be0*/  IMAD.U32 R7, RZ, RZ, UR6 ;  /* 0x00000006ff077e24 */ /* 0x002fc8000f8e00ff */
[----:B------:R1:W2:Y:S03]  /*19bf0*/  SYNCS.PHASECHK.TRANS64.TRYWAIT P1, [R7+URZ+0x28850], R6 ;  /* 0x02885006070075a7 */ /* 0x0002a6000802017f */
[----:B--2---:R-:W-:Y:S05]  /*19c00*/  @!P1 NANOSLEEP.SYNCS 0x989680 ;  /* 0x009896800000995d */ /* 0x004fea0003900000 */
[----:B------:R-:W2:Y:S02]  /*19c10*/  @!P1 SYNCS.PHASECHK.TRANS64 P1, [R7+URZ+0x28850], R6 ;  /* 0x02885006070095a7 */ /* 0x000ea4000802007f */
[----:B--2---:R-:W-:Y:S05]  /*19c20*/  @!P1 BRA `(.L_x_1383) ;  /* 0xfffffffc00ec9947 */ /* 0x004fea000383ffff */
[----:B------:R-:W-:Y:S05]  /*19c30*/  BRA `(.L_x_1380) ;  /* 0xffffff0000487947 */ /* 0x000fea000383ffff */
.L_x_1391:
[----:B-1----:R-:W-:-:S04]  /*19c40*/  IMAD.U32 R7, RZ, RZ, UR6 ;  /* 0x00000006ff077e24 */ /* 0x002fc8000f8e00ff */
[----:B------:R1:W2:Y:S03]  /*19c50*/  SYNCS.PHASECHK.TRANS64.TRYWAIT P1, [R7+URZ+0x28830], R6 ;  /* 0x02883006070075a7 */ /* 0x0002a6000802017f */
[----:B--2---:R-:W-:Y:S05]  /*19c60*/  @!P1 NANOSLEEP.SYNCS 0x989680 ;  /* 0x009896800000995d */ /* 0x004fea0003900000 */
[----:B------:R-:W2:Y:S02]  /*19c70*/  @!P1 SYNCS.PHASECHK.TRANS64 P1, [R7+URZ+0x28830], R6 ;  /* 0x02883006070095a7 */ /* 0x000ea4000802007f */
[----:B--2---:R-:W-:Y:S05]  /*19c80*/  @!P1 BRA `(.L_x_1391) ;  /* 0xfffffffc00ec9947 */ /* 0x004fea000383ffff */
[----:B------:R-:W-:Y:S05]  /*19c90*/  BRA `(.L_x_1388) ;  /* 0xffffff2400787947 */ /* 0x000fea000383ffff */
.L_x_1395:
[----:B-1----:R-:W-:-:S04]  /*19ca0*/  IMAD.U32 R7, RZ, RZ, UR6 ;  /* 0x00000006ff077e24 */ /* 0x002fc8000f8e00ff */
[----:B------:R1:W2:Y:S03]  /*19cb0*/  SYNCS.PHASECHK.TRANS64.TRYWAIT P1, [R7+URZ+0x28850], R6 ;  /* 0x02885006070075a7 */ /* 0x0002a6000802017f */
[----:B--2---:R-:W-:Y:S05]  /*19cc0*/  @!P1 NANOSLEEP.SYNCS 0x989680 ;  /* 0x009896800000995d */ /* 0x004fea0003900000 */
[----:B------:R-:W2:Y:S02]  /*19cd0*/  @!P1 SYNCS.PHASECHK.TRANS64 P1, [R7+URZ+0x28850], R6 ;  /* 0x02885006070095a7 */ /* 0x000ea4000802007f */
[----:B--2---:R-:W-:Y:S05]  /*19ce0*/  @!P1 BRA `(.L_x_1395) ;  /* 0xfffffffc00ec9947 */ /* 0x004fea000383ffff */
[----:B------:R-:W-:Y:S05]  /*19cf0*/  BRA `(.L_x_1392) ;  /* 0xffffff2800447947 */ /* 0x000fea000383ffff */
.L_x_1410:
[----:B-1----:R-:W-:-:S04]  /*19d00*/  IMAD.U32 R4, RZ, RZ, UR5 ;  /* 0x00000005ff047e24 */ /* 0x002fc8000f8e00ff */
[----:B------:R1:W2:Y:S03]  /*19d10*/  SYNCS.PHASECHK.TRANS64.TRYWAIT P1, [R4+URZ+0x28850], R3 ;  /* 0x02885003040075a7 */ /* 0x0002a6000802017f */
[----:B--2---:R-:W-:Y:S05]  /*19d20*/  @!P1 NANOSLEEP.SYNCS 0x989680 ;  /* 0x009896800000995d */ /* 0x004fea0003900000 */
[----:B------:R-:W2:Y:S02]  /*19d30*/  @!P1 SYNCS.PHASECHK.TRANS64 P1, [R4+URZ+0x28850], R3 ;  /* 0x02885003040095a7 */ /* 0x000ea4000802007f */
[----:B--2---:R-:W-:Y:S05]  /*19d40*/  @!P1 BRA `(.L_x_1410) ;  /* 0xfffffffc00ec9947 */ /* 0x004fea000383ffff */
[----:B------:R-:W-:Y:S05]  /*19d50*/  BRA `(.L_x_1409) ;  /* 0xffffff5c00707947 */ /* 0x000fea000383ffff */
.L_x_1466:
        /* <DEDUP_REMOVED lines=11> */
.L_x_1533:
[----:B------:R-:W-:Y:S05]  /*19e10*/  BSYNC B0 ;  /* 0x0000000000007941 */ /* 0x000fea0003800000 */
.L_x_1532:
[----:B------:R-:W-:Y:S05]  /*19e20*/  BRA `(.L_x_1534) ;  /* 0xffffffb800647947 */ /* 0x000fea000383ffff */
.L_x_1469:
[----:B0-----:R0:W1:Y:S02]  /*19e30*/  SYNCS.PHASECHK.TRANS64.TRYWAIT P0, [R7+URZ+0x28840], R2 ;  /* 0x02884002070075a7 */ /* 0x001064000800017f */
[----:B-1----:R-:W-:Y:S05]  /*19e40*/  @!P0 NANOSLEEP.SYNCS 0x989680 ;  /* 0x009896800000895d */ /* 0x002fea0003900000 */
[----:B------:R-:W1:Y:S02]  /*19e50*/  @!P0 SYNCS.PHASECHK.TRANS64 P0, [R7+URZ+0x28840], R2 ;  /* 0x02884002070085a7 */ /* 0x000e64000800007f */
[----:B-1----:R-:W-:Y:S05]  /*19e60*/  @!P0 BRA `(.L_x_1469) ;  /* 0xfffffffc00f08947 */ /* 0x002fea000383ffff */
[----:B------:R-:W-:Y:S05]  /*19e70*/  BRA `(.L_x_1535) ;  /* 0xffffffb800b87947 */ /* 0x000fea000383ffff */
.L_x_1470:
        /* <DEDUP_REMOVED lines=8> */
.L_x_1537:
[----:B------:R-:W-:Y:S05]  /*19f00*/  BSYNC B0 ;  /* 0x0000000000007941 */ /* 0x000fea0003800000 */
.L_x_1536:
        /* <DEDUP_REMOVED lines=9> */
.L_x_1538:
[----:B------:R-:W-:Y:S02]  /*19fa0*/  IMAD.MOV.U32 R13, RZ, RZ, R0 ;  /* 0x000000ffff0d7224 */ /* 0x000fe400078e0000 */
[----:B------:R-:W-:Y:S02]  /*19fb0*/  IMAD.MOV.U32 R12, RZ, RZ, 0x1 ;  /* 0x00000001ff0c7424 */ /* 0x000fe400078e00ff */
[----:B------:R-:W-:-:S07]  /*19fc0*/  IMAD.MOV.U32 R3, RZ, RZ, R14 ;  /* 0x000000ffff037224 */ /* 0x000fce00078e000e */
[----:B------:R-:W-:Y:S05]  /*19fd0*/  WARPSYNC.COLLECTIVE R15, `(.L_x_1539) ;  /* 0x000000000f087348 */ /* 0x000fea0003c00000 */
[----:B------:R0:W1:Y:S02]  /*19fe0*/  SHFL.IDX P6, R14, R13, R12, R11 ;  /* 0x0000000c0d0e7389 */ /* 0x00006400000c000b */
[----:B01----:R-:W-:Y:S01]  /*19ff0*/  ENDCOLLECTIVE ;  /* 0x000000000000791b */ /* 0x003fe20003800000 */
.L_x_1539:
[----:B------:R-:W-:-:S05]  /*1a000*/  @P0 LEA R3, P1, R30, R3, 0x1 ;  /* 0x000000031e030211 */ /* 0x000fca00078208ff */
[----:B------:R-:W-:Y:S01]  /*1a010*/  @P0 IMAD.X R2, RZ, RZ, R2, P1 ;  /* 0x000000ffff020224 */ /* 0x000fe200008e0602 */
[----:B------:R-:W-:-:S04]  /*1a020*/  ISETP.GE.AND P1, PT, R6, 0x11, PT ;  /* 0x000000110600780c */ /* 0x000fc80003f26270 */
        /* <DEDUP_REMOVED lines=13> */
.L_x_1540:
[----:B------:R-:W-:Y:S02]  /*1a100*/  @P1 IMAD R8, R5, 0x2, R22 ;  /* 0x0000000205081824 */ /* 0x000fe400078e0216 */
[----:B------:R-:W-:Y:S02]  /*1a110*/  IMAD.MOV.U32 R13, RZ, RZ, R0 ;  /* 0x000000ffff0d7224 */ /* 0x000fe400078e0000 */
[----:B------:R-:W-:Y:S02]  /*1a120*/  IMAD.MOV.U32 R12, RZ, RZ, 0x2 ;  /* 0x00000002ff0c7424 */ /* 0x000fe400078e00ff */
[----:B------:R-:W-:-:S07]  /*1a130*/  IMAD.MOV.U32 R3, RZ, RZ, R14 ;  /* 0x000000ffff037224 */ /* 0x000fce00078e000e */
[----:B------:R-:W-:Y:S05]  /*1a140*/  WARPSYNC.COLLECTIVE R15, `(.L_x_1541) ;  /* 0x000000000f087348 */ /* 0x000fea0003c00000 */
[----:B------:R0:W1:Y:S02]  /*1a150*/  SHFL.IDX P6, R14, R13, R12, R11 ;  /* 0x0000000c0d0e7389 */ /* 0x00006400000c000b */
[----:B01----:R-:W-:Y:S01]  /*1a160*/  ENDCOLLECTIVE ;  /* 0x000000000000791b */ /* 0x003fe20003800000 */
.L_x_1541:
        /* <DEDUP_REMOVED lines=16> */
.L_x_1542:
[----:B------:R-:W-:Y:S02]  /*1a270*/  @P1 IMAD R8, R5, 0x2, R22 ;  /* 0x0000000205081824 */ /* 0x000fe400078e0216 */
[----:B------:R-:W-:Y:S02]  /*1a280*/  IMAD.MOV.U32 R13, RZ, RZ, R0 ;  /* 0x000000ffff0d7224 */ /* 0x000fe400078e0000 */
[----:B------:R-:W-:Y:S02]  /*1a290*/  IMAD.MOV.U32 R12, RZ, RZ, 0x3 ;  /* 0x00000003ff0c7424 */ /* 0x000fe400078e00ff */
[----:B------:R-:W-:-:S07]  /*1a2a0*/  IMAD.MOV.U32 R3, RZ, RZ, R14 ;  /* 0x000000ffff037224 */ /* 0x000fce00078e000e */
[----:B------:R-:W-:Y:S05]  /*1a2b0*/  WARPSYNC.COLLECTIVE R15, `(.L_x_1543) ;  /* 0x000000000f087348 */ /* 0x000fea0003c00000 */
[----:B------:R0:W1:Y:S02]  /*1a2c0*/  SHFL.IDX P6, R14, R13, R12, R11 ;  /* 0x0000000c0d0e7389 */ /* 0x00006400000c000b */
[----:B01----:R-:W-:Y:S01]  /*1a2d0*/  ENDCOLLECTIVE ;  /* 0x000000000000791b */ /* 0x003fe20003800000 */
.L_x_1543:
        /* <DEDUP_REMOVED lines=16> */
.L_x_1544:
[----:B------:R-:W-:Y:S02]  /*1a3e0*/  @P1 IMAD R8, R5, 0x2, R22 ;  /* 0x0000000205081824 */ /* 0x000fe400078e0216 */
[----:B------:R-:W-:Y:S02]  /*1a3f0*/  IMAD.MOV.U32 R13, RZ, RZ, R0 ;  /* 0x000000ffff0d7224 */ /* 0x000fe400078e0000 */
[----:B------:R-:W-:Y:S02]  /*1a400*/  IMAD.MOV.U32 R12, RZ, RZ, 0x4 ;  /* 0x00000004ff0c7424 */ /* 0x000fe400078e00ff */
[----:B------:R-:W-:-:S07]  /*1a410*/  IMAD.MOV.U32 R3, RZ, RZ, R14 ;  /* 0x000000ffff037224 */ /* 0x000fce00078e000e */
[----:B------:R-:W-:Y:S05]  /*1a420*/  WARPSYNC.COLLECTIVE R15, `(.L_x_1545) ;  /* 0x000000000f087348 */ /* 0x000fea0003c00000 */
[----:B------:R0:W1:Y:S02]  /*1a430*/  SHFL.IDX P6, R14, R13, R12, R11 ;  /* 0x0000000c0d0e7389 */ /* 0x00006400000c000b */
[----:B01----:R-:W-:Y:S01]  /*1a440*/  ENDCOLLECTIVE ;  /* 0x000000000000791b */ /* 0x003fe20003800000 */
.L_x_1545:
        /* <DEDUP_REMOVED lines=16> */
.L_x_1546:
[----:B------:R-:W-:Y:S02]  /*1a550*/  @P1 IMAD R8, R5, 0x2, R22 ;  /* 0x0000000205081824 */ /* 0x000fe400078e0216 */
[----:B------:R-:W-:Y:S02]  /*1a560*/  IMAD.MOV.U32 R13, RZ, RZ, R0 ;  /* 0x000000ffff0d7224 */ /* 0x000fe400078e0000 */
[----:B------:R-:W-:Y:S02]  /*1a570*/  IMAD.MOV.U32 R12, RZ, RZ, 0x5 ;  /* 0x00000005ff0c7424 */ /* 0x000fe400078e00ff */
[----:B------:R-:W-:-:S07]  /*1a580*/  IMAD.MOV.U32 R3, RZ, RZ, R14 ;  /* 0x000000ffff037224 */ /* 0x000fce00078e000e */
[----:B------:R-:W-:Y:S05]  /*1a590*/  WARPSYNC.COLLECTIVE R15, `(.L_x_1547) ;  /* 0x000000000f087348 */ /* 0x000fea0003c00000 */
[----:B------:R0:W1:Y:S02]  /*1a5a0*/  SHFL.IDX P6, R14, R13, R12, R11 ;  /* 0x0000000c0d0e7389 */ /* 0x00006400000c000b */
[----:B01----:R-:W-:Y:S01]  /*1a5b0*/  ENDCOLLECTIVE ;  /* 0x000000000000791b */ /* 0x003fe20003800000 */
.L_x_1547:
        /* <DEDUP_REMOVED lines=16> */
.L_x_1548:
[----:B------:R-:W-:Y:S02]  /*1a6c0*/  @P1 IMAD R8, R5, 0x2, R22 ;  /* 0x0000000205081824 */ /* 0x000fe400078e0216 */
[----:B------:R-:W-:Y:S02]  /*1a6d0*/  IMAD.MOV.U32 R13, RZ, RZ, R0 ;  /* 0x000000ffff0d7224 */ /* 0x000fe400078e0000 */
[----:B------:R-:W-:Y:S02]  /*1a6e0*/  IMAD.MOV.U32 R12, RZ, RZ, 0x6 ;  /* 0x00000006ff0c7424 */ /* 0x000fe400078e00ff */
[----:B------:R-:W-:-:S07]  /*1a6f0*/  IMAD.MOV.U32 R3, RZ, RZ, R14 ;  /* 0x000000ffff037224 */ /* 0x000fce00078e000e */
[----:B------:R-:W-:Y:S05]  /*1a700*/  WARPSYNC.COLLECTIVE R15, `(.L_x_1549) ;  /* 0x000000000f087348 */ /* 0x000fea0003c00000 */
[----:B------:R0:W1:Y:S02]  /*1a710*/  SHFL.IDX P6, R14, R13, R12, R11 ;  /* 0x0000000c0d0e7389 */ /* 0x00006400000c000b */
[----:B01----:R-:W-:Y:S01]  /*1a720*/  ENDCOLLECTIVE ;  /* 0x000000000000791b */ /* 0x003fe20003800000 */
.L_x_1549:
        /* <DEDUP_REMOVED lines=16> */
.L_x_1550:
[----:B------:R-:W-:Y:S02]  /*1a830*/  @P1 IMAD R8, R5, 0x2, R22 ;  /* 0x0000000205081824 */ /* 0x000fe400078e0216 */
[----:B------:R-:W-:Y:S02]  /*1a840*/  IMAD.MOV.U32 R13, RZ, RZ, R0 ;  /* 0x000000ffff0d7224 */ /* 0x000fe400078e0000 */
[----:B------:R-:W-:Y:S02]  /*1a850*/  IMAD.MOV.U32 R12, RZ, RZ, 0x7 ;  /* 0x00000007ff0c7424 */ /* 0x000fe400078e00ff */
[----:B------:R-:W-:-:S07]  /*1a860*/  IMAD.MOV.U32 R3, RZ, RZ, R14 ;  /* 0x000000ffff037224 */ /* 0x000fce00078e000e */
[----:B------:R-:W-:Y:S05]  /*1a870*/  WARPSYNC.COLLECTIVE R15, `(.L_x_1551) ;  /* 0x000000000f087348 */ /* 0x000fea0003c00000 */
[----:B------:R0:W1:Y:S02]  /*1a880*/  SHFL.IDX P6, R14, R13, R12, R11 ;  /* 0x0000000c0d0e7389 */ /* 0x00006400000c000b */
[----:B01----:R-:W-:Y:S01]  /*1a890*/  ENDCOLLECTIVE ;  /* 0x000000000000791b */ /* 0x003fe20003800000 */
.L_x_1551:
        /* <DEDUP_REMOVED lines=10> */
.L_x_1552:
[----:B------:R-:W-:Y:S01]  /*1a940*/  @!PT LDS RZ, [RZ] ;  /* 0x00000000fffff984 */ /* 0x000fe20000000800 */
[----:B------:R-:W-:Y:S01]  /*1a950*/  @!PT LDS RZ, [RZ] ;  /* 0x00000000fffff984 */ /* 0x000fe20000000800 */
[----:B------:R-:W-:Y:S01]  /*1a960*/  @!PT LDS RZ, [RZ] ;  /* 0x00000000fffff984 */ /* 0x000fe20000000800 */
[----:B------:R-:W-:Y:S04]  /*1a970*/  @P1 LDGSTS.E.BYPASS.LTC128B.128 [R8+0x1b400], desc[UR36][R2.64], !P3 ;  /* 0x1b40000002081fae */ /* 0x000fe8000d901d64 */
[----:B------:R0:W-:Y:S02]  /*1a980*/  @P1 LDGSTS.E.BYPASS.LTC128B.128 [R8+0x1f400], desc[UR36][R2.64+0x80], !P2 ;  /* 0x1f40008002081fae */ /* 0x0001e4000d101d64 */
[----:B0-----:R-:W-:Y:S01]  /*1a990*/  IMAD.MOV.U32 R2, RZ, RZ, R14 ;  /* 0x000000ffff027224 */ /* 0x001fe200078e000e */
[----:B------:R-:W-:Y:S06]  /*1a9a0*/  BRA `(.L_x_1553) ;  /* 0xffffffb400947947 */ /* 0x000fec000383ffff */
.L_x_1475:
[----:B------:R-:W-:Y:S02]  /*1a9b0*/  IMAD.MOV.U32 R13, RZ, RZ, R4 ;  /* 0x000000ffff0d7224 */ /* 0x000fe400078e0004 */
[----:B------:R-:W-:Y:S02]  /*1a9c0*/  IMAD.MOV.U32 R12, RZ, RZ, RZ ;  /* 0x000000ffff0c7224 */ /* 0x000fe400078e00ff */
[----:B------:R-:W-:Y:S02]  /*1a9d0*/  IMAD.MOV.U32 R11, RZ, RZ, 0x181f ;  /* 0x0000181fff0b7424 */ /* 0x000fe400078e00ff */
[----:B------:R-:W-:Y:S02]  /*1a9e0*/  IMAD.MOV.U32 R15, RZ, RZ, -0x1 ;  /* 0xffffffffff0f7424 */ /* 0x000fe400078e00ff */
[----:B------:R-:W-:Y:S02]  /*1a9f0*/  IMAD R31, R31, R5, RZ ;  /* 0x000000051f1f7224 */ /* 0x000fe400078e02ff */
[----:B------:R-:W-:-:S07]  /*1aa00*/  IMAD.IADD R27, R9, 0x1, R27 ;  /* 0x00000001091b7824 */ /* 0x000fce00078e021b */
[----:B-----5:R-:W-:Y:S05]  /*1aa10*/  WARPSYNC.COLLECTIVE R15, `(.L_x_1554) ;  /* 0x000000000f087348 */ /* 0x020fea0003c00000 */
[----:B------:R0:W1:Y:S02]  /*1aa20*/  SHFL.IDX P6, R14, R13, R12, R11 ;  /* 0x0000000c0d0e7389 */ /* 0x00006400000c000b */
[----:B01---5:R-:W-:Y:S01]  /*1aa30*/  ENDCOLLECTIVE ;  /* 0x000000000000791b */ /* 0x023fe20003800000 */
.L_x_1554:
[C---:B------:R-:W-:Y:S01]  /*1aa40*/  VIADD R6, R27.reuse, 0x10 ;  /* 0x000000101b067836 */ /* 0x040fe20000000000 */
[----:B------:R-:W-:Y:S01]  /*1aa50*/  ISETP.GE.AND P2, PT, R27, R31, PT ;  /* 0x0000001f1b00720c */ /* 0x000fe20003f46270 */
[----:B------:R-:W-:Y:S02]  /*1aa60*/  IMAD.MOV.U32 R13, RZ, RZ, R0 ;  /* 0x000000ffff0d7224 */ /* 0x000fe400078e0000 */
[----:B------:R-:W-:-:S10]  /*1aa70*/  IMAD.MOV.U32 R2, RZ, RZ, R14 ;  /* 0x000000ffff027224 */ /* 0x000fd400078e000e */
[----:B------:R-:W-:Y:S05]  /*1aa80*/  WARPSYNC.COLLECTIVE R15, `(.L_x_1555) ;  /* 0x000000000f087348 */ /* 0x000fea0003c00000 */
[----:B------:R0:W1:Y:S02]  /*1aa90*/  SHFL.IDX P6, R14, R13, R12, R11 ;  /* 0x0000000c0d0e7389 */ /* 0x00006400000c000b */
[----:B01----:R-:W-:Y:S01]  /*1aaa0*/  ENDCOLLECTIVE ;  /* 0x000000000000791b */ /* 0x003fe20003800000 */
.L_x_1555:
        /* <DEDUP_REMOVED lines=8> */
.L_x_1556:
[----:B------:R-:W-:Y:S01]  /*1ab30*/  @!PT LDS RZ, [RZ] ;  /* 0x00000000fffff984 */ /* 0x000fe20000000800 */
[----:B------:R-:W-:Y:S01]  /*1ab40*/  @!PT LDS RZ, [RZ] ;  /* 0x00000000fffff984 */ /* 0x000fe20000000800 */
[----:B------:R-:W-:Y:S01]  /*1ab50*/  @!PT LDS RZ, [RZ] ;  /* 0x00000000fffff984 */ /* 0x000fe20000000800 */
[----:B------:R-:W-:Y:S04]  /*1ab60*/  @!P2 LDGSTS.E.BYPASS.LTC128B.128 [R8+0x10400], desc[UR36][R2.64], !P0 ;  /* 0x104000000208afae */ /* 0x000fe8000c101d64 */
[----:B------:R0:W-:Y:S01]  /*1ab70*/  @!P2 LDGSTS.E.BYPASS.LTC128B.128 [R8+0x14400], desc[UR36][R2.64+0x80], !P1 ;  /* 0x144000800208afae */ /* 0x0001e2000c901d64 */
[----:B------:R-:W-:Y:S01]  /*1ab80*/  ISETP.GE.AND P2, PT, R6, R31, PT ;  /* 0x0000001f0600720c */ /* 0x000fe20003f46270 */
[----:B------:R-:W-:Y:S02]  /*1ab90*/  VIADD R6, R27, 0x20 ;  /* 0x000000201b067836 */ /* 0x000fe40000000000 */
[----:B------:R-:W-:Y:S02]  /*1aba0*/  IMAD.MOV.U32 R13, RZ, RZ, R0 ;  /* 0x000000ffff0d7224 */ /* 0x000fe400078e0000 */
[----:B0-----:R-:W-:-:S08]  /*1abb0*/  IMAD.MOV.U32 R2, RZ, RZ, R14 ;  /* 0x000000ffff027224 */ /* 0x001fd000078e000e */
[----:B------:R-:W-:Y:S05]  /*1abc0*/  WARPSYNC.COLLECTIVE R15, `(.L_x_1557) ;  /* 0x000000000f087348 */ /* 0x000fea0003c00000 */
[----:B------:R0:W1:Y:S02]  /*1abd0*/  SHFL.IDX P6, R14, R13, R12, R11 ;  /* 0x0000000c0d0e7389 */ /* 0x00006400000c000b */
[----:B01----:R-:W-:Y:S01]  /*1abe0*/  ENDCOLLECTIVE ;  /* 0x000000000000791b */ /* 0x003fe20003800000 */
.L_x_1557:
        /* <DEDUP_REMOVED lines=8> */
.L_x_1558:
[----:B------:R-:W-:-:S05]  /*1ac70*/  @!P2 IMAD.MOV.U32 R3, RZ, RZ, R5 ;  /* 0x000000ffff03a224 */ /* 0x000fca00078e0005 */
        /* <DEDUP_REMOVED lines=12> */
.L_x_1559:
        /* <DEDUP_REMOVED lines=8> */
.L_x_1560:
        /* <DEDUP_REMOVED lines=13> */
.L_x_1561:
        /* <DEDUP_REMOVED lines=8> */
.L_x_1562:
        /* <DEDUP_REMOVED lines=13> */
.L_x_1563:
        /* <DEDUP_REMOVED lines=8> */
.L_x_1564:
        /* <DEDUP_REMOVED lines=13> */
.L_x_1565:
        /* <DEDUP_REMOVED lines=8> */
.L_x_1566:
[----:B------:R-:W-:-:S05]  /*1b1b0*/  @!P2 IMAD.MOV.U32 R3, RZ, RZ, R5 ;  /* 0x000000ffff03a224 */ /* 0x000fca00078e0005 */
        /* <DEDUP_REMOVED lines=11> */
.L_x_1567:
        /* <DEDUP_REMOVED lines=8> */
.L_x_1568:
        /* <DEDUP_REMOVED lines=11> */
.L_x_1569:
[----:B------:R-:W-:Y:S05]  /*1b3a0*/  BRA `(.L_x_1570) ;  /* 0xffffffb400f47947 */ /* 0x000fea000383ffff */
.L_x_1480:
[----:B0-----:R0:W1:Y:S02]  /*1b3b0*/  SYNCS.PHASECHK.TRANS64.TRYWAIT P1, [R22+URZ+0x28820], R3 ;  /* 0x02882003160075a7 */ /* 0x001064000802017f */
[----:B-1----:R-:W-:Y:S05]  /*1b3c0*/  @!P1 NANOSLEEP.SYNCS 0x989680 ;  /* 0x009896800000995d */ /* 0x002fea0003900000 */
[----:B------:R-:W1:Y:S02]  /*1b3d0*/  @!P1 SYNCS.PHASECHK.TRANS64 P1, [R22+URZ+0x28820], R3 ;  /* 0x02882003160095a7 */ /* 0x000e64000802007f */
[----:B-1----:R-:W-:Y:S05]  /*1b3e0*/  @!P1 BRA `(.L_x_1480) ;  /* 0xfffffffc00f09947 */ /* 0x002fea000383ffff */
[----:B------:R-:W-:Y:S05]  /*1b3f0*/  BRA `(.L_x_1571) ;  /* 0xffffffb8006c7947 */ /* 0x000fea000383ffff */
.L_x_1485:
[----:B0-----:R0:W1:Y:S02]  /*1b400*/  SYNCS.PHASECHK.TRANS64.TRYWAIT P0, [R6+URZ+0x28840], R3 ;  /* 0x02884003060075a7 */ /* 0x001064000800017f */
[----:B-1----:R-:W-:Y:S05]  /*1b410*/  @!P0 NANOSLEEP.SYNCS 0x989680 ;  /* 0x009896800000895d */ /* 0x002fea0003900000 */
[----:B------:R-:W1:Y:S02]  /*1b420*/  @!P0 SYNCS.PHASECHK.TRANS64 P0, [R6+URZ+0x28840], R3 ;  /* 0x02884003060085a7 */ /* 0x000e64000800007f */
[----:B-1----:R-:W-:Y:S05]  /*1b430*/  @!P0 BRA `(.L_x_1485) ;  /* 0xfffffffc00f08947 */ /* 0x002fea000383ffff */
[----:B------:R-:W-:Y:S05]  /*1b440*/  BRA `(.L_x_1572) ;  /* 0xffffffbc00307947 */ /* 0x000fea000383ffff */
.L_x_1486:
[----:B------:R-:W-:Y:S01]  /*1b450*/  BSSY B1, `(.L_x_1573) ;  /* 0x0000008000017945 */ /* 0x000fe20003800000 */
[----:B------:R-:W-:Y:S02]  /*1b460*/  IMAD.MOV.U32 R13, RZ, RZ, R9 ;  /* 0x000000ffff0d7224 */ /* 0x000fe400078e0009 */
[----:B------:R-:W-:Y:S02]  /*1b470*/  IMAD.MOV.U32 R12, RZ, RZ, RZ ;  /* 0x000000ffff0c7224 */ /* 0x000fe400078e00ff */
[----:B------:R-:W-:Y:S02]  /*1b480*/  IMAD.MOV.U32 R11, RZ, RZ, 0x181f ;  /* 0x0000181fff0b7424 */ /* 0x000fe400078e00ff */
[----:B------:R-:W-:-:S07]  /*1b490*/  IMAD.MOV.U32 R15, RZ, RZ, -0x1 ;  /* 0xffffffffff0f7424 */ /* 0x000fce00078e00ff */
[----:B--2---:R-:W-:Y:S05]  /*1b4a0*/  WARPSYNC.COLLECTIVE R15, `(.L_x_1574) ;  /* 0x000000000f087348 */ /* 0x004fea0003c00000 */
[----:B--2---:R0:W1:Y:S02]  /*1b4b0*/  SHFL.IDX P6, R14, R13, R12, R11 ;  /* 0x0000000c0d0e7389 */ /* 0x00406400000c000b */
[----:B01----:R-:W-:Y:S01]  /*1b4c0*/  ENDCOLLECTIVE ;  /* 0x000000000000791b */ /* 0x003fe20003800000 */
.L_x_1574:
[----:B------:R-:W-:Y:S05]  /*1b4d0*/  BSYNC B1 ;  /* 0x0000000000017941 */ /* 0x000fea0003800000 */
.L_x_1573:
        /* <DEDUP_REMOVED lines=9> */
.L_x_1575:
[----:B------:R-:W-:Y:S02]  /*1b570*/  IMAD R8, R8, 0x2, R22 ;  /* 0x0000000208087824 */ /* 0x000fe400078e0216 */
[----:B------:R-:W-:Y:S02]  /*1b580*/  IMAD.MOV.U32 R13, RZ, RZ, R9 ;  /* 0x000000ffff0d7224 */ /* 0x000fe400078e0009 */
[----:B------:R-:W-:Y:S02]  /*1b590*/  IMAD.MOV.U32 R12, RZ, RZ, 0x1 ;  /* 0x00000001ff0c7424 */ /* 0x000fe400078e00ff */
[----:B------:R-:W-:-:S07]  /*1b5a0*/  IMAD.MOV.U32 R2, RZ, RZ, R14 ;  /* 0x000000ffff027224 */ /* 0x000fce00078e000e */
[----:B------:R-:W-:Y:S05]  /*1b5b0*/  WARPSYNC.COLLECTIVE R15, `(.L_x_1576) ;  /* 0x000000000f087348 */ /* 0x000fea0003c00000 */
[----:B------:R0:W1:Y:S02]  /*1b5c0*/  SHFL.IDX P6, R14, R13, R12, R11 ;  /* 0x0000000c0d0e7389 */ /* 0x00006400000c000b */
[----:B01----:R-:W-:Y:S01]  /*1b5d0*/  ENDCOLLECTIVE ;  /* 0x000000000000791b */ /* 0x003fe20003800000 */
.L_x_1576:
        /* <DEDUP_REMOVED lines=12> */
.L_x_1577:
[----:B------:R-:W-:Y:S02]  /*1b6a0*/  IMAD.MOV.U32 R13, RZ, RZ, R9 ;  /* 0x000000ffff0d7224 */ /* 0x000fe400078e0009 */
[----:B------:R-:W-:Y:S02]  /*1b6b0*/  IMAD.MOV.U32 R12, RZ, RZ, 0x2 ;  /* 0x00000002ff0c7424 */ /* 0x000fe400078e00ff */
[----:B------:R-:W-:-:S07]  /*1b6c0*/  IMAD.MOV.U32 R2, RZ, RZ, R14 ;  /* 0x000000ffff027224 */ /* 0x000fce00078e000e */
[----:B------:R-:W-:Y:S05]  /*1b6d0*/  WARPSYNC.COLLECTIVE R15, `(.L_x_1578) ;  /* 0x000000000f087348 */ /* 0x000fea0003c00000 */
[----:B------:R0:W1:Y:S02]  /*1b6e0*/  SHFL.IDX P6, R14, R13, R12, R11 ;  /* 0x0000000c0d0e7389 */ /* 0x00006400000c000b */
[----:B01----:R-:W-:Y:S01]  /*1b6f0*/  ENDCOLLECTIVE ;  /* 0x000000000000791b */ /* 0x003fe20003800000 */
.L_x_1578:
        /* <DEDUP_REMOVED lines=12> */
.L_x_1579:
[----:B------:R-:W-:Y:S02]  /*1b7c0*/  IMAD.MOV.U32 R13, RZ, RZ, R9 ;  /* 0x000000ffff0d7224 */ /* 0x000fe400078e0009 */
[----:B------:R-:W-:Y:S02]  /*1b7d0*/  IMAD.MOV.U32 R12, RZ, RZ, 0x3 ;  /* 0x00000003ff0c7424 */ /* 0x000fe400078e00ff */
[----:B------:R-:W-:-:S07]  /*1b7e0*/  IMAD.MOV.U32 R2, RZ, RZ, R14 ;  /* 0x000000ffff027224 */ /* 0x000fce00078e000e */
[----:B------:R-:W-:Y:S05]  /*1b7f0*/  WARPSYNC.COLLECTIVE R15, `(.L_x_1580) ;  /* 0x000000000f087348 */ /* 0x000fea0003c00000 */
[----:B------:R0:W1:Y:S02]  /*1b800*/  SHFL.IDX P6, R14, R13, R12, R11 ;  /* 0x0000000c0d0e7389 */ /* 0x00006400000c000b */
[----:B01----:R-:W-:Y:S01]  /*1b810*/  ENDCOLLECTIVE ;  /* 0x000000000000791b */ /* 0x003fe20003800000 */
.L_x_1580:
        /* <DEDUP_REMOVED lines=12> */
.L_x_1581:
[----:B------:R-:W-:Y:S02]  /*1b8e0*/  IMAD.MOV.U32 R13, RZ, RZ, R9 ;  /* 0x000000ffff0d7224 */ /* 0x000fe400078e0009 */
[----:B------:R-:W-:Y:S02]  /*1b8f0*/  IMAD.MOV.U32 R12, RZ, RZ, 0x4 ;  /* 0x00000004ff0c7424 */ /* 0x000fe400078e00ff */
[----:B------:R-:W-:-:S07]  /*1b900*/  IMAD.MOV.U32 R2, RZ, RZ, R14 ;  /* 0x000000ffff027224 */ /* 0x000fce00078e000e */
[----:B------:R-:W-:Y:S05]  /*1b910*/  WARPSYNC.COLLECTIVE R15, `(.L_x_1582) ;  /* 0x000000000f087348 */ /* 0x000fea0003c00000 */
[----:B------:R0:W1:Y:S02]  /*1b920*/  SHFL.IDX P6, R14, R13, R12, R11 ;  /* 0x0000000c0d0e7389 */ /* 0x00006400000c000b */
[----:B01----:R-:W-:Y:S01]  /*1b930*/  ENDCOLLECTIVE ;  /* 0x000000000000791b */ /* 0x003fe20003800000 */
.L_x_1582:
        /* <DEDUP_REMOVED lines=12> */
.L_x_1583:
[----:B------:R-:W-:Y:S02]  /*1ba00*/  IMAD.MOV.U32 R13, RZ, RZ, R9 ;  /* 0x000000ffff0d7224 */ /* 0x000fe400078e0009 */
[----:B------:R-:W-:Y:S02]  /*1ba10*/  IMAD.MOV.U32 R12, RZ, RZ, 0x5 ;  /* 0x00000005ff0c7424 */ /* 0x000fe400078e00ff */
[----:B------:R-:W-:-:S07]  /*1ba20*/  IMAD.MOV.U32 R2, RZ, RZ, R14 ;  /* 0x000000ffff027224 */ /* 0x000fce00078e000e */
[----:B------:R-:W-:Y:S05]  /*1ba30*/  WARPSYNC.COLLECTIVE R15, `(.L_x_1584) ;  /* 0x000000000f087348 */ /* 0x000fea0003c00000 */
[----:B------:R0:W1:Y:S02]  /*1ba40*/  SHFL.IDX P6, R14, R13, R12, R11 ;  /* 0x0000000c0d0e7389 */ /* 0x00006400000c000b */
[----:B01----:R-:W-:Y:S01]  /*1ba50*/  ENDCOLLECTIVE ;  /* 0x000000000000791b */ /* 0x003fe20003800000 */
.L_x_1584:
        /* <DEDUP_REMOVED lines=12> */
.L_x_1585:
[----:B------:R-:W-:Y:S02]  /*1bb20*/  IMAD.MOV.U32 R13, RZ, RZ, R9 ;  /* 0x000000ffff0d7224 */ /* 0x000fe400078e0009 */
[----:B------:R-:W-:Y:S02]  /*1bb30*/  IMAD.MOV.U32 R12, RZ, RZ, 0x6 ;  /* 0x00000006ff0c7424 */ /* 0x000fe400078e00ff */
[----:B------:R-:W-:-:S07]  /*1bb40*/  IMAD.MOV.U32 R2, RZ, RZ, R14 ;  /* 0x000000ffff027224 */ /* 0x000fce00078e000e */
[----:B------:R-:W-:Y:S05]  /*1bb50*/  WARPSYNC.COLLECTIVE R15, `(.L_x_1586) ;  /* 0x000000000f087348 */ /* 0x000fea0003c00000 */
[----:B------:R0:W1:Y:S02]  /*1bb60*/  SHFL.IDX P6, R14, R13, R12, R11 ;  /* 0x0000000c0d0e7389 */ /* 0x00006400000c000b */
[----:B01----:R-:W-:Y:S01]  /*1bb70*/  ENDCOLLECTIVE ;  /* 0x000000000000791b */ /* 0x003fe20003800000 */
.L_x_1586:
        /* <DEDUP_REMOVED lines=12> */
.L_x_1587:
[----:B------:R-:W-:Y:S02]  /*1bc40*/  IMAD.MOV.U32 R13, RZ, RZ, R9 ;  /* 0x000000ffff0d7224 */ /* 0x000fe400078e0009 */
[----:B------:R-:W-:Y:S02]  /*1bc50*/  IMAD.MOV.U32 R12, RZ, RZ, 0x7 ;  /* 0x00000007ff0c7424 */ /* 0x000fe400078e00ff */
[----:B------:R-:W-:-:S07]  /*1bc60*/  IMAD.MOV.U32 R2, RZ, RZ, R14 ;  /* 0x000000ffff027224 */ /* 0x000fce00078e000e */
[----:B------:R-:W-:Y:S05]  /*1bc70*/  WARPSYNC.COLLECTIVE R15, `(.L_x_1588) ;  /* 0x000000000f087348 */ /* 0x000fea0003c00000 */
[----:B------:R0:W1:Y:S02]  /*1bc80*/  SHFL.IDX P6, R14, R13, R12, R11 ;  /* 0x0000000c0d0e7389 */ /* 0x00006400000c000b */
[----:B01----:R-:W-:Y:S01]  /*1bc90*/  ENDCOLLECTIVE ;  /* 0x000000000000791b */ /* 0x003fe20003800000 */
.L_x_1588:
        /* <DEDUP_REMOVED lines=12> */
.L_x_1589:
[----:B------:R-:W-:Y:S01]  /*1bd60*/  IMAD.MOV.U32 R2, RZ, RZ, R14 ;  /* 0x000000ffff027224 */ /* 0x000fe200078e000e */
[----:B------:R-:W-:Y:S06]  /*1bd70*/  BRA `(.L_x_1590) ;  /* 0xffffffb400fc7947 */ /* 0x000fec000383ffff */
.L_x_1491:
[----:B-1----:R1:W3:Y:S02]  /*1bd80*/  SYNCS.PHASECHK.TRANS64.TRYWAIT P0, [R6+URZ+0x28860], R2 ;  /* 0x02886002060075a7 */ /* 0x0022e4000800017f */
[----:B---3--:R-:W-:Y:S05]  /*1bd90*/  @!P0 NANOSLEEP.SYNCS 0x989680 ;  /* 0x009896800000895d */ /* 0x008fea0003900000 */
[----:B------:R-:W3:Y:S02]  /*1bda0*/  @!P0 SYNCS.PHASECHK.TRANS64 P0, [R6+URZ+0x28860], R2 ;  /* 0x02886002060085a7 */ /* 0x000ee4000800007f */
[----:B---3--:R-:W-:Y:S05]  /*1bdb0*/  @!P0 BRA `(.L_x_1491) ;  /* 0xfffffffc00f08947 */ /* 0x008fea000383ffff */
[----:B------:R-:W-:Y:S05]  /*1bdc0*/  BRA `(.L_x_1591) ;  /* 0xffffffb800587947 */ /* 0x000fea000383ffff */
.L_x_1492:
        /* <DEDUP_REMOVED lines=8> */
.L_x_1593:
[----:B------:R-:W-:Y:S05]  /*1be50*/  BSYNC B1 ;  /* 0x0000000000017941 */ /* 0x000fea0003800000 */
.L_x_1592:
        /* <DEDUP_REMOVED lines=9> */
.L_x_1594:
[----:B------:R-:W-:Y:S02]  /*1bef0*/  IMAD.MOV.U32 R13, RZ, RZ, R18 ;  /* 0x000000ffff0d7224 */ /* 0x000fe400078e0012 */
[----:B------:R-:W-:Y:S02]  /*1bf00*/  IMAD.MOV.U32 R12, RZ, RZ, 0x1 ;  /* 0x00000001ff0c7424 */ /* 0x000fe400078e00ff */
[----:B------:R-:W-:-:S07]  /*1bf10*/  IMAD.MOV.U32 R2, RZ, RZ, R14 ;  /* 0x000000ffff027224 */ /* 0x000fce00078e000e */
[----:B------:R-:W-:Y:S05]  /*1bf20*/  WARPSYNC.COLLECTIVE R15, `(.L_x_1595) ;  /* 0x000000000f087348 */ /* 0x000fea0003c00000 */
[----:B------:R0:W1:Y:S02]  /*1bf30*/  SHFL.IDX P6, R14, R13, R12, R11 ;  /* 0x0000000c0d0e7389 */ /* 0x00006400000c000b */
[----:B01----:R-:W-:Y:S01]  /*1bf40*/  ENDCOLLECTIVE ;  /* 0x000000000000791b */ /* 0x003fe20003800000 */
.L_x_1595:
        /* <DEDUP_REMOVED lines=14> */
.L_x_1596:
[----:B------:R-:W-:Y:S02]  /*1c030*/  IMAD.MOV.U32 R13, RZ, RZ, R18 ;  /* 0x000000ffff0d7224 */ /* 0x000fe400078e0012 */
[----:B------:R-:W-:Y:S02]  /*1c040*/  IMAD.MOV.U32 R12, RZ, RZ, 0x2 ;  /* 0x00000002ff0c7424 */ /* 0x000fe400078e00ff */
[----:B------:R-:W-:-:S07]  /*1c050*/  IMAD.MOV.U32 R2, RZ, RZ, R14 ;  /* 0x000000ffff027224 */ /* 0x000fce00078e000e */
[----:B------:R-:W-:Y:S05]  /*1c060*/  WARPSYNC.COLLECTIVE R15, `(.L_x_1597) ;  /* 0x000000000f087348 */ /* 0x000fea0003c00000 */
[----:B------:R0:W1:Y:S02]  /*1c070*/  SHFL.IDX P6, R14, R13, R12, R11 ;  /* 0x0000000c0d0e7389 */ /* 0x00006400000c000b */
[----:B01----:R-:W-:Y:S01]  /*1c080*/  ENDCOLLECTIVE ;  /* 0x000000000000791b */ /* 0x003fe20003800000 */
.L_x_1597:
        /* <DEDUP_REMOVED lines=14> */
.L_x_1598:
[----:B------:R-:W-:Y:S02]  /*1c170*/  IMAD.MOV.U32 R13, RZ, RZ, R18 ;  /* 0x000000ffff0d7224 */ /* 0x000fe400078e0012 */
[----:B------:R-:W-:Y:S02]  /*1c180*/  IMAD.MOV.U32 R12, RZ, RZ, 0x3 ;  /* 0x00000003ff0c7424 */ /* 0x000fe400078e00ff */
[----:B------:R-:W-:-:S07]  /*1c190*/  IMAD.MOV.U32 R2, RZ, RZ, R14 ;  /* 0x000000ffff027224 */ /* 0x000fce00078e000e */
[----:B------:R-:W-:Y:S05]  /*1c1a0*/  WARPSYNC.COLLECTIVE R15, `(.L_x_1599) ;  /* 0x000000000f087348 */ /* 0x000fea0003c00000 */
[----:B------:R0:W1:Y:S02]  /*1c1b0*/  SHFL.IDX P6, R14, R13, R12, R11 ;  /* 0x0000000c0d0e7389 */ /* 0x00006400000c000b */
[----:B01----:R-:W-:Y:S01]  /*1c1c0*/  ENDCOLLECTIVE ;  /* 0x000000000000791b */ /* 0x003fe20003800000 */
.L_x_1599:
        /* <DEDUP_REMOVED lines=14> */
.L_x_1600:
[----:B------:R-:W-:Y:S02]  /*1c2b0*/  IMAD.MOV.U32 R13, RZ, RZ, R18 ;  /* 0x000000ffff0d7224 */ /* 0x000fe400078e0012 */
[----:B------:R-:W-:Y:S02]  /*1c2c0*/  IMAD.MOV.U32 R12, RZ, RZ, 0x4 ;  /* 0x00000004ff0c7424 */ /* 0x000fe400078e00ff */
[----:B------:R-:W-:-:S07]  /*1c2d0*/  IMAD.MOV.U32 R2, RZ, RZ, R14 ;  /* 0x000000ffff027224 */ /* 0x000fce00078e000e */
[----:B------:R-:W-:Y:S05]  /*1c2e0*/  WARPSYNC.COLLECTIVE R15, `(.L_x_1601) ;  /* 0x000000000f087348 */ /* 0x000fea0003c00000 */
[----:B------:R0:W1:Y:S02]  /*1c2f0*/  SHFL.IDX P6, R14, R13, R12, R11 ;  /* 0x0000000c0d0e7389 */ /* 0x00006400000c000b */
[----:B01----:R-:W-:Y:S01]  /*1c300*/  ENDCOLLECTIVE ;  /* 0x000000000000791b */ /* 0x003fe20003800000 */
.L_x_1601:
        /* <DEDUP_REMOVED lines=14> */
.L_x_1602:
[----:B------:R-:W-:Y:S02]  /*1c3f0*/  IMAD.MOV.U32 R13, RZ, RZ, R18 ;  /* 0x000000ffff0d7224 */ /* 0x000fe400078e0012 */
[----:B------:R-:W-:Y:S02]  /*1c400*/  IMAD.MOV.U32 R12, RZ, RZ, 0x5 ;  /* 0x00000005ff0c7424 */ /* 0x000fe400078e00ff */
[----:B------:R-:W-:-:S07]  /*1c410*/  IMAD.MOV.U32 R2, RZ, RZ, R14 ;  /* 0x000000ffff027224 */ /* 0x000fce00078e000e */
[----:B------:R-:W-:Y:S05]  /*1c420*/  WARPSYNC.COLLECTIVE R15, `(.L_x_1603) ;  /* 0x000000000f087348 */ /* 0x000fea0003c00000 */
[----:B------:R0:W1:Y:S02]  /*1c430*/  SHFL.IDX P6, R14, R13, R12, R11 ;  /* 0x0000000c0d0e7389 */ /* 0x00006400000c000b */
[----:B01----:R-:W-:Y:S01]  /*1c440*/  ENDCOLLECTIVE ;  /* 0x000000000000791b */ /* 0x003fe20003800000 */
.L_x_1603:
        /* <DEDUP_REMOVED lines=14> */
.L_x_1604:
[----:B------:R-:W-:Y:S02]  /*1c530*/  IMAD.MOV.U32 R13, RZ, RZ, R18 ;  /* 0x000000ffff0d7224 */ /* 0x000fe400078e0012 */
[----:B------:R-:W-:Y:S02]  /*1c540*/  IMAD.MOV.U32 R12, RZ, RZ, 0x6 ;  /* 0x00000006ff0c7424 */ /* 0x000fe400078e00ff */
[----:B------:R-:W-:-:S07]  /*1c550*/  IMAD.MOV.U32 R2, RZ, RZ, R14 ;  /* 0x000000ffff027224 */ /* 0x000fce00078e000e */
[----:B------:R-:W-:Y:S05]  /*1c560*/  WARPSYNC.COLLECTIVE R15, `(.L_x_1605) ;  /* 0x000000000f087348 */ /* 0x000fea0003c00000 */
[----:B------:R0:W1:Y:S02]  /*1c570*/  SHFL.IDX P6, R14, R13, R12, R11 ;  /* 0x0000000c0d0e7389 */ /* 0x00006400000c000b */
[----:B01----:R-:W-:Y:S01]  /*1c580*/  ENDCOLLECTIVE ;  /* 0x000000000000791b */ /* 0x003fe20003800000 */
.L_x_1605:
        /* <DEDUP_REMOVED lines=14> */
.L_x_1606:
[----:B------:R-:W-:Y:S02]  /*1c670*/  IMAD.MOV.U32 R13, RZ, RZ, R18 ;  /* 0x000000ffff0d7224 */ /* 0x000fe400078e0012 */
[----:B------:R-:W-:Y:S02]  /*1c680*/  IMAD.MOV.U32 R12, RZ, RZ, 0x7 ;  /* 0x00000007ff0c7424 */ /* 0x000fe400078e00ff */
[----:B------:R-:W-:-:S07]  /*1c690*/  IMAD.MOV.U32 R2, RZ, RZ, R14 ;  /* 0x000000ffff027224 */ /* 0x000fce00078e000e */
[----:B------:R-:W-:Y:S05]  /*1c6a0*/  WARPSYNC.COLLECTIVE R15, `(.L_x_1607) ;  /* 0x000000000f087348 */ /* 0x000fea0003c00000 */
[----:B------:R0:W1:Y:S02]  /*1c6b0*/  SHFL.IDX P6, R14, R13, R12, R11 ;  /* 0x0000000c0d0e7389 */ /* 0x00006400000c000b */
[----:B01----:R-:W-:Y:S01]  /*1c6c0*/  ENDCOLLECTIVE ;  /* 0x000000000000791b */ /* 0x003fe20003800000 */
.L_x_1607:
        /* <DEDUP_REMOVED lines=13> */
.L_x_1608:
[----:B------:R-:W-:Y:S01]  /*1c7a0*/  @!PT LDS RZ, [RZ] ;  /* 0x00000000fffff984 */ /* 0x000fe20000000800 */
[----:B------:R-:W-:Y:S01]  /*1c7b0*/  @!PT LDS RZ, [RZ] ;  /* 0x00000000fffff984 */ /* 0x000fe20000000800 */
[----:B------:R-:W-:Y:S01]  /*1c7c0*/  @!PT LDS RZ, [RZ] ;  /* 0x00000000fffff984 */ /* 0x000fe20000000800 */
[----:B------:R0:W-:Y:S01]  /*1c7d0*/  LDGSTS.E.BYPASS.LTC128B.128 [R7+0x7400], desc[UR36][R2.64+0x80], !P0 ;  /* 0x0740008002077fae */ /* 0x0001e2000c101d64 */
[----:B------:R-:W-:Y:S05]  /*1c7e0*/  BRA `(.L_x_1609) ;  /* 0xffffffb000dc7947 */ /* 0x000fea000383ffff */
.L_x_1500:
[----:B0-----:R0:W1:Y:S02]  /*1c7f0*/  SYNCS.PHASECHK.TRANS64.TRYWAIT P0, [R0+URZ+0x28860], R3 ;  /* 0x02886003000075a7 */ /* 0x001064000800017f */
[----:B-1----:R-:W-:Y:S05]  /*1c800*/  @!P0 NANOSLEEP.SYNCS 0x989680 ;  /* 0x009896800000895d */ /* 0x002fea0003900000 */
[----:B------:R-:W1:Y:S02]  /*1c810*/  @!P0 SYNCS.PHASECHK.TRANS64 P0, [R0+URZ+0x28860], R3 ;  /* 0x02886003000085a7 */ /* 0x000e64000800007f */
[----:B-1----:R-:W-:Y:S05]  /*1c820*/  @!P0 BRA `(.L_x_1500) ;  /* 0xfffffffc00f08947 */ /* 0x002fea000383ffff */
[----:B------:R-:W-:Y:S05]  /*1c830*/  BRA `(.L_x_1610) ;  /* 0xffffffb400e87947 */ /* 0x000fea000383ffff */
.L_x_1501:
[----:B------:R-:W-:Y:S01]  /*1c840*/  BSSY B0, `(.L_x_1611) ;  /* 0x0000008000007945 */ /* 0x000fe20003800000 */
[----:B------:R-:W-:Y:S02]  /*1c850*/  IMAD.MOV.U32 R13, RZ, RZ, R18 ;  /* 0x000000ffff0d7224 */ /* 0x000fe400078e0012 */
[----:B------:R-:W-:Y:S02]  /*1c860*/  IMAD.MOV.U32 R12, RZ, RZ, RZ ;  /* 0x000000ffff0c7224 */ /* 0x000fe400078e00ff */
[----:B------:R-:W-:Y:S02]  /*1c870*/  IMAD.MOV.U32 R11, RZ, RZ, 0x181f ;  /* 0x0000181fff0b7424 */ /* 0x000fe400078e00ff */
[----:B------:R-:W-:-:S07]  /*1c880*/  IMAD.MOV.U32 R15, RZ, RZ, -0x1 ;  /* 0xffffffffff0f7424 */ /* 0x000fce00078e00ff */
[----:B0-2---:R-:W-:Y:S05]  /*1c890*/  WARPSYNC.COLLECTIVE R15, `(.L_x_1612) ;  /* 0x000000000f087348 */ /* 0x005fea0003c00000 */
[----:B--2---:R1:W2:Y:S02]  /*1c8a0*/  SHFL.IDX P6, R14, R13, R12, R11 ;  /* 0x0000000c0d0e7389 */ /* 0x0042a400000c000b */
[----:B012---:R-:W-:Y:S01]  /*1c8b0*/  ENDCOLLECTIVE ;  /* 0x000000000000791b */ /* 0x007fe20003800000 */
.L_x_1612:
[----:B------:R-:W-:Y:S05]  /*1c8c0*/  BSYNC B0 ;  /* 0x0000000000007941 */ /* 0x000fea0003800000 */
.L_x_1611:
        /* <DEDUP_REMOVED lines=9> */
.L_x_1613:
        /* <DEDUP_REMOVED lines=12> */
.L_x_1614:
        /* <DEDUP_REMOVED lines=13> */
.L_x_1615:
[----:B------:R-:W-:Y:S02]  /*1caf0*/  IMAD.MOV.U32 R13, RZ, RZ, R18 ;  /* 0x000000ffff0d7224 */ /* 0x000fe400078e0012 */
[----:B------:R-:W-:Y:S02]  /*1cb00*/  IMAD.MOV.U32 R12, RZ, RZ, 0x2 ;  /* 0x00000002ff0c7424 */ /* 0x000fe400078e00ff */
[----:B------:R-:W-:-:S07]  /*1cb10*/  IMAD.MOV.U32 R10, RZ, RZ, R14 ;  /* 0x000000ffff0a7224 */ /* 0x000fce00078e000e */
[----:B------:R-:W-:Y:S05]  /*1cb20*/  WARPSYNC.COLLECTIVE R15, `(.L_x_1616) ;  /* 0x000000000f087348 */ /* 0x000fea0003c00000 */
[----:B------:R0:W1:Y:S02]  /*1cb30*/  SHFL.IDX P6, R14, R13, R12, R11 ;  /* 0x0000000c0d0e7389 */ /* 0x00006400000c000b */
[----:B01----:R-:W-:Y:S01]  /*1cb40*/  ENDCOLLECTIVE ;  /* 0x000000000000791b */ /* 0x003fe20003800000 */
.L_x_1616:
        /* <DEDUP_REMOVED lines=14> */
.L_x_1617:
[----:B------:R-:W-:Y:S02]  /*1cc30*/  IMAD.MOV.U32 R13, RZ, RZ, R18 ;  /* 0x000000ffff0d7224 */ /* 0x000fe400078e0012 */
[----:B------:R-:W-:Y:S01]  /*1cc40*/  IMAD.MOV.U32 R12, RZ, RZ, 0x3 ;  /* 0x00000003ff0c7424 */ /* 0x000fe200078e00ff */
[----:B------:R-:W-:-:S13]  /*1cc50*/  IADD3 R2, P2, R14, R5, RZ ;  /* 0x000000050e027210 */ /* 0x000fda0007f5e0ff */
[----:B------:R-:W-:Y:S05]  /*1cc60*/  WARPSYNC.COLLECTIVE R15, `(.L_x_1618) ;  /* 0x000000000f087348 */ /* 0x000fea0003c00000 */
[----:B------:R0:W1:Y:S02]  /*1cc70*/  SHFL.IDX P6, R14, R13, R12, R11 ;  /* 0x0000000c0d0e7389 */ /* 0x00006400000c000b */
[----:B01----:R-:W-:Y:S01]  /*1cc80*/  ENDCOLLECTIVE ;  /* 0x000000000000791b */ /* 0x003fe20003800000 */
.L_x_1618:
        /* <DEDUP_REMOVED lines=13> */
.L_x_1619:
[----:B------:R-:W-:Y:S02]  /*1cd60*/  IMAD.MOV.U32 R13, RZ, RZ, R18 ;  /* 0x000000ffff0d7224 */ /* 0x000fe400078e0012 */
[----:B------:R-:W-:Y:S01]  /*1cd70*/  IMAD.MOV.U32 R12, RZ, RZ, 0x4 ;  /* 0x00000004ff0c7424 */ /* 0x000fe200078e00ff */
[----:B------:R-:W-:-:S13]  /*1cd80*/  IADD3 R2, P2, R14, R5, RZ ;  /* 0x000000050e027210 */ /* 0x000fda0007f5e0ff */
[----:B------:R-:W-:Y:S05]  /*1cd90*/  WARPSYNC.COLLECTIVE R15, `(.L_x_1620) ;  /* 0x000000000f087348 */ /* 0x000fea0003c00000 */
[----:B------:R0:W1:Y:S02]  /*1cda0*/  SHFL.IDX P6, R14, R13, R12, R11 ;  /* 0x0000000c0d0e7389 */ /* 0x00006400000c000b */
[----:B01----:R-:W-:Y:S01]  /*1cdb0*/  ENDCOLLECTIVE ;  /* 0x000000000000791b */ /* 0x003fe20003800000 */
.L_x_1620:
        /* <DEDUP_REMOVED lines=13> */
.L_x_1621:
[----:B------:R-:W-:Y:S02]  /*1ce90*/  IMAD.MOV.U32 R13, RZ, RZ, R18 ;  /* 0x000000ffff0d7224 */ /* 0x000fe400078e0012 */
[----:B------:R-:W-:Y:S02]  /*1cea0*/  IMAD.MOV.U32 R12, RZ, RZ, 0x5 ;  /* 0x00000005ff0c7424 */ /* 0x000fe400078e00ff */
[----:B------:R-:W-:-:S07]  /*1ceb0*/  IMAD.MOV.U32 R10, RZ, RZ, R14 ;  /* 0x000000ffff0a7224 */ /* 0x000fce00078e000e */
[----:B------:R-:W-:Y:S05]  /*1cec0*/  WARPSYNC.COLLECTIVE R15, `(.L_x_1622) ;  /* 0x000000000f087348 */ /* 0x000fea0003c00000 */
[----:B------:R0:W1:Y:S02]  /*1ced0*/  SHFL.IDX P6, R14, R13, R12, R11 ;  /* 0x0000000c0d0e7389 */ /* 0x00006400000c000b */
[----:B01----:R-:W-:Y:S01]  /*1cee0*/  ENDCOLLECTIVE ;  /* 0x000000000000791b */ /* 0x003fe20003800000 */
.L_x_1622:
        /* <DEDUP_REMOVED lines=14> */
.L_x_1623:
[----:B------:R-:W-:Y:S02]  /*1cfd0*/  IMAD.MOV.U32 R13, RZ, RZ, R18 ;  /* 0x000000ffff0d7224 */ /* 0x000fe400078e0012 */
[----:B------:R-:W-:Y:S01]  /*1cfe0*/  IMAD.MOV.U32 R12, RZ, RZ, 0x6 ;  /* 0x00000006ff0c7424 */ /* 0x000fe200078e00ff */
[----:B------:R-:W-:-:S13]  /*1cff0*/  IADD3 R2, P2, R14, R5, RZ ;  /* 0x000000050e027210 */ /* 0x000fda0007f5e0ff */
[----:B------:R-:W-:Y:S05]  /*1d000*/  WARPSYNC.COLLECTIVE R15, `(.L_x_1624) ;  /* 0x000000000f087348 */ /* 0x000fea0003c00000 */
[----:B------:R0:W1:Y:S02]  /*1d010*/  SHFL.IDX P6, R14, R13, R12, R11 ;  /* 0x0000000c0d0e7389 */ /* 0x00006400000c000b */
[----:B01----:R-:W-:Y:S01]  /*1d020*/  ENDCOLLECTIVE ;  /* 0x000000000000791b */ /* 0x003fe20003800000 */
.L_x_1624:
        /* <DEDUP_REMOVED lines=13> */
.L_x_1625:
[----:B------:R-:W-:Y:S02]  /*1d100*/  IMAD.MOV.U32 R13, RZ, RZ, R18 ;  /* 0x000000ffff0d7224 */ /* 0x000fe400078e0012 */
[----:B------:R-:W-:Y:S02]  /*1d110*/  IMAD.MOV.U32 R12, RZ, RZ, 0x7 ;  /* 0x00000007ff0c7424 */ /* 0x000fe400078e00ff */
[----:B------:R-:W-:-:S07]  /*1d120*/  IMAD.MOV.U32 R10, RZ, RZ, R14 ;  /* 0x000000ffff0a7224 */ /* 0x000fce00078e000e */
[----:B------:R-:W-:Y:S05]  /*1d130*/  WARPSYNC.COLLECTIVE R15, `(.L_x_1626) ;  /* 0x000000000f087348 */ /* 0x000fea0003c00000 */
[----:B------:R0:W1:Y:S02]  /*1d140*/  SHFL.IDX P6, R14, R13, R12, R11 ;  /* 0x0000000c0d0e7389 */ /* 0x00006400000c000b */
[----:B01----:R-:W-:Y:S01]  /*1d150*/  ENDCOLLECTIVE ;  /* 0x000000000000791b */ /* 0x003fe20003800000 */
.L_x_1626:
        /* <DEDUP_REMOVED lines=12> */
.L_x_1627:
[----:B------:R-:W-:Y:S05]  /*1d220*/  BRA `(.L_x_1628) ;  /* 0xffffffb000887947 */ /* 0x000fea000383ffff */
.L_x_1506:
        /* <DEDUP_REMOVED lines=8> */
.L_x_1630:
[----:B------:R-:W-:Y:S05]  /*1d2b0*/  BSYNC B0 ;  /* 0x0000000000007941 */ /* 0x000fea0003800000 */
.L_x_1629:
[----:B------:R-:W-:Y:S02]  /*1d2c0*/  IMAD.MOV.U32 R13, RZ, RZ, R16 ;  /* 0x000000ffff0d7224 */ /* 0x000fe400078e0010 */
[----:B------:R-:W-:Y:S02]  /*1d2d0*/  IMAD.MOV.U32 R12, RZ, RZ, 0x1 ;  /* 0x00000001ff0c7424 */ /* 0x000fe400078e00ff */
[----:B------:R-:W-:Y:S02]  /*1d2e0*/  IMAD.MOV.U32 R11, RZ, RZ, 0x1f ;  /* 0x0000001fff0b7424 */ /* 0x000fe400078e00ff */
[----:B------:R-:W-:Y:S02]  /*1d2f0*/  IMAD.MOV.U32 R15, RZ, RZ, -0x1 ;  /* 0xffffffffff0f7424 */ /* 0x000fe400078e00ff */
[----:B------:R-:W-:Y:S02]  /*1d300*/  IMAD.IADD R9, R19, 0x1, R10 ;  /* 0x0000000113097824 */ /* 0x000fe400078e020a */
[----:B------:R-:W-:-:S07]  /*1d310*/  IMAD.MOV.U32 R0, RZ, RZ, R14 ;  /* 0x000000ffff007224 */ /* 0x000fce00078e000e */
[----:B------:R-:W-:Y:S05]  /*1d320*/  WARPSYNC.COLLECTIVE R15, `(.L_x_1631) ;  /* 0x000000000f087348 */ /* 0x000fea0003c00000 */
[----:B------:R0:W1:Y:S02]  /*1d330*/  SHFL.IDX P6, R14, R13, R12, R11 ;  /* 0x0000000c0d0e7389 */ /* 0x00006400000c000b */
[----:B01----:R-:W-:Y:S01]  /*1d340*/  ENDCOLLECTIVE ;  /* 0x000000000000791b */ /* 0x003fe20003800000 */
.L_x_1631:
[----:B------:R-:W-:Y:S02]  /*1d350*/  ULDC UR4, c[0x0][0xc3c] ;  /* 0x00030f0000047ab9 */ /* 0x000fe40000000800 */
[----:B------:R-:W-:-:S13]  /*1d360*/  ISETP.GE.OR P1, PT, R9, UR4, !P0 ;  /* 0x0000000409007c0c */ /* 0x000fda000c726670 */
[----:B------:R-:W0:Y:S08]  /*1d370*/  @!P1 LDC.64 R4, c[0x0][0xc80] ;  /* 0x00032000ff049b82 */ /* 0x000e300000000a00 */
[----:B------:R-:W1:Y:S01]  /*1d380*/  @!P1 LDC.64 R2, c[0x0][0xc78] ;  /* 0x00031e00ff029b82 */ /* 0x000e620000000a00 */
[----:B------:R-:W-:Y:S02]  /*1d390*/  IMAD.MOV.U32 R17, RZ, RZ, RZ ;  /* 0x000000ffff117224 */ /* 0x000fe400078e00ff */
[----:B------:R-:W-:-:S02]  /*1d3a0*/  IMAD.MOV.U32 R8, RZ, RZ, RZ ;  /* 0x000000ffff087224 */ /* 0x000fc400078e00ff */
[----:B------:R-:W-:Y:S02]  /*1d3b0*/  IMAD.MOV.U32 R11, RZ, RZ, RZ ;  /* 0x000000ffff0b7224 */ /* 0x000fe400078e00ff */
[----:B------:R-:W-:Y:S02]  /*1d3c0*/  IMAD.MOV.U32 R7, RZ, RZ, R14 ;  /* 0x000000ffff077224 */ /* 0x000fe400078e000e */
[----:B0-----:R-:W-:-:S06]  /*1d3d0*/  @!P1 IMAD.WIDE R4, R9, 0x4, R4 ;  /* 0x0000000409049825 */ /* 0x001fcc00078e0204 */
[----:B------:R-:W2:Y:S01]  /*1d3e0*/  @!P1 LDG.E R4, desc[UR36][R4.64] ;  /* 0x0000002404049981 */ /* 0x000ea2000c1e1900 */
[----:B-1----:R-:W-:-:S06]  /*1d3f0*/  @!P1 IMAD.WIDE R2, R9, 0x4, R2 ;  /* 0x0000000409029825 */ /* 0x002fcc00078e0202 */
[----:B------:R-:W3:Y:S01]  /*1d400*/  @!P1 LDG.E R2, desc[UR36][R2.64] ;  /* 0x0000002402029981 */ /* 0x000ee2000c1e1900 */
[C---:B------:R-:W-:Y:S02]  /*1d410*/  ISETP.GE.U32.AND P2, PT, R10.reuse, 0x2, PT ;  /* 0x000000020a00780c */ /* 0x040fe40003f46070 */
[C---:B------:R-:W-:Y:S02]  /*1d420*/  ISETP.GE.U32.AND P3, PT, R10.reuse, 0x4, PT ;  /* 0x000000040a00780c */ /* 0x040fe40003f66070 */
[C---:B------:R-:W-:Y:S02]  /*1d430*/  ISETP.GE.U32.AND P4, PT, R10.reuse, 0x8, PT ;  /* 0x000000080a00780c */ /* 0x040fe40003f86070 */
[C---:B------:R-:W-:Y:S01]  /*1d440*/  ISETP.GE.U32.AND P5, PT, R10.reuse, 0x10, PT ;  /* 0x000000100a00780c */ /* 0x040fe20003fa6070 */
[----:B--2---:R-:W-:Y:S02]  /*1d450*/  @!P1 IMAD.MOV.U32 R17, RZ, RZ, R4 ;  /* 0x000000ffff119224 */ /* 0x004fe400078e0004 */
[----:B---3--:R-:W-:Y:S01]  /*1d460*/  @!P1 IMAD.MOV.U32 R8, RZ, RZ, R2 ;  /* 0x000000ffff089224 */ /* 0x008fe200078e0002 */
[----:B------:R-:W-:-:S03]  /*1d470*/  ISETP.NE.AND P1, PT, R10, RZ, PT ;  /* 0x000000ff0a00720c */ /* 0x000fc60003f25270 */
[----:B------:R-:W-:-:S10]  /*1d480*/  IMAD R13, R8, R17, RZ ;  /* 0x00000011080d7224 */ /* 0x000fd400078e02ff */
[----:B------:R-:W-:Y:S05]  /*1d490*/  WARPSYNC.COLLECTIVE R15, `(.L_x_1632) ;  /* 0x000000000f087348 */ /* 0x000fea0003c00000 */
[----:B------:R0:W1:Y:S02]  /*1d4a0*/  SHFL.UP P6, R14, R13, R12, R11 ;  /* 0x0400000c0d0e7389 */ /* 0x00006400000c000b */
[----:B01----:R-:W-:Y:S01]  /*1d4b0*/  ENDCOLLECTIVE ;  /* 0x000000000000791b */ /* 0x003fe20003800000 */
.L_x_1632:
[----:B------:R-:W-:Y:S01]  /*1d4c0*/  IMAD.MOV.U32 R12, RZ, RZ, 0x2 ;  /* 0x00000002ff0c7424 */ /* 0x000fe200078e00ff */
[----:B------:R-:W-:-:S05]  /*1d4d0*/  SEL R6, R14, RZ, P1 ;  /* 0x000000ff0e067207 */ /* 0x000fca0000800000 */
[----:B------:R-:W-:-:S04]  /*1d4e0*/  IMAD.IADD R6, R13, 0x1, R6 ;  /* 0x000000010d067824 */ /* 0x000fc800078e0206 */
[----:B------:R-:W-:-:S07]  /*1d4f0*/  IMAD.MOV.U32 R13, RZ, RZ, R6 ;  /* 0x000000ffff0d7224 */ /* 0x000fce00078e0006 */
[----:B------:R-:W-:Y:S05]  /*1d500*/  WARPSYNC.COLLECTIVE R15, `(.L_x_1633) ;  /* 0x000000000f087348 */ /* 0x000fea0003c00000 */
[----:B------:R0:W1:Y:S02]  /*1d510*/  SHFL.UP P6, R14, R13, R12, R11 ;  /* 0x0400000c0d0e7389 */ /* 0x00006400000c000b */
[----:B01----:R-:W-:Y:S01]  /*1d520*/  ENDCOLLECTIVE ;  /* 0x000000000000791b */ /* 0x003fe20003800000 */
.L_x_1633:
[----:B------:R-:W-:Y:S01]  /*1d530*/  IMAD.MOV.U32 R12, RZ, RZ, 0x4 ;  /* 0x00000004ff0c7424 */ /* 0x000fe200078e00ff */
[----:B------:R-:W-:-:S05]  /*1d540*/  SEL R3, R14, RZ, P2 ;  /* 0x000000ff0e037207 */ /* 0x000fca0001000000 */
[----:B------:R-:W-:Y:S02]  /*1d550*/  IMAD.IADD R2, R6, 0x1, R3 ;  /* 0x0000000106027824 */ /* 0x000fe400078e0203 */
[----:B------:R-:W-:Y:S02]  /*1d560*/  IMAD.MOV.U32 R6, RZ, RZ, RZ ;  /* 0x000000ffff067224 */ /* 0x000fe400078e00ff */
[----:B------:R-:W-:-:S07]  /*1d570*/  IMAD.MOV.U32 R13, RZ, RZ, R2 ;  /* 0x000000ffff0d7224 */ /* 0x000fce00078e0002 */
[----:B------:R-:W-:Y:S05]  /*1d580*/  WARPSYNC.COLLECTIVE R15, `(.L_x_1634) ;  /* 0x000000000f087348 */ /* 0x000fea0003c00000 */
[----:B------:R0:W1:Y:S02]  /*1d590*/  SHFL.UP P6, R14, R13, R12, R11 ;  /* 0x0400000c0d0e7389 */ /* 0x00006400000c000b */
[----:B01----:R-:W-:Y:S01]  /*1d5a0*/  ENDCOLLECTIVE ;  /* 0x000000000000791b */ /* 0x003fe20003800000 */
.L_x_1634:
[----:B------:R-:W-:Y:S01]  /*1d5b0*/  IMAD.MOV.U32 R12, RZ, RZ, 0x8 ;  /* 0x00000008ff0c7424 */ /* 0x000fe200078e00ff */
[----:B------:R-:W-:-:S05]  /*1d5c0*/  SEL R3, R14, RZ, P3 ;  /* 0x000000ff0e037207 */ /* 0x000fca0001800000 */
[----:B------:R-:W-:-:S04]  /*1d5d0*/  IMAD.IADD R3, R2, 0x1, R3 ;  /* 0x0000000102037824 */ /* 0x000fc800078e0203 */
[----:B------:R-:W-:-:S07]  /*1d5e0*/  IMAD.MOV.U32 R13, RZ, RZ, R3 ;  /* 0x000000ffff0d7224 */ /* 0x000fce00078e0003 */
[----:B------:R-:W-:Y:S05]  /*1d5f0*/  WARPSYNC.COLLECTIVE R15, `(.L_x_1635) ;  /* 0x000000000f087348 */ /* 0x000fea0003c00000 */
[----:B------:R0:W1:Y:S02]  /*1d600*/  SHFL.UP P6, R14, R13, R12, R11 ;  /* 0x0400000c0d0e7389 */ /* 0x00006400000c000b */
[----:B01----:R-:W-:Y:S01]  /*1d610*/  ENDCOLLECTIVE ;  /* 0x000000000000791b */ /* 0x003fe20003800000 */
.L_x_1635:
[----:B------:R-:W-:Y:S01]  /*1d620*/  IMAD.MOV.U32 R12, RZ, RZ, 0x10 ;  /* 0x00000010ff0c7424 */ /* 0x000fe200078e00ff */
[----:B------:R-:W-:-:S05]  /*1d630*/  SEL R4, R14, RZ, P4 ;  /* 0x000000ff0e047207 */ /* 0x000fca0002000000 */
[----:B------:R-:W-:-:S04]  /*1d640*/  IMAD.IADD R4, R3, 0x1, R4 ;  /* 0x0000000103047824 */ /* 0x000fc800078e0204 */
[----:B------:R-:W-:-:S07]  /*1d650*/  IMAD.MOV.U32 R13, RZ, RZ, R4 ;  /* 0x000000ffff0d7224 */ /* 0x000fce00078e0004 */
[----:B------:R-:W-:Y:S05]  /*1d660*/  WARPSYNC.COLLECTIVE R15, `(.L_x_1636) ;  /* 0x000000000f087348 */ /* 0x000fea0003c00000 */
[----:B------:R0:W1:Y:S02]  /*1d670*/  SHFL.UP P6, R14, R13, R12, R11 ;  /* 0x0400000c0d0e7389 */ /* 0x00006400000c000b */
[----:B01----:R-:W-:Y:S01]  /*1d680*/  ENDCOLLECTIVE ;  /* 0x000000000000791b */ /* 0x003fe20003800000 */
.L_x_1636:
        /* <DEDUP_REMOVED lines=8> */
.L_x_1637:
[----:B------:R-:W-:Y:S05]  /*1d710*/  BRA `(.L_x_1638) ;  /* 0xffffffb000947947 */ /* 0x000fea000383ffff */
.L_x_1509:
[----:B------:R-:W-:Y:S01]  /*1d720*/  BSSY B0, `(.L_x_1639) ;  /* 0x0000007000007945 */ /* 0x000fe20003800000 */
[----:B------:R-:W-:Y:S02]  /*1d730*/  IMAD.MOV.U32 R12, RZ, RZ, 0x1 ;  /* 0x00000001ff0c7424 */ /* 0x000fe400078e00ff */
[----:B------:R-:W-:Y:S02]  /*1d740*/  IMAD.MOV.U32 R11, RZ, RZ, RZ ;  /* 0x000000ffff0b7224 */ /* 0x000fe400078e00ff */
[----:B------:R-:W-:-:S07]  /*1d750*/  IMAD.MOV.U32 R15, RZ, RZ, -0x1 ;  /* 0xffffffffff0f7424 */ /* 0x000fce00078e00ff */
[----:B------:R-:W-:Y:S05]  /*1d760*/  WARPSYNC.COLLECTIVE R15, `(.L_x_1640) ;  /* 0x000000000f087348 */ /* 0x000fea0003c00000 */
[----:B------:R0:W1:Y:S02]  /*1d770*/  SHFL.UP P6, R14, R13, R12, R11 ;  /* 0x0400000c0d0e7389 */ /* 0x00006400000c000b */
[----:B01----:R-:W-:Y:S01]  /*1d780*/  ENDCOLLECTIVE ;  /* 0x000000000000791b */ /* 0x003fe20003800000 */
.L_x_1640:
[----:B------:R-:W-:Y:S05]  /*1d790*/  BSYNC B0 ;  /* 0x0000000000007941 */ /* 0x000fea0003800000 */
.L_x_1639:
        /* <DEDUP_REMOVED lines=8> */
.L_x_1641:
[----:B------:R-:W-:Y:S01]  /*1d820*/  IMAD.MOV.U32 R12, RZ, RZ, 0x4 ;  /* 0x00000004ff0c7424 */ /* 0x000fe200078e00ff */
[----:B------:R-:W-:-:S05]  /*1d830*/  SEL R2, R14, RZ, P2 ;  /* 0x000000ff0e027207 */ /* 0x000fca0001000000 */
[----:B------:R-:W-:-:S04]  /*1d840*/  IMAD.IADD R2, R13, 0x1, R2 ;  /* 0x000000010d027824 */ /* 0x000fc800078e0202 */
[----:B------:R-:W-:-:S07]  /*1d850*/  IMAD.MOV.U32 R13, RZ, RZ, R2 ;  /* 0x000000ffff0d7224 */ /* 0x000fce00078e0002 */
[----:B------:R-:W-:Y:S05]  /*1d860*/  WARPSYNC.COLLECTIVE R15, `(.L_x_1642) ;  /* 0x000000000f087348 */ /* 0x000fea0003c00000 */
[----:B------:R0:W1:Y:S02]  /*1d870*/  SHFL.UP P6, R14, R13, R12, R11 ;  /* 0x0400000c0d0e7389 */ /* 0x00006400000c000b */
[----:B01----:R-:W-:Y:S01]  /*1d880*/  ENDCOLLECTIVE ;  /* 0x000000000000791b */ /* 0x003fe20003800000 */
.L_x_1642:
[----:B------:R-:W-:Y:S01]  /*1d890*/  IMAD.MOV.U32 R12, RZ, RZ, 0x8 ;  /* 0x00000008ff0c7424 */ /* 0x000fe200078e00ff */
[----:B------:R-:W-:-:S05]  /*1d8a0*/  SEL R3, R14, RZ, P3 ;  /* 0x000000ff0e037207 */ /* 0x000fca0001800000 */
[----:B------:R-:W-:-:S04]  /*1d8b0*/  IMAD.IADD R3, R2, 0x1, R3 ;  /* 0x0000000102037824 */ /* 0x000fc800078e0203 */
[----:B------:R-:W-:-:S07]  /*1d8c0*/  IMAD.MOV.U32 R13, RZ, RZ, R3 ;  /* 0x000000ffff0d7224 */ /* 0x000fce00078e0003 */
[----:B------:R-:W-:Y:S05]  /*1d8d0*/  WARPSYNC.COLLECTIVE R15, `(.L_x_1643) ;  /* 0x000000000f087348 */ /* 0x000fea0003c00000 */
[----:B------:R0:W1:Y:S02]  /*1d8e0*/  SHFL.UP P6, R14, R13, R12, R11 ;  /* 0x0400000c0d0e7389 */ /* 0x00006400000c000b */
[----:B01----:R-:W-:Y:S01]  /*1d8f0*/  ENDCOLLECTIVE ;  /* 0x000000000000791b */ /* 0x003fe20003800000 */
.L_x_1643:
[----:B------:R-:W-:Y:S01]  /*1d900*/  IMAD.MOV.U32 R12, RZ, RZ, 0x10 ;  /* 0x00000010ff0c7424 */ /* 0x000fe200078e00ff */
[----:B------:R-:W-:-:S05]  /*1d910*/  SEL R4, R14, RZ, P4 ;  /* 0x000000ff0e047207 */ /* 0x000fca0002000000 */
[----:B------:R-:W-:-:S04]  /*1d920*/  IMAD.IADD R4, R3, 0x1, R4 ;  /* 0x0000000103047824 */ /* 0x000fc800078e0204 */
[----:B------:R-:W-:-:S07]  /*1d930*/  IMAD.MOV.U32 R13, RZ, RZ, R4 ;  /* 0x000000ffff0d7224 */ /* 0x000fce00078e0004 */
[----:B------:R-:W-:Y:S05]  /*1d940*/  WARPSYNC.COLLECTIVE R15, `(.L_x_1644) ;  /* 0x000000000f087348 */ /* 0x000fea0003c00000 */
[----:B------:R0:W1:Y:S02]  /*1d950*/  SHFL.UP P6, R14, R13, R12, R11 ;  /* 0x0400000c0d0e7389 */ /* 0x00006400000c000b */
[----:B01----:R-:W-:Y:S01]  /*1d960*/  ENDCOLLECTIVE ;  /* 0x000000000000791b */ /* 0x003fe20003800000 */
.L_x_1644:
        /* <DEDUP_REMOVED lines=8> */
.L_x_1645:
[----:B------:R-:W-:Y:S05]  /*1d9f0*/  BRA `(.L_x_1646) ;  /* 0xffffffb000807947 */ /* 0x000fea000383ffff */
.L_x_1511:
[----:B------:R-:W-:Y:S01]  /*1da00*/  BSSY B0, `(.L_x_1647) ;  /* 0x0000006000007945 */ /* 0x000fe20003800000 */
[----:B------:R-:W-:Y:S01]  /*1da10*/  PLOP3.LUT P6, PT, P6, PT, PT, 0x8, 0x0 ;  /* 0x000000000000781c */ /* 0x000fe200037ce170 */
[----:B------:R-:W-:-:S12]  /*1da20*/  IMAD.MOV.U32 R15, RZ, RZ, -0x1 ;  /* 0xffffffffff0f7424 */ /* 0x000fd800078e00ff */
[----:B0-----:R-:W-:Y:S05]  /*1da30*/  WARPSYNC.COLLECTIVE R15, `(.L_x_1648) ;  /* 0x000000000f087348 */ /* 0x001fea0003c00000 */
[----:B------:R-:W-:Y:S01]  /*1da40*/  VOTE.ANY R14, PT, P6 ;  /* 0x00000000000e7806 */ /* 0x000fe200030e0100 */
[----:B0-----:R-:W-:Y:S06]  /*1da50*/  ENDCOLLECTIVE ;  /* 0x000000000000791b */ /* 0x001fec0003800000 */
.L_x_1648:
[----:B------:R-:W-:Y:S05]  /*1da60*/  BSYNC B0 ;  /* 0x0000000000007941 */ /* 0x000fea0003800000 */
.L_x_1647:
[----:B------:R-:W-:Y:S02]  /*1da70*/  IMAD.MOV.U32 R3, RZ, RZ, R14 ;  /* 0x000000ffff037224 */ /* 0x000fe400078e000e */
[----:B------:R-:W-:Y:S02]  /*1da80*/  IMAD.MOV.U32 R13, RZ, RZ, R17 ;  /* 0x000000ffff0d7224 */ /* 0x000fe400078e0011 */
[----:B------:R0:W1:Y:S01]  /*1da90*/  POPC R12, R3 ;  /* 0x00000003000c7309 */ /* 0x0000620000000000 */
[----:B------:R-:W-:Y:S02]  /*1daa0*/  IMAD.MOV.U32 R11, RZ, RZ, 0x1f ;  /* 0x0000001fff0b7424 */ /* 0x000fe400078e00ff */
[----:B------:R-:W-:-:S07]  /*1dab0*/  IMAD.MOV.U32 R15, RZ, RZ, -0x1 ;  /* 0xffffffffff0f7424 */ /* 0x000fce00078e00ff */
[----:B01----:R-:W-:Y:S05]  /*1dac0*/  WARPSYNC.COLLECTIVE R15, `(.L_x_1649) ;  /* 0x000000000f087348 */ /* 0x003fea0003c00000 */
[----:B-1----:R1:W2:Y:S02]  /*1dad0*/  SHFL.IDX P6, R14, R13, R12, R11 ;  /* 0x0000000c0d0e7389 */ /* 0x0022a400000c000b */
[----:B012---:R-:W-:Y:S01]  /*1dae0*/  ENDCOLLECTIVE ;  /* 0x000000000000791b */ /* 0x007fe20003800000 */
.L_x_1649:
[----:B------:R-:W-:Y:S02]  /*1daf0*/  IMAD.IADD R19, R12, 0x1, R19 ;  /* 0x000000010c137824 */ /* 0x000fe400078e0213 */
[----:B------:R-:W-:Y:S02]  /*1db00*/  IMAD.MOV.U32 R13, RZ, RZ, R8 ;  /* 0x000000ffff0d7224 */ /* 0x000fe400078e0008 */
[----:B------:R-:W-:-:S07]  /*1db10*/  IMAD.MOV.U32 R17, RZ, RZ, R14 ;  /* 0x000000ffff117224 */ /* 0x000fce00078e000e */
[----:B------:R-:W-:Y:S05]  /*1db20*/  WARPSYNC.COLLECTIVE R15, `(.L_x_1650) ;  /* 0x000000000f087348 */ /* 0x000fea0003c00000 */
[----:B------:R0:W1:Y:S02]  /*1db30*/  SHFL.IDX P6, R14, R13, R12, R11 ;  /* 0x0000000c0d0e7389 */ /* 0x00006400000c000b */
[----:B01----:R-:W-:Y:S01]  /*1db40*/  ENDCOLLECTIVE ;  /* 0x000000000000791b */ /* 0x003fe20003800000 */
.L_x_1650:
[----:B------:R-:W-:Y:S01]  /*1db50*/  IMAD.MOV.U32 R8, RZ, RZ, R14 ;  /* 0x000000ffff087224 */ /* 0x000fe200078e000e */
[----:B------:R-:W-:Y:S06]  /*1db60*/  BRA `(.L_x_1651) ;  /* 0xffffffb000647947 */ /* 0x000fec000383ffff */
.L_x_1513:
[----:B------:R-:W-:Y:S01]  /*1db70*/  BSSY B0, `(.L_x_1652) ;  /* 0x0000007000007945 */ /* 0x000fe20003800000 */
[----:B------:R-:W-:Y:S02]  /*1db80*/  IMAD.MOV.U32 R13, RZ, RZ, R2 ;  /* 0x000000ffff0d7224 */ /* 0x000fe400078e0002 */
[----:B------:R-:W-:Y:S02]  /*1db90*/  IMAD.MOV.U32 R11, RZ, RZ, 0x1f ;  /* 0x0000001fff0b7424 */ /* 0x000fe400078e00ff */
[----:B------:R-:W-:-:S07]  /*1dba0*/  IMAD.MOV.U32 R15, RZ, RZ, -0x1 ;  /* 0xffffffffff0f7424 */ /* 0x000fce00078e00ff */
[----:B0-23--:R-:W-:Y:S05]  /*1dbb0*/  WARPSYNC.COLLECTIVE R15, `(.L_x_1653) ;  /* 0x000000000f087348 */ /* 0x00dfea0003c00000 */
[----:B------:R1:W4:Y:S02]  /*1dbc0*/  SHFL.IDX P6, R14, R13, R12, R11 ;  /* 0x0000000c0d0e7389 */ /* 0x00032400000c000b */
[----:B01234-:R-:W-:Y:S01]  /*1dbd0*/  ENDCOLLECTIVE ;  /* 0x000000000000791b */ /* 0x01ffe20003800000 */
.L_x_1653:
[----:B------:R-:W-:Y:S05]  /*1dbe0*/  BSYNC B0 ;  /* 0x0000000000007941 */ /* 0x000fea0003800000 */
.L_x_1652:
[----:B------:R-:W-:Y:S01]  /*1dbf0*/  IMAD.MOV.U32 R6, RZ, RZ, R14 ;  /* 0x000000ffff067224 */ /* 0x000fe200078e000e */
[----:B------:R-:W-:Y:S06]  /*1dc00*/  BRA `(.L_x_1512) ;  /* 0xffffffb000547947 */ /* 0x000fec000383ffff */
.L_x_1519:
[----:B-1----:R1:W3:Y:S02]  /*1dc10*/  SYNCS.PHASECHK.TRANS64.TRYWAIT P0, [R4+URZ+0x28820], R0 ;  /* 0x02882000040075a7 */ /* 0x0022e4000800017f */
[----:B---3--:R-:W-:Y:S05]  /*1dc20*/  @!P0 NANOSLEEP.SYNCS 0x989680 ;  /* 0x009896800000895d */ /* 0x008fea0003900000 */
[----:B------:R-:W3:Y:S02]  /*1dc30*/  @!P0 SYNCS.PHASECHK.TRANS64 P0, [R4+URZ+0x28820], R0 ;  /* 0x02882000040085a7 */ /* 0x000ee4000800007f */
[----:B---3--:R-:W-:Y:S05]  /*1dc40*/  @!P0 BRA `(.L_x_1519) ;  /* 0xfffffffc00f08947 */ /* 0x008fea000383ffff */
[----:B------:R-:W-:Y:S05]  /*1dc50*/  BRA `(.L_x_1654) ;  /* 0xffffffb800ac7947 */ /* 0x000fea000383ffff */
.L_x_1520:
[----:B------:R-:W3:Y:S01]  /*1dc60*/  S2R R2, SR_TID.X ;  /* 0x0000000000027919 */ /* 0x000ee20000002100 */
[----:B------:R-:W-:Y:S01]  /*1dc70*/  BSSY B0, `(.L_x_1655) ;  /* 0x000000a000007945 */ /* 0x000fe20003800000 */
[----:B------:R-:W-:Y:S02]  /*1dc80*/  IMAD.MOV.U32 R12, RZ, RZ, RZ ;  /* 0x000000ffff0c7224 */ /* 0x000fe400078e00ff */
[----:B------:R-:W-:Y:S02]  /*1dc90*/  IMAD.MOV.U32 R11, RZ, RZ, 0x1f ;  /* 0x0000001fff0b7424 */ /* 0x000fe400078e00ff */
[----:B------:R-:W-:Y:S01]  /*1dca0*/  IMAD.MOV.U32 R15, RZ, RZ, -0x1 ;  /* 0xffffffffff0f7424 */ /* 0x000fe200078e00ff */
[----:B---3--:R-:W-:-:S04]  /*1dcb0*/  SHF.R.U32.HI R2, RZ, 0x5, R2 ;  /* 0x00000005ff027819 */ /* 0x008fc80000011602 */
[----:B------:R-:W-:-:S05]  /*1dcc0*/  LOP3.LUT R2, R2, 0x3, RZ, 0xc0, !PT ;  /* 0x0000000302027812 */ /* 0x000fca00078ec0ff */
[----:B------:R-:W-:-:S07]  /*1dcd0*/  IMAD.MOV.U32 R13, RZ, RZ, R2 ;  /* 0x000000ffff0d7224 */ /* 0x000fce00078e0002 */
[----:B012---:R-:W-:Y:S05]  /*1dce0*/  WARPSYNC.COLLECTIVE R15, `(.L_x_1656) ;  /* 0x000000000f087348 */ /* 0x007fea0003c00000 */
[----:B------:R3:W4:Y:S02]  /*1dcf0*/  SHFL.IDX P6, R14, R13, R12, R11 ;  /* 0x0000000c0d0e7389 */ /* 0x00072400000c000b */
[----:B01234-:R-:W-:Y:S01]  /*1dd00*/  ENDCOLLECTIVE ;  /* 0x000000000000791b */ /* 0x01ffe20003800000 */
.L_x_1656:
[----:B------:R-:W-:Y:S05]  /*1dd10*/  BSYNC B0 ;  /* 0x0000000000007941 */ /* 0x000fea0003800000 */
.L_x_1655:
[----:B------:R-:W-:Y:S05]  /*1dd20*/  BRA `(.L_x_1657) ;  /* 0xffffffb800947947 */ /* 0x000fea000383ffff */
.L_x_1523:
[----:B------:R-:W-:Y:S01]  /*1dd30*/  BSSY B1, `(.L_x_1658) ;  /* 0x0000006000017945 */ /* 0x000fe20003800000 */
[----:B------:R-:W-:-:S07]  /*1dd40*/  IMAD.MOV.U32 R15, RZ, RZ, -0x1 ;  /* 0xffffffffff0f7424 */ /* 0x000fce00078e00ff */
[----:B012---:R-:W-:Y:S05]  /*1dd50*/  WARPSYNC.COLLECTIVE R15, `(.L_x_1659) ;  /* 0x000000000f0c7348 */ /* 0x007fea0003c00000 */
[----:B------:R-:W-:Y:S02]  /*1dd60*/  ELECT P6, UR62, PT ;  /* 0x00000000003e782f */ /* 0x000fe400038c0000 */
[----:B------:R-:W-:Y:S01]  /*1dd70*/  MOV R14, UR62 ;  /* 0x0000003e000e7c02 */ /* 0x000fe20008000f00 */
[----:B012---:R-:W-:Y:S10]  /*1dd80*/  ENDCOLLECTIVE ;  /* 0x000000000000791b */ /* 0x007ff40003800000 */
.L_x_1659:
[----:B------:R-:W-:Y:S05]  /*1dd90*/  BSYNC B1 ;  /* 0x0000000000017941 */ /* 0x000fea0003800000 */
.L_x_1658:
[----:B------:R-:W-:Y:S05]  /*1dda0*/  BRA `(.L_x_1660) ;  /* 0xffffffb8008c7947 */ /* 0x000fea000383ffff */
.L_x_1525:
[----:B-1----:R1:W3:Y:S02]  /*1ddb0*/  SYNCS.PHASECHK.TRANS64.TRYWAIT P1, [R5+URZ+0x28840], R0 ;  /* 0x02884000050075a7 */ /* 0x0022e4000802017f */
[----:B---3--:R-:W-:Y:S05]  /*1ddc0*/  @!P1 NANOSLEEP.SYNCS 0x989680 ;  /* 0x009896800000995d */ /* 0x008fea0003900000 */
[----:B------:R-:W3:Y:S02]  /*1ddd0*/  @!P1 SYNCS.PHASECHK.TRANS64 P1, [R5+URZ+0x28840], R0 ;  /* 0x02884000050095a7 */ /* 0x000ee4000802007f */
[----:B---3--:R-:W-:Y:S05]  /*1dde0*/  @!P1 BRA `(.L_x_1525) ;  /* 0xfffffffc00f09947 */ /* 0x008fea000383ffff */
[----:B------:R-:W-:Y:S05]  /*1ddf0*/  BRA `(.L_x_1661) ;  /* 0xffffffb800b47947 */ /* 0x000fea000383ffff */
.L_x_1527:
[----:B---3--:R3:W4:Y:S02]  /*1de00*/  SYNCS.PHASECHK.TRANS64.TRYWAIT P1, [R25+URZ+0x28840], R2 ;  /* 0x02884002190075a7 */ /* 0x008724000802017f */
[----:B----4-:R-:W-:Y:S05]  /*1de10*/  @!P1 NANOSLEEP.SYNCS 0x989680 ;  /* 0x009896800000995d */ /* 0x010fea0003900000 */
[----:B------:R-:W4:Y:S02]  /*1de20*/  @!P1 SYNCS.PHASECHK.TRANS64 P1, [R25+URZ+0x28840], R2 ;  /* 0x02884002190095a7 */ /* 0x000f24000802007f */
[----:B----4-:R-:W-:Y:S05]  /*1de30*/  @!P1 BRA `(.L_x_1527) ;  /* 0xfffffffc00f09947 */ /* 0x010fea000383ffff */
[----:B------:R-:W-:Y:S05]  /*1de40*/  BRA `(.L_x_1662) ;  /* 0xffffffb800c07947 */ /* 0x000fea000383ffff */
.L_x_1529:
[----:B----4-:R4:W0:Y:S02]  /*1de50*/  SYNCS.PHASECHK.TRANS64.TRYWAIT P1, [R5+URZ+0x28860], R0 ;  /* 0x02886000050075a7 */ /* 0x010824000802017f */
[----:B0-----:R-:W-:Y:S05]  /*1de60*/  @!P1 NANOSLEEP.SYNCS 0x989680 ;  /* 0x009896800000995d */ /* 0x001fea0003900000 */
[----:B------:R-:W0:Y:S02]  /*1de70*/  @!P1 SYNCS.PHASECHK.TRANS64 P1, [R5+URZ+0x28860], R0 ;  /* 0x02886000050095a7 */ /* 0x000e24000802007f */
[----:B0-----:R-:W-:Y:S05]  /*1de80*/  @!P1 BRA `(.L_x_1529) ;  /* 0xfffffffc00f09947 */ /* 0x001fea000383ffff */
[----:B------:R-:W-:Y:S05]  /*1de90*/  BRA `(.L_x_1663) ;  /* 0xffffffb800bc7947 */ /* 0x000fea000383ffff */
.L_x_1664:
        /* <DEDUP_REMOVED lines=14> */
.L_x_3546:


//--------------------- .text._ZN7cutlass13device_kernelIN5flash11enable_sm90INS1_16FlashAttnFwdSm90INS1_25CollectiveMainloopFwdSm90ILi2EN4cute5tupleIJNS5_1CILi1EEES8_S8_EEENS6_IJNS7_ILi128EEESA_SA_EEELi128ENS_10bfloat16_tEfNS_4arch4Sm90ELb0ELb1ELb1ELb1ELb1ELb1ELb0ELb1ELb1ELb1ELb1ELb0EEENS1_21CollectiveEpilogueFwdISB_S9_SC_SE_Li256ELb1ELb1ELb1ELb0EEENS1_36VarlenDynamicPersistentTileSchedulerILi128ELi128ELi256ELi128ELb1ELb1ELb1ELb1ELb0ELb1EEEEEEEEEvNT_6ParamsE --------------------------
	.section	.text._ZN7cutlass13device_kernelIN5flash11enable_sm90INS1_16FlashAttnFwdSm90INS1_25CollectiveMainloopFwdSm90ILi2EN4cute5tupleIJNS5_1CILi1EEES8_S8_EEENS6_IJNS7_ILi128EEESA_SA_EEELi128ENS_10bfloat16_tEfNS_4arch4Sm90ELb0ELb1ELb1ELb1ELb1ELb1ELb0ELb1ELb1ELb1ELb1ELb0EEENS1_21CollectiveEpilogueFwdISB_S9_SC_SE_Li256ELb1ELb1ELb1ELb0EEENS1_36VarlenDynamicPersistentTileSchedulerILi128ELi128ELi256ELi128ELb1ELb1ELb1ELb1ELb0ELb1EEEEEEEEEvNT_6ParamsE,"ax",@progbits
	.align	128
.text._ZN7cutlass13device_kernelIN5flash11enable_sm90INS1_16FlashAttnFwdSm90INS1_25CollectiveMainloopFwdSm90ILi2EN4cute5tupleIJNS5_1CILi1EEES8_S8_EEENS6_IJNS7_ILi128EEESA_SA_EEELi128ENS_10bfloat16_tEfNS_4arch4Sm90ELb0ELb1ELb1ELb1ELb1ELb1ELb0ELb1ELb1ELb1ELb1ELb0EEENS1_21CollectiveEpilogueFwdISB_S9_SC_SE_Li256ELb1ELb1ELb1ELb0EEENS1_36VarlenDynamicPersistentTileSchedulerILi128ELi128ELi256ELi128ELb1ELb1ELb1ELb1ELb0ELb1EEEEEEEEEvNT_6ParamsE:
        .type           _ZN7cutlass13device_kernelIN5flash11enable_sm90INS1_16FlashAttnFwdSm90INS1_25CollectiveMainloopFwdSm90ILi2EN4cute5tupleIJNS5_1CILi1EEES8_S8_EEENS6_IJNS7_ILi128EEESA_SA_EEELi128ENS_10bfloat16_tEfNS_4arch4Sm90ELb0ELb1ELb1ELb1ELb1ELb1ELb0ELb1ELb1ELb1ELb1ELb0EEENS1_21CollectiveEpilogueFwdISB_S9_SC_SE_Li256ELb1ELb1ELb1ELb0EEENS1_36VarlenDynamicPersistentTileSchedulerILi128ELi128ELi256ELi128ELb1ELb1ELb1ELb1ELb0ELb1EEEEEEEEEvNT_6ParamsE,@function
        .size           _ZN7cutlass13device_kernelIN5flash11enable_sm90INS1_16FlashAttnFwdSm90INS1_25CollectiveMainloopFwdSm90ILi2EN4cute5tupleIJNS5_1CILi1EEES8_S8_EEENS6_IJNS7_ILi128EEESA_SA_EEELi128ENS_10bfloat16_tEfNS_4arch4Sm90ELb0ELb1ELb1ELb1ELb1ELb1ELb0ELb1ELb1ELb1ELb1ELb0EEENS1_21CollectiveEpilogueFwdISB_S9_SC_SE_Li256ELb1ELb1ELb1ELb0EEENS1_36VarlenDynamicPersistentTileSchedulerILi128ELi128ELi256ELi128ELb1ELb1ELb1ELb1ELb0ELb1EEEEEEEEEvNT_6ParamsE,(.L_x_3547 - _ZN7cutlass13device_kernelIN5flash11enable_sm90INS1_16FlashAttnFwdSm90INS1_25CollectiveMainloopFwdSm90ILi2EN4cute5tupleIJNS5_1CILi1EEES8_S8_EEENS6_IJNS7_ILi128EEESA_SA_EEELi128ENS_10bfloat16_tEfNS_4arch4Sm90ELb0ELb1ELb1ELb1ELb1ELb1ELb0ELb1ELb1ELb1ELb1ELb0EEENS1_21CollectiveEpilogueFwdISB_S9_SC_SE_Li256ELb1ELb1ELb1ELb0EEENS1_36VarlenDynamicPersistentTileSchedulerILi128ELi128ELi256ELi128ELb1ELb1ELb1ELb1ELb0ELb1EEEEEEEEEvNT_6ParamsE)
        .other          _ZN7cutlass13device_kernelIN5flash11enable_sm90INS1_16FlashAttnFwdSm90INS1_25CollectiveMainloopFwdSm90ILi2EN4cute5tupleIJNS5_1CILi1EEES8_S8_EEENS6_IJNS7_ILi128EEESA_SA_EEELi128ENS_10bfloat16_tEfNS_4arch4Sm90ELb0ELb1ELb1ELb1ELb1ELb1ELb0ELb1ELb1ELb1ELb1ELb0EEENS1_21CollectiveEpilogueFwdISB_S9_SC_SE_Li256ELb1ELb1ELb1ELb0EEENS1_36VarlenDynamicPersistentTileSchedulerILi128ELi128ELi256ELi128ELb1ELb1ELb1ELb1ELb0ELb1EEEEEEEEEvNT_6ParamsE,@"STO_CUDA_ENTRY STV_DEFAULT"
_ZN7cutlass13device_kernelIN5flash11enable_sm90INS1_16FlashAttnFwdSm90INS1_25CollectiveMainloopFwdSm90ILi2EN4cute5tupleIJNS5_1CILi1EEES8_S8_EEENS6_IJNS7_ILi128EEESA_SA_EEELi128ENS_10bfloat16_tEfNS_4arch4Sm90ELb0ELb1ELb1ELb1ELb1ELb1ELb0ELb1ELb1ELb1ELb1ELb0EEENS1_21CollectiveEpilogueFwdISB_S9_SC_SE_Li256ELb1ELb1ELb1ELb0EEENS1_36VarlenDynamicPersistentTileSchedulerILi128ELi128ELi256ELi128ELb1ELb1ELb1ELb1ELb0ELb1EEEEEEEEEvNT_6ParamsE:
        /* <DEDUP_REMOVED lines=18> */
.L_x_1666:
[----:B------:R-:W-:Y:S05]  /*0120*/  BSYNC B0 ;  /* 0x0000000000007941 */ /* 0x000fea0003800000 */
.L_x_1665:
        /* <DEDUP_REMOVED lines=41> */
.L_x_1667:
        /* <DEDUP_REMOVED lines=22> */
.L_x_1668:
        /* <DEDUP_REMOVED lines=18> */
.L_x_1669:
        /* <DEDUP_REMOVED lines=22> */
.L_x_1670:
        /* <DEDUP_REMOVED lines=22> */
.L_x_1671:
        /* <DEDUP_REMOVED lines=8> */
.L_x_1674:
[----:B------:R-:W-:-:S08]  /*0980*/  NOP ;  /* 0x0000000000007918 */ /* 0x000fd00000000000 */
[----:B------:R-:W0:Y:S02]  /*0990*/  USETMAXREG.TRY_ALLOC.CTAPOOL UP0, 0xe8 ;  /* 0x000000e8000079c8 */ /* 0x000e240008000600 */
[----:B0-----:R-:W-:-:S13]  /*09a0*/  PLOP3.LUT P0, PT, PT, PT, UP0, 0x80, 0x0 ;  /* 0x000000000000781c */ /* 0x001fda0003f0f008 */
[----:B------:R-:W-:Y:S05]  /*09b0*/  @!P0 BRA `(.L_x_1674) ;  /* 0xfffffffc00f08947 */ /* 0x000fea000383ffff */
[----:B------:R-:W-:Y:S01]  /*09c0*/  SHF.R.U32.HI R2, RZ, 0x7, R0 ;  /* 0x00000007ff027819 */ /* 0x000fe20000011600 */
[----:B------:R-:W0:Y:S08]  /*09d0*/  S2UR UR38, SR_CgaCtaId ;  /* 0x00000000002679c3 */ /* 0x000e300000008800 */
[----:B------:R-:W-:Y:S06]  /*09e0*/  BAR.ARV 0x8, 0x180 ;  /* 0x0206000000007b1d */ /* 0x000fec0000002000 */
[----:B------:R-:W-:Y:S01]  /*09f0*/  ISETP.NE.AND P0, PT, R2, 0x1, PT ;  /* 0x000000010200780c */ /* 0x000fe20003f05270 */
[----:B------:R-:W-:-:S12]  /*0a00*/  UMOV UR4, 0x400 ;  /* 0x0000040000047882 */ /* 0x000fd80000000000 */
[----:B------:R-:W-:Y:S06]  /*0a10*/  @!P0 BAR.ARV 0x9, 0x100 ;  /* 0x0244000000008b1d */ /* 0x000fec0000002000 */
[----:B0-----:R-:W-:Y:S02]  /*0a20*/  ULEA UR4, UR38, UR4, 0x18 ;  /* 0x0000000426047291 */ /* 0x001fe4000f8ec03f */
[----:B------:R-:W-:Y:S04]  /*0a30*/  BAR.SYNC.DEFER_BLOCKING 0x5, 0x180 ;  /* 0x0146000000007b1d */ /* 0x000fe80000010000 */
[----:B------:R-:W-:-:S02]  /*0a40*/  IMAD.U32 R18, RZ, RZ, UR4 ;  /* 0x00000004ff127e24 */ /* 0x000fc4000f8e00ff */
[----:B------:R-:W-:-:S03]  /*0a50*/  ULDC UR4, c[0x0][0xc3c] ;  /* 0x00030f0000047ab9 */ /* 0x000fc60000000800 */
[----:B------:R-:W0:Y:S01]  /*0a60*/  LDS.128 R28, [R18+0x288d0] ;  /* 0x0288d000121c7984 */ /* 0x000e220000000c00 */
[----:B------:R-:W-:Y:S06]  /*0a70*/  BAR.ARV 0x4, 0x180 ;  /* 0x0106000000007b1d */ /* 0x000fec0000002000 */
[----:B0-----:R-:W-:-:S13]  /*0a80*/  ISETP.GE.AND P0, PT, R31, UR4, PT ;  /* 0x000000041f007c0c */ /* 0x001fda000bf06270 */
[----:B------:R-:W-:Y:S05]  /*0a90*/  @P0 BRA `(.L_x_1675) ;  /* 0x0000028000740947 */ /* 0x000fea0003800000 */
[----:B------:R-:W-:Y:S01]  /*0aa0*/  VIADD R0, R0, 0xffffff80 ;  /* 0xffffff8000007836 */ /* 0x000fe20000000000 */
[----:B------:R-:W-:Y:S01]  /*0ab0*/  ULOP3.LUT UR39, UR36, 0x1, URZ, 0xfc, !UPT ;  /* 0x0000000124277892 */ /* 0x000fe2000f8efc3f */
[----:B------:R-:W-:Y:S01]  /*0ac0*/  VIADD R212, R18, 0x10400 ;  /* 0x0001040012d47836 */ /* 0x000fe20000000000 */
[----:B------:R-:W-:Y:S01]  /*0ad0*/  UMOV UR37, URZ ;  /* 0x0000003f00257c82 */ /* 0x000fe20008000000 */
[----:B------:R-:W-:Y:S01]  /*0ae0*/  IMAD.MOV.U32 R19, RZ, RZ, RZ ;  /* 0x000000ffff137224 */ /* 0x000fe200078e00ff */
[----:B------:R-:W-:Y:S01]  /*0af0*/  SHF.R.S32.HI R3, RZ, 0x1f, R0 ;  /* 0x0000001fff037819 */ /* 0x000fe20000011400 */
[----:B------:R-:W-:Y:S02]  /*0b00*/  IMAD.MOV.U32 R197, RZ, RZ, RZ ;  /* 0x000000ffffc57224 */ /* 0x000fe400078e00ff */
[----:B------:R-:W-:Y:S01]  /*0b10*/  IMAD.MOV.U32 R187, RZ, RZ, RZ ;  /* 0x000000ffffbb7224 */ /* 0x000fe200078e00ff */
[CC--:B------:R-:W-:Y:S01]  /*0b20*/  LEA.HI R2, R3.reuse, R0.reuse, RZ, 0x7 ;  /* 0x0000000003027211 */ /* 0x0c0fe200078f38ff */
[----:B------:R-:W-:Y:S01]  /*0b30*/  IMAD.MOV.U32 R184, RZ, RZ, RZ ;  /* 0x000000ffffb87224 */ /* 0x000fe200078e00ff */
[----:B------:R-:W-:-:S02]  /*0b40*/  LEA.HI R4, R3, R0, RZ, 0x4 ;  /* 0x0000000003047211 */ /* 0x000fc400078f20ff */
[----:B------:R-:W-:Y:S02]  /*0b50*/  LOP3.LUT R5, R2, 0xffffff80, RZ, 0xc0, !PT ;  /* 0xffffff8002057812 */ /* 0x000fe400078ec0ff */
[----:B------:R-:W-:Y:S02]  /*0b60*/  SHF.R.S32.HI R7, RZ, 0x4, R4 ;  /* 0x00000004ff077819 */ /* 0x000fe40000011404 */
[----:B------:R-:W-:Y:S01]  /*0b70*/  SHF.R.S32.HI R13, RZ, 0x7, R2 ;  /* 0x00000007ff0d7819 */ /* 0x000fe20000011402 */
[----:B------:R-:W-:Y:S01]  /*0b80*/  IMAD.IADD R14, R0, 0x1, -R5 ;  /* 0x00000001000e7824 */ /* 0x000fe200078e0a05 */
[CC--:B------:R-:W-:Y:S02]  /*0b90*/  LEA.HI R5, R3.reuse, R0.reuse, RZ, 0x5 ;  /* 0x0000000003057211 */ /* 0x0c0fe400078f28ff */
[----:B------:R-:W-:Y:S02]  /*0ba0*/  LEA.HI R188, R3, R0, RZ, 0x3 ;  /* 0x0000000003bc7211 */ /* 0x000fe400078f18ff */
[----:B------:R-:W-:Y:S01]  /*0bb0*/  SHF.R.S32.HI R8, RZ, 0x1f, R14 ;  /* 0x0000001fff087819 */ /* 0x000fe2000001140e */
[----:B------:R-:W-:Y:S01]  /*0bc0*/  IMAD.SHL.U32 R6, R5, 0x20, RZ ;  /* 0x0000002005067824 */ /* 0x000fe200078e00ff */
[----:B------:R-:W-:Y:S01]  /*0bd0*/  LOP3.LUT R5, R4, 0x3fffff0, RZ, 0xc0, !PT ;  /* 0x03fffff004057812 */ /* 0x000fe200078ec0ff */
[----:B------:R-:W-:Y:S01]  /*0be0*/  STL [R1+0x8], R14 ;  /* 0x0000080e01007387 */ /* 0x000fe20000100800 */
[----:B------:R-:W-:-:S02]  /*0bf0*/  LEA.HI R10, R8, R14, RZ, 0x2 ;  /* 0x0000000e080a7211 */ /* 0x000fc400078f10ff */
[----:B------:R-:W-:Y:S01]  /*0c00*/  LOP3.LUT R6, R6, 0xfffffc00, RZ, 0xc0, !PT ;  /* 0xfffffc0006067812 */ /* 0x000fe200078ec0ff */
[----:B------:R-:W-:Y:S01]  /*0c10*/  IMAD.IADD R5, R0, 0x1, -R5 ;  /* 0x0000000100057824 */ /* 0x000fe200078e0a05 */
[--C-:B------:R-:W-:Y:S01]  /*0c20*/  SHF.R.S32.HI R11, RZ, 0x2, R10.reuse ;  /* 0x00000002ff0b7819 */ /* 0x100fe2000001140a */
[----:B------:R0:W-:Y:S01]  /*0c30*/  STL [R1+0x34], R13 ;  /* 0x0000340d01007387 */ /* 0x0001e20000100800 */
[----:B------:R-:W-:Y:S01]  /*0c40*/  SHF.R.S32.HI R12, RZ, 0x1f, R10 ;  /* 0x0000001fff0c7819 */ /* 0x000fe2000001140a */
[----:B------:R-:W-:Y:S01]  /*0c50*/  IMAD R9, R5, 0x40, R6 ;  /* 0x0000004005097824 */ /* 0x000fe200078e0206 */
[----:B------:R-:W-:Y:S02]  /*0c60*/  LEA.HI R5, R3, R0, RZ, 0x2 ;  /* 0x0000000003057211 */ /* 0x000fe400078f10ff */
[----:B------:R-:W-:Y:S02]  /*0c70*/  LEA.HI R4, R4, R7, RZ, 0x1 ;  /* 0x0000000704047211 */ /* 0x000fe400078f08ff */
[----:B------:R-:W-:-:S02]  /*0c80*/  LOP3.LUT R5, R5, 0xfffffffc, RZ, 0xc0, !PT ;  /* 0xfffffffc05057812 */ /* 0x000fc400078ec0ff */
[----:B------:R-:W-:Y:S02]  /*0c90*/  LEA.HI R12, R12, R11, RZ, 0x3 ;  /* 0x0000000b0c0c7211 */ /* 0x000fe400078f18ff */
[----:B------:R-:W-:Y:S01]  /*0ca0*/  LOP3.LUT R4, R4, 0x1ffffffe, RZ, 0xc0, !PT ;  /* 0x1ffffffe04047812 */ /* 0x000fe200078ec0ff */
[----:B------:R-:W-:Y:S01]  /*0cb0*/  IMAD.IADD R6, R0, 0x1, -R5 ;  /* 0x0000000100067824 */ /* 0x000fe200078e0a05 */
[----:B------:R-:W-:Y:S02]  /*0cc0*/  LEA.HI R2, R2, R13, RZ, 0x1 ;  /* 0x0000000d02027211 */ /* 0x000fe400078f08ff */
[----:B------:R-:W-:Y:S01]  /*0cd0*/  LOP3.LUT R12, R12, 0xfffffff8, RZ, 0xc0, !PT ;  /* 0xfffffff80c0c7812 */ /* 0x000fe200078ec0ff */
[----:B------:R-:W-:Y:S01]  /*0ce0*/  IMAD.IADD R4, R7, 0x1, -R4 ;  /* 0x0000000107047824 */ /* 0x000fe200078e0a04 */
[----:B------:R-:W-:Y:S02]  /*0cf0*/  LEA.HI R8, R8, R14, RZ, 0x5 ;  /* 0x0000000e08087211 */ /* 0x000fe400078f28ff */
[----:B------:R-:W-:Y:S01]  /*0d00*/  LOP3.LUT R5, R188, 0xfffffff8, RZ, 0xc0, !PT ;  /* 0xfffffff8bc057812 */ /* 0x000fe200078ec0ff */
[----:B------:R-:W-:Y:S01]  /*0d10*/  IMAD.IADD R11, R11, 0x1, -R12 ;  /* 0x000000010b0b7824 */ /* 0x000fe200078e0a0c */
[----:B------:R-:W-:-:S02]  /*0d20*/  LOP3.LUT R2, R2, 0x3fffffe, RZ, 0xc0, !PT ;  /* 0x03fffffe02027812 */ /* 0x000fc400078ec0ff */
[----:B------:R-:W-:Y:S01]  /*0d30*/  SHF.R.S32.HI R188, RZ, 0x3, R188 ;  /* 0x00000003ffbc7819 */ /* 0x000fe200000114bc */
[----:B------:R-:W-:Y:S01]  /*0d40*/  IMAD.IADD R220, R0, 0x1, -R5 ;  /* 0x0000000100dc7824 */ /* 0x000fe200078e0a05 */
[----:B------:R-:W-:Y:S01]  /*0d50*/  SHF.R.S32.HI R8, RZ, 0x5, R8 ;  /* 0x00000005ff087819 */ /* 0x000fe20000011408 */
[----:B------:R-:W-:Y:S01]  /*0d60*/  IMAD.IADD R2, R13, 0x1, -R2 ;  /* 0x000000010d027824 */ /* 0x000fe200078e0a02 */
[----:B------:R-:W-:Y:S01]  /*0d70*/  LEA.HI R3, R3, R0, RZ, 0x6 ;  /* 0x0000000003037211 */ /* 0x000fe200078f30ff */
[----:B------:R-:W-:Y:S01]  /*0d80*/  IMAD R0, R4, 0x8, R9 ;  /* 0x0000000804007824 */ /* 0x000fe200078e0209 */
[----:B------:R-:W-:Y:S01]  /*0d90*/  LEA.HI R7, R6, R6, RZ, 0x1 ;  /* 0x0000000606077211 */ /* 0x000fe200078f08ff */
[----:B------:R-:W-:Y:S01]  /*0da0*/  VIADD R15, R188, 0x20 ;  /* 0x00000020bc0f7836 */ /* 0x000fe20000000000 */
[----:B------:R-:W-:Y:S01]  /*0db0*/  LOP3.LUT R10, R10, 0x7ffffffc, RZ, 0xc0, !PT ;  /* 0x7ffffffc0a0a7812 */ /* 0x000fe200078ec0ff */
[----:B------:R-:W-:Y:S01]  /*0dc0*/  IMAD R11, R8, 0x10, R11 ;  /* 0x00000010080b7824 */ /* 0x000fe200078e020b */
[----:B------:R1:W-:Y:S01]  /*0dd0*/  STL [R1+0x3c], R0 ;  /* 0x00003c0001007387 */ /* 0x0003e20000100800 */
[----:B0-----:R-:W-:Y:S01]  /*0de0*/  VIADD R13, R188, 0x40 ;  /* 0x00000040bc0d7836 */ /* 0x001fe20000000000 */
[----:B------:R-:W-:Y:S01]  /*0df0*/  LOP3.LUT R7, R7, 0x1ffffffe, RZ, 0xc0, !PT ;  /* 0x1ffffffe07077812 */ /* 0x000fe200078ec0ff */
[----:B------:R-:W-:-:S02]  /*0e00*/  IMAD.SHL.U32 R3, R3, 0x8, RZ ;  /* 0x0000000803037824 */ /* 0x000fc400078e00ff */
[----:B------:R-:W-:Y:S01]  /*0e10*/  IMAD R8, R2, 0x40, R11 ;  /* 0x0000004002087824 */ /* 0x000fe200078e020b */
[----:B------:R-:W-:Y:S01]  /*0e20*/  SHF.R.S32.HI R2, RZ, 0x1f, R13 ;  /* 0x0000001fff027819 */ /* 0x000fe2000001140d */
[C---:B------:R-:W-:Y:S01]  /*0e30*/  IMAD.SHL.U32 R207, R188.reuse, 0x40, RZ ;  /* 0x00000040bccf7824 */ /* 0x040fe200078e00ff */
[----:B------:R-:W-:Y:S01]  /*0e40*/  LOP3.LUT R211, R3, 0xfffffe00, RZ, 0xc0, !PT ;  /* 0xfffffe0003d37812 */ /* 0x000fe200078ec0ff */
[----:B------:R-:W-:Y:S01]  /*0e50*/  VIADD R12, R188, 0x60 ;  /* 0x00000060bc0c7836 */ /* 0x000fe20000000000 */
[----:B-1----:R-:W-:Y:S01]  /*0e60*/  SHF.R.S32.HI R0, RZ, 0x1f, R15 ;  /* 0x0000001fff007819 */ /* 0x002fe2000001140f */
[----:B------:R-:W-:Y:S01]  /*0e70*/  IMAD.SHL.U32 R203, R15, 0x40, RZ ;  /* 0x000000400fcb7824 */ /* 0x000fe200078e00ff */
[----:B------:R-:W-:Y:S01]  /*0e80*/  LEA.HI R4, R2, R13, RZ, 0x3 ;  /* 0x0000000d02047211 */ /* 0x000fe200078f18ff */
[----:B------:R-:W-:Y:S01]  /*0e90*/  IMAD.SHL.U32 R16, R220, 0x8, RZ ;  /* 0x00000008dc107824 */ /* 0x000fe200078e00ff */
[----:B------:R-:W-:Y:S01]  /*0ea0*/  LEA.HI R3, R0, R15, RZ, 0x3 ;  /* 0x0000000f00037211 */ /* 0x000fe200078f18ff */
[----:B------:R-:W-:Y:S01]  /*0eb0*/  IMAD.SHL.U32 R202, R13, 0x40, RZ ;  /* 0x000000400dca7824 */ /* 0x000fe200078e00ff */
[----:B------:R-:W-:Y:S01]  /*0ec0*/  LOP3.LUT R207, R207, 0x1c0, RZ, 0xc0, !PT ;  /* 0x000001c0cfcf7812 */ /* 0x000fe200078ec0ff */
[----:B------:R-:W-:Y:S01]  /*0ed0*/  IMAD.IADD R7, R6, 0x1, -R7 ;  /* 0x0000000106077824 */ /* 0x000fe200078e0a07 */
[----:B------:R-:W-:Y:S01]  /*0ee0*/  SHF.R.S32.HI R5, RZ, 0x1f, R12 ;  /* 0x0000001fff057819 */ /* 0x000fe2000001140c */
[----:B------:R-:W-:Y:S01]  /*0ef0*/  IMAD.SHL.U32 R3, R3, 0x40, RZ ;  /* 0x0000004003037824 */ /* 0x000fe200078e00ff */
[----:B------:R-:W-:Y:S01]  /*0f00*/  LOP3.LUT R203, R203, 0x1c0, RZ, 0xc0, !PT ;  /* 0x000001c0cbcb7812 */ /* 0x000fe200078ec0ff */
[----:B------:R-:W-:Y:S01]  /*0f10*/  IMAD.SHL.U32 R4, R4, 0x40, RZ ;  /* 0x0000004004047824 */ /* 0x000fe200078e00ff */
[----:B------:R-:W-:Y:S01]  /*0f20*/  LOP3.LUT R0, R207, 0x38, R16, 0xf8, !PT ;  /* 0x00000038cf007812 */ /* 0x000fe200078ef810 */
[----:B------:R-:W-:Y:S01]  /*0f30*/  IMAD.SHL.U32 R201, R12, 0x40, RZ ;  /* 0x000000400cc97824 */ /* 0x000fe200078e00ff */
[----:B------:R-:W-:Y:S01]  /*0f40*/  SHF.R.U32.HI R6, RZ, 0x3, R207 ;  /* 0x00000003ff067819 */ /* 0x000fe200000116cf */
[----:B------:R-:W-:Y:S01]  /*0f50*/  IMAD.IADD R10, R14, 0x1, -R10 ;  /* 0x000000010e0a7824 */ /* 0x000fe200078e0a0a */
[----:B------:R-:W-:Y:S01]  /*0f60*/  LEA.HI R5, R5, R12, RZ, 0x3 ;  /* 0x0000000c05057211 */ /* 0x000fe200078f18ff */
[----:B------:R-:W-:Y:S01]  /*0f70*/  STL [R1+0x38], R8 ;  /* 0x0000380801007387 */ /* 0x000fe20000100800 */
[----:B------:R-:W-:Y:S01]  /*0f80*/  LOP3.LUT R202, R202, 0x1c0, RZ, 0xc0, !PT ;  /* 0x000001c0caca7812 */ /* 0x000fe200078ec0ff */
[----:B------:R-:W-:Y:S01]  /*0f90*/  IMAD.SHL.U32 R189, R10, 0x2, RZ ;  /* 0x000000020abd7824 */ /* 0x000fe200078e00ff */
[----:B------:R-:W-:Y:S01]  /*0fa0*/  LOP3.LUT R219, R211, R0, R6, 0xf6, !PT ;  /* 0x00000000d3db7212 */ /* 0x000fe200078ef606 */
[----:B------:R-:W-:Y:S01]  /*0fb0*/  IMAD.SHL.U32 R5, R5, 0x40, RZ ;  /* 0x0000004005057824 */ /* 0x000fe200078e00ff */
[----:B------:R-:W-:Y:S01]  /*0fc0*/  SHF.R.U32.HI R13, RZ, 0x3, R203 ;  /* 0x00000003ff0d7819 */ /* 0x000fe200000116cb */
[----:B------:R-:W-:Y:S01]  /*0fd0*/  VIADD R229, R189, 0x50 ;  /* 0x00000050bde57836 */ /* 0x000fe20000000000 */
[----:B------:R-:W-:Y:S01]  /*0fe0*/  LOP3.LUT R9, R203, 0x38, R16, 0xf8, !PT ;  /* 0x00000038cb097812 */ /* 0x000fe200078ef810 */
[----:B------:R-:W-:Y:S01]  /*0ff0*/  VIADD R228, R189, 0x58 ;  /* 0x00000058bde47836 */ /* 0x000fe20000000000 */
[----:B------:R-:W-:Y:S01]  /*1000*/  LOP3.LUT R210, R3, 0xfffffe00, RZ, 0xc0, !PT ;  /* 0xfffffe0003d27812 */ /* 0x000fe200078ec0ff */
[C---:B------:R-:W-:Y:S01]  /*1010*/  VIADD R227, R189.reuse, 0x60 ;  /* 0x00000060bde37836 */ /* 0x040fe20000000000 */
[----:B------:R-:W-:Y:S01]  /*1020*/  SHF.R.U32.HI R12, RZ, 0x3, R202 ;  /* 0x00000003ff0c7819 */ /* 0x000fe200000116ca */
[----:B------:R-:W-:Y:S01]  /*1030*/  IMAD.SHL.U32 R22, R220, 0x4, RZ ;  /* 0x00000004dc167824 */ /* 0x000fe200078e00ff */
[----:B------:R-:W-:Y:S01]  /*1040*/  LOP3.LUT R0, R202, 0x38, R16, 0xf8, !PT ;  /* 0x00000038ca007812 */ /* 0x000fe200078ef810 */
[----:B------:R-:W-:Y:S01]  /*1050*/  VIADD R2, R16, 0x40 ;  /* 0x0000004010027836 */ /* 0x000fe20000000000 */
[----:B------:R-:W-:Y:S01]  /*1060*/  LOP3.LUT R209, R4, 0xfffffe00, RZ, 0xc0, !PT ;  /* 0xfffffe0004d17812 */ /* 0x000fe200078ec0ff */
[----:B------:R-:W-:Y:S01]  /*1070*/  VIADD R226, R189, 0x68 ;  /* 0x00000068bde27836 */ /* 0x000fe20000000000 */
[----:B------:R-:W-:Y:S01]  /*1080*/  LOP3.LUT R201, R201, 0x1c0, RZ, 0xc0, !PT ;  /* 0x000001c0c9c97812 */ /* 0x000fe200078ec0ff */
[C---:B------:R-:W-:Y:S01]  /*1090*/  VIADD R225, R189.reuse, 0x70 ;  /* 0x00000070bde17836 */ /* 0x040fe20000000000 */
[----:B------:R-:W-:Y:S01]  /*10a0*/  LOP3.LUT R9, R210, R9, R13, 0xf6, !PT ;  /* 0x00000009d2097212 */ /* 0x000fe200078ef60d */
[----:B------:R-:W-:Y:S01]  /*10b0*/  VIADD R224, R189, 0x78 ;  /* 0x00000078bde07836 */ /* 0x000fe20000000000 */
[----:B------:R-:W-:Y:S01]  /*10c0*/  LOP3.LUT R3, R209, R0, R12, 0xf6, !PT ;  /* 0x00000000d1037212 */ /* 0x000fe200078ef60c */
[----:B------:R-:W-:Y:S01]  /*10d0*/  VIADD R186, R22, 0x20 ;  /* 0x0000002016ba7836 */ /* 0x000fe20000000000 */
[----:B------:R-:W-:Y:S01]  /*10e0*/  SHF.R.U32.HI R6, RZ, 0x3, R201 ;  /* 0x00000003ff067819 */ /* 0x000fe200000116c9 */
[----:B------:R-:W-:Y:S01]  /*10f0*/  IMAD R4, R9, 0x2, R212 ;  /* 0x0000000209047824 */ /* 0x000fe200078e02d4 */
[----:B------:R-:W-:Y:S01]  /*1100*/  LOP3.LUT R11, R201, 0x38, R16, 0xf8, !PT ;  /* 0x00000038c90b7812 */ /* 0x000fe200078ef810 */
[----:B------:R-:W-:Y:S01]  /*1110*/  IMAD R0, R3, 0x2, R212 ;  /* 0x0000000203007824 */ /* 0x000fe200078e02d4 */
[----:B------:R-:W-:Y:S01]  /*1120*/  LOP3.LUT R208, R5, 0xfffffe00, RZ, 0xc0, !PT ;  /* 0xfffffe0005d07812 */ /* 0x000fe200078ec0ff */
[----:B------:R-:W-:Y:S01]  /*1130*/  IMAD R200, R7, 0x8, R8 ;  /* 0x0000000807c87824 */ /* 0x000fe200078e0208 */
[----:B------:R0:W-:Y:S01]  /*1140*/  STL [R1+0x30], R4 ;  /* 0x0000300401007387 */ /* 0x0001e20000100800 */
[----:B------:R-:W-:-:S02]  /*1150*/  SHF.R.S32.HI R23, RZ, 0x1f, R22 ;  /* 0x0000001fff177819 */ /* 0x000fc40000011416 */
[----:B------:R-:W-:Y:S01]  /*1160*/  LOP3.LUT R11, R208, R11, R6, 0xf6, !PT ;  /* 0x0000000bd00b7212 */ /* 0x000fe200078ef606 */
[----:B------:R1:W-:Y:S01]  /*1170*/  STL [R1+0x2c], R0 ;  /* 0x00002c0001007387 */ /* 0x0003e20000100800 */
[----:B------:R-:W-:Y:S02]  /*1180*/  SHF.R.S32.HI R17, RZ, 0x1f, R16 ;  /* 0x0000001fff117819 */ /* 0x000fe40000011410 */
[----:B------:R-:W-:Y:S01]  /*1190*/  SHF.R.S32.HI R185, RZ, 0x1f, R2 ;  /* 0x0000001fffb97819 */ /* 0x000fe20000011402 */
[--C-:B------:R-:W-:Y:S01]  /*11a0*/  IMAD R3, R11, 0x2, R212.reuse ;  /* 0x000000020b037824 */ /* 0x100fe200078e02d4 */
[----:B0-----:R-:W-:Y:S01]  /*11b0*/  SHF.R.S32.HI R4, RZ, 0x1f, R229 ;  /* 0x0000001fff047819 */ /* 0x001fe200000114e5 */
[----:B------:R-:W-:Y:S01]  /*11c0*/  IMAD R212, R219, 0x2, R212 ;  /* 0x00000002dbd47824 */ /* 0x000fe200078e02d4 */
[----:B------:R-:W-:Y:S02]  /*11d0*/  SHF.R.S32.HI R4, RZ, 0x1f, R226 ;  /* 0x0000001fff047819 */ /* 0x000fe400000114e2 */
[----:B------:R0:W-:Y:S01]  /*11e0*/  STL [R1+0x28], R3 ;  /* 0x0000280301007387 */ /* 0x0001e20000100800 */
[----:B-1----:R-:W-:-:S05]  /*11f0*/  VIADD R0, R189, 0x48 ;  /* 0x00000048bd007836 */ /* 0x002fca0000000000 */
[----:B------:R-:W-:Y:S02]  /*1200*/  SHF.R.S32.HI R0, RZ, 0x1f, R0 ;  /* 0x0000001fff007819 */ /* 0x000fe40000011400 */
[----:B------:R-:W-:Y:S02]  /*1210*/  SHF.R.S32.HI R0, RZ, 0x1f, R227 ;  /* 0x0000001fff007819 */ /* 0x000fe400000114e3 */
[----:B0-----:R-:W-:Y:S02]  /*1220*/  SHF.R.S32.HI R3, RZ, 0x1f, R228 ;  /* 0x0000001fff037819 */ /* 0x001fe400000114e4 */
[----:B------:R-:W-:Y:S02]  /*1230*/  SHF.R.S32.HI R3, RZ, 0x1f, R225 ;  /* 0x0000001fff037819 */ /* 0x000fe400000114e1 */
[----:B------:R-:W-:-:S07]  /*1240*/  SHF.R.S32.HI R0, RZ, 0x1f, R224 ;  /* 0x0000001fff007819 */ /* 0x000fce00000114e0 */
.L_x_1972:
[----:B------:R-:W-:Y:S05]  /*1250*/  YIELD ;  /* 0x0000000000007946 */ /* 0x000fea0003800000 */
[----:B------:R-:W-:Y:S01]  /*1260*/  ULDC.64 UR4, c[0x0][0xa28] ;  /* 0x00028a0000047ab9 */ /* 0x000fe20000000a00 */
[----:B01----:R-:W0:Y:S01]  /*1270*/  LDC.64 R6, c[0x0][0xa08] ;  /* 0x00028200ff067b82 */ /* 0x003e220000000a00 */
[----:B------:R-:W-:Y:S01]  /*1280*/  ISETP.NE.U32.AND P1, PT, RZ, UR4, PT ;  /* 0x00000004ff007c0c */ /* 0x000fe2000bf25070 */
[----:B------:R-:W-:Y:S02]  /*1290*/  IMAD.MOV.U32 R12, RZ, RZ, RZ ;  /* 0x000000ffff0c7224 */ /* 0x000fe400078e00ff */
[----:B------:R-:W-:Y:S01]  /*12a0*/  IMAD.MOV.U32 R32, RZ, RZ, RZ ;  /* 0x000000ffff207224 */ /* 0x000fe200078e00ff */
[----:B------:R-:W-:Y:S01]  /*12b0*/  ISETP.NE.AND.EX P1, PT, RZ, UR5, PT, P1 ;  /* 0x00000005ff007c0c */ /* 0x000fe2000bf25310 */
[----:B------:R-:W-:-:S02]  /*12c0*/  ULDC.64 UR4, c[0x0][0xa18] ;  /* 0x0002860000047ab9 */ /* 0x000fc40000000a00 */
[----:B------:R-:W-:-:S04]  /*12d0*/  ISETP.NE.U32.AND P2, PT, RZ, UR4, PT ;  /* 0x00000004ff007c0c */ /* 0x000fc8000bf45070 */
[----:B------:R-:W-:Y:S01]  /*12e0*/  ISETP.NE.AND.EX P2, PT, RZ, UR5, PT, P2 ;  /* 0x00000005ff007c0c */ /* 0x000fe2000bf45320 */
[----:B------:R-:W-:Y:S02]  /*12f0*/  ULDC.64 UR4, c[0x0][0xa08] ;  /* 0x0002820000047ab9 */ /* 0x000fe40000000a00 */
[----:B------:R-:W-:-:S03]  /*1300*/  ISETP.NE.U32.AND P0, PT, RZ, UR4, PT ;  /* 0x00000004ff007c0c */ /* 0x000fc6000bf05070 */
[----:B------:R-:W1:Y:S01]  /*1310*/  @P1 LDC.64 R4, c[0x0][0xa28] ;  /* 0x00028a00ff041b82 */ /* 0x000e620000000a00 */
[----:B------:R-:W-:Y:S01]  /*1320*/  ISETP.NE.AND.EX P0, PT, RZ, UR5, PT, P0 ;  /* 0x00000005ff007c0c */ /* 0x000fe2000bf05300 */
[----:B0-----:R-:W-:-:S06]  /*1330*/  IMAD.WIDE R10, R31, 0x4, R6 ;  /* 0x000000041f0a7825 */ /* 0x001fcc00078e0206 */
[----:B------:R-:W0:Y:S01]  /*1340*/  @P2 LDC.64 R8, c[0x0][0xa18] ;  /* 0x00028600ff082b82 */ /* 0x000e220000000a00 */
[----:B------:R-:W-:Y:S02]  /*1350*/  ULDC UR4, c[0x0][0x288] ;  /* 0x0000a20000047ab9 */ /* 0x000fe40000000800 */
[----:B------:R-:W-:Y:S01]  /*1360*/  IMAD.U32 R194, RZ, RZ, UR4 ;  /* 0x00000004ffc27e24 */ /* 0x000fe2000f8e00ff */
[----:B------:R-:W-:Y:S02]  /*1370*/  ULDC.64 UR4, c[0x0][0x418] ;  /* 0x0001060000047ab9 */ /* 0x000fe40000000a00 */
[----:B--2---:R2:W5:Y:S01]  /*1380*/  @P0 LDG.E R32, desc[UR54][R10.64] ;  /* 0x000000360a200981 */ /* 0x004562000c1e1900 */
[----:B-1----:R-:W-:-:S05]  /*1390*/  @P1 IMAD.WIDE R4, R31, 0x4, R4 ;  /* 0x000000041f041825 */ /* 0x002fca00078e0204 */
[----:B------:R2:W5:Y:S01]  /*13a0*/  @P1 LDG.E R12, desc[UR54][R4.64] ;  /* 0x00000036040c1981 */ /* 0x000562000c1e1900 */
[----:B0-----:R-:W-:-:S05]  /*13b0*/  @P2 IMAD.WIDE R6, R31, 0x4, R8 ;  /* 0x000000041f062825 */ /* 0x001fca00078e0208 */
        /* <DEDUP_REMOVED lines=10> */
[----:B--2-4-:R-:W-:Y:S06]  /*1460*/  @P2 BRA `(.L_x_1676) ;  /* 0x0000000000242947 */ /* 0x014fec0003800000 */
        /* <DEDUP_REMOVED lines=9> */
.L_x_1676:
        /* <DEDUP_REMOVED lines=10> */
[----:B------:R-:W0:Y:S02]  /*15a0*/  LDC.64 R4, c[0x0][0xa20] ;  /* 0x00028800ff047b82 */ /* 0x000e240000000a00 */
[----:B0-----:R-:W-:-:S05]  /*15b0*/  IMAD.WIDE R4, R31, 0x4, R4 ;  /* 0x000000041f047825 */ /* 0x001fca00078e0204 */
[----:B------:R0:W5:Y:S01]  /*15c0*/  LDG.E R33, desc[UR54][R4.64] ;  /* 0x0000003604217981 */ /* 0x000162000c1e1900 */
[----:B------:R-:W-:Y:S05]  /*15d0*/  BRA `(.L_x_1678) ;  /* 0x0000000000107947 */ /* 0x000fea0003800000 */
.L_x_1677:
[----:B------:R-:W-:Y:S05]  /*15e0*/  @!P0 BRA `(.L_x_1678) ;  /* 0x00000000000c8947 */ /* 0x000fea0003800000 */
[----:B------:R-:W2:Y:S04]  /*15f0*/  LDG.E R0, desc[UR54][R10.64] ;  /* 0x000000360a007981 */ /* 0x000ea8000c1e1900 */
[----:B------:R-:W2:Y:S02]  /*1600*/  LDG.E R33, desc[UR54][R10.64+0x4] ;  /* 0x000004360a217981 */ /* 0x000ea4000c1e1900 */
[----:B--2---:R-:W-:-:S07]  /*1610*/  IMAD.IADD R33, R33, 0x1, -R0 ;  /* 0x0000000121217824 */ /* 0x004fce00078e0a00 */
.L_x_1678:
[----:B------:R-:W-:Y:S01]  /*1620*/  ULDC.64 UR4, c[0x0][0xa10] ;  /* 0x0002840000047ab9 */ /* 0x000fe20000000a00 */
[----:B------:R-:W1:Y:S01]  /*1630*/  LDC R8, c[0x0][0x448] ;  /* 0x00011200ff087b82 */ /* 0x000e620000000800 */
[----:B------:R-:W-:-:S04]  /*1640*/  ISETP.NE.U32.AND P0, PT, RZ, UR4, PT ;  /* 0x00000004ff007c0c */ /* 0x000fc8000bf05070 */
[----:B------:R-:W-:Y:S01]  /*1650*/  ISETP.NE.AND.EX P0, PT, RZ, UR5, PT, P0 ;  /* 0x00000005ff007c0c */ /* 0x000fe2000bf05300 */
[----:B------:R-:W-:Y:S02]  /*1660*/  ULDC.64 UR4, c[0x0][0xa30] ;  /* 0x00028c0000047ab9 */ /* 0x000fe40000000a00 */
[----:B------:R-:W-:Y:S01]  /*1670*/  ISETP.NE.U32.AND P1, PT, RZ, UR4, PT ;  /* 0x00000004ff007c0c */ /* 0x000fe2000bf25070 */
[----:B-----5:R-:W-:Y:S01]  /*1680*/  IMAD.MOV.U32 R24, RZ, RZ, R33 ;  /* 0x000000ffff187224 */ /* 0x020fe200078e0021 */
[----:B------:R-:W2:Y:S02]  /*1690*/  LDC.64 R10, c[0x0][0x9e0] ;  /* 0x00027800ff0a7b82 */ /* 0x000ea40000000a00 */
[----:B------:R-:W-:-:S06]  /*16a0*/  ISETP.NE.AND.EX P1, PT, RZ, UR5, PT, P1 ;  /* 0x00000005ff007c0c */ /* 0x000fcc000bf25310 */
[----:B0-----:R-:W0:Y:S08]  /*16b0*/  @P0 LDC.64 R4, c[0x0][0xa10] ;  /* 0x00028400ff040b82 */ /* 0x001e300000000a00 */
[----:B------:R-:W3:Y:S01]  /*16c0*/  @P1 LDC.64 R6, c[0x0][0xa30] ;  /* 0x00028c00ff061b82 */ /* 0x000ee20000000a00 */
[----:B0-----:R-:W-:-:S05]  /*16d0*/  @P0 IMAD.WIDE R4, R31, 0x4, R4 ;  /* 0x000000041f040825 */ /* 0x001fca00078e0204 */
[----:B------:R-:W4:Y:S04]  /*16e0*/  @P0 LDG.E R0, desc[UR54][R4.64] ;  /* 0x0000003604000981 */ /* 0x000f28000c1e1900 */
[----:B------:R-:W4:Y:S01]  /*16f0*/  @P0 LDG.E R3, desc[UR54][R4.64+0x4] ;  /* 0x0000043604030981 */ /* 0x000f22000c1e1900 */
[----:B---3--:R-:W-:-:S05]  /*1700*/  @P1 IMAD.WIDE R6, R31, 0x4, R6 ;  /* 0x000000041f061825 */ /* 0x008fca00078e0206 */
[----:B------:R0:W5:Y:S01]  /*1710*/  @P1 LDG.E R24, desc[UR54][R6.64] ;  /* 0x0000003606181981 */ /* 0x000162000c1e1900 */
[----:B-1----:R-:W-:Y:S01]  /*1720*/  ISETP.NE.AND P1, PT, R8, 0x1, PT ;  /* 0x000000010800780c */ /* 0x002fe20003f25270 */
[----:B------:R-:W-:Y:S01]  /*1730*/  IMAD.SHL.U32 R198, R29, 0x80, RZ ;  /* 0x000000801dc67824 */ /* 0x000fe200078e00ff */
[----:B--2---:R-:W-:Y:S01]  /*1740*/  ISETP.GE.AND P2, PT, R11, 0x1, PT ;  /* 0x000000010b00780c */ /* 0x004fe20003f46270 */
[----:B------:R-:W-:-:S10]  /*1750*/  IMAD.IADD R12, R33, 0x1, -R12 ;  /* 0x00000001210c7824 */ /* 0x000fd400078e0a0c */
[----:B------:R-:W1:Y:S08]  /*1760*/  @P1 LDC R9, c[0x0][0x44c] ;  /* 0x00011300ff091b82 */ /* 0x000e700000000800 */
[----:B------:R-:W2:Y:S01]  /*1770*/  @P1 LDC R8, c[0x0][0x450] ;  /* 0x00011400ff081b82 */ /* 0x000ea20000000800 */
[----:B----4-:R-:W-:Y:S02]  /*1780*/  @P0 IMAD.IADD R25, R3, 0x1, -R0 ;  /* 0x0000000103190824 */ /* 0x010fe400078e0a00 */
[----:B------:R-:W-:-:S02]  /*1790*/  VIADD R0, R198, 0x7f ;  /* 0x0000007fc6007836 */ /* 0x000fc40000000000 */
[----:B------:R-:W-:Y:S02]  /*17a0*/  IMAD.IADD R196, R12, 0x1, R25 ;  /* 0x000000010cc47824 */ /* 0x000fe400078e0219 */
[----:B-1----:R-:W-:-:S03]  /*17b0*/  @P1 IMAD.HI.U32 R3, R0, R9, RZ ;  /* 0x0000000900031227 */ /* 0x002fc600078e00ff */
[C---:B------:R-:W-:Y:S01]  /*17c0*/  IADD3 R5, R196.reuse, 0x1, -R194 ;  /* 0x00000001c4057810 */ /* 0x040fe20007ffe8c2 */
[----:B------:R-:W-:Y:S01]  /*17d0*/  IMAD.MOV.U32 R4, RZ, RZ, R0 ;  /* 0x000000ffff047224 */ /* 0x000fe200078e0000 */
[----:B--2---:R-:W-:Y:S01]  /*17e0*/  @P1 SHF.R.U32.HI R4, RZ, R8, R3 ;  /* 0x00000008ff041219 */ /* 0x004fe20000011603 */
[----:B------:R-:W-:-:S04]  /*17f0*/  VIADD R0, R196, 0x7f ;  /* 0x0000007fc4007836 */ /* 0x000fc80000000000 */
[----:B0-----:R-:W-:Y:S01]  /*1800*/  IMAD.IADD R7, R5, 0x1, R4 ;  /* 0x0000000105077824 */ /* 0x001fe200078e0204 */
[----:B------:R-:W-:-:S04]  /*1810*/  SHF.R.S32.HI R3, RZ, 0x1f, R0 ;  /* 0x0000001fff037819 */ /* 0x000fc80000011400 */
[----:B------:R-:W-:Y:S01]  /*1820*/  LEA.HI R3, R3, R0, RZ, 0x7 ;  /* 0x0000000003037211 */ /* 0x000fe200078f38ff */
[----:B------:R-:W-:-:S03]  /*1830*/  IMAD.IADD R0, R7, 0x1, R10 ;  /* 0x0000000107007824 */ /* 0x000fc600078e020a */
[----:B------:R-:W-:Y:S01]  /*1840*/  SHF.R.S32.HI R94, RZ, 0x7, R3 ;  /* 0x00000007ff5e7819 */ /* 0x000fe20000011403 */
        /* <DEDUP_REMOVED lines=12> */
.L_x_1681:
[----:B------:R-:W-:-:S13]  /*1910*/  ISETP.NE.AND P0, PT, R11, 0x1, PT ;  /* 0x000000010b00780c */ /* 0x000fda0003f05270 */
[----:B------:R-:W0:Y:S02]  /*1920*/  @P0 LDC.64 R4, c[0x0][0x9e8] ;  /* 0x00027a00ff040b82 */ /* 0x000e240000000a00 */
[----:B0-----:R-:W-:-:S05]  /*1930*/  @P0 IMAD.HI.U32 R4, R3, R4, RZ ;  /* 0x0000000403040227 */ /* 0x001fca00078e00ff */
[----:B------:R-:W-:-:S07]  /*1940*/  @P0 SHF.R.U32.HI R3, RZ, R5, R4 ;  /* 0x00000005ff030219 */ /* 0x000fce0000011604 */
.L_x_1682:
[----:B------:R-:W-:Y:S05]  /*1950*/  BSYNC B0 ;  /* 0x0000000000007941 */ /* 0x000fea0003800000 */
.L_x_1680:
[----:B------:R-:W-:-:S05]  /*1960*/  IMAD R3, R3, R11, R11 ;  /* 0x0000000b03037224 */ /* 0x000fca00078e020b */
[----:B------:R-:W-:-:S07]  /*1970*/  VIMNMX R0, R0, R3, PT ;  /* 0x0000000300007248 */ /* 0x000fce0003fe0100 */
.L_x_1679:
[----:B------:R-:W0:Y:S01]  /*1980*/  @P1 LDC R5, c[0x0][0x44c] ;  /* 0x00011300ff051b82 */ /* 0x000e220000000800 */
[----:B------:R-:W-:Y:S01]  /*1990*/  VIADD R0, R0, 0x7f ;  /* 0x0000007f00007836 */ /* 0x000fe20000000000 */
[----:B------:R-:W-:Y:S01]  /*19a0*/  ULDC UR4, c[0x0][0x9dc] ;  /* 0x0002770000047ab9 */ /* 0x000fe20000000800 */
[----:B------:R-:W-:Y:S02]  /*19b0*/  IMAD.MOV.U32 R4, RZ, RZ, R198 ;  /* 0x000000ffff047224 */ /* 0x000fe400078e00c6 */
[----:B------:R-:W-:Y:S01]  /*19c0*/  IMAD.IADD R93, R196, 0x1, -R194 ;  /* 0x00000001c45d7824 */ /* 0x000fe200078e0ac2 */
[----:B------:R-:W-:Y:S02]  /*19d0*/  SHF.R.S32.HI R3, RZ, 0x1f, R0 ;  /* 0x0000001fff037819 */ /* 0x000fe40000011400 */
[----:B------:R-:W1:Y:S02]  /*19e0*/  @P1 LDC R6, c[0x0][0x450] ;  /* 0x00011400ff061b82 */ /* 0x000e640000000800 */
[----:B------:R-:W-:-:S04]  /*19f0*/  LEA.HI R3, R3, R0, RZ, 0x7 ;  /* 0x0000000003037211 */ /* 0x000fc800078f38ff */
[----:B------:R-:W-:-:S04]  /*1a00*/  SHF.R.S32.HI R3, RZ, 0x7, R3 ;  /* 0x00000007ff037819 */ /* 0x000fc80000011403 */
[----:B------:R-:W-:Y:S01]  /*1a10*/  VIMNMX R8, R94, R3, PT ;  /* 0x000000035e087248 */ /* 0x000fe20003fe0100 */
[----:B0-----:R-:W-:-:S05]  /*1a20*/  @P1 IMAD.HI.U32 R5, R198, R5, RZ ;  /* 0x00000005c6051227 */ /* 0x001fca00078e00ff */
[----:B-1----:R-:W-:-:S05]  /*1a30*/  @P1 SHF.R.U32.HI R4, RZ, R6, R5 ;  /* 0x00000006ff041219 */ /* 0x002fca0000011605 */
[----:B------:R-:W-:-:S04]  /*1a40*/  IMAD.IADD R0, R93, 0x1, R4 ;  /* 0x000000015d007824 */ /* 0x000fc800078e0204 */
[----:B------:R-:W-:Y:S01]  /*1a50*/  VIADD R3, R0, -UR4 ;  /* 0x8000000400037c36 */ /* 0x000fe20008000000 */
[----:B------:R-:W-:Y:S06]  /*1a60*/  @!P2 BRA `(.L_x_1683) ;  /* 0x000000000044a947 */ /* 0x000fec0003800000 */
[----:B------:R-:W-:Y:S01]  /*1a70*/  ISETP.GT.AND P0, PT, R0, -0x1, PT ;  /* 0xffffffff0000780c */ /* 0x000fe20003f04270 */
[----:B------:R-:W-:-:S12]  /*1a80*/  BSSY B0, `(.L_x_1684) ;  /* 0x000000d000007945 */ /* 0x000fd80003800000 */
        /* <DEDUP_REMOVED lines=8> */
.L_x_1685:
[----:B------:R-:W-:-:S13]  /*1b10*/  ISETP.NE.AND P0, PT, R11, 0x1, PT ;  /* 0x000000010b00780c */ /* 0x000fda0003f05270 */
[----:B------:R-:W0:Y:S02]  /*1b20*/  @P0 LDC.64 R4, c[0x0][0x9e8] ;  /* 0x00027a00ff040b82 */ /* 0x000e240000000a00 */
[----:B0-----:R-:W-:-:S05]  /*1b30*/  @P0 IMAD.HI.U32 R4, R0, R4, RZ ;  /* 0x0000000400040227 */ /* 0x001fca00078e00ff */
[----:B------:R-:W-:-:S07]  /*1b40*/  @P0 SHF.R.U32.HI R0, RZ, R5, R4 ;  /* 0x00000005ff000219 */ /* 0x000fce0000011604 */
.L_x_1686:
[----:B------:R-:W-:Y:S05]  /*1b50*/  BSYNC B0 ;  /* 0x0000000000007941 */ /* 0x000fea0003800000 */
.L_x_1684:
[----:B------:R-:W-:-:S05]  /*1b60*/  IMAD R0, R0, R11, RZ ;  /* 0x0000000b00007224 */ /* 0x000fca00078e02ff */
[----:B------:R-:W-:-:S07]  /*1b70*/  VIMNMX R3, R3, R0, !PT ;  /* 0x0000000003037248 */ /* 0x000fce0007fe0100 */
.L_x_1683:
[----:B------:R-:W-:Y:S01]  /*1b80*/  SHF.R.S32.HI R0, RZ, 0x1f, R3 ;  /* 0x0000001fff007819 */ /* 0x000fe20000011403 */
[----:B------:R-:W-:Y:S01]  /*1b90*/  BSSY B0, `(.L_x_1687) ;  /* 0x0000028000007945 */ /* 0x000fe20003800000 */
[----:B------:R-:W-:Y:S02]  /*1ba0*/  LOP3.LUT R223, R221, 0xff, RZ, 0xc0, !PT ;  /* 0x000000ffdddf7812 */ /* 0x000fe400078ec0ff */
[----:B------:R-:W-:Y:S02]  /*1bb0*/  LEA.HI R0, R0, R3, RZ, 0x7 ;  /* 0x0000000300007211 */ /* 0x000fe400078f38ff */
[----:B------:R-:W-:Y:S02]  /*1bc0*/  SHF.R.U32.HI R221, RZ, 0x10, R221 ;  /* 0x00000010ffdd7819 */ /* 0x000fe400000116dd */
[----:B------:R-:W-:-:S04]  /*1bd0*/  SHF.R.S32.HI R0, RZ, 0x7, R0 ;  /* 0x00000007ff007819 */ /* 0x000fc80000011400 */
[----:B------:R-:W-:Y:S01]  /*1be0*/  VIMNMX R9, RZ, R0, !PT ;  /* 0x00000000ff097248 */ /* 0x000fe20007fe0100 */
[----:B------:R-:W-:-:S03]  /*1bf0*/  IMAD.MOV.U32 R0, RZ, RZ, RZ ;  /* 0x000000ffff007224 */ /* 0x000fc600078e00ff */
[----:B------:R-:W-:-:S13]  /*1c00*/  ISETP.GT.AND P0, PT, R8, R9, PT ;  /* 0x000000090800720c */ /* 0x000fda0003f04270 */
[----:B------:R-:W-:Y:S05]  /*1c10*/  @!P0 BRA `(.L_x_1688) ;  /* 0x00000000007c8947 */ /* 0x000fea0003800000 */
[----:B------:R-:W-:Y:S01]  /*1c20*/  ISETP.NE.AND P0, PT, R221, RZ, PT ;  /* 0x000000ffdd00720c */ /* 0x000fe20003f05270 */
[----:B------:R-:W-:-:S03]  /*1c30*/  ULDC UR4, c[0x0][0x9f0] ;  /* 0x00027c0000047ab9 */ /* 0x000fc60000000800 */
[----:B------:R-:W-:-:S04]  /*1c40*/  SEL R11, R221, UR4, P0 ;  /* 0x00000004dd0b7c07 */ /* 0x000fc80008000000 */
[-C--:B------:R-:W-:Y:S02]  /*1c50*/  IABS R6, R11.reuse ;  /* 0x0000000b00067213 */ /* 0x080fe40000000000 */
[----:B------:R-:W-:Y:S02]  /*1c60*/  IADD3 R0, R11, -0x1, R8 ;  /* 0xffffffff0b007810 */ /* 0x000fe40007ffe008 */
[----:B------:R-:W0:Y:S01]  /*1c70*/  I2F.RP R3, R6 ;  /* 0x0000000600037306 */ /* 0x000e220000209400 */
[----:B------:R-:W-:Y:S02]  /*1c80*/  IABS R13, R11 ;  /* 0x0000000b000d7213 */ /* 0x000fe40000000000 */
[----:B------:R-:W-:-:S05]  /*1c90*/  IMAD.IADD R0, R0, 0x1, -R9 ;  /* 0x0000000100007824 */ /* 0x000fca00078e0a09 */
[----:B------:R-:W-:Y:S02]  /*1ca0*/  IABS R10, R0 ;  /* 0x00000000000a7213 */ /* 0x000fe40000000000 */
[----:B------:R-:W-:-:S04]  /*1cb0*/  LOP3.LUT R0, R0, R11, RZ, 0x3c, !PT ;  /* 0x0000000b00007212 */ /* 0x000fc800078e3cff */
[----:B------:R-:W-:Y:S01]  /*1cc0*/  ISETP.GE.AND P2, PT, R0, RZ, PT ;  /* 0x000000ff0000720c */ /* 0x000fe20003f46270 */
[----:B0-----:R-:W0:Y:S02]  /*1cd0*/  MUFU.RCP R3, R3 ;  /* 0x0000000300037308 */ /* 0x001e240000001000 */
[----:B0-----:R-:W-:Y:S02]  /*1ce0*/  VIADD R4, R3, 0xffffffe ;  /* 0x0ffffffe03047836 */ /* 0x001fe40000000000 */
[----:B------:R-:W-:-:S04]  /*1cf0*/  IMAD.MOV R3, RZ, RZ, -R13 ;  /* 0x000000ffff037224 */ /* 0x000fc800078e0a0d */
[----:B------:R0:W1:Y:S02]  /*1d00*/  F2I.FTZ.U32.TRUNC.NTZ R5, R4 ;  /* 0x0000000400057305 */ /* 0x000064000021f000 */
[----:B0-----:R-:W-:Y:S02]  /*1d10*/  IMAD.MOV.U32 R4, RZ, RZ, RZ ;  /* 0x000000ffff047224 */ /* 0x001fe400078e00ff */
[----:B-1----:R-:W-:-:S04]  /*1d20*/  IMAD.MOV R7, RZ, RZ, -R5 ;  /* 0x000000ffff077224 */ /* 0x002fc800078e0a05 */
[----:B------:R-:W-:-:S04]  /*1d30*/  IMAD R7, R7, R6, RZ ;  /* 0x0000000607077224 */ /* 0x000fc800078e02ff */
[----:B------:R-:W-:-:S04]  /*1d40*/  IMAD.HI.U32 R5, R5, R7, R4 ;  /* 0x0000000705057227 */ /* 0x000fc800078e0004 */
[----:B------:R-:W-:-:S04]  /*1d50*/  IMAD.MOV.U32 R4, RZ, RZ, R10 ;  /* 0x000000ffff047224 */ /* 0x000fc800078e000a */
        /* <DEDUP_REMOVED lines=11> */
.L_x_1688:
[----:B------:R-:W-:Y:S05]  /*1e10*/  BSYNC B0 ;  /* 0x0000000000007941 */ /* 0x000fea0003800000 */
.L_x_1687:
[----:B------:R-:W-:-:S05]  /*1e20*/  IMAD R3, R223, R0, R9 ;  /* 0x00000000df037224 */ /* 0x000fca00078e0209 */
[C---:B------:R-:W-:Y:S01]  /*1e30*/  VIADDMNMX R0, R3.reuse, R0, R8, PT ;  /* 0x0000000003007246 */ /* 0x040fe20003800108 */
[----:B------:R-:W-:-:S04]  /*1e40*/  IMAD R3, R3, 0x80, -R12 ;  /* 0x0000008003037824 */ /* 0x000fc800078e0a0c */
[----:B------:R-:W-:Y:S01]  /*1e50*/  IMAD R0, R0, 0x80, -R12 ;  /* 0x0000008000007824 */ /* 0x000fe200078e0a0c */
[----:B------:R-:W-:-:S04]  /*1e60*/  VIMNMX R3, RZ, R3, !PT ;  /* 0x00000003ff037248 */ /* 0x000fc80007fe0100 */
[----:B------:R-:W-:Y:S02]  /*1e70*/  VIMNMX R0, R0, R25, PT ;  /* 0x0000001900007248 */ /* 0x000fe40003fe0100 */
[----:B------:R-:W-:Y:S02]  /*1e80*/  SHF.R.U32.HI R26, RZ, 0x7, R3 ;  /* 0x00000007ff1a7819 */ /* 0x000fe40000011603 */
[----:B------:R-:W-:-:S03]  /*1e90*/  ISETP.GT.AND P0, PT, R0, R3, PT ;  /* 0x000000030000720c */ /* 0x000fc60003f04270 */
[----:B------:R-:W-:-:S10]  /*1ea0*/  IMAD.MOV.U32 R27, RZ, RZ, R26 ;  /* 0x000000ffff1b7224 */ /* 0x000fd400078e001a */
        /* <DEDUP_REMOVED lines=26> */
[----:B-1---5:R-:W-:Y:S05]  /*2050*/  CALL.ABS.NOINC R14 ;  /* 0x000000000e007343 */ /* 0x022fea0003c00000 */
.L_x_1691:
[----:B------:R-:W-:Y:S05]  /*2060*/  BSYNC B6 ;  /* 0x0000000000067941 */ /* 0x000fea0003800000 */
.L_x_1690:
        /* <DEDUP_REMOVED lines=20> */
.L_x_1693:
[----:B------:R-:W-:Y:S05]  /*21b0*/  BSYNC B6 ;  /* 0x0000000000067941 */ /* 0x000fea0003800000 */
.L_x_1692:
[----:B------:R-:W-:Y:S01]  /*21c0*/  ULDC.64 UR4, c[0x0][0x9f8] ;  /* 0x00027e0000047ab9 */ /* 0x000fe20000000a00 */
[----:B------:R-:W-:Y:S01]  /*21d0*/  IMAD.MOV.U32 R0, RZ, RZ, R31 ;  /* 0x000000ffff007224 */ /* 0x000fe200078e001f */
[----:B------:R-:W-:Y:S01]  /*21e0*/  ISETP.NE.U32.AND P0, PT, RZ, UR4, PT ;  /* 0x00000004ff007c0c */ /* 0x000fe2000bf05070 */
[----:B------:R-:W0:Y:S03]  /*21f0*/  LDC R15, c[0x0][0x3f4] ;  /* 0x0000fd00ff0f7b82 */ /* 0x000e260000000800 */
[----:B------:R-:W-:-:S05]  /*2200*/  ISETP.NE.AND.EX P0, PT, RZ, UR5, PT, P0 ;  /* 0x00000005ff007c0c */ /* 0x000fca000bf05300 */
[----:B------:R-:W1:Y:S08]  /*2210*/  LDC.64 R28, c[0x0][0x3f8] ;  /* 0x0000fe00ff1c7b82 */ /* 0x000e700000000a00 */
[----:B------:R-:W2:Y:S08]  /*2220*/  @P0 LDC.64 R4, c[0x0][0x9f8] ;  /* 0x00027e00ff040b82 */ /* 0x000eb00000000a00 */
[----:B------:R-:W3:Y:S01]  /*2230*/  LDC.64 R34, c[0x0][0x408] ;  /* 0x00010200ff227b82 */ /* 0x000ee20000000a00 */
[----:B--2---:R-:W-:-:S05]  /*2240*/  @P0 IMAD.WIDE R4, R31, 0x4, R4 ;  /* 0x000000041f040825 */ /* 0x004fca00078e0204 */
[----:B------:R2:W4:Y:S01]  /*2250*/  @P0 LDG.E R0, desc[UR54][R4.64] ;  /* 0x0000003604000981 */ /* 0x000522000c1e1900 */
[----:B0-----:R-:W-:Y:S01]  /*2260*/  ISETP.GE.AND P0, PT, R16, R15, PT ;  /* 0x0000000f1000720c */ /* 0x001fe20003f06270 */
[----:B-1----:R-:W-:Y:S01]  /*2270*/  IMAD.WIDE.U32 R6, R188, R28, R22 ;  /* 0x0000001cbc067225 */ /* 0x002fe200078e0016 */
[----:B------:R-:W-:Y:S02]  /*2280*/  SHF.R.S32.HI R11, RZ, 0x1f, R188 ;  /* 0x0000001fff0b7819 */ /* 0x000fe400000114bc */
[----:B------:R-:W-:Y:S01]  /*2290*/  SEL R13, R15, RZ, P0 ;  /* 0x000000ff0f0d7207 */ /* 0x000fe20000000000 */
[----:B------:R-:W-:Y:S01]  /*22a0*/  IMAD.MOV.U32 R80, RZ, RZ, R6 ;  /* 0x000000ffff507224 */ /* 0x000fe200078e0006 */
[----:B------:R-:W-:Y:S01]  /*22b0*/  SHF.R.U32.HI R36, RZ, 0x3, R207 ;  /* 0x00000003ff247819 */ /* 0x000fe200000116cf */
[-C--:B---3--:R-:W-:Y:S01]  /*22c0*/  IMAD R10, R11, R34.reuse, RZ ;  /* 0x000000220b0a7224 */ /* 0x088fe200078e02ff */
[----:B------:R-:W-:Y:S01]  /*22d0*/  SHF.R.U32.HI R30, RZ, 0x3, R203 ;  /* 0x00000003ff1e7819 */ /* 0x000fe200000116cb */
[----:B------:R-:W-:Y:S01]  /*22e0*/  IMAD.IADD R13, R16, 0x1, R13 ;  /* 0x00000001100d7824 */ /* 0x000fe200078e020d */
[----:B------:R-:W-:Y:S01]  /*22f0*/  SHF.R.U32.HI R21, RZ, 0x3, R202 ;  /* 0x00000003ff157819 */ /* 0x000fe200000116ca */
[----:B--2---:R-:W-:Y:S01]  /*2300*/  IMAD.WIDE.U32 R4, R188, R34, R22 ;  /* 0x00000022bc047225 */ /* 0x004fe200078e0016 */
[----:B------:R-:W-:-:S02]  /*2310*/  SHF.R.U32.HI R20, RZ, 0x3, R201 ;  /* 0x00000003ff147819 */ /* 0x000fc400000116c9 */
[----:B------:R-:W-:Y:S01]  /*2320*/  SHF.R.S32.HI R6, RZ, 0x1f, R13 ;  /* 0x0000001fff067819 */ /* 0x000fe2000001140d */
[----:B------:R-:W-:Y:S01]  /*2330*/  IMAD.MOV.U32 R84, RZ, RZ, R4 ;  /* 0x000000ffff547224 */ /* 0x000fe200078e0004 */
[----:B------:R-:W-:Y:S01]  /*2340*/  SHF.L.U64.HI R31, R34, 0x7, R35 ;  /* 0x00000007221f7819 */ /* 0x000fe20000010223 */
[----:B------:R-:W-:Y:S01]  /*2350*/  IMAD R87, R188, R35, R10 ;  /* 0x00000023bc577224 */ /* 0x000fe200078e020a */
[CC--:B------:R-:W-:Y:S01]  /*2360*/  LEA.HI R4, R6.reuse, R13.reuse, RZ, 0x6 ;  /* 0x0000000d06047211 */ /* 0x0c0fe200078f30ff */
[----:B------:R-:W-:Y:S01]  /*2370*/  IMAD R8, R11, R28, RZ ;  /* 0x0000001c0b087224 */ /* 0x000fe200078e02ff */
[----:B------:R-:W-:Y:S01]  /*2380*/  LEA.HI R12, R6, R13, RZ, 0x3 ;  /* 0x0000000d060c7211 */ /* 0x000fe200078f18ff */
[----:B------:R-:W-:Y:S02]  /*2390*/  IMAD.IADD R85, R5, 0x1, R87 ;  /* 0x0000000105557824 */ /* 0x000fe400078e0257 */
[----:B------:R-:W-:Y:S01]  /*23a0*/  IMAD.SHL.U32 R5, R4, 0x80, RZ ;  /* 0x0000008004057824 */ /* 0x000fe200078e00ff */
[----:B------:R-:W-:Y:S01]  /*23b0*/  LOP3.LUT R4, R207, 0x38, R12, 0xf8, !PT ;  /* 0x00000038cf047812 */ /* 0x000fe200078ef80c */
[----:B------:R-:W-:Y:S01]  /*23c0*/  IMAD.WIDE.U32 R10, R188, R34, R16 ;  /* 0x00000022bc0a7225 */ /* 0x000fe200078e0010 */
[----:B------:R-:W-:-:S02]  /*23d0*/  LOP3.LUT R6, R203, 0x38, R12, 0xf8, !PT ;  /* 0x00000038cb067812 */ /* 0x000fc400078ef80c */
[----:B------:R-:W-:Y:S01]  /*23e0*/  LOP3.LUT R4, R4, R36, RZ, 0x3c, !PT ;  /* 0x0000002404047212 */ /* 0x000fe200078e3cff */
[C---:B------:R-:W-:Y:S01]  /*23f0*/  IMAD R83, R188.reuse, R29, R8 ;  /* 0x0000001dbc537224 */ /* 0x040fe200078e0208 */
[----:B------:R-:W0:Y:S01]  /*2400*/  S2R R36, SR_TID.X ;  /* 0x0000000000247919 */ /* 0x000e220000002100 */
[----:B------:R-:W-:Y:S01]  /*2410*/  IMAD.WIDE.U32 R8, R188, R28, R16 ;  /* 0x0000001cbc087225 */ /* 0x000fe200078e0010 */
[----:B------:R-:W-:Y:S02]  /*2420*/  LOP3.LUT R76, R12, 0xfffffff8, RZ, 0xc0, !PT ;  /* 0xfffffff80c4c7812 */ /* 0x000fe400078ec0ff */
[----:B------:R-:W-:Y:S01]  /*2430*/  SHF.R.S32.HI R79, RZ, 0x3, R12 ;  /* 0x00000003ff4f7819 */ /* 0x000fe2000001140c */
[----:B------:R-:W-:Y:S01]  /*2440*/  IMAD.IADD R87, R87, 0x1, R11 ;  /* 0x0000000157577824 */ /* 0x000fe200078e020b */
[----:B-----5:R-:W-:Y:S01]  /*2450*/  SHF.R.S32.HI R11, RZ, 0x1f, R24 ;  /* 0x0000001fff0b7819 */ /* 0x020fe20000011418 */
[----:B------:R-:W-:Y:S01]  /*2460*/  IMAD.IADD R81, R7, 0x1, R83 ;  /* 0x0000000107517824 */ /* 0x000fe200078e0253 */
[----:B------:R-:W-:Y:S01]  /*2470*/  LOP3.LUT R7, R5, 0xffffe000, RZ, 0xc0, !PT ;  /* 0xffffe00005077812 */ /* 0x000fe200078ec0ff */
[----:B------:R-:W-:Y:S01]  /*2480*/  IMAD.MOV.U32 R82, RZ, RZ, R8 ;  /* 0x000000ffff527224 */ /* 0x000fe200078e0008 */
[--C-:B------:R-:W-:Y:S01]  /*2490*/  LOP3.LUT R8, R202, 0x38, R12.reuse, 0xf8, !PT ;  /* 0x00000038ca087812 */ /* 0x100fe200078ef80c */
[----:B------:R-:W-:Y:S01]  /*24a0*/  IMAD.IADD R83, R83, 0x1, R9 ;  /* 0x0000000153537824 */ /* 0x000fe200078e0209 */
[----:B------:R-:W-:Y:S01]  /*24b0*/  LOP3.LUT R9, R201, 0x38, R12, 0xf8, !PT ;  /* 0x00000038c9097812 */ /* 0x000fe200078ef80c */
[----:B------:R-:W-:Y:S01]  /*24c0*/  IMAD.MOV.U32 R86, RZ, RZ, R10 ;  /* 0x000000ffff567224 */ /* 0x000fe200078e000a */
[----:B------:R-:W-:Y:S01]  /*24d0*/  LOP3.LUT R5, R6, R30, RZ, 0x3c, !PT ;  /* 0x0000001e06057212 */ /* 0x000fe200078e3cff */
[C---:B------:R-:W-:Y:S01]  /*24e0*/  IMAD R10, R11.reuse, R28, RZ ;  /* 0x0000001c0b0a7224 */ /* 0x040fe200078e02ff */
[----:B------:R-:W-:Y:S01]  /*24f0*/  LOP3.LUT R6, R8, R21, RZ, 0x3c, !PT ;  /* 0x0000001508067212 */ /* 0x000fe200078e3cff */
[----:B------:R-:W-:Y:S01]  /*2500*/  IMAD R11, R11, R34, RZ ;  /* 0x000000220b0b7224 */ /* 0x000fe200078e02ff */
[----:B------:R-:W-:Y:S01]  /*2510*/  LOP3.LUT R9, R9, R20, RZ, 0x3c, !PT ;  /* 0x0000001409097212 */ /* 0x000fe200078e3cff */
[----:B------:R-:W-:Y:S01]  /*2520*/  IMAD R39, R24, R29, R10 ;  /* 0x0000001d18277224 */ /* 0x000fe200078e020a */
[-C--:B------:R-:W-:Y:S01]  /*2530*/  IADD3 R4, R4, R7.reuse, R211 ;  /* 0x0000000704047210 */ /* 0x080fe20007ffe0d3 */
[----:B------:R-:W-:Y:S01]  /*2540*/  IMAD.WIDE.U32 R80, R24, R28, R80 ;  /* 0x0000001c18507225 */ /* 0x000fe200078e0050 */
[----:B------:R-:W-:-:S02]  /*2550*/  IADD3 R5, R5, R7, R210 ;  /* 0x0000000705057210 */ /* 0x000fc40007ffe0d2 */
[-C--:B------:R-:W-:Y:S01]  /*2560*/  IADD3 R6, R6, R7.reuse, R209 ;  /* 0x0000000706067210 */ /* 0x080fe20007ffe0d1 */
[----:B------:R-:W-:Y:S01]  /*2570*/  IMAD.WIDE.U32 R82, R24, R28, R82 ;  /* 0x0000001c18527225 */ /* 0x000fe200078e0052 */
[----:B------:R-:W-:Y:S02]  /*2580*/  IADD3 R7, R9, R7, R208 ;  /* 0x0000000709077210 */ /* 0x000fe40007ffe0d0 */
[----:B------:R-:W-:Y:S01]  /*2590*/  SHF.L.U64.HI R8, R28, 0x5, R29 ;  /* 0x000000051c087819 */ /* 0x000fe2000001021d */
[----:B------:R-:W-:Y:S01]  /*25a0*/  IMAD R11, R24, R35, R11 ;  /* 0x00000023180b7224 */ /* 0x000fe200078e020b */
[----:B------:R-:W-:Y:S01]  /*25b0*/  SHF.L.U64.HI R9, R28, 0x6, R29 ;  /* 0x000000061c097819 */ /* 0x000fe2000001021d */
[-C--:B------:R-:W-:Y:S01]  /*25c0*/  IMAD.WIDE.U32 R84, R24, R34.reuse, R84 ;  /* 0x0000002218547225 */ /* 0x080fe200078e0054 */
[----:B0-----:R-:W-:Y:S02]  /*25d0*/  SHF.R.U32.HI R36, RZ, 0x7, R36 ;  /* 0x00000007ff247819 */ /* 0x001fe40000011624 */
[----:B------:R-:W-:Y:S01]  /*25e0*/  SHF.L.U64.HI R10, R28, 0x7, R29 ;  /* 0x000000071c0a7819 */ /* 0x000fe2000001021d */
[----:B------:R-:W-:Y:S01]  /*25f0*/  IMAD.WIDE.U32 R86, R24, R34, R86 ;  /* 0x0000002218567225 */ /* 0x000fe200078e0056 */
[----:B------:R-:W-:-:S02]  /*2600*/  ISETP.NE.AND P6, PT, R36, 0x1, PT ;  /* 0x000000012400780c */ /* 0x000fc40003fc5270 */
[----:B------:R-:W-:Y:S01]  /*2610*/  SHF.L.U64.HI R29, R34, 0x5, R35 ;  /* 0x00000005221d7819 */ /* 0x000fe20000010223 */
[----:B------:R-:W-:Y:S01]  /*2620*/  IMAD.IADD R3, R32, 0x1, R33 ;  /* 0x0000000120037824 */ /* 0x000fe200078e0221 */
[----:B------:R-:W-:Y:S01]  /*2630*/  SHF.L.U64.HI R30, R34, 0x6, R35 ;  /* 0x00000006221e7819 */ /* 0x000fe20000010223 */
[C---:B------:R-:W-:Y:S01]  /*2640*/  IMAD.SHL.U32 R20, R28.reuse, 0x20, RZ ;  /* 0x000000201c147824 */ /* 0x040fe200078e00ff */
[----:B------:R-:W-:Y:S01]  /*2650*/  SHF.R.S32.HI R88, RZ, 0x1f, R76 ;  /* 0x0000001fff587819 */ /* 0x000fe2000001144c */
[----:B------:R-:W-:Y:S02]  /*2660*/  IMAD.SHL.U32 R21, R28, 0x40, RZ ;  /* 0x000000401c157824 */ /* 0x000fe400078e00ff */
[C---:B------:R-:W-:Y:S02]  /*2670*/  IMAD.SHL.U32 R32, R34.reuse, 0x20, RZ ;  /* 0x0000002022207824 */ /* 0x040fe400078e00ff */
[----:B------:R-:W-:Y:S02]  /*2680*/  IMAD.SHL.U32 R33, R34, 0x40, RZ ;  /* 0x0000004022217824 */ /* 0x000fe400078e00ff */
[----:B------:R-:W-:Y:S05]  /*2690*/  @!P6 WARPSYNC.ALL ;  /* 0x000000000000e948 */ /* 0x000fea0003800000 */
[----:B------:R-:W-:Y:S01]  /*26a0*/  ULDC UR4, c[0x0][0x2f4] ;  /* 0x0000bd0000047ab9 */ /* 0x000fe20000000800 */
[----:B------:R-:W-:Y:S01]  /*26b0*/  VIADD R92, R36, 0x8 ;  /* 0x00000008245c7836 */ /* 0x000fe20000000000 */
[----:B------:R-:W-:Y:S01]  /*26c0*/  ISETP.GE.AND P1, PT, R16, UR4, PT ;  /* 0x0000000410007c0c */ /* 0x000fe2000bf26270 */
[----:B------:R-:W-:Y:S01]  /*26d0*/  IMAD.IADD R38, R81, 0x1, R39 ;  /* 0x0000000151267824 */ /* 0x000fe200078e0227 */
[----:B------:R-:W-:Y:S01]  /*26e0*/  ISETP.GE.AND P2, PT, R2, UR4, PT ;  /* 0x0000000402007c0c */ /* 0x000fe2000bf46270 */
[----:B------:R-:W-:-:S02]  /*26f0*/  IMAD.SHL.U32 R28, R28, 0x80, RZ ;  /* 0x000000801c1c7824 */ /* 0x000fc400078e00ff */
[----:B------:R-:W-:Y:S02]  /*2700*/  IMAD.SHL.U32 R34, R34, 0x80, RZ ;  /* 0x0000008022227824 */ /* 0x000fe400078e00ff */
[----:B------:R-:W-:Y:S02]  /*2710*/  IMAD R35, R220, 0x20, R188 ;  /* 0x00000020dc237824 */ /* 0x000fe400078e02bc */
[----:B------:R-:W-:Y:S02]  /*2720*/  IMAD.SHL.U32 R36, R15, 0x2, RZ ;  /* 0x000000020f247824 */ /* 0x000fe400078e00ff */
[----:B------:R-:W-:Y:S02]  /*2730*/  IMAD.IADD R39, R39, 0x1, R83 ;  /* 0x0000000127277824 */ /* 0x000fe400078e0253 */
[----:B------:R-:W-:Y:S02]  /*2740*/  IMAD.IADD R77, R85, 0x1, R11 ;  /* 0x00000001554d7824 */ /* 0x000fe400078e020b */
[----:B------:R-:W-:Y:S01]  /*2750*/  IMAD.IADD R78, R11, 0x1, R87 ;  /* 0x000000010b4e7824 */ /* 0x000fe200078e0257 */
[----:B----4-:R-:W-:Y:S01]  /*2760*/  SHF.R.S32.HI R37, RZ, 0x1f, R0 ;  /* 0x0000001fff257819 */ /* 0x010fe20000011400 */
[----:B------:R-:W-:Y:S06]  /*2770*/  @!P6 BAR.SYNC.DEFER_BLOCKING 0x9, 0x100 ;  /* 0x024400000000eb1d */ /* 0x000fec0000010000 */
.L_x_1791:
[----:B------:R-:W0:Y:S01]  /*2780*/  LDC R98, c[0x0][0x430] ;  /* 0x00010c00ff627b82 */ /* 0x000e220000000800 */
[----:B------:R-:W-:Y:S02]  /*2790*/  VIADD R27, R27, 0xffffffff ;  /* 0xffffffff1b1b7836 */ /* 0x000fe40000000000 */
[----:B------:R-:W-:Y:S02]  /*27a0*/  IMAD.MOV.U32 R99, RZ, RZ, RZ ;  /* 0x000000ffff637224 */ /* 0x000fe400078e00ff */
[----:B------:R-:W-:-:S03]  /*27b0*/  IMAD R40, R27, 0x80, R35 ;  /* 0x000000801b287824 */ /* 0x000fc600078e0223 */
[----:B-1----:R-:W1:Y:S01]  /*27c0*/  LDC R102, c[0x0][0x3f4] ;  /* 0x0000fd00ff667b82 */ /* 0x002e620000000800 */
[----:B------:R-:W-:Y:S01]  /*27d0*/  IMAD.IADD R41, R3, 0x1, R40 ;  /* 0x0000000103297824 */ /* 0x000fe200078e0228 */
[----:B------:R-:W-:-:S03]  /*27e0*/  ISETP.GE.AND P3, PT, R40, R25, PT ;  /* 0x000000192800720c */ /* 0x000fc60003f66270 */
[----:B---3--:R-:W-:Y:S01]  /*27f0*/  IMAD.MOV.U32 R11, RZ, RZ, R41 ;  /* 0x000000ffff0b7224 */ /* 0x008fe200078e0029 */
[----:B------:R-:W-:Y:S02]  /*2800*/  ISETP.GT.OR P3, PT, R35, 0x7f, P3 ;  /* 0x0000007f2300780c */ /* 0x000fe40001f64670 */
[----:B0-----:R-:W-:-:S11]  /*2810*/  ISETP.NE.AND P4, PT, R98, 0x1, PT ;  /* 0x000000016200780c */ /* 0x001fd60003f85270 */
[----:B------:R-:W0:Y:S08]  /*2820*/  @!P3 LDC.64 R14, c[0x0][0x428] ;  /* 0x00010a00ff0ebb82 */ /* 0x000e300000000a00 */
[----:B--2---:R-:W2:Y:S08]  /*2830*/  @!P3 LDC.64 R42, c[0x0][0x418] ;  /* 0x00010600ff2abb82 */ /* 0x004eb00000000a00 */
[----:B------:R-:W3:Y:S08]  /*2840*/  @P4 LDC R12, c[0x0][0x434] ;  /* 0x00010d00ff0c4b82 */ /* 0x000ef00000000800 */
[----:B----4-:R-:W4:Y:S01]  /*2850*/  @P4 LDC R13, c[0x0][0x438] ;  /* 0x00010e00ff0d4b82 */ /* 0x010f220000000800 */
[----:B---3--:R-:W-:-:S05]  /*2860*/  @P4 IMAD.HI.U32 R12, R41, R12, RZ ;  /* 0x0000000c290c4227 */ /* 0x008fca00078e00ff */
[----:B----4-:R-:W-:Y:S01]  /*2870*/  @P4 SHF.R.U32.HI R11, RZ, R13, R12 ;  /* 0x0000000dff0b4219 */ /* 0x010fe2000001160c */
[----:B0-----:R-:W-:-:S03]  /*2880*/  @!P3 IMAD R12, R37, R14, RZ ;  /* 0x0000000e250cb224 */ /* 0x001fc600078e02ff */
[--C-:B------:R-:W-:Y:S01]  /*2890*/  @!P3 SHF.R.S32.HI R13, RZ, 0x1f, R11.reuse ;  /* 0x0000001fff0db819 */ /* 0x100fe2000001140b */
[----:B------:R-:W-:Y:S02]  /*28a0*/  @!P3 IMAD R15, R0, R15, R12 ;  /* 0x0000000f000fb224 */ /* 0x000fe400078e020c */
[----:B------:R-:W-:-:S04]  /*28b0*/  @!P3 IMAD.MOV.U32 R12, RZ, RZ, R11 ;  /* 0x000000ffff0cb224 */ /* 0x000fc800078e000b */
[----:B------:R-:W-:-:S04]  /*28c0*/  @!P3 IMAD.WIDE.U32 R12, R0, R14, R12 ;  /* 0x0000000e000cb225 */ /* 0x000fc800078e000c */
[----:B------:R-:W-:Y:S01]  /*28d0*/  @!P3 IMAD.IADD R13, R13, 0x1, R15 ;  /* 0x000000010d0db824 */ /* 0x000fe200078e020f */
[----:B--2---:R-:W-:-:S04]  /*28e0*/  @!P3 LEA R14, P4, R12, R42, 0x2 ;  /* 0x0000002a0c0eb211 */ /* 0x004fc800078810ff */
[----:B------:R-:W-:-:S05]  /*28f0*/  @!P3 LEA.HI.X R15, R12, R43, R13, 0x2, P4 ;  /* 0x0000002b0c0fb211 */ /* 0x000fca00020f140d */
[----:B------:R0:W5:Y:S01]  /*2900*/  @!P3 LDG.E R99, desc[UR54][R14.64] ;  /* 0x000000360e63b981 */ /* 0x000162000c1e1900 */
[----:B-1----:R-:W-:Y:S01]  /*2910*/  ISETP.GE.AND P3, PT, R102, 0x1, PT ;  /* 0x000000016600780c */ /* 0x002fe20003f66270 */
[----:B------:R-:W-:Y:S01]  /*2920*/  IMAD.MOV R11, RZ, RZ, -R11 ;  /* 0x000000ffff0b7224 */ /* 0x000fe200078e0a0b */
[----:B------:R-:W-:Y:S01]  /*2930*/  ISETP.GT.AND P4, PT, R27, R26, PT ;  /* 0x0000001a1b00720c */ /* 0x000fe20003f84270 */
[----:B------:R-:W-:Y:S01]  /*2940*/  IMAD R91, R19, 0x4000, R219 ;  /* 0x00004000135b7824 */ /* 0x000fe200078e02db */
[----:B------:R-:W-:Y:S05]  /*2950*/  YIELD ;  /* 0x0000000000007946 */ /* 0x000fea0003800000 */
[----:B------:R-:W-:Y:S01]  /*2960*/  BSSY B0, `(.L_x_1694) ;  /* 0x00005da000007945 */ /* 0x000fe20003800000 */
[----:B------:R-:W-:Y:S01]  /*2970*/  IMAD R98, R98, R11, R41 ;  /* 0x0000000b62627224 */ /* 0x000fe200078e0229 */
[----:B------:R-:W-:Y:S01]  /*2980*/  P2R R90, PR, RZ, 0x10 ;  /* 0x00000010ff5a7803 */ /* 0x000fe20000000000 */
[----:B------:R-:W-:Y:S01]  /*2990*/  IMAD R91, R91, 0x2, R18 ;  /* 0x000000025b5b7824 */ /* 0x000fe200078e0212 */
[----:B0-----:R-:W-:Y:S06]  /*29a0*/  @!P3 BRA `(.L_x_1695) ;  /* 0x0000005400b0b947 */ /* 0x001fec0003800000 */
[----:B------:R-:W-:Y:S01]  /*29b0*/  SHF.R.S32.HI R97, RZ, 0x1f, R98 ;  /* 0x0000001fff617819 */ /* 0x000fe20000011462 */
[----:B------:R-:W-:Y:S01]  /*29c0*/  ULDC.64 UR4, c[0x0][0x300] ;  /* 0x0000c00000047ab9 */ /* 0x000fe20000000a00 */
[----:B-----5:R-:W-:Y:S01]  /*29d0*/  SHF.R.S32.HI R96, RZ, 0x1f, R99 ;  /* 0x0000001fff607819 */ /* 0x020fe20000011463 */
[C---:B------:R-:W-:Y:S01]  /*29e0*/  IMAD.WIDE.U32 R12, R98.reuse, UR4, RZ ;  /* 0x00000004620c7c25 */ /* 0x040fe2000f8e00ff */
[----:B------:R-:W-:Y:S02]  /*29f0*/  ULDC.U8 UR6, c[0x0][0x410] ;  /* 0x0001040000067ab9 */ /* 0x000fe40000000000 */
[----:B------:R-:W-:Y:S01]  /*2a00*/  ISETP.NE.AND P3, PT, RZ, UR6, PT ;  /* 0x00000006ff007c0c */ /* 0x000fe2000bf65270 */
[----:B------:R-:W-:Y:S02]  /*2a10*/  IMAD R11, R97, UR4, RZ ;  /* 0x00000004610b7c24 */ /* 0x000fe4000f8e02ff */
[----:B------:R-:W-:Y:S02]  /*2a20*/  IMAD R15, R31, R27, RZ ;  /* 0x0000001b1f0f7224 */ /* 0x000fe400078e02ff */
[----:B------:R-:W-:Y:S01]  /*2a30*/  IMAD R11, R98, UR5, R11 ;  /* 0x00000005620b7c24 */ /* 0x000fe2000f8e020b */
[----:B------:R-:W-:Y:S01]  /*2a40*/  ULDC.64 UR4, c[0x0][0x310] ;  /* 0x0000c40000047ab9 */ /* 0x000fe20000000a00 */
[----:B------:R-:W-:-:S02]  /*2a50*/  IMAD R95, R27, -0x80, R25 ;  /* 0xffffff801b5f7824 */ /* 0x000fc400078e0219 */
[----:B------:R-:W-:Y:S02]  /*2a60*/  IMAD R14, R96, UR4, RZ ;  /* 0x00000004600e7c24 */ /* 0x000fe4000f8e02ff */
[----:B------:R-:W-:Y:S01]  /*2a70*/  IMAD.IADD R13, R13, 0x1, R11 ;  /* 0x000000010d0d7824 */ /* 0x000fe200078e020b */
[----:B------:R-:W-:Y:S01]  /*2a80*/  VIMNMX R95, R95, 0x80, PT ;  /* 0x000000805f5f7848 */ /* 0x000fe20003fe0100 */
[C---:B------:R-:W-:Y:S02]  /*2a90*/  IMAD R11, R99.reuse, UR5, R14 ;  /* 0x00000005630b7c24 */ /* 0x040fe4000f8e020e */
[----:B------:R-:W-:Y:S01]  /*2aa0*/  IMAD.WIDE.U32 R12, R99, UR4, R12 ;  /* 0x00000004630c7c25 */ /* 0x000fe2000f8e000c */
[----:B------:R-:W-:-:S03]  /*2ab0*/  ULDC.64 UR4, c[0x0][0x308] ;  /* 0x0000c20000047ab9 */ /* 0x000fc60000000a00 */
[----:B------:R-:W-:Y:S01]  /*2ac0*/  IMAD.IADD R13, R13, 0x1, R11 ;  /* 0x000000010d0d7824 */ /* 0x000fe200078e020b */
[----:B------:R-:W-:Y:S01]  /*2ad0*/  SHF.R.S32.HI R11, RZ, 0x1f, R27 ;  /* 0x0000001fff0b7819 */ /* 0x000fe2000001141b */
[----:B------:R-:W-:Y:S02]  /*2ae0*/  IMAD R14, R10, R27, RZ ;  /* 0x0000001b0a0e7224 */ /* 0x000fe400078e02ff */
[----:B------:R-:W-:-:S04]  /*2af0*/  IMAD.WIDE.U32 R40, R195, UR4, R12 ;  /* 0x00000004c3287c25 */ /* 0x000fc8000f8e000c */
[----:B------:R-:W-:Y:S01]  /*2b00*/  IMAD R101, R195, UR5, R41 ;  /* 0x00000005c3657c24 */ /* 0x000fe2000f8e0229 */
[----:B------:R-:W-:Y:S01]  /*2b10*/  ULDC.64 UR4, c[0x0][0x2e8] ;  /* 0x0000ba0000047ab9 */ /* 0x000fe20000000a00 */
[C---:B------:R-:W-:Y:S01]  /*2b20*/  IMAD R89, R11.reuse, R28, R14 ;  /* 0x0000001c0b597224 */ /* 0x040fe200078e020e */
[----:B------:R-:W-:Y:S01]  /*2b30*/  LEA R106, P4, R40, UR4, 0x1 ;  /* 0x00000004286a7c11 */ /* 0x000fe2000f8808ff */
[----:B------:R-:W-:Y:S02]  /*2b40*/  IMAD R11, R11, R34, R15 ;  /* 0x000000220b0b7224 */ /* 0x000fe400078e020f */
[----:B------:R-:W-:Y:S01]  /*2b50*/  IMAD.WIDE.U32 R14, R28, R27, RZ ;  /* 0x0000001b1c0e7225 */ /* 0x000fe200078e00ff */
[----:B------:R-:W-:-:S03]  /*2b60*/  LEA.HI.X R101, R40, UR5, R101, 0x1, P4 ;  /* 0x0000000528657c11 */ /* 0x000fc6000a0f0c65 */
[----:B------:R-:W-:-:S04]  /*2b70*/  IMAD.WIDE.U32 R12, R34, R27, RZ ;  /* 0x0000001b220c7225 */ /* 0x000fc800078e00ff */
[----:B------:R-:W-:Y:S02]  /*2b80*/  IMAD.IADD R89, R15, 0x1, R89 ;  /* 0x000000010f597824 */ /* 0x000fe400078e0259 */
[----:B------:R-:W-:Y:S01]  /*2b90*/  IMAD.IADD R11, R13, 0x1, R11 ;  /* 0x000000010d0b7824 */ /* 0x000fe200078e020b */
[----:B------:R-:W-:Y:S06]  /*2ba0*/  @!P3 BRA `(.L_x_1696) ;  /* 0x000000280090b947 */ /* 0x000fec0003800000 */
        /* <DEDUP_REMOVED lines=14> */
[----:B------:R-:W-:-:S04]  /*2c90*/  LEA R40, P3, R41, UR4, 0x1 ;  /* 0x0000000429287c11 */ /* 0x000fc8000f8608ff */
[----:B------:R-:W-:Y:S01]  /*2ca0*/  LEA.HI.X R41, R41, UR5, R42, 0x1, P3 ;  /* 0x0000000529297c11 */ /* 0x000fe200098f0c2a */
[----:B------:R-:W-:Y:S01]  /*2cb0*/  ULDC.64 UR4, c[0x0][0x400] ;  /* 0x0001000000047ab9 */ /* 0x000fe20000000a00 */
[----:B------:R-:W-:-:S05]  /*2cc0*/  IADD3 R43, P3, R84, R12, RZ ;  /* 0x0000000c542b7210 */ /* 0x000fca0007f7e0ff */
[----:B------:R-:W-:Y:S01]  /*2cd0*/  IMAD.X R44, R11, 0x1, R77, P3 ;  /* 0x000000010b2c7824 */ /* 0x000fe200018e064d */
        /* <DEDUP_REMOVED lines=10> */
.L_x_1698:
[----:B------:R-:W-:Y:S05]  /*2d80*/  BSYNC B1 ;  /* 0x0000000000017941 */ /* 0x000fea0003800000 */
.L_x_1697:
        /* <DEDUP_REMOVED lines=15> */
[----:B------:R-:W-:Y:S01]  /*2e80*/  P2R R131, PR, RZ, 0x8 ;  /* 0x00000008ff837803 */ /* 0x000fe20000000000 */
[----:B------:R-:W-:Y:S01]  /*2e90*/  IMAD.MOV.U32 R43, RZ, RZ, R71 ;  /* 0x000000ffff2b7224 */ /* 0x000fe200078e0047 */
[----:B------:R-:W-:-:S02]  /*2ea0*/  PRMT R122, R40, 0x7610, R122 ;  /* 0x00007610287a7816 */ /* 0x000fc4000000007a */
[----:B------:R-:W-:Y:S02]  /*2eb0*/  CS2R R58, SRZ ;  /* 0x00000000003a7805 */ /* 0x000fe4000001ff00 */
[----:B------:R-:W-:Y:S02]  /*2ec0*/  PRMT R123, R41, 0x7610, R123 ;  /* 0x00007610297b7816 */ /* 0x000fe4000000007b */
[----:B------:R-:W-:Y:S02]  /*2ed0*/  CS2R R62, SRZ ;  /* 0x00000000003e7805 */ /* 0x000fe4000001ff00 */
[----:B------:R-:W-:Y:S02]  /*2ee0*/  PRMT R135, R42, 0x7610, R135 ;  /* 0x000076102a877816 */ /* 0x000fe40000000087 */
[----:B------:R-:W-:Y:S01]  /*2ef0*/  PRMT R136, R43, 0x7610, R136 ;  /* 0x000076102b887816 */ /* 0x000fe20000000088 */
        /* <DEDUP_REMOVED lines=21> */
.L_x_1700:
[----:B------:R-:W-:Y:S05]  /*3050*/  BSYNC B1 ;  /* 0x0000000000017941 */ /* 0x000fea0003800000 */
.L_x_1699:
        /* <DEDUP_REMOVED lines=18> */
[----:B------:R-:W-:Y:S02]  /*3180*/  CS2R R40, SRZ ;  /* 0x0000000000287805 */ /* 0x000fe4000001ff00 */
[----:B------:R-:W-:Y:S02]  /*3190*/  PRMT R118, R42, 0x7610, R118 ;  /* 0x000076102a767816 */ /* 0x000fe40000000076 */
[----:B------:R-:W-:Y:S02]  /*31a0*/  CS2R R52, SRZ ;  /* 0x0000000000347805 */ /* 0x000fe4000001ff00 */
[----:B------:R-:W-:Y:S02]  /*31b0*/  PRMT R119, R43, 0x7610, R119 ;  /* 0x000076102b777816 */ /* 0x000fe40000000077 */
[----:B------:R-:W-:Y:S02]  /*31c0*/  CS2R R50, SRZ ;  /* 0x0000000000327805 */ /* 0x000fe4000001ff00 */
[----:B------:R-:W-:-:S02]  /*31d0*/  CS2R R54, SRZ ;  /* 0x0000000000367805 */ /* 0x000fc4000001ff00 */
        /* <DEDUP_REMOVED lines=24> */
.L_x_1702:
[----:B------:R-:W-:Y:S05]  /*3360*/  BSYNC B1 ;  /* 0x0000000000017941 */ /* 0x000fea0003800000 */
.L_x_1701:
        /* <DEDUP_REMOVED lines=32> */
.L_x_1704:
[----:B------:R-:W-:Y:S05]  /*3570*/  BSYNC B1 ;  /* 0x0000000000017941 */ /* 0x000fea0003800000 */
.L_x_1703:
[----:B-----5:R-:W-:Y:S01]  /*3580*/  IMAD.MOV.U32 R11, RZ, RZ, R48 ;  /* 0x000000ffff0b7224 */ /* 0x020fe200078e0030 */
[----:B------:R-:W-:Y:S01]  /*3590*/  UISETP.NE.AND UP0, UPT, UR39, 0x3, UPT ;  /* 0x000000032700788c */ /* 0x000fe2000bf05270 */
[----:B0-----:R-:W-:Y:S02]  /*35a0*/  IMAD.MOV.U32 R12, RZ, RZ, R49 ;  /* 0x000000ffff0c7224 */ /* 0x001fe400078e0031 */
        /* <DEDUP_REMOVED lines=9> */
[----:B------:R-:W-:Y:S01]  /*3640*/  PLOP3.LUT P5, PT, PT, PT, UP0, 0x80, 0x0 ;  /* 0x000000000000781c */ /* 0x000fe20003faf008 */
        /* <DEDUP_REMOVED lines=23> */
.L_x_1705:
[----:B------:R-:W-:Y:S01]  /*37c0*/  IMAD R89, R19, 0x8, R18 ;  /* 0x0000000813597824 */ /* 0x000fe200078e0212 */
[----:B------:R-:W-:Y:S01]  /*37d0*/  SHF.L.U32 R100, R197, 0x1f, RZ ;  /* 0x0000001fc5647819 */ /* 0x000fe200000006ff */
[----:B------:R-:W-:Y:S03]  /*37e0*/  BSSY B1, `(.L_x_1706) ;  /* 0x0000003000017945 */ /* 0x000fe60003800000 */
[----:B------:R-:W0:Y:S02]  /*37f0*/  SYNCS.PHASECHK.TRANS64.TRYWAIT P6, [R89+URZ+0x28890], R100 ;  /* 0x02889064590075a7 */ /* 0x000e2400080c017f */
[----:B0-----:R-:W-:Y:S05]  /*3800*/  @!P6 BRA `(.L_x_1707) ;  /* 0x000002540020e947 */ /* 0x001fea0003800000 */
.L_x_2113:
[----:B------:R-:W-:Y:S05]  /*3810*/  BSYNC B1 ;  /* 0x0000000000017941 */ /* 0x000fea0003800000 */
.L_x_1706:
[----:B------:R-:W-:-:S03]  /*3820*/  UMOV UR4, 0xffffffff ;  /* 0xffffffff00047882 */ /* 0x000fc60000000000 */
[----:B------:R-:W-:Y:S05]  /*3830*/  BRA.DIV UR4, `(.L_x_1708) ;  /* 0x0000025604287947 */ /* 0x000fea000b800000 */
[----:B------:R1:W2:Y:S04]  /*3840*/  SHFL.IDX PT, R75, R101, RZ, 0x181f ;  /* 0x00181fff654b7589 */ /* 0x0002a800000e0000 */
[----:B------:R1:W3:Y:S02]  /*3850*/  SHFL.IDX PT, R103, R106, RZ, 0x181f ;  /* 0x00181fff6a677589 */ /* 0x0002e400000e0000 */
.L_x_2117:
        /* <DEDUP_REMOVED lines=34> */
[----:B------:R-:W-:Y:S01]  /*3a80*/  IMAD.U32 R137, R137, 0x10000, RZ ;  /* 0x0001000089897824 */ /* 0x000fe200078e00ff */
[----:B------:R-:W-:Y:S01]  /*3a90*/  LOP3.LUT R134, R134, 0xffff0000, RZ, 0xc0, !PT ;  /* 0xffff000086867812 */ /* 0x000fe200078ec0ff */
[----:B------:R-:W-:Y:S01]  /*3aa0*/  FMUL.FTZ R69, R69, R135 ;  /* 0x0000008745457220 */ /* 0x000fe20000410000 */
[----:B------:R-:W-:-:S02]  /*3ab0*/  IMAD.U32 R133, R133, 0x10000, RZ ;  /* 0x0001000085857824 */ /* 0x000fc400078e00ff */
[C---:B------:R-:W-:Y:S01]  /*3ac0*/  FFMA.FTZ R141, R14.reuse, R71, -R141 ;  /* 0x000000470e8d7223 */ /* 0x040fe2000001088d */
[----:B------:R-:W-:Y:S01]  /*3ad0*/  FFMA.FTZ R136, R14, R136, R13 ;  /* 0x000000880e887223 */ /* 0x000fe2000001000d */
[----:B------:R-:W-:Y:S01]  /*3ae0*/  FFMA.FTZ R143, R68, R135, -R143 ;  /* 0x00000087448f7223 */ /* 0x000fe2000001088f */
[----:B------:R-:W-:Y:S01]  /*3af0*/  FMUL.FTZ R14, R12, R137 ;  /* 0x000000890c0e7220 */ /* 0x000fe20000410000 */
[----:B------:R-:W-:Y:S02]  /*3b00*/  IMAD.U32 R15, R15, 0x10000, RZ ;  /* 0x000100000f0f7824 */ /* 0x000fe400078e00ff */
        /* <DEDUP_REMOVED lines=13> */
[----:B------:R-:W-:-:S07]  /*3be0*/  IMAD.MOV.U32 R14, RZ, RZ, R68 ;  /* 0x000000ffff0e7224 */ /* 0x000fce00078e0044 */
.L_x_1714:
[----:B------:R-:W-:Y:S05]  /*3bf0*/  BSYNC B3 ;  /* 0x0000000000037941 */ /* 0x000fea0003800000 */
.L_x_1713:
[----:B0-----:R4:W-:Y:S02]  /*3c00*/  ST.E.128 desc[UR54][R72.64], R12 ;  /* 0x0000000c48007985 */ /* 0x0019e4000c101d36 */
.L_x_1712:
[----:B------:R-:W-:Y:S05]  /*3c10*/  BSYNC B2 ;  /* 0x0000000000027941 */ /* 0x000fea0003800000 */
.L_x_1711:
        /* <DEDUP_REMOVED lines=53> */
.L_x_1716:
[----:B------:R-:W-:Y:S05]  /*3f70*/  BSYNC B2 ;  /* 0x0000000000027941 */ /* 0x000fea0003800000 */
.L_x_1715:
[----:B0-----:R0:W-:Y:S02]  /*3f80*/  ST.E.128 desc[UR54][R68.64], R12 ;  /* 0x0000000c44007985 */ /* 0x0011e4000c101d36 */
.L_x_1710:
[----:B------:R-:W-:Y:S05]  /*3f90*/  BSYNC B1 ;  /* 0x0000000000017941 */ /* 0x000fea0003800000 */
.L_x_1709:
[----:B------:R-:W-:-:S03]  /*3fa0*/  UMOV UR4, 0xffffffff ;  /* 0xffffffff00047882 */ /* 0x000fc60000000000 */
[----:B------:R-:W-:Y:S05]  /*3fb0*/  BRA.DIV UR4, `(.L_x_1717) ;  /* 0x0000024e04947947 */ /* 0x000fea000b800000 */
[----:B------:R1:W1:Y:S04]  /*3fc0*/  SHFL.IDX PT, R67, R101, 0x1, 0x181f ;  /* 0x00381f0065437f89 */ /* 0x00026800000e0000 */
[----:B0-----:R0:W0:Y:S02]  /*3fd0*/  SHFL.IDX PT, R69, R106, 0x1, 0x181f ;  /* 0x00381f006a457f89 */ /* 0x00102400000e0000 */
.L_x_2121:
[----:B------:R-:W-:Y:S01]  /*3fe0*/  ISETP.NE.AND P6, PT, R131, RZ, PT ;  /* 0x000000ff8300720c */ /* 0x000fe20003fc5270 */
[----:B------:R-:W-:-:S12]  /*3ff0*/  BSSY B1, `(.L_x_1718) ;  /* 0x0000072000017945 */ /* 0x000fd80003800000 */
[----:B------:R-:W-:Y:S05]  /*4000*/  @P6 BRA `(.L_x_1719) ;  /* 0x0000000400c06947 */ /* 0x000fea0003800000 */
[----:B------:R-:W-:Y:S04]  /*4010*/  BSSY B2, `(.L_x_1720) ;  /* 0x0000038000027945 */ /* 0x000fe80003800000 */
[----:B------:R-:W-:Y:S05]  /*4020*/  @P1 BRA `(.L_x_1721) ;  /* 0x0000000000d81947 */ /* 0x000fea0003800000 */
[----:B----4-:R4:W2:Y:S01]  /*4030*/  LDS.128 R12, [R91+0x19400] ;  /* 0x019400005b0c7984 */ /* 0x0108a20000000c00 */
[C---:B0-----:R-:W-:Y:S01]  /*4040*/  LEA R64, P6, R16.reuse, R69, 0x1 ;  /* 0x0000004510407211 */ /* 0x041fe200078c08ff */
[----:B------:R-:W-:Y:S03]  /*4050*/  BSSY B3, `(.L_x_1722) ;  /* 0x0000032000037945 */ /* 0x000fe60003800000 */
[----:B-1----:R-:W-:Y:S02]  /*4060*/  LEA.HI.X R65, R16, R67, R17, 0x1, P6 ;  /* 0x0000004310417211 */ /* 0x002fe400030f0c11 */
[----:B------:R-:W-:-:S13]  /*4070*/  ISETP.GE.AND P6, PT, R22, R102, PT ;  /* 0x000000661600720c */ /* 0x000fda0003fc6270 */
[----:B----4-:R-:W-:Y:S05]  /*4080*/  @P6 BRA `(.L_x_1723) ;  /* 0x0000000000b86947 */ /* 0x010fea0003800000 */
[----:B------:R-:W-:Y:S02]  /*4090*/  SHF.R.U64 R11, R62, 0x10, R63 ;  /* 0x000000103e0b7819 */ /* 0x000fe4000000123f */
[----:B------:R-:W-:Y:S01]  /*40a0*/  SHF.R.U64 R71, R60, 0x10, R61 ;  /* 0x000000103c477819 */ /* 0x000fe2000000123d */
[----:B--2---:R-:W-:Y:S01]  /*40b0*/  IMAD.U32 R60, R14, 0x10000, RZ ;  /* 0x000100000e3c7824 */ /* 0x004fe200078e00ff */
[----:B------:R-:W-:Y:S02]  /*40c0*/  SHF.R.U32.HI R66, RZ, 0x10, R63 ;  /* 0x00000010ff427819 */ /* 0x000fe4000001163f */
[----:B------:R-:W-:Y:S02]  /*40d0*/  SHF.R.U32.HI R68, RZ, 0x10, R61 ;  /* 0x00000010ff447819 */ /* 0x000fe4000001163d */
[----:B------:R-:W-:Y:S01]  /*40e0*/  PRMT R118, R118, 0x5410, R11 ;  /* 0x0000541076767816 */ /* 0x000fe2000000000b */
[----:B------:R-:W-:Y:S01]  /*40f0*/  IMAD.U32 R11, R12, 0x10000, RZ ;  /* 0x000100000c0b7824 */ /* 0x000fe200078e00ff */
[----:B------:R-:W-:-:S02]  /*4100*/  PRMT R116, R116, 0x5410, R71 ;  /* 0x0000541074747816 */ /* 0x000fc40000000047 */
[----:B------:R-:W-:Y:S02]  /*4110*/  PRMT R119, R119, 0x5410, R66 ;  /* 0x0000541077777816 */ /* 0x000fe40000000042 */
        /* <DEDUP_REMOVED lines=8> */
[----:B------:R-:W-:Y:S01]  /*41a0*/  FMUL.FTZ R73, R61, R70 ;  /* 0x000000463d497220 */ /* 0x000fe20000410000 */
[----:B------:R-:W-:Y:S01]  /*41b0*/  LOP3.LUT R62, R15, 0xffff0000, RZ, 0xc0, !PT ;  /* 0xffff00000f3e7812 */ /* 0x000fe200078ec0ff */
[C---:B------:R-:W-:Y:S01]  /*41c0*/  FMUL.FTZ R71, R13.reuse, R68 ;  /* 0x000000440d477220 */ /* 0x040fe20000410000 */
[----:B------:R-:W-:Y:S01]  /*41d0*/  LOP3.LUT R12, R12, 0xffff0000, RZ, 0xc0, !PT ;  /* 0xffff00000c0c7812 */ /* 0x000fe200078ec0ff */
[----:B------:R-:W-:Y:S01]  /*41e0*/  FMUL.FTZ R13, R13, R63 ;  /* 0x0000003f0d0d7220 */ /* 0x000fe20000410000 */
[----:B------:R-:W-:Y:S01]  /*41f0*/  LOP3.LUT R119, R119, 0xffff0000, RZ, 0xc0, !PT ;  /* 0xffff000077777812 */ /* 0x000fe200078ec0ff */
[----:B------:R-:W-:Y:S01]  /*4200*/  FMUL.FTZ R61, R61, R66 ;  /* 0x000000423d3d7220 */ /* 0x000fe20000410000 */
[----:B------:R-:W-:Y:S01]  /*4210*/  LOP3.LUT R117, R117, 0xffff0000, RZ, 0xc0, !PT ;  /* 0xffff000075757812 */ /* 0x000fe200078ec0ff */
[----:B------:R-:W-:-:S02]  /*4220*/  IMAD.U32 R118, R118, 0x10000, RZ ;  /* 0x0001000076767824 */ /* 0x000fc400078e00ff */
[----:B------:R-:W-:Y:S01]  /*4230*/  FFMA.FTZ R71, R14, R63, -R71 ;  /* 0x0000003f0e477223 */ /* 0x000fe20000010847 */
[----:B------:R-:W-:Y:S02]  /*4240*/  IMAD.U32 R116, R116, 0x10000, RZ ;  /* 0x0001000074747824 */ /* 0x000fe400078e00ff */
[----:B------:R-:W-:Y:S01]  /*4250*/  FFMA.FTZ R68, R14, R68, R13 ;  /* 0x000000440e447223 */ /* 0x000fe2000001000d */
[C---:B------:R-:W-:Y:S01]  /*4260*/  FFMA.FTZ R73, R60.reuse, R66, -R73 ;  /* 0x000000423c497223 */ /* 0x040fe20000010849 */
[----:B------:R-:W-:Y:S02]  /*4270*/  IMAD.U32 R15, R15, 0x10000, RZ ;  /* 0x000100000f0f7824 */ /* 0x000fe400078e00ff */
[----:B------:R-:W-:Y:S01]  /*4280*/  FFMA.FTZ R60, R60, R70, R61 ;  /* 0x000000463c3c7223 */ /* 0x000fe2000001003d */
        /* <DEDUP_REMOVED lines=14> */
.L_x_1723:
[----:B------:R-:W-:Y:S05]  /*4370*/  BSYNC B3 ;  /* 0x0000000000037941 */ /* 0x000fea0003800000 */
.L_x_1722:
[----:B--2---:R0:W-:Y:S02]  /*4380*/  ST.E.128 desc[UR54][R64.64], R12 ;  /* 0x0000000c40007985 */ /* 0x0041e4000c101d36 */
.L_x_1721:
[----:B------:R-:W-:Y:S05]  /*4390*/  BSYNC B2 ;  /* 0x0000000000027941 */ /* 0x000fea0003800000 */
.L_x_1720:
[----:B------:R-:W-:Y:S05]  /*43a0*/  @P2 BRA `(.L_x_1719) ;  /* 0x0000000000d82947 */ /* 0x000fea0003800000 */
[----:B0---4-:R0:W4:Y:S01]  /*43b0*/  LDS.128 R12, [R91+0x1d400] ;  /* 0x01d400005b0c7984 */ /* 0x0111220000000c00 */
[C---:B------:R-:W-:Y:S01]  /*43c0*/  LEA R60, P6, R2.reuse, R69, 0x1 ;  /* 0x00000045023c7211 */ /* 0x040fe200078c08ff */
[----:B------:R-:W-:Y:S03]  /*43d0*/  BSSY B2, `(.L_x_1724) ;  /* 0x0000032000027945 */ /* 0x000fe60003800000 */
[----:B-1----:R-:W-:Y:S02]  /*43e0*/  LEA.HI.X R61, R2, R67, R185, 0x1, P6 ;  /* 0x00000043023d7211 */ /* 0x002fe400030f0cb9 */
        /* <DEDUP_REMOVED lines=48> */
.L_x_1725:
[----:B------:R-:W-:Y:S05]  /*46f0*/  BSYNC B2 ;  /* 0x0000000000027941 */ /* 0x000fea0003800000 */
.L_x_1724:
[----:B----4-:R0:W-:Y:S02]  /*4700*/  ST.E.128 desc[UR54][R60.64], R12 ;  /* 0x0000000c3c007985 */ /* 0x0101e4000c101d36 */
.L_x_1719:
[----:B------:R-:W-:Y:S05]  /*4710*/  BSYNC B1 ;  /* 0x0000000000017941 */ /* 0x000fea0003800000 */
.L_x_1718:
[----:B------:R-:W-:-:S03]  /*4720*/  UMOV UR4, 0xffffffff ;  /* 0xffffffff00047882 */ /* 0x000fc60000000000 */
[----:B------:R-:W-:Y:S05]  /*4730*/  BRA.DIV UR4, `(.L_x_1726) ;  /* 0x0000024a04007947 */ /* 0x000fea000b800000 */
[----:B------:R1:W1:Y:S04]  /*4740*/  SHFL.IDX PT, R59, R101, 0x2, 0x181f ;  /* 0x00581f00653b7f89 */ /* 0x00026800000e0000 */
[----:B0-----:R0:W0:Y:S02]  /*4750*/  SHFL.IDX PT, R61, R106, 0x2, 0x181f ;  /* 0x00581f006a3d7f89 */ /* 0x00102400000e0000 */
.L_x_2125:
[----:B------:R-:W-:Y:S04]  /*4760*/  BSSY B1, `(.L_x_1727) ;  /* 0x0000072000017945 */ /* 0x000fe80003800000 */
        /* <DEDUP_REMOVED lines=31> */
[----:B------:R-:W-:Y:S01]  /*4960*/  FMUL.FTZ R53, R53, R58 ;  /* 0x0000003a35357220 */ /* 0x000fe20000410000 */
[----:B------:R-:W-:Y:S01]  /*4970*/  LOP3.LUT R132, R132, 0xffff0000, RZ, 0xc0, !PT ;  /* 0xffff000084847812 */ /* 0x000fe200078ec0ff */
[----:B------:R-:W-:Y:S01]  /*4980*/  IMAD.U32 R130, R130, 0x10000, RZ ;  /* 0x0001000082827824 */ /* 0x000fe200078e00ff */
[----:B------:R-:W-:Y:S01]  /*4990*/  LOP3.LUT R129, R129, 0xffff0000, RZ, 0xc0, !PT ;  /* 0xffff000081817812 */ /* 0x000fe200078ec0ff */
[----:B------:R-:W-:-:S02]  /*49a0*/  IMAD.U32 R128, R128, 0x10000, RZ ;  /* 0x0001000080807824 */ /* 0x000fc400078e00ff */
[C---:B------:R-:W-:Y:S01]  /*49b0*/  FFMA.FTZ R63, R14.reuse, R55, -R63 ;  /* 0x000000370e3f7223 */ /* 0x040fe2000001083f */
[----:B------:R-:W-:Y:S01]  /*49c0*/  FFMA.FTZ R60, R14, R60, R13 ;  /* 0x0000003c0e3c7223 */ /* 0x000fe2000001000d */
[C---:B------:R-:W-:Y:S01]  /*49d0*/  FFMA.FTZ R65, R52.reuse, R58, -R65 ;  /* 0x0000003a34417223 */ /* 0x040fe20000010841 */
[----:B------:R-:W-:Y:S01]  /*49e0*/  FFMA.FTZ R52, R52, R62, R53 ;  /* 0x0000003e34347223 */ /* 0x000fe20000010035 */
[C---:B------:R-:W-:Y:S01]  /*49f0*/  FMUL.FTZ R14, R12.reuse, R130 ;  /* 0x000000820c0e7220 */ /* 0x040fe20000410000 */
[----:B------:R-:W-:Y:S01]  /*4a00*/  FMUL.FTZ R13, R12, R128 ;  /* 0x000000800c0d7220 */ /* 0x000fe20000410000 */
[----:B------:R-:W-:Y:S02]  /*4a10*/  IMAD.U32 R15, R15, 0x10000, RZ ;  /* 0x000100000f0f7824 */ /* 0x000fe400078e00ff */
        /* <DEDUP_REMOVED lines=12> */
.L_x_1732:
[----:B------:R-:W-:Y:S05]  /*4ae0*/  BSYNC B3 ;  /* 0x0000000000037941 */ /* 0x000fea0003800000 */
.L_x_1731:
[----:B--2---:R0:W-:Y:S02]  /*4af0*/  ST.E.128 desc[UR54][R56.64], R12 ;  /* 0x0000000c38007985 */ /* 0x0041e4000c101d36 */
.L_x_1730:
[----:B------:R-:W-:Y:S05]  /*4b00*/  BSYNC B2 ;  /* 0x0000000000027941 */ /* 0x000fea0003800000 */
.L_x_1729:
        /* <DEDUP_REMOVED lines=53> */
.L_x_1734:
[----:B------:R-:W-:Y:S05]  /*4e60*/  BSYNC B2 ;  /* 0x0000000000027941 */ /* 0x000fea0003800000 */
.L_x_1733:
[----:B----4-:R0:W-:Y:S02]  /*4e70*/  ST.E.128 desc[UR54][R52.64], R12 ;  /* 0x0000000c34007985 */ /* 0x0101e4000c101d36 */
.L_x_1728:
[----:B------:R-:W-:Y:S05]  /*4e80*/  BSYNC B1 ;  /* 0x0000000000017941 */ /* 0x000fea0003800000 */
.L_x_1727:
[----:B------:R-:W-:-:S03]  /*4e90*/  UMOV UR4, 0xffffffff ;  /* 0xffffffff00047882 */ /* 0x000fc60000000000 */
[----:B------:R-:W-:Y:S05]  /*4ea0*/  BRA.DIV UR4, `(.L_x_1735) ;  /* 0x0000024204707947 */ /* 0x000fea000b800000 */
[----:B-1----:R-:W1:Y:S04]  /*4eb0*/  SHFL.IDX PT, R101, R101, 0x3, 0x181f ;  /* 0x00781f0065657f89 */ /* 0x002e6800000e0000 */
[----:B------:R0:W0:Y:S02]  /*4ec0*/  SHFL.IDX PT, R51, R106, 0x3, 0x181f ;  /* 0x00781f006a337f89 */ /* 0x00002400000e0000 */
.L_x_2129:
[----:B------:R-:W-:Y:S05]  /*4ed0*/  @P4 BRA `(.L_x_1736) ;  /* 0x0000003800084947 */ /* 0x000fea0003800000 */
[----:B------:R-:W-:Y:S04]  /*4ee0*/  BSSY B1, `(.L_x_1737) ;  /* 0x0000038000017945 */ /* 0x000fe80003800000 */
[----:B------:R-:W-:Y:S05]  /*4ef0*/  @P1 BRA `(.L_x_1738) ;  /* 0x0000000000d81947 */ /* 0x000fea0003800000 */
[----:B0---4-:R0:W4:Y:S01]  /*4f00*/  LDS.128 R12, [R91+0x1b400] ;  /* 0x01b400005b0c7984 */ /* 0x0111220000000c00 */
[C---:B------:R-:W-:Y:S01]  /*4f10*/  LEA R48, P3, R16.reuse, R51, 0x1 ;  /* 0x0000003310307211 */ /* 0x040fe200078608ff */
[----:B------:R-:W-:Y:S03]  /*4f20*/  BSSY B2, `(.L_x_1739) ;  /* 0x0000032000027945 */ /* 0x000fe60003800000 */
[----:B-1----:R-:W-:Y:S02]  /*4f30*/  LEA.HI.X R49, R16, R101, R17, 0x1, P3 ;  /* 0x0000006510317211 */ /* 0x002fe400018f0c11 */
[----:B------:R-:W-:-:S13]  /*4f40*/  ISETP.GE.AND P3, PT, R22, R102, PT ;  /* 0x000000661600720c */ /* 0x000fda0003f66270 */
[----:B0-----:R-:W-:Y:S05]  /*4f50*/  @P3 BRA `(.L_x_1740) ;  /* 0x0000000000b83947 */ /* 0x001fea0003800000 */
[----:B------:R-:W-:Y:S02]  /*4f60*/  SHF.R.U64 R11, R46, 0x10, R47 ;  /* 0x000000102e0b7819 */ /* 0x000fe4000000122f */
[----:B------:R-:W-:Y:S01]  /*4f70*/  SHF.R.U64 R53, R44, 0x10, R45 ;  /* 0x000000102c357819 */ /* 0x000fe2000000122d */
[----:B----4-:R-:W-:Y:S01]  /*4f80*/  IMAD.U32 R44, R14, 0x10000, RZ ;  /* 0x000100000e2c7824 */ /* 0x010fe200078e00ff */
        /* <DEDUP_REMOVED lines=43> */
.L_x_1740:
[----:B------:R-:W-:Y:S05]  /*5240*/  BSYNC B2 ;  /* 0x0000000000027941 */ /* 0x000fea0003800000 */
.L_x_1739:
[----:B----4-:R0:W-:Y:S02]  /*5250*/  ST.E.128 desc[UR54][R48.64], R12 ;  /* 0x0000000c30007985 */ /* 0x0101e4000c101d36 */
.L_x_1738:
[----:B------:R-:W-:Y:S05]  /*5260*/  BSYNC B1 ;  /* 0x0000000000017941 */ /* 0x000fea0003800000 */
.L_x_1737:
        /* <DEDUP_REMOVED lines=21> */
[C---:B------:R-:W-:Y:S01]  /*53c0*/  LOP3.LUT R47, R105.reuse, 0xffff0000, RZ, 0xc0, !PT ;  /* 0xffff0000692f7812 */ /* 0x040fe200078ec0ff */
[----:B------:R-:W-:Y:S01]  /*53d0*/  IMAD.U32 R46, R104, 0x10000, RZ ;  /* 0x00010000682e7824 */ /* 0x000fe200078e00ff */
[----:B------:R-:W-:Y:S01]  /*53e0*/  LOP3.LUT R43, R74, 0xffff0000, RZ, 0xc0, !PT ;  /* 0xffff00004a2b7812 */ /* 0x000fe200078ec0ff */
[----:B------:R-:W-:Y:S01]  /*53f0*/  IMAD.U32 R105, R105, 0x10000, RZ ;  /* 0x0001000069697824 */ /* 0x000fe200078e00ff */
[----:B------:R-:W-:Y:S01]  /*5400*/  LOP3.LUT R12, R12, 0xffff0000, RZ, 0xc0, !PT ;  /* 0xffff00000c0c7812 */ /* 0x000fe200078ec0ff */
[----:B------:R-:W-:Y:S01]  /*5410*/  FMUL.FTZ R49, R13, R47 ;  /* 0x0000002f0d317220 */ /* 0x000fe20000410000 */
[----:B------:R-:W-:Y:S01]  /*5420*/  LOP3.LUT R42, R15, 0xffff0000, RZ, 0xc0, !PT ;  /* 0xffff00000f2a7812 */ /* 0x000fe200078ec0ff */
[----:B------:R-:W-:Y:S01]  /*5430*/  FMUL.FTZ R50, R13, R43 ;  /* 0x0000002b0d327220 */ /* 0x000fe20000410000 */
        /* <DEDUP_REMOVED lines=24> */
.L_x_1742:
[----:B------:R-:W-:Y:S05]  /*55c0*/  BSYNC B1 ;  /* 0x0000000000017941 */ /* 0x000fea0003800000 */
.L_x_1741:
[----:B----4-:R0:W-:Y:S01]  /*55d0*/  ST.E.128 desc[UR54][R44.64], R12 ;  /* 0x0000000c2c007985 */ /* 0x0101e2000c101d36 */
[----:B------:R-:W-:Y:S05]  /*55e0*/  BRA `(.L_x_1736) ;  /* 0x0000003000447947 */ /* 0x000fea0003800000 */
.L_x_1696:
[C---:B------:R-:W-:Y:S01]  /*55f0*/  VIADD R40, R188.reuse, 0x20 ;  /* 0x00000020bc287836 */ /* 0x040fe20000000000 */
[----:B------:R-:W-:Y:S01]  /*5600*/  CS2R R46, SRZ ;  /* 0x00000000002e7805 */ /* 0x000fe2000001ff00 */
[----:B------:R-:W-:-:S03]  /*5610*/  VIADD R44, R188, 0x40 ;  /* 0x00000040bc2c7836 */ /* 0x000fc60000000000 */
[----:B------:R-:W-:-:S04]  /*5620*/  ISETP.GE.AND P4, PT, R40, R95, PT ;  /* 0x0000005f2800720c */ /* 0x000fc80003f86270 */
        /* <DEDUP_REMOVED lines=19> */
[----:B------:R-:W-:Y:S02]  /*5760*/  @!P5 IMAD.X R45, R89, 0x1, R39, P6 ;  /* 0x00000001592dd824 */ /* 0x000fe400030e0627 */
[----:B------:R-:W0:Y:S01]  /*5770*/  @!P5 LDC.64 R50, c[0x0][0x400] ;  /* 0x00010000ff32db82 */ /* 0x000e220000000a00 */
[----:B----4-:R-:W-:-:S04]  /*5780*/  @!P5 LEA R48, P6, R44, R48, 0x1 ;  /* 0x000000302c30d211 */ /* 0x010fc800078c08ff */
[----:B------:R-:W-:Y:S02]  /*5790*/  @!P5 LEA.HI.X R49, R44, R49, R45, 0x1, P6 ;  /* 0x000000312c31d211 */ /* 0x000fe400030f0c2d */
[----:B------:R-:W-:-:S05]  /*57a0*/  @!P5 IADD3 R44, P6, R86, R12, RZ ;  /* 0x0000000c562cd210 */ /* 0x000fca0007fde0ff */
[----:B------:R-:W-:Y:S01]  /*57b0*/  @!P5 IMAD.X R45, R11, 0x1, R78, P6 ;  /* 0x000000010b2dd824 */ /* 0x000fe200030e064e */
[----:B0-----:R-:W-:-:S04]  /*57c0*/  @!P5 LEA R50, P6, R44, R50, 0x1 ;  /* 0x000000322c32d211 */ /* 0x001fc800078c08ff */
[----:B------:R-:W-:Y:S02]  /*57d0*/  @!P5 LEA.HI.X R51, R44, R51, R45, 0x1, P6 ;  /* 0x000000332c33d211 */ /* 0x000fe400030f0c2d */
[----:B------:R-:W-:Y:S02]  /*57e0*/  CS2R R44, SRZ ;  /* 0x00000000002c7805 */ /* 0x000fe4000001ff00 */
[----:B------:R-:W-:-:S04]  /*57f0*/  @!P4 LEA R56, P6, R42, R56, 0x1 ;  /* 0x000000382a38c211 */ /* 0x000fc800078c08ff */
[----:B------:R-:W-:Y:S02]  /*5800*/  @!P4 LEA.HI.X R57, R42, R57, R43, 0x1, P6 ;  /* 0x000000392a39c211 */ /* 0x000fe400030f0c2b */
[----:B------:R-:W-:Y:S02]  /*5810*/  CS2R R42, SRZ ;  /* 0x00000000002a7805 */ /* 0x000fe4000001ff00 */
[C---:B-1----:R-:W-:Y:S01]  /*5820*/  @!P4 LEA R58, P6, R40.reuse, R58, 0x1 ;  /* 0x0000003a283ac211 */ /* 0x042fe200078c08ff */
[----:B------:R0:W5:Y:S03]  /*5830*/  @!P5 LDG.E.128 R44, desc[UR54][R50.64] ;  /* 0x00000036322cd981 */ /* 0x000166000c1e1d00 */
[----:B------:R-:W-:Y:S02]  /*5840*/  @!P4 LEA.HI.X R59, R40, R59, R41, 0x1, P6 ;  /* 0x0000003b283bc211 */ /* 0x000fe400030f0c29 */
[----:B------:R-:W-:-:S02]  /*5850*/  CS2R R40, SRZ ;  /* 0x0000000000287805 */ /* 0x000fc4000001ff00 */
[----:B------:R-:W-:Y:S02]  /*5860*/  CS2R R54, SRZ ;  /* 0x0000000000367805 */ /* 0x000fe4000001ff00 */
[----:B------:R-:W-:Y:S02]  /*5870*/  CS2R R52, SRZ ;  /* 0x0000000000347805 */ /* 0x000fe4000001ff00 */
[----:B------:R1:W5:Y:S01]  /*5880*/  @!P5 LDG.E.128 R40, desc[UR54][R48.64] ;  /* 0x000000363028d981 */ /* 0x000362000c1e1d00 */
[----:B0-----:R-:W-:-:S03]  /*5890*/  CS2R R50, SRZ ;  /* 0x0000000000327805 */ /* 0x001fc6000001ff00 */
[----:B------:R0:W5:Y:S01]  /*58a0*/  @!P4 LDG.E.128 R52, desc[UR54][R58.64] ;  /* 0x000000363a34c981 */ /* 0x000162000c1e1d00 */
[----:B-1----:R-:W-:-:S06]  /*58b0*/  CS2R R48, SRZ ;  /* 0x0000000000307805 */ /* 0x002fcc000001ff00 */
[----:B------:R1:W5:Y:S01]  /*58c0*/  @!P4 LDG.E.128 R48, desc[UR54][R56.64] ;  /* 0x000000363830c981 */ /* 0x000362000c1e1d00 */
[----:B--2---:R-:W-:Y:S01]  /*58d0*/  @!P3 LEA R64, P4, R62, R64, 0x1 ;  /* 0x000000403e40b211 */ /* 0x004fe200078808ff */
[----:B------:R-:W-:-:S03]  /*58e0*/  VIADD R68, R188, 0x60 ;  /* 0x00000060bc447836 */ /* 0x000fc60000000000 */
[----:B------:R-:W-:Y:S02]  /*58f0*/  @!P3 LEA.HI.X R65, R62, R65, R63, 0x1, P4 ;  /* 0x000000413e41b211 */ /* 0x000fe400020f0c3f */
[----:B---3--:R-:W-:-:S04]  /*5900*/  @!P3 LEA R66, P4, R60, R66, 0x1 ;  /* 0x000000423c42b211 */ /* 0x008fc800078808ff */
[----:B------:R-:W-:Y:S02]  /*5910*/  @!P3 LEA.HI.X R67, R60, R67, R61, 0x1, P4 ;  /* 0x000000433c43b211 */ /* 0x000fe400020f0c3d */
[----:B------:R-:W-:-:S04]  /*5920*/  ISETP.GE.AND P4, PT, R68, R95, PT ;  /* 0x0000005f4400720c */ /* 0x000fc80003f86270 */
[----:B------:R-:W-:Y:S02]  /*5930*/  ISETP.GE.OR P4, PT, R16, R102, P4 ;  /* 0x000000661000720c */ /* 0x000fe40002786670 */
[----:B0-----:R-:W-:Y:S02]  /*5940*/  CS2R R58, SRZ ;  /* 0x00000000003a7805 */ /* 0x001fe4000001ff00 */
[----:B-1----:R-:W-:Y:S02]  /*5950*/  CS2R R56, SRZ ;  /* 0x0000000000387805 */ /* 0x002fe4000001ff00 */
[----:B------:R-:W-:Y:S02]  /*5960*/  CS2R R62, SRZ ;  /* 0x00000000003e7805 */ /* 0x000fe4000001ff00 */
[----:B------:R-:W-:Y:S01]  /*5970*/  CS2R R60, SRZ ;  /* 0x00000000003c7805 */ /* 0x000fe2000001ff00 */
        /* <DEDUP_REMOVED lines=12> */
[----:B------:R-:W-:Y:S01]  /*5a40*/  IMAD.MOV.U32 R13, RZ, RZ, R11 ;  /* 0x000000ffff0d7224 */ /* 0x000fe200078e000b */
[----:B------:R-:W-:-:S04]  /*5a50*/  ULDC.64 UR6, c[0x0][0x400] ;  /* 0x0001000000067ab9 */ /* 0x000fc80000000a00 */
[----:B------:R-:W1:Y:S01]  /*5a60*/  LDC.64 R66, c[0x0][0x408] ;  /* 0x00010200ff427b82 */ /* 0x000e620000000a00 */
[----:B0-----:R-:W-:-:S04]  /*5a70*/  IMAD.WIDE.U32 R14, R64, 0x60, R14 ;  /* 0x00000060400e7825 */ /* 0x001fc800078e000e */
[----:B------:R-:W-:Y:S01]  /*5a80*/  IMAD R65, R65, 0x60, RZ ;  /* 0x0000006041417824 */ /* 0x000fe200078e02ff */
[----:B------:R-:W-:Y:S01]  /*5a90*/  IADD3 R14, P4, R82, R14, RZ ;  /* 0x0000000e520e7210 */ /* 0x000fe20007f9e0ff */
[----:B-1----:R-:W-:-:S03]  /*5aa0*/  IMAD.WIDE.U32 R12, R66, 0x60, R12 ;  /* 0x00000060420c7825 */ /* 0x002fc600078e000c */
[----:B------:R-:W-:Y:S01]  /*5ab0*/  IADD3.X R15, R39, R15, R65, P4, !PT ;  /* 0x0000000f270f7210 */ /* 0x000fe200027fe441 */
[----:B------:R-:W-:Y:S01]  /*5ac0*/  IMAD R67, R67, 0x60, RZ ;  /* 0x0000006043437824 */ /* 0x000fe200078e02ff */
[----:B------:R-:W-:-:S04]  /*5ad0*/  IADD3 R11, P4, R86, R12, RZ ;  /* 0x0000000c560b7210 */ /* 0x000fc80007f9e0ff */
[----:B------:R-:W-:Y:S02]  /*5ae0*/  IADD3.X R12, R78, R13, R67, P4, !PT ;  /* 0x0000000d4e0c7210 */ /* 0x000fe400027fe443 */
[----:B------:R-:W-:-:S04]  /*5af0*/  LEA R64, P4, R14, UR4, 0x1 ;  /* 0x000000040e407c11 */ /* 0x000fc8000f8808ff */
[----:B------:R-:W-:Y:S02]  /*5b00*/  LEA.HI.X R65, R14, UR5, R15, 0x1, P4 ;  /* 0x000000050e417c11 */ /* 0x000fe4000a0f0c0f */
[----:B------:R-:W-:-:S04]  /*5b10*/  LEA R68, P4, R11, UR6, 0x1 ;  /* 0x000000060b447c11 */ /* 0x000fc8000f8808ff */
[----:B------:R-:W-:Y:S01]  /*5b20*/  LEA.HI.X R69, R11, UR7, R12, 0x1, P4 ;  /* 0x000000070b457c11 */ /* 0x000fe2000a0f0c0c */
[----:B------:R-:W5:Y:S05]  /*5b30*/  LDG.E.128 R64, desc[UR54][R64.64] ;  /* 0x0000003640407981 */ /* 0x000f6a000c1e1d00 */
[----:B------:R-:W5:Y:S03]  /*5b40*/  LDG.E.128 R68, desc[UR54][R68.64] ;  /* 0x0000003644447981 */ /* 0x000f66000c1e1d00 */
.L_x_1744:
[----:B------:R-:W-:Y:S05]  /*5b50*/  BSYNC B1 ;  /* 0x0000000000017941 */ /* 0x000fea0003800000 */
.L_x_1743:
        /* <DEDUP_REMOVED lines=68> */
.L_x_1745:
[----:B------:R-:W-:Y:S01]  /*5fa0*/  IMAD R89, R19, 0x8, R18 ;  /* 0x0000000813597824 */ /* 0x000fe200078e0212 */
[----:B------:R-:W-:Y:S01]  /*5fb0*/  SHF.L.U32 R100, R197, 0x1f, RZ ;  /* 0x0000001fc5647819 */ /* 0x000fe200000006ff */
[----:B------:R-:W0:Y:S01]  /*5fc0*/  LDC R107, c[0x0][0x2f4] ;  /* 0x0000bd00ff6b7b82 */ /* 0x000e220000000800 */
[----:B------:R-:W-:Y:S02]  /*5fd0*/  BSSY B1, `(.L_x_1746) ;  /* 0x0000003000017945 */ /* 0x000fe40003800000 */
[----:B------:R-:W1:Y:S02]  /*5fe0*/  SYNCS.PHASECHK.TRANS64.TRYWAIT P4, [R89+URZ+0x28890], R100 ;  /* 0x02889064590075a7 */ /* 0x000e64000808017f */
[----:B-1----:R-:W-:Y:S05]  /*5ff0*/  @!P4 BRA `(.L_x_1747) ;  /* 0x000002300068c947 */ /* 0x002fea0003800000 */
.L_x_2130:
[----:B------:R-:W-:Y:S05]  /*6000*/  BSYNC B1 ;  /* 0x0000000000017941 */ /* 0x000fea0003800000 */
.L_x_1746:
[----:B------:R-:W-:Y:S01]  /*6010*/  UMOV UR4, 0xffffffff ;  /* 0xffffffff00047882 */ /* 0x000fe20000000000 */
[----:B0-----:R-:W-:Y:S02]  /*6020*/  IMAD.IADD R109, R107, 0x1, -R36 ;  /* 0x000000016b6d7824 */ /* 0x001fe400078e0a24 */
[----:B------:R-:W-:Y:S05]  /*6030*/  BRA.DIV UR4, `(.L_x_1748) ;  /* 0x00000232046c7947 */ /* 0x000fea000b800000 */
[----:B------:R0:W2:Y:S04]  /*6040*/  SHFL.IDX PT, R105, R101, RZ, 0x181f ;  /* 0x00181fff65697589 */ /* 0x0000a800000e0000 */
[----:B------:R0:W3:Y:S02]  /*6050*/  SHFL.IDX PT, R104, R106, RZ, 0x181f ;  /* 0x00181fff6a687589 */ /* 0x0000e400000e0000 */
.L_x_2134:
[----:B------:R-:W-:Y:S01]  /*6060*/  ISETP.GE.OR P4, PT, R188, R95, P1 ;  /* 0x0000005fbc00720c */ /* 0x000fe20000f86670 */
[----:B------:R-:W-:-:S12]  /*6070*/  BSSY B1, `(.L_x_1749) ;  /* 0x000007a000017945 */ /* 0x000fd80003800000 */
[----:B------:R-:W-:Y:S05]  /*6080*/  @P4 BRA `(.L_x_1750) ;  /* 0x0000000400e04947 */ /* 0x000fea0003800000 */
[----:B------:R-:W-:Y:S01]  /*6090*/  SEL R11, R36, R109, !P0 ;  /* 0x0000006d240b7207 */ /* 0x000fe20004000000 */
[----:B------:R-:W-:Y:S01]  /*60a0*/  BSSY B2, `(.L_x_1751) ;  /* 0x0000072000027945 */ /* 0x000fe20003800000 */
[----:B------:R-:W-:Y:S02]  /*60b0*/  SHF.R.U32.HI R13, RZ, 0x3, R207 ;  /* 0x00000003ff0d7819 */ /* 0x000fe400000116cf */
[----:B------:R-:W-:Y:S02]  /*60c0*/  SHF.R.S32.HI R12, RZ, 0x1f, R11 ;  /* 0x0000001fff0c7819 */ /* 0x000fe4000001140b */
[----:B---3--:R-:W-:Y:S02]  /*60d0*/  LEA R102, P4, R76, R104, 0x1 ;  /* 0x000000684c667211 */ /* 0x008fe400078808ff */
[----:B------:R-:W-:Y:S02]  /*60e0*/  LEA.HI R12, R12, R11, RZ, 0x4 ;  /* 0x0000000b0c0c7211 */ /* 0x000fe400078f20ff */
[----:B--2---:R-:W-:-:S02]  /*60f0*/  LEA.HI.X R103, R76, R105, R88, 0x1, P4 ;  /* 0x000000694c677211 */ /* 0x004fc400020f0c58 */
        /* <DEDUP_REMOVED lines=12> */
[----:B------:R-:W-:-:S03]  /*61c0*/  IMAD R72, R13, 0x2, R18 ;  /* 0x000000020d487824 */ /* 0x000fc600078e0212 */
[----:B------:R2:W3:Y:S04]  /*61d0*/  LDS.128 R12, [R11+0x18400] ;  /* 0x018400000b0c7984 */ /* 0x0004e80000000c00 */
[----:B------:R-:W4:Y:S01]  /*61e0*/  LDS.128 R72, [R72+0x18400] ;  /* 0x0184000048487984 */ /* 0x000f220000000c00 */
[----:B------:R-:W-:Y:S05]  /*61f0*/  @P3 BRA `(.L_x_1752) ;  /* 0x0000000400703947 */ /* 0x000fea0003800000 */
[----:B------:R-:W-:Y:S01]  /*6200*/  SHF.R.U64 R40, R40, 0x10, R41 ;  /* 0x0000001028287819 */ /* 0x000fe20000001229 */
[----:B----4-:R-:W-:Y:S01]  /*6210*/  IMAD.U32 R140, R75, 0x10000, RZ ;  /* 0x000100004b8c7824 */ /* 0x010fe200078e00ff */
[--C-:B------:R-:W-:Y:S01]  /*6220*/  SHF.R.U64 R146, R44, 0x10, R45.reuse ;  /* 0x000000102c927819 */ /* 0x100fe2000000122d */
[----:B---3--:R-:W-:Y:S01]  /*6230*/  IMAD.U32 R44, R13, 0x10000, RZ ;  /* 0x000100000d2c7824 */ /* 0x008fe200078e00ff */
[----:B------:R-:W-:Y:S01]  /*6240*/  SHF.R.U32.HI R142, RZ, 0x10, R45 ;  /* 0x00000010ff8e7819 */ /* 0x000fe2000001162d */
[----:B------:R-:W-:Y:S01]  /*6250*/  IMAD.U32 R133, R15, 0x10000, RZ ;  /* 0x000100000f857824 */ /* 0x000fe200078e00ff */
[--C-:B------:R-:W-:Y:S01]  /*6260*/  SHF.R.U64 R141, R42, 0x10, R43.reuse ;  /* 0x000000102a8d7819 */ /* 0x100fe2000000122b */
[----:B--2---:R-:W-:Y:S01]  /*6270*/  IMAD.U32 R11, R14, 0x10000, RZ ;  /* 0x000100000e0b7824 */ /* 0x004fe200078e00ff */
[----:B------:R-:W-:Y:S01]  /*6280*/  SHF.R.U32.HI R143, RZ, 0x10, R43 ;  /* 0x00000010ff8f7819 */ /* 0x000fe2000001162b */
[----:B------:R-:W-:Y:S01]  /*6290*/  IMAD.U32 R43, R73, 0x10000, RZ ;  /* 0x00010000492b7824 */ /* 0x000fe200078e00ff */
[----:B------:R-:W-:-:S02]  /*62a0*/  SHF.R.U64 R45, R46, 0x10, R47 ;  /* 0x000000102e2d7819 */ /* 0x000fc4000000122f */
[----:B------:R-:W-:Y:S02]  /*62b0*/  LOP3.LUT R46, R73, 0xffff0000, RZ, 0xc0, !PT ;  /* 0xffff0000492e7812 */ /* 0x000fe400078ec0ff */
[----:B------:R-:W-:Y:S01]  /*62c0*/  SHF.R.U32.HI R145, RZ, 0x10, R41 ;  /* 0x00000010ff917819 */ /* 0x000fe20000011629 */
[----:B------:R-:W-:Y:S01]  /*62d0*/  IMAD.U32 R41, R72, 0x10000, RZ ;  /* 0x0001000048297824 */ /* 0x000fe200078e00ff */
[----:B------:R-:W-:Y:S02]  /*62e0*/  LOP3.LUT R73, R75, 0xffff0000, RZ, 0xc0, !PT ;  /* 0xffff00004b497812 */ /* 0x000fe400078ec0ff */
[----:B------:R-:W-:Y:S02]  /*62f0*/  PRMT R75, R111, 0x5432, R40 ;  /* 0x000054326f4b7816 */ /* 0x000fe40000000028 */
[----:B------:R-:W-:Y:S02]  /*6300*/  PRMT R40, R110, 0x5432, R141 ;  /* 0x000054326e287816 */ /* 0x000fe4000000008d */
[----:B------:R-:W-:-:S02]  /*6310*/  PRMT R141, R139, 0x5410, R142 ;  /* 0x000054108b8d7816 */ /* 0x000fc4000000008e */
[----:B------:R-:W-:Y:S02]  /*6320*/  PRMT R138, R138, 0x5410, R145 ;  /* 0x000054108a8a7816 */ /* 0x000fe40000000091 */
[----:B------:R-:W-:Y:S01]  /*6330*/  SHF.R.U32.HI R144, RZ, 0x10, R47 ;  /* 0x00000010ff907819 */ /* 0x000fe2000001162f */
[C---:B------:R-:W-:Y:S01]  /*6340*/  IMAD.U32 R142, R141.reuse, 0x10000, RZ ;  /* 0x000100008d8e7824 */ /* 0x040fe200078e00ff */
[----:B------:R-:W-:Y:S01]  /*6350*/  PRMT R139, R136, 0x5410, R143 ;  /* 0x00005410888b7816 */ /* 0x000fe2000000008f */
[C---:B------:R-:W-:Y:S01]  /*6360*/  IMAD.U32 R136, R138.reuse, 0x10000, RZ ;  /* 0x000100008a887824 */ /* 0x040fe200078e00ff */
[----:B------:R-:W-:Y:S01]  /*6370*/  LOP3.LUT R141, R141, 0xffff0000, RZ, 0xc0, !PT ;  /* 0xffff00008d8d7812 */ /* 0x000fe200078ec0ff */
[----:B------:R-:W-:Y:S01]  /*6380*/  FMUL.FTZ R145, R43, R142 ;  /* 0x0000008e2b917220 */ /* 0x000fe20000410000 */
[----:B------:R-:W-:Y:S01]  /*6390*/  PRMT R143, R135, 0x5410, R144 ;  /* 0x00005410878f7816 */ /* 0x000fe20000000090 */
[-C--:B------:R-:W-:Y:S01]  /*63a0*/  FMUL.FTZ R135, R43, R136.reuse ;  /* 0x000000882b877220 */ /* 0x080fe20000410000 */
[----:B------:R-:W-:Y:S01]  /*63b0*/  LOP3.LUT R138, R138, 0xffff0000, RZ, 0xc0, !PT ;  /* 0xffff00008a8a7812 */ /* 0x000fe200078ec0ff */
[----:B------:R-:W-:Y:S01]  /*63c0*/  FFMA.FTZ R43, R44, R136, -R145 ;  /* 0x000000882c2b7223 */ /* 0x000fe20000010891 */
[----:B------:R-:W-:Y:S01]  /*63d0*/  LOP3.LUT R47, R13, 0xffff0000, RZ, 0xc0, !PT ;  /* 0xffff00000d2f7812 */ /* 0x000fe200078ec0ff */
[----:B------:R-:W-:Y:S01]  /*63e0*/  FMUL.FTZ R144, R46, R141 ;  /* 0x0000008d2e907220 */ /* 0x000fe20000410000 */
[----:B------:R-:W-:-:S02]  /*63f0*/  IMAD.U32 R136, R143, 0x10000, RZ ;  /* 0x000100008f887824 */ /* 0x000fc400078e00ff */
[----:B------:R-:W-:Y:S01]  /*6400*/  FFMA.FTZ R44, R44, R142, R135 ;  /* 0x0000008e2c2c7223 */ /* 0x000fe20000010087 */
[----:B------:R-:W-:Y:S02]  /*6410*/  IMAD.U32 R135, R139, 0x10000, RZ ;  /* 0x000100008b877824 */ /* 0x000fe400078e00ff */
[-C--:B------:R-:W-:Y:S01]  /*6420*/  FMUL.FTZ R142, R46, R138.reuse ;  /* 0x0000008a2e8e7220 */ /* 0x080fe20000410000 */
[----:B------:R-:W-:Y:S01]  /*6430*/  FFMA.FTZ R46, R47, R138, -R144 ;  /* 0x0000008a2f2e7223 */ /* 0x000fe20000010890 */
[----:B------:R-:W-:Y:S01]  /*6440*/  PRMT R137, R137, 0x5410, R146 ;  /* 0x0000541089897816 */ /* 0x000fe20000000092 */
[CC--:B------:R-:W-:Y:S01]  /*6450*/  FMUL.FTZ R138, R140.reuse, R136.reuse ;  /* 0x000000888c8a7220 */ /* 0x0c0fe20000410000 */
[-C--:B------:R-:W-:Y:S01]  /*6460*/  FMUL.FTZ R145, R140, R135.reuse ;  /* 0x000000878c917220 */ /* 0x080fe20000410000 */
[----:B------:R-:W-:Y:S01]  /*6470*/  LOP3.LUT R143, R143, 0xffff0000, RZ, 0xc0, !PT ;  /* 0xffff00008f8f7812 */ /* 0x000fe200078ec0ff */
[----:B------:R-:W-:Y:S02]  /*6480*/  IMAD.U32 R13, R12, 0x10000, RZ ;  /* 0x000100000c0d7824 */ /* 0x000fe400078e00ff */
[----:B------:R-:W-:Y:S01]  /*6490*/  FFMA.FTZ R135, R133, R135, -R138 ;  /* 0x0000008785877223 */ /* 0x000fe2000001088a */
[----:B------:R-:W-:Y:S01]  /*64a0*/  LOP3.LUT R139, R139, 0xffff0000, RZ, 0xc0, !PT ;  /* 0xffff00008b8b7812 */ /* 0x000fe200078ec0ff */
[----:B------:R-:W-:Y:S01]  /*64b0*/  FFMA.FTZ R145, R133, R136, R145 ;  /* 0x0000008885917223 */ /* 0x000fe20000010091 */
[----:B------:R-:W-:Y:S01]  /*64c0*/  IMAD.U32 R138, R137, 0x10000, RZ ;  /* 0x00010000898a7824 */ /* 0x000fe200078e00ff */
[----:B------:R-:W-:Y:S01]  /*64d0*/  LOP3.LUT R42, R15, 0xffff0000, RZ, 0xc0, !PT ;  /* 0xffff00000f2a7812 */ /* 0x000fe200078ec0ff */
[----:B------:R-:W-:-:S02]  /*64e0*/  IMAD.U32 R136, R75, 0x10000, RZ ;  /* 0x000100004b887824 */ /* 0x000fc400078e00ff */
[C---:B------:R-:W-:Y:S01]  /*64f0*/  FMUL.FTZ R133, R73.reuse, R143 ;  /* 0x0000008f49857220 */ /* 0x040fe20000410000 */
[----:B------:R-:W-:Y:S01]  /*6500*/  LOP3.LUT R72, R72, 0xffff0000, RZ, 0xc0, !PT ;  /* 0xffff000048487812 */ /* 0x000fe200078ec0ff */
[----:B------:R-:W-:Y:S01]  /*6510*/  FMUL.FTZ R73, R73, R139 ;  /* 0x0000008b49497220 */ /* 0x000fe20000410000 */
[----:B------:R-:W-:Y:S01]  /*6520*/  LOP3.LUT R137, R137, 0xffff0000, RZ, 0xc0, !PT ;  /* 0xffff000089897812 */ /* 0x000fe200078ec0ff */
[----:B------:R-:W-:Y:S01]  /*6530*/  FMUL.FTZ R140, R41, R138 ;  /* 0x0000008a298c7220 */ /* 0x000fe20000410000 */
[----:B------:R-:W-:Y:S01]  /*6540*/  LOP3.LUT R75, R75, 0xffff0000, RZ, 0xc0, !PT ;  /* 0xffff00004b4b7812 */ /* 0x000fe200078ec0ff */
[----:B------:R-:W-:Y:S01]  /*6550*/  FMUL.FTZ R41, R41, R136 ;  /* 0x0000008829297220 */ /* 0x000fe20000410000 */
[----:B------:R-:W-:Y:S01]  /*6560*/  PRMT R45, R108, 0x5432, R45 ;  /* 0x000054326c2d7816 */ /* 0x000fe2000000002d */
[----:B------:R-:W-:Y:S01]  /*6570*/  FFMA.FTZ R47, R47, R141, R142 ;  /* 0x0000008d2f2f7223 */ /* 0x000fe2000001008e */
[----:B------:R-:W-:Y:S01]  /*6580*/  LOP3.LUT R12, R12, 0xffff0000, RZ, 0xc0, !PT ;  /* 0xffff00000c0c7812 */ /* 0x000fe200078ec0ff */
[C---:B------:R-:W-:Y:S01]  /*6590*/  FFMA.FTZ R142, R42.reuse, R139, -R133 ;  /* 0x0000008b2a8e7223 */ /* 0x040fe20000010885 */
[----:B------:R-:W-:Y:S01]  /*65a0*/  FFMA.FTZ R144, R42, R143, R73 ;  /* 0x0000008f2a907223 */ /* 0x000fe20000010049 */
[----:B------:R-:W-:Y:S01]  /*65b0*/  LOP3.LUT R15, R14, 0xffff0000, RZ, 0xc0, !PT ;  /* 0xffff00000e0f7812 */ /* 0x000fe200078ec0ff */
[C---:B------:R-:W-:Y:S01]  /*65c0*/  FMUL.FTZ R73, R72.reuse, R137 ;  /* 0x0000008948497220 */ /* 0x040fe20000410000 */
[----:B------:R-:W-:Y:S01]  /*65d0*/  FFMA.FTZ R138, R13, R138, R41 ;  /* 0x0000008a0d8a7223 */ /* 0x000fe20000010029 */
[----:B------:R-:W-:Y:S01]  /*65e0*/  FMUL.FTZ R133, R72, R75 ;  /* 0x0000004b48857220 */ /* 0x000fe20000410000 */
[----:B------:R-:W-:-:S02]  /*65f0*/  IMAD.U32 R14, R74, 0x10000, RZ ;  /* 0x000100004a0e7824 */ /* 0x000fc400078e00ff */
[----:B------:R-:W-:Y:S01]  /*6600*/  FFMA.FTZ R140, R13, R136, -R140 ;  /* 0x000000880d8c7223 */ /* 0x000fe2000001088c */
[C---:B------:R-:W-:Y:S01]  /*6610*/  IMAD.U32 R41, R45.reuse, 0x10000, RZ ;  /* 0x000100002d297824 */ /* 0x040fe200078e00ff */
[----:B------:R-:W-:Y:S01]  /*6620*/  LOP3.LUT R74, R74, 0xffff0000, RZ, 0xc0, !PT ;  /* 0xffff00004a4a7812 */ /* 0x000fe200078ec0ff */
[----:B------:R-:W-:Y:S01]  /*6630*/  IMAD.U32 R13, R40, 0x10000, RZ ;  /* 0x00010000280d7824 */ /* 0x000fe200078e00ff */
[----:B------:R-:W-:Y:S01]  /*6640*/  LOP3.LUT R45, R45, 0xffff0000, RZ, 0xc0, !PT ;  /* 0xffff00002d2d7812 */ /* 0x000fe200078ec0ff */
[C---:B------:R-:W-:Y:S01]  /*6650*/  FFMA.FTZ R73, R12.reuse, R75, -R73 ;  /* 0x0000004b0c497223 */ /* 0x040fe20000010849 */
[----:B------:R-:W-:Y:S01]  /*6660*/  FFMA.FTZ R133, R12, R137, R133 ;  /* 0x000000890c857223 */ /* 0x000fe20000010085 */
[----:B------:R-:W-:Y:S01]  /*6670*/  FMUL.FTZ R12, R14, R41 ;  /* 0x000000290e0c7220 */ /* 0x000fe20000410000 */
[----:B------:R-:W-:Y:S01]  /*6680*/  LOP3.LUT R40, R40, 0xffff0000, RZ, 0xc0, !PT ;  /* 0xffff000028287812 */ /* 0x000fe200078ec0ff */
[----:B------:R-:W-:Y:S01]  /*6690*/  FMUL.FTZ R14, R14, R13 ;  /* 0x0000000d0e0e7220 */ /* 0x000fe20000410000 */
[----:B------:R-:W-:Y:S01]  /*66a0*/  FMUL.FTZ R42, R74, R45 ;  /* 0x0000002d4a2a7220 */ /* 0x000fe20000410000 */
[C---:B------:R-:W-:Y:S01]  /*66b0*/  FFMA.FTZ R12, R11.reuse, R13, -R12 ;  /* 0x0000000d0b0c7223 */ /* 0x040fe2000001080c */
[----:B------:R-:W-:Y:S01]  /*66c0*/  F2FP.BF16.F32.PACK_AB R135, R142, R135 ;  /* 0x000000878e87723e */ /* 0x000fe200000010ff */
[----:B------:R-:W-:Y:S01]  /*66d0*/  FFMA.FTZ R14, R11, R41, R14 ;  /* 0x000000290b0e7223 */ /* 0x000fe2000001000e */
[-C--:B------:R-:W-:Y:S01]  /*66e0*/  FMUL.FTZ R74, R74, R40.reuse ;  /* 0x000000284a4a7220 */ /* 0x080fe20000410000 */
[----:B------:R-:W-:Y:S01]  /*66f0*/  FFMA.FTZ R11, R15, R40, -R42 ;  /* 0x000000280f0b7223 */ /* 0x000fe2000001082a */
[----:B------:R-:W-:-:S02]  /*6700*/  F2FP.BF16.F32.PACK_AB R44, R47, R44 ;  /* 0x0000002c2f2c723e */ /* 0x000fc400000010ff */
[----:B------:R-:W-:Y:S01]  /*6710*/  FFMA.FTZ R15, R15, R45, R74 ;  /* 0x0000002d0f0f7223 */ /* 0x000fe2000001004a */
[----:B------:R-:W-:Y:S02]  /*6720*/  F2FP.BF16.F32.PACK_AB R140, R73, R140 ;  /* 0x0000008c498c723e */ /* 0x000fe400000010ff */
[----:B------:R-:W-:Y:S01]  /*6730*/  F2FP.BF16.F32.PACK_AB R40, R11, R12 ;  /* 0x0000000c0b28723e */ /* 0x000fe200000010ff */
[----:B------:R-:W-:Y:S01]  /*6740*/  IMAD.MOV.U32 R73, RZ, RZ, R44 ;  /* 0x000000ffff497224 */ /* 0x000fe200078e002c */
[----:B------:R-:W-:Y:S01]  /*6750*/  F2FP.BF16.F32.PACK_AB R74, R15, R14 ;  /* 0x0000000e0f4a723e */ /* 0x000fe200000010ff */
[----:B------:R-:W-:Y:S01]  /*6760*/  IMAD.MOV.U32 R12, RZ, RZ, R140 ;  /* 0x000000ffff0c7224 */ /* 0x000fe200078e008c */
[----:B------:R-:W-:Y:S01]  /*6770*/  F2FP.BF16.F32.PACK_AB R13, R46, R43 ;  /* 0x0000002b2e0d723e */ /* 0x000fe200000010ff */
[----:B------:R-:W-:Y:S01]  /*6780*/  IMAD.MOV.U32 R14, RZ, RZ, R40 ;  /* 0x000000ffff0e7224 */ /* 0x000fe200078e0028 */
[----:B------:R-:W-:Y:S01]  /*6790*/  F2FP.BF16.F32.PACK_AB R75, R144, R145 ;  /* 0x00000091904b723e */ /* 0x000fe200000010ff */
[----:B------:R-:W-:Y:S01]  /*67a0*/  IMAD.MOV.U32 R15, RZ, RZ, R135 ;  /* 0x000000ffff0f7224 */ /* 0x000fe200078e0087 */
[----:B------:R-:W-:-:S07]  /*67b0*/  F2FP.BF16.F32.PACK_AB R72, R133, R138 ;  /* 0x0000008a8548723e */ /* 0x000fce00000010ff */
.L_x_1752:
[----:B------:R-:W-:Y:S05]  /*67c0*/  BSYNC B2 ;  /* 0x0000000000027941 */ /* 0x000fea0003800000 */
.L_x_1751:
[----:B------:R-:W-:Y:S01]  /*67d0*/  ISETP.GE.AND P4, PT, R134, R107, PT ;  /* 0x0000006b8600720c */ /* 0x000fe20003f86270 */
[----:B---3--:R3:W-:-:S12]  /*67e0*/  ST.E.128 desc[UR54][R102.64], R12 ;  /* 0x0000000c66007985 */ /* 0x0087d8000c101d36 */
[----:B------:R-:W-:-:S05]  /*67f0*/  @!P4 IMAD.WIDE R104, R134, 0x2, R104 ;  /* 0x000000028668c825 */ /* 0x000fca00078e0268 */
[----:B----4-:R3:W-:Y:S02]  /*6800*/  @!P4 ST.E.128 desc[UR54][R104.64], R72 ;  /* 0x000000486800c985 */ /* 0x0107e4000c101d36 */
.L_x_1750:
[----:B------:R-:W-:Y:S05]  /*6810*/  BSYNC B1 ;  /* 0x0000000000017941 */ /* 0x000fea0003800000 */
.L_x_1749:
[----:B------:R-:W-:-:S03]  /*6820*/  UMOV UR4, 0xffffffff ;  /* 0xffffffff00047882 */ /* 0x000fc60000000000 */
[----:B------:R-:W-:Y:S05]  /*6830*/  BRA.DIV UR4, `(.L_x_1753) ;  /* 0x0000022a04b87947 */ /* 0x000fea000b800000 */
[----:B------:R4:W0:Y:S04]  /*6840*/  SHFL.IDX PT, R47, R101, 0x1, 0x181f ;  /* 0x00381f00652f7f89 */ /* 0x00082800000e0000 */
[----:B------:R4:W0:Y:S02]  /*6850*/  SHFL.IDX PT, R46, R106, 0x1, 0x181f ;  /* 0x00381f006a2e7f89 */ /* 0x00082400000e0000 */
.L_x_2138:
[----:B--2---:R-:W-:Y:S01]  /*6860*/  VIADD R11, R188, 0x20 ;  /* 0x00000020bc0b7836 */ /* 0x004fe20000000000 */
[----:B------:R-:W-:Y:S04]  /*6870*/  BSSY B1, `(.L_x_1754) ;  /* 0x000007c000017945 */ /* 0x000fe80003800000 */
[----:B------:R-:W-:-:S13]  /*6880*/  ISETP.GE.OR P4, PT, R11, R95, P1 ;  /* 0x0000005f0b00720c */ /* 0x000fda0000f86670 */
[----:B------:R-:W-:Y:S05]  /*6890*/  @P4 BRA `(.L_x_1755) ;  /* 0x0000000400e44947 */ /* 0x000fea0003800000 */
[----:B------:R-:W-:Y:S01]  /*68a0*/  SEL R11, R36, R109, !P0 ;  /* 0x0000006d240b7207 */ /* 0x000fe20004000000 */
[----:B------:R-:W-:Y:S01]  /*68b0*/  BSSY B2, `(.L_x_1756) ;  /* 0x0000073000027945 */ /* 0x000fe20003800000 */
[----:B---3--:R-:W-:Y:S02]  /*68c0*/  SHF.R.U32.HI R13, RZ, 0x3, R203 ;  /* 0x00000003ff0d7819 */ /* 0x008fe400000116cb */
        /* <DEDUP_REMOVED lines=17> */
[----:B------:R0:W2:Y:S04]  /*69e0*/  LDS.128 R12, [R11+0x18400] ;  /* 0x018400000b0c7984 */ /* 0x0000a80000000c00 */
[----:B------:R-:W3:Y:S01]  /*69f0*/  LDS.128 R40, [R40+0x18400] ;  /* 0x0184000028287984 */ /* 0x000ee20000000c00 */
[----:B------:R-:W-:Y:S05]  /*6a00*/  @P3 BRA `(.L_x_1757) ;  /* 0x0000000400743947 */ /* 0x000fea0003800000 */
[----:B------:R-:W-:Y:S01]  /*6a10*/  SHF.R.U32.HI R105, RZ, 0x10, R49 ;  /* 0x00000010ff697819 */ /* 0x000fe20000011631 */
[----:B0-2---:R-:W-:Y:S01]  /*6a20*/  IMAD.U32 R11, R14, 0x10000, RZ ;  /* 0x000100000e0b7824 */ /* 0x005fe200078e00ff */
[----:B------:R-:W-:Y:S02]  /*6a30*/  SHF.R.U32.HI R73, RZ, 0x10, R53 ;  /* 0x00000010ff497819 */ /* 0x000fe40000011635 */
[----:B------:R-:W-:Y:S02]  /*6a40*/  PRMT R128, R128, 0x5410, R105 ;  /* 0x0000541080807816 */ /* 0x000fe40000000069 */
[----:B------:R-:W-:Y:S02]  /*6a50*/  PRMT R132, R132, 0x5410, R73 ;  /* 0x0000541084847816 */ /* 0x000fe40000000049 */
[----:B------:R-:W-:Y:S02]  /*6a60*/  SHF.R.U32.HI R75, RZ, 0x10, R55 ;  /* 0x00000010ff4b7819 */ /* 0x000fe40000011637 */
[----:B------:R-:W-:Y:S01]  /*6a70*/  SHF.R.U64 R102, R52, 0x10, R53 ;  /* 0x0000001034667819 */ /* 0x000fe20000001235 */
[----:B---3--:R-:W-:Y:S01]  /*6a80*/  IMAD.U32 R52, R41, 0x10000, RZ ;  /* 0x0001000029347824 */ /* 0x008fe200078e00ff */
[----:B------:R-:W-:Y:S01]  /*6a90*/  SHF.R.U64 R74, R54, 0x10, R55 ;  /* 0x00000010364a7819 */ /* 0x000fe20000001237 */
[----:B------:R-:W-:Y:S01]  /*6aa0*/  IMAD.U32 R73, R132, 0x10000, RZ ;  /* 0x0001000084497824 */ /* 0x000fe200078e00ff */
[----:B------:R-:W-:Y:S01]  /*6ab0*/  SHF.R.U32.HI R103, RZ, 0x10, R51 ;  /* 0x00000010ff677819 */ /* 0x000fe20000011633 */
[----:B------:R-:W-:Y:S01]  /*6ac0*/  IMAD.U32 R55, R128, 0x10000, RZ ;  /* 0x0001000080377824 */ /* 0x000fe200078e00ff */
[----:B------:R-:W-:Y:S01]  /*6ad0*/  PRMT R130, R130, 0x5410, R75 ;  /* 0x0000541082827816 */ /* 0x000fe2000000004b */
[----:B------:R-:W-:Y:S01]  /*6ae0*/  IMAD.U32 R54, R43, 0x10000, RZ ;  /* 0x000100002b367824 */ /* 0x000fe200078e00ff */
[----:B------:R-:W-:Y:S01]  /*6af0*/  SHF.R.U64 R134, R48, 0x10, R49 ;  /* 0x0000001030867819 */ /* 0x000fe20000001231 */
[----:B------:R-:W-:Y:S01]  /*6b00*/  IMAD.U32 R49, R13, 0x10000, RZ ;  /* 0x000100000d317824 */ /* 0x000fe200078e00ff */
[----:B------:R-:W-:Y:S01]  /*6b10*/  PRMT R131, R131, 0x5410, R102 ;  /* 0x0000541083837816 */ /* 0x000fe20000000066 */
[C---:B------:R-:W-:Y:S01]  /*6b20*/  FMUL.FTZ R102, R52.reuse, R55 ;  /* 0x0000003734667220 */ /* 0x040fe20000410000 */
[----:B------:R-:W-:Y:S01]  /*6b30*/  PRMT R129, R129, 0x5410, R74 ;  /* 0x0000541081817816 */ /* 0x000fe2000000004a */
[----:B------:R-:W-:Y:S01]  /*6b40*/  FMUL.FTZ R74, R52, R73 ;  /* 0x00000049344a7220 */ /* 0x000fe20000410000 */
[----:B------:R-:W-:Y:S01]  /*6b50*/  LOP3.LUT R53, R41, 0xffff0000, RZ, 0xc0, !PT ;  /* 0xffff000029357812 */ /* 0x000fe200078ec0ff */
[----:B------:R-:W-:Y:S01]  /*6b60*/  IMAD.U32 R52, R130, 0x10000, RZ ;  /* 0x0001000082347824 */ /* 0x000fe200078e00ff */
[----:B------:R-:W-:Y:S01]  /*6b70*/  PRMT R126, R126, 0x5410, R103 ;  /* 0x000054107e7e7816 */ /* 0x000fe20000000067 */
[C---:B------:R-:W-:Y:S01]  /*6b80*/  FFMA.FTZ R74, R49.reuse, R55, -R74 ;  /* 0x00000037314a7223 */ /* 0x040fe2000001084a */
[----:B------:R-:W-:Y:S01]  /*6b90*/  LOP3.LUT R132, R132, 0xffff0000, RZ, 0xc0, !PT ;  /* 0xffff000084847812 */ /* 0x000fe200078ec0ff */
[----:B------:R-:W-:Y:S01]  /*6ba0*/  FFMA.FTZ R102, R49, R73, R102 ;  /* 0x0000004931667223 */ /* 0x000fe20000010066 */
[----:B------:R-:W-:Y:S01]  /*6bb0*/  LOP3.LUT R128, R128, 0xffff0000, RZ, 0xc0, !PT ;  /* 0xffff000080807812 */ /* 0x000fe200078ec0ff */
[----:B------:R-:W-:Y:S01]  /*6bc0*/  IMAD.U32 R49, R126, 0x10000, RZ ;  /* 0x000100007e317824 */ /* 0x000fe200078e00ff */
[----:B------:R-:W-:Y:S01]  /*6bd0*/  SHF.R.U64 R104, R50, 0x10, R51 ;  /* 0x0000001032687819 */ /* 0x000fe20000001233 */
[----:B------:R-:W-:Y:S01]  /*6be0*/  FMUL.FTZ R55, R53, R132 ;  /* 0x0000008435377220 */ /* 0x000fe20000410000 */
[----:B------:R-:W-:Y:S01]  /*6bf0*/  LOP3.LUT R50, R13, 0xffff0000, RZ, 0xc0, !PT ;  /* 0xffff00000d327812 */ /* 0x000fe200078ec0ff */
[----:B------:R-:W-:Y:S01]  /*6c00*/  FMUL.FTZ R53, R53, R128 ;  /* 0x0000008035357220 */ /* 0x000fe20000410000 */
[----:B------:R-:W-:Y:S01]  /*6c10*/  PRMT R125, R125, 0x5410, R104 ;  /* 0x000054107d7d7816 */ /* 0x000fe20000000068 */
[----:B------:R-:W-:Y:S01]  /*6c20*/  IMAD.U32 R51, R15, 0x10000, RZ ;  /* 0x000100000f337824 */ /* 0x000fe200078e00ff */
[----:B------:R-:W-:Y:S01]  /*6c30*/  PRMT R127, R127, 0x5410, R134 ;  /* 0x000054107f7f7816 */ /* 0x000fe20000000086 */
[C---:B------:R-:W-:Y:S01]  /*6c40*/  FMUL.FTZ R104, R54.reuse, R52 ;  /* 0x0000003436687220 */ /* 0x040fe20000410000 */
[----:B------:R-:W-:Y:S01]  /*6c50*/  LOP3.LUT R43, R43, 0xffff0000, RZ, 0xc0, !PT ;  /* 0xffff00002b2b7812 */ /* 0x000fe200078ec0ff */
[----:B------:R-:W-:Y:S01]  /*6c60*/  FMUL.FTZ R73, R54, R49 ;  /* 0x0000003136497220 */ /* 0x000fe20000410000 */
[----:B------:R-:W-:Y:S01]  /*6c70*/  LOP3.LUT R130, R130, 0xffff0000, RZ, 0xc0, !PT ;  /* 0xffff000082827812 */ /* 0x000fe200078ec0ff */
[----:B------:R-:W-:Y:S01]  /*6c80*/  FFMA.FTZ R55, R50, R128, -R55 ;  /* 0x0000008032377223 */ /* 0x000fe20000010837 */
[----:B------:R-:W-:Y:S01]  /*6c90*/  LOP3.LUT R126, R126, 0xffff0000, RZ, 0xc0, !PT ;  /* 0xffff00007e7e7812 */ /* 0x000fe200078ec0ff */
[----:B------:R-:W-:Y:S01]  /*6ca0*/  FFMA.FTZ R53, R50, R132, R53 ;  /* 0x0000008432357223 */ /* 0x000fe20000010035 */
[----:B------:R-:W-:-:S02]  /*6cb0*/  IMAD.U32 R41, R40, 0x10000, RZ ;  /* 0x0001000028297824 */ /* 0x000fc400078e00ff */
[----:B------:R-:W-:Y:S01]  /*6cc0*/  FFMA.FTZ R104, R51, R49, -R104 ;  /* 0x0000003133687223 */ /* 0x000fe20000010868 */
[----:B------:R-:W-:Y:S02]  /*6cd0*/  IMAD.U32 R50, R131, 0x10000, RZ ;  /* 0x0001000083327824 */ /* 0x000fe400078e00ff */
[----:B------:R-:W-:Y:S01]  /*6ce0*/  FFMA.FTZ R73, R51, R52, R73 ;  /* 0x0000003433497223 */ /* 0x000fe20000010049 */
[----:B------:R-:W-:Y:S02]  /*6cf0*/  IMAD.U32 R49, R127, 0x10000, RZ ;  /* 0x000100007f317824 */ /* 0x000fe400078e00ff */
[C---:B------:R-:W-:Y:S01]  /*6d00*/  FMUL.FTZ R52, R43.reuse, R130 ;  /* 0x000000822b347220 */ /* 0x040fe20000410000 */
[----:B------:R-:W-:Y:S01]  /*6d10*/  FMUL.FTZ R54, R43, R126 ;  /* 0x0000007e2b367220 */ /* 0x000fe20000410000 */
[----:B------:R-:W-:Y:S01]  /*6d20*/  LOP3.LUT R15, R15, 0xffff0000, RZ, 0xc0, !PT ;  /* 0xffff00000f0f7812 */ /* 0x000fe200078ec0ff */
[C---:B------:R-:W-:Y:S01]  /*6d30*/  FMUL.FTZ R43, R41.reuse, R50 ;  /* 0x00000032292b7220 */ /* 0x040fe20000410000 */
[----:B------:R-:W-:Y:S01]  /*6d40*/  IMAD.U32 R48, R12, 0x10000, RZ ;  /* 0x000100000c307824 */ /* 0x000fe200078e00ff */
[----:B------:R-:W-:Y:S01]  /*6d50*/  LOP3.LUT R40, R40, 0xffff0000, RZ, 0xc0, !PT ;  /* 0xffff000028287812 */ /* 0x000fe200078ec0ff */
[-C--:B------:R-:W-:Y:S01]  /*6d60*/  FMUL.FTZ R41, R41, R49.reuse ;  /* 0x0000003129297220 */ /* 0x080fe20000410000 */
[----:B------:R-:W-:Y:S01]  /*6d70*/  LOP3.LUT R131, R131, 0xffff0000, RZ, 0xc0, !PT ;  /* 0xffff000083837812 */ /* 0x000fe200078ec0ff */
[----:B------:R-:W-:Y:S01]  /*6d80*/  FFMA.FTZ R51, R15, R126, -R52 ;  /* 0x0000007e0f337223 */ /* 0x000fe20000010834 */
[----:B------:R-:W-:Y:S01]  /*6d90*/  LOP3.LUT R127, R127, 0xffff0000, RZ, 0xc0, !PT ;  /* 0xffff00007f7f7812 */ /* 0x000fe200078ec0ff */
[----:B------:R-:W-:Y:S01]  /*6da0*/  FFMA.FTZ R54, R15, R130, R54 ;  /* 0x000000820f367223 */ /* 0x000fe20000010036 */
[C---:B------:R-:W-:Y:S01]  /*6db0*/  FFMA.FTZ R43, R48.reuse, R49, -R43 ;  /* 0x00000031302b7223 */ /* 0x040fe2000001082b */
[----:B------:R-:W-:Y:S01]  /*6dc0*/  FFMA.FTZ R41, R48, R50, R41 ;  /* 0x0000003230297223 */ /* 0x000fe20000010029 */
[----:B------:R-:W-:Y:S01]  /*6dd0*/  LOP3.LUT R12, R12, 0xffff0000, RZ, 0xc0, !PT ;  /* 0xffff00000c0c7812 */ /* 0x000fe200078ec0ff */
[----:B------:R-:W-:-:S02]  /*6de0*/  IMAD.U32 R13, R42, 0x10000, RZ ;  /* 0x000100002a0d7824 */ /* 0x000fc400078e00ff */
[C---:B------:R-:W-:Y:S01]  /*6df0*/  FMUL.FTZ R15, R40.reuse, R131 ;  /* 0x00000083280f7220 */ /* 0x040fe20000410000 */
[-C--:B------:R-:W-:Y:S01]  /*6e00*/  FMUL.FTZ R49, R40, R127.reuse ;  /* 0x0000007f28317220 */ /* 0x080fe20000410000 */
[----:B------:R-:W-:Y:S01]  /*6e10*/  IMAD.U32 R48, R129, 0x10000, RZ ;  /* 0x0001000081307824 */ /* 0x000fe200078e00ff */
[----:B------:R-:W-:Y:S01]  /*6e20*/  LOP3.LUT R42, R42, 0xffff0000, RZ, 0xc0, !PT ;  /* 0xffff00002a2a7812 */ /* 0x000fe200078ec0ff */
[----:B------:R-:W-:Y:S01]  /*6e30*/  IMAD.U32 R40, R125, 0x10000, RZ ;  /* 0x000100007d287824 */ /* 0x000fe200078e00ff */
[----:B------:R-:W-:Y:S01]  /*6e40*/  LOP3.LUT R129, R129, 0xffff0000, RZ, 0xc0, !PT ;  /* 0xffff000081817812 */ /* 0x000fe200078ec0ff */
[----:B------:R-:W-:Y:S01]  /*6e50*/  FFMA.FTZ R50, R12, R127, -R15 ;  /* 0x0000007f0c327223 */ /* 0x000fe2000001080f */
[----:B------:R-:W-:Y:S01]  /*6e60*/  LOP3.LUT R125, R125, 0xffff0000, RZ, 0xc0, !PT ;  /* 0xffff00007d7d7812 */ /* 0x000fe200078ec0ff */
[C---:B------:R-:W-:Y:S01]  /*6e70*/  FMUL.FTZ R52, R13.reuse, R48 ;  /* 0x000000300d347220 */ /* 0x040fe20000410000 */
[----:B------:R-:W-:Y:S01]  /*6e80*/  LOP3.LUT R14, R14, 0xffff0000, RZ, 0xc0, !PT ;  /* 0xffff00000e0e7812 */ /* 0x000fe200078ec0ff */
[C---:B------:R-:W-:Y:S01]  /*6e90*/  FMUL.FTZ R15, R42.reuse, R129 ;  /* 0x000000812a0f7220 */ /* 0x040fe20000410000 */
[-C--:B------:R-:W-:Y:S01]  /*6ea0*/  FMUL.FTZ R13, R13, R40.reuse ;  /* 0x000000280d0d7220 */ /* 0x080fe20000410000 */
        /* <DEDUP_REMOVED lines=17> */
[----:B------:R-:W-:-:S02]  /*6fc0*/  IMAD.MOV.U32 R13, RZ, RZ, R55 ;  /* 0x000000ffff0d7224 */ /* 0x000fc400078e0037 */
[----:B------:R-:W-:-:S07]  /*6fd0*/  IMAD.MOV.U32 R15, RZ, RZ, R51 ;  /* 0x000000ffff0f7224 */ /* 0x000fce00078e0033 */
.L_x_1757:
[----:B------:R-:W-:Y:S05]  /*6fe0*/  BSYNC B2 ;  /* 0x0000000000027941 */ /* 0x000fea0003800000 */
.L_x_1756:
[----:B------:R-:W-:Y:S01]  /*6ff0*/  ISETP.GE.AND P4, PT, R72, R107, PT ;  /* 0x0000006b4800720c */ /* 0x000fe20003f86270 */
[----:B--2---:R2:W-:-:S12]  /*7000*/  ST.E.128 desc[UR54][R44.64], R12 ;  /* 0x0000000c2c007985 */ /* 0x0045d8000c101d36 */
[----:B------:R-:W-:-:S05]  /*7010*/  @!P4 IMAD.WIDE R46, R72, 0x2, R46 ;  /* 0x00000002482ec825 */ /* 0x000fca00078e022e */
[----:B---3--:R2:W-:Y:S02]  /*7020*/  @!P4 ST.E.128 desc[UR54][R46.64], R40 ;  /* 0x000000282e00c985 */ /* 0x0085e4000c101d36 */
.L_x_1755:
[----:B------:R-:W-:Y:S05]  /*7030*/  BSYNC B1 ;  /* 0x0000000000017941 */ /* 0x000fea0003800000 */
.L_x_1754:
[----:B------:R-:W-:-:S03]  /*7040*/  UMOV UR4, 0xffffffff ;  /* 0xffffffff00047882 */ /* 0x000fc60000000000 */
[----:B------:R-:W-:Y:S05]  /*7050*/  BRA.DIV UR4, `(.L_x_1758) ;  /* 0x0000022204fc7947 */ /* 0x000fea000b800000 */
[----:B0-2---:R0:W2:Y:S04]  /*7060*/  SHFL.IDX PT, R47, R101, 0x2, 0x181f ;  /* 0x00581f00652f7f89 */ /* 0x0050a800000e0000 */
[----:B------:R0:W0:Y:S02]  /*7070*/  SHFL.IDX PT, R46, R106, 0x2, 0x181f ;  /* 0x00581f006a2e7f89 */ /* 0x00002400000e0000 */
.L_x_2142:
[----:B------:R-:W-:Y:S01]  /*7080*/  VIADD R11, R188, 0x40 ;  /* 0x00000040bc0b7836 */ /* 0x000fe20000000000 */
        /* <DEDUP_REMOVED lines=24> */
[----:B------:R-:W2:Y:S01]  /*7210*/  LDS.128 R40, [R40+0x18400] ;  /* 0x0184000028287984 */ /* 0x000ea20000000c00 */
[----:B------:R-:W-:Y:S05]  /*7220*/  @P3 BRA `(.L_x_1762) ;  /* 0x0000000400703947 */ /* 0x000fea0003800000 */
[----:B------:R-:W-:Y:S01]  /*7230*/  SHF.R.U64 R72, R58, 0x10, R59 ;  /* 0x000000103a487819 */ /* 0x000fe2000000123b */
[----:B--2---:R-:W-:Y:S01]  /*7240*/  IMAD.U32 R52, R41, 0x10000, RZ ;  /* 0x0001000029347824 */ /* 0x004fe200078e00ff */
[--C-:B------:R-:W-:Y:S01]  /*7250*/  SHF.R.U64 R58, R60, 0x10, R61.reuse ;  /* 0x000000103c3a7819 */ /* 0x100fe2000000123d */
[----:B0-----:R-:W-:Y:S01]  /*7260*/  IMAD.U32 R48, R13, 0x10000, RZ ;  /* 0x000100000d307824 */ /* 0x001fe200078e00ff */
[----:B------:R-:W-:Y:S01]  /*7270*/  SHF.R.U32.HI R61, RZ, 0x10, R61 ;  /* 0x00000010ff3d7819 */ /* 0x000fe2000001163d */
[----:B------:R-:W-:Y:S01]  /*7280*/  IMAD.U32 R54, R43, 0x10000, RZ ;  /* 0x000100002b367824 */ /* 0x000fe200078e00ff */
[----:B------:R-:W-:Y:S01]  /*7290*/  SHF.R.U32.HI R73, RZ, 0x10, R57 ;  /* 0x00000010ff497819 */ /* 0x000fe20000011639 */
[----:B------:R-:W-:Y:S01]  /*72a0*/  IMAD.U32 R50, R40, 0x10000, RZ ;  /* 0x0001000028327824 */ /* 0x000fe200078e00ff */
[----:B------:R-:W-:Y:S02]  /*72b0*/  PRMT R124, R124, 0x5410, R61 ;  /* 0x000054107c7c7816 */ /* 0x000fe4000000003d */
[----:B------:R-:W-:-:S02]  /*72c0*/  SHF.R.U64 R74, R56, 0x10, R57 ;  /* 0x00000010384a7819 */ /* 0x000fc40000001239 */
[----:B------:R-:W-:Y:S01]  /*72d0*/  SHF.R.U32.HI R57, RZ, 0x10, R59 ;  /* 0x00000010ff397819 */ /* 0x000fe2000001163b */
[----:B------:R-:W-:Y:S01]  /*72e0*/  IMAD.U32 R59, R124, 0x10000, RZ ;  /* 0x000100007c3b7824 */ /* 0x000fe200078e00ff */
[----:B------:R-:W-:Y:S02]  /*72f0*/  SHF.R.U64 R56, R62, 0x10, R63 ;  /* 0x000000103e387819 */ /* 0x000fe4000000123f */
[----:B------:R-:W-:Y:S01]  /*7300*/  PRMT R120, R120, 0x5410, R73 ;  /* 0x0000541078787816 */ /* 0x000fe20000000049 */
[----:B------:R-:W-:Y:S01]  /*7310*/  FMUL.FTZ R61, R52, R59 ;  /* 0x0000003b343d7220 */ /* 0x000fe20000410000 */
[----:B------:R-:W-:Y:S02]  /*7320*/  SHF.R.U32.HI R63, RZ, 0x10, R63 ;  /* 0x00000010ff3f7819 */ /* 0x000fe4000001163f */
[----:B------:R-:W-:Y:S01]  /*7330*/  PRMT R118, R118, 0x5410, R57 ;  /* 0x0000541076767816 */ /* 0x000fe20000000039 */
[----:B------:R-:W-:Y:S01]  /*7340*/  IMAD.U32 R57, R120, 0x10000, RZ ;  /* 0x0001000078397824 */ /* 0x000fe200078e00ff */
[----:B------:R-:W-:-:S02]  /*7350*/  PRMT R122, R122, 0x5410, R63 ;  /* 0x000054107a7a7816 */ /* 0x000fc4000000003f */
[----:B------:R-:W-:Y:S01]  /*7360*/  PRMT R121, R121, 0x5410, R56 ;  /* 0x0000541079797816 */ /* 0x000fe20000000038 */
[-C--:B------:R-:W-:Y:S01]  /*7370*/  FMUL.FTZ R63, R52, R57.reuse ;  /* 0x00000039343f7220 */ /* 0x080fe20000410000 */
[----:B------:R-:W-:Y:S01]  /*7380*/  FFMA.FTZ R56, R48, R57, -R61 ;  /* 0x0000003930387223 */ /* 0x000fe2000001083d */
[----:B------:R-:W-:Y:S01]  /*7390*/  LOP3.LUT R53, R41, 0xffff0000, RZ, 0xc0, !PT ;  /* 0xffff000029357812 */ /* 0x000fe200078ec0ff */
        /* <DEDUP_REMOVED lines=8> */
[----:B------:R-:W-:Y:S01]  /*7420*/  IMAD.U32 R40, R15, 0x10000, RZ ;  /* 0x000100000f287824 */ /* 0x000fe200078e00ff */
[----:B------:R-:W-:Y:S01]  /*7430*/  LOP3.LUT R55, R43, 0xffff0000, RZ, 0xc0, !PT ;  /* 0xffff00002b377812 */ /* 0x000fe200078ec0ff */
[----:B------:R-:W-:Y:S01]  /*7440*/  FMUL.FTZ R52, R53, R124 ;  /* 0x0000007c35347220 */ /* 0x000fe20000410000 */
[----:B------:R-:W-:Y:S01]  /*7450*/  PRMT R119, R119, 0x5410, R74 ;  /* 0x0000541077777816 */ /* 0x000fe2000000004a */
[-C--:B------:R-:W-:Y:S01]  /*7460*/  FMUL.FTZ R54, R54, R57.reuse ;  /* 0x0000003936367220 */ /* 0x080fe20000410000 */
[----:B------:R-:W-:Y:S01]  /*7470*/  LOP3.LUT R122, R122, 0xffff0000, RZ, 0xc0, !PT ;  /* 0xffff00007a7a7812 */ /* 0x000fe200078ec0ff */
[-C--:B------:R-:W-:Y:S01]  /*7480*/  FMUL.FTZ R48, R53, R120.reuse ;  /* 0x0000007835307220 */ /* 0x080fe20000410000 */
[----:B------:R-:W-:Y:S01]  /*7490*/  PRMT R123, R123, 0x5410, R58 ;  /* 0x000054107b7b7816 */ /* 0x000fe2000000003a */
[----:B------:R-:W-:Y:S01]  /*74a0*/  FFMA.FTZ R53, R49, R120, -R52 ;  /* 0x0000007831357223 */ /* 0x000fe20000010834 */
[----:B------:R-:W-:Y:S01]  /*74b0*/  LOP3.LUT R118, R118, 0xffff0000, RZ, 0xc0, !PT ;  /* 0xffff000076767812 */ /* 0x000fe200078ec0ff */
[C---:B------:R-:W-:Y:S01]  /*74c0*/  FFMA.FTZ R59, R40.reuse, R57, -R59 ;  /* 0x00000039283b7223 */ /* 0x040fe2000001083b */
[----:B------:R-:W-:Y:S01]  /*74d0*/  LOP3.LUT R41, R15, 0xffff0000, RZ, 0xc0, !PT ;  /* 0xffff00000f297812 */ /* 0x000fe200078ec0ff */
[----:B------:R-:W-:Y:S01]  /*74e0*/  FFMA.FTZ R54, R40, R61, R54 ;  /* 0x0000003d28367223 */ /* 0x000fe20000010036 */
[----:B------:R-:W-:Y:S01]  /*74f0*/  FFMA.FTZ R124, R49, R124, R48 ;  /* 0x0000007c317c7223 */ /* 0x000fe20000010030 */
[----:B------:R-:W-:Y:S01]  /*7500*/  FMUL.FTZ R52, R55, R122 ;  /* 0x0000007a37347220 */ /* 0x000fe20000410000 */
[----:B------:R-:W-:-:S02]  /*7510*/  IMAD.U32 R40, R119, 0x10000, RZ ;  /* 0x0001000077287824 */ /* 0x000fc400078e00ff */
[-C--:B------:R-:W-:Y:S01]  /*7520*/  FMUL.FTZ R58, R55, R118.reuse ;  /* 0x00000076373a7220 */ /* 0x080fe20000410000 */
[----:B------:R-:W-:Y:S02]  /*7530*/  IMAD.U32 R48, R123, 0x10000, RZ ;  /* 0x000100007b307824 */ /* 0x000fe400078e00ff */
[----:B------:R-:W-:Y:S01]  /*7540*/  FFMA.FTZ R118, R41, R118, -R52 ;  /* 0x0000007629767223 */ /* 0x000fe20000010834 */
[----:B------:R-:W-:Y:S02]  /*7550*/  IMAD.U32 R13, R12, 0x10000, RZ ;  /* 0x000100000c0d7824 */ /* 0x000fe400078e00ff */
[C---:B------:R-:W-:Y:S01]  /*7560*/  FMUL.FTZ R49, R50.reuse, R40 ;  /* 0x0000002832317220 */ /* 0x040fe20000410000 */
[----:B------:R-:W-:Y:S01]  /*7570*/  PRMT R117, R117, 0x5410, R72 ;  /* 0x0000541075757816 */ /* 0x000fe20000000048 */
[-C--:B------:R-:W-:Y:S01]  /*7580*/  FMUL.FTZ R52, R50, R48.reuse ;  /* 0x0000003032347220 */ /* 0x080fe20000410000 */
[----:B------:R-:W-:Y:S01]  /*7590*/  LOP3.LUT R123, R123, 0xffff0000, RZ, 0xc0, !PT ;  /* 0xffff00007b7b7812 */ /* 0x000fe200078ec0ff */
[----:B------:R-:W-:Y:S01]  /*75a0*/  FFMA.FTZ R49, R13, R48, R49 ;  /* 0x000000300d317223 */ /* 0x000fe20000010031 */
[----:B------:R-:W-:-:S02]  /*75b0*/  IMAD.U32 R43, R42, 0x10000, RZ ;  /* 0x000100002a2b7824 */ /* 0x000fc400078e00ff */
[----:B------:R-:W-:Y:S01]  /*75c0*/  FFMA.FTZ R52, R13, R40, -R52 ;  /* 0x000000280d347223 */ /* 0x000fe20000010834 */
        /* <DEDUP_REMOVED lines=8> */
[C---:B------:R-:W-:Y:S01]  /*7650*/  IMAD.U32 R15, R14.reuse, 0x10000, RZ ;  /* 0x000100000e0f7824 */ /* 0x040fe200078e00ff */
[----:B------:R-:W-:Y:S01]  /*7660*/  LOP3.LUT R117, R117, 0xffff0000, RZ, 0xc0, !PT ;  /* 0xffff000075757812 */ /* 0x000fe200078ec0ff */
[----:B------:R-:W-:Y:S01]  /*7670*/  FMUL.FTZ R50, R43, R48 ;  /* 0x000000302b327220 */ /* 0x000fe20000410000 */
[----:B------:R-:W-:Y:S01]  /*7680*/  LOP3.LUT R14, R14, 0xffff0000, RZ, 0xc0, !PT ;  /* 0xffff00000e0e7812 */ /* 0x000fe200078ec0ff */
[----:B------:R-:W-:Y:S01]  /*7690*/  FMUL.FTZ R13, R42, R121 ;  /* 0x000000792a0d7220 */ /* 0x000fe20000410000 */
[-C--:B------:R-:W-:Y:S01]  /*76a0*/  FMUL.FTZ R51, R51, R119.reuse ;  /* 0x0000007733337220 */ /* 0x080fe20000410000 */
[----:B------:R-:W-:Y:S01]  /*76b0*/  FFMA.FTZ R41, R12, R119, -R41 ;  /* 0x000000770c297223 */ /* 0x000fe20000010829 */
        /* <DEDUP_REMOVED lines=19> */
.L_x_1762:
[----:B------:R-:W-:Y:S05]  /*77f0*/  BSYNC B2 ;  /* 0x0000000000027941 */ /* 0x000fea0003800000 */
.L_x_1761:
[----:B------:R-:W-:Y:S01]  /*7800*/  ISETP.GE.AND P4, PT, R11, R107, PT ;  /* 0x0000006b0b00720c */ /* 0x000fe20003f86270 */
[----:B0-----:R0:W-:-:S12]  /*7810*/  ST.E.128 desc[UR54][R44.64], R12 ;  /* 0x0000000c2c007985 */ /* 0x0011d8000c101d36 */
[----:B------:R-:W-:-:S05]  /*7820*/  @!P4 IMAD.WIDE R46, R11, 0x2, R46 ;  /* 0x000000020b2ec825 */ /* 0x000fca00078e022e */
[----:B--2---:R0:W-:Y:S02]  /*7830*/  @!P4 ST.E.128 desc[UR54][R46.64], R40 ;  /* 0x000000282e00c985 */ /* 0x0041e4000c101d36 */
.L_x_1760:
[----:B------:R-:W-:Y:S05]  /*7840*/  BSYNC B1 ;  /* 0x0000000000017941 */ /* 0x000fea0003800000 */
.L_x_1759:
[----:B------:R-:W-:-:S03]  /*7850*/  UMOV UR4, 0xffffffff ;  /* 0xffffffff00047882 */ /* 0x000fc60000000000 */
[----:B------:R-:W-:Y:S05]  /*7860*/  BRA.DIV UR4, `(.L_x_1763) ;  /* 0x0000021e04447947 */ /* 0x000fea000b800000 */
[----:B0---4-:R-:W0:Y:S04]  /*7870*/  SHFL.IDX PT, R101, R101, 0x3, 0x181f ;  /* 0x00781f0065657f89 */ /* 0x011e2800000e0000 */
[----:B------:R-:W4:Y:S02]  /*7880*/  SHFL.IDX PT, R106, R106, 0x3, 0x181f ;  /* 0x00781f006a6a7f89 */ /* 0x000f2400000e0000 */
.L_x_2146:
[----:B------:R-:W-:-:S05]  /*7890*/  VIADD R11, R188, 0x60 ;  /* 0x00000060bc0b7836 */ /* 0x000fca0000000000 */
[----:B------:R-:W-:-:S13]  /*78a0*/  ISETP.GE.OR P4, PT, R11, R95, P1 ;  /* 0x0000005f0b00720c */ /* 0x000fda0000f86670 */
[----:B------:R-:W-:Y:S05]  /*78b0*/  @P4 BRA `(.L_x_1736) ;  /* 0x0000000c00904947 */ /* 0x000fea0003800000 */
[----:B------:R-:W-:Y:S01]  /*78c0*/  SEL R109, R36, R109, !P0 ;  /* 0x0000006d246d7207 */ /* 0x000fe20004000000 */
[----:B------:R-:W-:Y:S01]  /*78d0*/  BSSY B1, `(.L_x_1764) ;  /* 0x0000072000017945 */ /* 0x000fe20003800000 */
[----:B---3--:R-:W-:Y:S02]  /*78e0*/  SHF.R.U32.HI R13, RZ, 0x3, R201 ;  /* 0x00000003ff0d7819 */ /* 0x008fe400000116c9 */
[----:B------:R-:W-:Y:S02]  /*78f0*/  SHF.R.S32.HI R12, RZ, 0x1f, R109 ;  /* 0x0000001fff0c7819 */ /* 0x000fe4000001146d */
[----:B----4-:R-:W-:Y:S02]  /*7900*/  LEA R44, P4, R76, R106, 0x1 ;  /* 0x0000006a4c2c7211 */ /* 0x010fe400078808ff */
[----:B------:R-:W-:Y:S02]  /*7910*/  LEA.HI R12, R12, R109, RZ, 0x4 ;  /* 0x0000006d0c0c7211 */ /* 0x000fe400078f20ff */
[----:B0-----:R-:W-:-:S02]  /*7920*/  LEA.HI.X R45, R76, R101, R88, 0x1, P4 ;  /* 0x000000654c2d7211 */ /* 0x001fc400020f0c58 */
        /* <DEDUP_REMOVED lines=18> */
[----:B------:R-:W-:Y:S01]  /*7a50*/  SHF.R.U64 R58, R64, 0x10, R65 ;  /* 0x00000010403a7819 */ /* 0x000fe20000001241 */
[----:B--23--:R-:W-:Y:S01]  /*7a60*/  IMAD.U32 R47, R13, 0x10000, RZ ;  /* 0x000100000d2f7824 */ /* 0x00cfe200078e00ff */
[----:B------:R-:W-:Y:S01]  /*7a70*/  SHF.R.U32.HI R69, RZ, 0x10, R69 ;  /* 0x00000010ff457819 */ /* 0x000fe20000011645 */
[----:B------:R-:W-:Y:S01]  /*7a80*/  IMAD.U32 R52, R43, 0x10000, RZ ;  /* 0x000100002b347824 */ /* 0x000fe200078e00ff */
[----:B------:R-:W-:Y:S01]  /*7a90*/  SHF.R.U32.HI R65, RZ, 0x10, R65 ;  /* 0x00000010ff417819 */ /* 0x000fe20000011641 */
[----:B------:R-:W-:Y:S01]  /*7aa0*/  IMAD.U32 R48, R40, 0x10000, RZ ;  /* 0x0001000028307824 */ /* 0x000fe200078e00ff */
[----:B------:R-:W-:Y:S01]  /*7ab0*/  SHF.R.U64 R55, R66, 0x10, R67 ;  /* 0x0000001042377819 */ /* 0x000fe20000001243 */
[----:B0-----:R-:W-:Y:S01]  /*7ac0*/  IMAD.U32 R11, R12, 0x10000, RZ ;  /* 0x000100000c0b7824 */ /* 0x001fe200078e00ff */
[----:B------:R-:W-:-:S02]  /*7ad0*/  PRMT R116, R116, 0x5410, R69 ;  /* 0x0000541074747816 */ /* 0x000fc40000000045 */
[----:B------:R-:W-:Y:S02]  /*7ae0*/  PRMT R112, R112, 0x5410, R65 ;  /* 0x0000541070707816 */ /* 0x000fe40000000041 */
[----:B------:R-:W-:Y:S02]  /*7af0*/  SHF.R.U64 R56, R70, 0x10, R71 ;  /* 0x0000001046387819 */ /* 0x000fe40000001247 */
[----:B------:R-:W-:Y:S01]  /*7b00*/  PRMT R108, R108, 0x5410, R55 ;  /* 0x000054106c6c7816 */ /* 0x000fe20000000037 */
[----:B------:R-:W-:Y:S01]  /*7b10*/  IMAD.U32 R55, R116, 0x10000, RZ ;  /* 0x0001000074377824 */ /* 0x000fe200078e00ff */
[----:B------:R-:W-:Y:S02]  /*7b20*/  SHF.R.U32.HI R71, RZ, 0x10, R71 ;  /* 0x00000010ff477819 */ /* 0x000fe40000011647 */
[----:B------:R-:W-:Y:S01]  /*7b30*/  PRMT R115, R115, 0x5410, R54 ;  /* 0x0000541073737816 */ /* 0x000fe20000000036 */
[----:B------:R-:W-:Y:S01]  /*7b40*/  IMAD.U32 R54, R112, 0x10000, RZ ;  /* 0x0001000070367824 */ /* 0x000fe200078e00ff */
[----:B------:R-:W-:-:S02]  /*7b50*/  SHF.R.U32.HI R67, RZ, 0x10, R67 ;  /* 0x00000010ff437819 */ /* 0x000fc40000011643 */
[----:B------:R-:W-:Y:S01]  /*7b60*/  PRMT R113, R113, 0x5410, R56 ;  /* 0x0000541071717816 */ /* 0x000fe20000000038 */
[-C--:B------:R-:W-:Y:S01]  /*7b70*/  FMUL.FTZ R56, R50, R55.reuse ;  /* 0x0000003732387220 */ /* 0x080fe20000410000 */
[----:B------:R-:W-:Y:S01]  /*7b80*/  PRMT R114, R114, 0x5410, R71 ;  /* 0x0000541072727816 */ /* 0x000fe20000000047 */
[-C--:B------:R-:W-:Y:S01]  /*7b90*/  FMUL.FTZ R50, R50, R54.reuse ;  /* 0x0000003632327220 */ /* 0x080fe20000410000 */
[----:B------:R-:W-:Y:S01]  /*7ba0*/  PRMT R110, R110, 0x5410, R67 ;  /* 0x000054106e6e7816 */ /* 0x000fe20000000043 */
[----:B------:R-:W-:Y:S01]  /*7bb0*/  FFMA.FTZ R56, R47, R54, -R56 ;  /* 0x000000362f387223 */ /* 0x000fe20000010838 */
[----:B------:R-:W-:Y:S01]  /*7bc0*/  LOP3.LUT R51, R41, 0xffff0000, RZ, 0xc0, !PT ;  /* 0xffff000029337812 */ /* 0x000fe200078ec0ff */
[----:B------:R-:W-:Y:S01]  /*7bd0*/  IMAD.U32 R57, R114, 0x10000, RZ ;  /* 0x0001000072397824 */ /* 0x000fe200078e00ff */
[----:B------:R-:W-:Y:S01]  /*7be0*/  LOP3.LUT R112, R112, 0xffff0000, RZ, 0xc0, !PT ;  /* 0xffff000070707812 */ /* 0x000fe200078ec0ff */
[----:B------:R-:W-:Y:S01]  /*7bf0*/  FFMA.FTZ R55, R47, R55, R50 ;  /* 0x000000372f377223 */ /* 0x000fe20000010032 */
[----:B------:R-:W-:Y:S01]  /*7c00*/  LOP3.LUT R116, R116, 0xffff0000, RZ, 0xc0, !PT ;  /* 0xffff000074747812 */ /* 0x000fe200078ec0ff */
[----:B------:R-:W-:Y:S01]  /*7c10*/  IMAD.U32 R47, R110, 0x10000, RZ ;  /* 0x000100006e2f7824 */ /* 0x000fe200078e00ff */
        /* <DEDUP_REMOVED lines=11> */
[----:B------:R-:W-:Y:S01]  /*7cd0*/  FFMA.FTZ R116, R13, R116, R50 ;  /* 0x000000740d747223 */ /* 0x000fe20000010032 */
[----:B------:R-:W-:Y:S01]  /*7ce0*/  LOP3.LUT R41, R15, 0xffff0000, RZ, 0xc0, !PT ;  /* 0xffff00000f297812 */ /* 0x000fe200078ec0ff */
[----:B------:R-:W-:Y:S01]  /*7cf0*/  FFMA.FTZ R51, R13, R112, -R54 ;  /* 0x000000700d337223 */ /* 0x000fe20000010836 */
[C---:B------:R-:W-:Y:S01]  /*7d00*/  FFMA.FTZ R59, R40.reuse, R47, -R59 ;  /* 0x0000002f283b7223 */ /* 0x040fe2000001083b */
[----:B------:R-:W-:Y:S01]  /*7d10*/  FFMA.FTZ R57, R40, R57, R52 ;  /* 0x0000003928397223 */ /* 0x000fe20000010034 */
[----:B------:R-:W-:Y:S01]  /*7d20*/  FMUL.FTZ R50, R53, R114 ;  /* 0x0000007235327220 */ /* 0x000fe20000410000 */
[----:B------:R-:W-:-:S02]  /*7d30*/  IMAD.U32 R13, R111, 0x10000, RZ ;  /* 0x000100006f0d7824 */ /* 0x000fc400078e00ff */
[-C--:B------:R-:W-:Y:S01]  /*7d40*/  FMUL.FTZ R52, R53, R110.reuse ;  /* 0x0000006e35347220 */ /* 0x080fe20000410000 */
[----:B------:R-:W-:Y:S02]  /*7d50*/  IMAD.U32 R40, R115, 0x10000, RZ ;  /* 0x0001000073287824 */ /* 0x000fe400078e00ff */
[----:B------:R-:W-:Y:S01]  /*7d60*/  FFMA.FTZ R110, R41, R110, -R50 ;  /* 0x0000006e296e7223 */ /* 0x000fe20000010832 */
[CC--:B------:R-:W-:Y:S01]  /*7d70*/  FMUL.FTZ R47, R48.reuse, R13.reuse ;  /* 0x0000000d302f7220 */ /* 0x0c0fe20000410000 */
[----:B------:R-:W-:Y:S01]  /*7d80*/  LOP3.LUT R115, R115, 0xffff0000, RZ, 0xc0, !PT ;  /* 0xffff000073737812 */ /* 0x000fe200078ec0ff */
[-C--:B------:R-:W-:Y:S01]  /*7d90*/  FMUL.FTZ R50, R48, R40.reuse ;  /* 0x0000002830327220 */ /* 0x080fe20000410000 */
[C---:B------:R-:W-:Y:S01]  /*7da0*/  IMAD.U32 R43, R42.reuse, 0x10000, RZ ;  /* 0x000100002a2b7824 */ /* 0x040fe200078e00ff */
[----:B------:R-:W-:Y:S01]  /*7db0*/  LOP3.LUT R42, R42, 0xffff0000, RZ, 0xc0, !PT ;  /* 0xffff00002a2a7812 */ /* 0x000fe200078ec0ff */
[----:B------:R-:W-:Y:S02]  /*7dc0*/  IMAD.U32 R48, R113, 0x10000, RZ ;  /* 0x0001000071307824 */ /* 0x000fe400078e00ff */
[C---:B------:R-:W-:Y:S01]  /*7dd0*/  FFMA.FTZ R50, R11.reuse, R13, -R50 ;  /* 0x0000000d0b327223 */ /* 0x040fe20000010832 */
[----:B------:R-:W-:Y:S01]  /*7de0*/  FFMA.FTZ R47, R11, R40, R47 ;  /* 0x000000280b2f7223 */ /* 0x000fe2000001002f */
[----:B------:R-:W-:Y:S01]  /*7df0*/  LOP3.LUT R113, R113, 0xffff0000, RZ, 0xc0, !PT ;  /* 0xffff000071717812 */ /* 0x000fe200078ec0ff */
[----:B------:R-:W-:Y:S01]  /*7e00*/  FFMA.FTZ R114, R41, R114, R52 ;  /* 0x0000007229727223 */ /* 0x000fe20000010034 */
[----:B------:R-:W-:Y:S01]  /*7e10*/  LOP3.LUT R12, R12, 0xffff0000, RZ, 0xc0, !PT ;  /* 0xffff00000c0c7812 */ /* 0x000fe200078ec0ff */
[----:B------:R-:W-:Y:S01]  /*7e20*/  FMUL.FTZ R41, R49, R115 ;  /* 0x0000007331297220 */ /* 0x000fe20000410000 */
[----:B------:R-:W-:Y:S01]  /*7e30*/  LOP3.LUT R111, R111, 0xffff0000, RZ, 0xc0, !PT ;  /* 0xffff00006f6f7812 */ /* 0x000fe200078ec0ff */
[C---:B------:R-:W-:Y:S01]  /*7e40*/  IMAD.U32 R40, R108.reuse, 0x10000, RZ ;  /* 0x000100006c287824 */ /* 0x040fe200078e00ff */
[----:B------:R-:W-:Y:S01]  /*7e50*/  LOP3.LUT R11, R108, 0xffff0000, RZ, 0xc0, !PT ;  /* 0xffff00006c0b7812 */ /* 0x000fe200078ec0ff */
[C---:B------:R-:W-:Y:S01]  /*7e60*/  IMAD.U32 R15, R14.reuse, 0x10000, RZ ;  /* 0x000100000e0f7824 */ /* 0x040fe200078e00ff */
[----:B------:R-:W-:Y:S01]  /*7e70*/  LOP3.LUT R14, R14, 0xffff0000, RZ, 0xc0, !PT ;  /* 0xffff00000e0e7812 */ /* 0x000fe200078ec0ff */
[----:B------:R-:W-:Y:S01]  /*7e80*/  FMUL.FTZ R52, R43, R48 ;  /* 0x000000302b347220 */ /* 0x000fe20000410000 */
        /* <DEDUP_REMOVED lines=22> */
.L_x_1765:
[----:B------:R-:W-:Y:S05]  /*7ff0*/  BSYNC B1 ;  /* 0x0000000000017941 */ /* 0x000fea0003800000 */
.L_x_1764:
[----:B---3--:R3:W-:Y:S01]  /*8000*/  ST.E.128 desc[UR54][R44.64], R12 ;  /* 0x0000000c2c007985 */ /* 0x0087e2000c101d36 */
[----:B------:R-:W-:Y:S01]  /*8010*/  ISETP.GE.AND P3, PT, R46, R107, PT ;  /* 0x0000006b2e00720c */ /* 0x000fe20003f66270 */
[----:B------:R-:W-:-:S12]  /*8020*/  IMAD.MOV.U32 R107, RZ, RZ, R101 ;  /* 0x000000ffff6b7224 */ /* 0x000fd800078e0065 */
[----:B------:R-:W-:Y:S05]  /*8030*/  @P3 BRA `(.L_x_1736) ;  /* 0x0000000400b03947 */ /* 0x000fea0003800000 */
[----:B--2---:R-:W-:-:S05]  /*8040*/  IMAD.WIDE R46, R46, 0x2, R106 ;  /* 0x000000022e2e7825 */ /* 0x004fca00078e026a */
[----:B----4-:R2:W-:Y:S01]  /*8050*/  ST.E.128 desc[UR54][R46.64], R40 ;  /* 0x000000282e007985 */ /* 0x0105e2000c101d36 */
[----:B------:R-:W-:Y:S05]  /*8060*/  BRA `(.L_x_1736) ;  /* 0x0000000400a47947 */ /* 0x000fea0003800000 */
.L_x_1695:
[----:B------:R-:W-:-:S06]  /*8070*/  UISETP.NE.AND UP0, UPT, UR39, 0x3, UPT ;  /* 0x000000032700788c */ /* 0x000fcc000bf05270 */
[----:B------:R-:W-:-:S13]  /*8080*/  PLOP3.LUT P5, PT, PT, PT, UP0, 0x80, 0x0 ;  /* 0x000000000000781c */ /* 0x000fda0003faf008 */
[----:B------:R-:W-:Y:S05]  /*8090*/  @!P5 BRA `(.L_x_1766) ;  /* 0x000000000004d947 */ /* 0x000fea0003800000 */
[----:B------:R-:W-:Y:S01]  /*80a0*/  BPT.TRAP 0x1 ;  /* 0x000000040000795c */ /* 0x000fe20000300000 */
.L_x_1766:
[----:B------:R-:W-:Y:S01]  /*80b0*/  IMAD R89, R19, 0x8, R18 ;  /* 0x0000000813597824 */ /* 0x000fe200078e0212 */
[----:B------:R-:W-:Y:S01]  /*80c0*/  SHF.L.U32 R100, R197, 0x1f, RZ ;  /* 0x0000001fc5647819 */ /* 0x000fe200000006ff */
[----:B------:R-:W-:Y:S01]  /*80d0*/  BSSY B1, `(.L_x_1767) ;  /* 0x0000004000017945 */ /* 0x000fe20003800000 */
[----:B------:R-:W-:Y:S02]  /*80e0*/  SHF.R.S32.HI R97, RZ, 0x1f, R98 ;  /* 0x0000001fff617819 */ /* 0x000fe40000011462 */
[----:B------:R-:W0:Y:S02]  /*80f0*/  SYNCS.PHASECHK.TRANS64.TRYWAIT P3, [R89+URZ+0x28890], R100 ;  /* 0x02889064590075a7 */ /* 0x000e24000806017f */
[----:B0-----:R-:W-:Y:S05]  /*8100*/  @!P3 BRA `(.L_x_1768) ;  /* 0x000002140068b947 */ /* 0x001fea0003800000 */
.L_x_2147:
[----:B------:R-:W-:Y:S05]  /*8110*/  BSYNC B1 ;  /* 0x0000000000017941 */ /* 0x000fea0003800000 */
.L_x_1767:
[----:B------:R-:W-:Y:S01]  /*8120*/  ULDC.64 UR4, c[0x0][0x300] ;  /* 0x0000c00000047ab9 */ /* 0x000fe20000000a00 */
[----:B-----5:R-:W-:Y:S01]  /*8130*/  SHF.R.S32.HI R96, RZ, 0x1f, R99 ;  /* 0x0000001fff607819 */ /* 0x020fe20000011463 */
[----:B------:R-:W-:Y:S01]  /*8140*/  IMAD R11, R97, UR4, RZ ;  /* 0x00000004610b7c24 */ /* 0x000fe2000f8e02ff */
[----:B------:R-:W-:Y:S01]  /*8150*/  ULDC.64 UR6, c[0x0][0x2e8] ;  /* 0x0000ba0000067ab9 */ /* 0x000fe20000000a00 */
[----:B------:R-:W-:-:S04]  /*8160*/  IMAD.WIDE.U32 R12, R98, UR4, RZ ;  /* 0x00000004620c7c25 */ /* 0x000fc8000f8e00ff */
[----:B------:R-:W-:Y:S01]  /*8170*/  IMAD R11, R98, UR5, R11 ;  /* 0x00000005620b7c24 */ /* 0x000fe2000f8e020b */
[----:B------:R-:W-:Y:S01]  /*8180*/  ULDC.64 UR4, c[0x0][0x310] ;  /* 0x0000c40000047ab9 */ /* 0x000fe20000000a00 */
[----:B------:R-:W-:Y:S02]  /*8190*/  IMAD R95, R27, -0x80, R25 ;  /* 0xffffff801b5f7824 */ /* 0x000fe400078e0219 */
[----:B------:R-:W-:Y:S02]  /*81a0*/  IMAD R14, R96, UR4, RZ ;  /* 0x00000004600e7c24 */ /* 0x000fe4000f8e02ff */
[----:B------:R-:W-:Y:S01]  /*81b0*/  IMAD.IADD R13, R13, 0x1, R11 ;  /* 0x000000010d0d7824 */ /* 0x000fe200078e020b */
        /* <DEDUP_REMOVED lines=15> */
.L_x_2151:
        /* <DEDUP_REMOVED lines=13> */
.L_x_1771:
[----:B------:R-:W-:Y:S05]  /*8380*/  BSYNC B1 ;  /* 0x0000000000017941 */ /* 0x000fea0003800000 */
.L_x_1770:
[----:B------:R-:W-:-:S03]  /*8390*/  UMOV UR4, 0xffffffff ;  /* 0xffffffff00047882 */ /* 0x000fc60000000000 */
[----:B------:R-:W-:Y:S05]  /*83a0*/  BRA.DIV UR4, `(.L_x_1772) ;  /* 0x00000216041c7947 */ /* 0x000fea000b800000 */
[----:B--2-4-:R2:W4:Y:S04]  /*83b0*/  SHFL.IDX PT, R41, R45, 0x1, 0x181f ;  /* 0x00381f002d297f89 */ /* 0x01452800000e0000 */
[----:B---3--:R2:W3:Y:S02]  /*83c0*/  SHFL.IDX PT, R14, R44, 0x1, 0x181f ;  /* 0x00381f002c0e7f89 */ /* 0x0084e400000e0000 */
.L_x_2155:
        /* <DEDUP_REMOVED lines=14> */
.L_x_1774:
[----:B------:R-:W-:Y:S05]  /*84b0*/  BSYNC B1 ;  /* 0x0000000000017941 */ /* 0x000fea0003800000 */
.L_x_1773:
[----:B------:R-:W-:-:S03]  /*84c0*/  UMOV UR4, 0xffffffff ;  /* 0xffffffff00047882 */ /* 0x000fc60000000000 */
[----:B------:R-:W-:Y:S05]  /*84d0*/  BRA.DIV UR4, `(.L_x_1775) ;  /* 0x0000021604187947 */ /* 0x000fea000b800000 */
[----:B---34-:R3:W4:Y:S04]  /*84e0*/  SHFL.IDX PT, R41, R45, 0x2, 0x181f ;  /* 0x00581f002d297f89 */ /* 0x01872800000e0000 */
[----:B------:R3:W0:Y:S02]  /*84f0*/  SHFL.IDX PT, R14, R44, 0x2, 0x181f ;  /* 0x00581f002c0e7f89 */ /* 0x00062400000e0000 */
.L_x_2159:
        /* <DEDUP_REMOVED lines=14> */
.L_x_1777:
[----:B------:R-:W-:Y:S05]  /*85e0*/  BSYNC B1 ;  /* 0x0000000000017941 */ /* 0x000fea0003800000 */
.L_x_1776:
[----:B------:R-:W-:-:S03]  /*85f0*/  UMOV UR4, 0xffffffff ;  /* 0xffffffff00047882 */ /* 0x000fc60000000000 */
[----:B------:R-:W-:Y:S05]  /*8600*/  BRA.DIV UR4, `(.L_x_1778) ;  /* 0x0000021604147947 */ /* 0x000fea000b800000 */
[----:B0---4-:R0:W4:Y:S04]  /*8610*/  SHFL.IDX PT, R41, R45, 0x3, 0x181f ;  /* 0x00781f002d297f89 */ /* 0x01112800000e0000 */
[----:B------:R0:W0:Y:S02]  /*8620*/  SHFL.IDX PT, R14, R44, 0x3, 0x181f ;  /* 0x00781f002c0e7f89 */ /* 0x00002400000e0000 */
.L_x_2163:
        /* <DEDUP_REMOVED lines=13> */
.L_x_1736:
[----:B------:R-:W-:Y:S05]  /*8700*/  BSYNC B0 ;  /* 0x0000000000007941 */ /* 0x000fea0003800000 */
.L_x_1694:
[----:B0-----:R-:W0:Y:S01]  /*8710*/  S2R R11, SR_TID.X ;  /* 0x00000000000b7919 */ /* 0x001e220000002100 */
[----:B------:R-:W-:Y:S01]  /*8720*/  @!PT LDS RZ, [RZ] ;  /* 0x00000000fffff984 */ /* 0x000fe20000000800 */
[----:B------:R-:W-:Y:S01]  /*8730*/  @!PT LDS RZ, [RZ] ;  /* 0x00000000fffff984 */ /* 0x000fe20000000800 */
[----:B------:R-:W-:Y:S01]  /*8740*/  @!PT LDS RZ, [RZ] ;  /* 0x00000000fffff984 */ /* 0x000fe20000000800 */
[----:B------:R-:W-:Y:S01]  /*8750*/  @!PT LDS RZ, [RZ] ;  /* 0x00000000fffff984 */ /* 0x000fe20000000800 */
[----:B------:R5:W-:Y:S06]  /*8760*/  MEMBAR.ALL.CTA ;  /* 0x0000000000007992 */ /* 0x000bec0000008000 */
[----:B-----5:R-:W5:Y:S01]  /*8770*/  FENCE.VIEW.ASYNC.S ;  /* 0x00000000000073c6 */ /* 0x020f620000000000 */
[----:B------:R-:W-:Y:S05]  /*8780*/  WARPSYNC.ALL ;  /* 0x0000000000007948 */ /* 0x000fea0003800000 */
[----:B------:R-:W-:Y:S01]  /*8790*/  BSSY B0, `(.L_x_1779) ;  /* 0x0000009000007945 */ /* 0x000fe20003800000 */
[----:B0-----:R-:W-:Y:S01]  /*87a0*/  LOP3.LUT R11, R11, 0x7f, RZ, 0xc0, !PT ;  /* 0x0000007f0b0b7812 */ /* 0x001fe200078ec0ff */
[----:B-----5:R0:W-:Y:S03]  /*87b0*/  BAR.SYNC.DEFER_BLOCKING R92, 0x80 ;  /* 0x0002005c0000751d */ /* 0x0201e60000010000 */
[----:B------:R-:W-:-:S13]  /*87c0*/  ISETP.NE.AND P3, PT, R11, RZ, PT ;  /* 0x000000ff0b00720c */ /* 0x000fda0003f65270 */
[----:B------:R-:W-:-:S05]  /*87d0*/  @!P3 VIADD R11, R89, 0x288a0 ;  /* 0x000288a0590bb836 */ /* 0x000fca0000000000 */
[----:B------:R-:W-:-:S04]  /*87e0*/  @!P3 PRMT R11, RZ, 0x654, R11 ;  /* 0x00000654ff0bb816 */ /* 0x000fc8000000000b */
[----:B------:R0:W-:Y:S01]  /*87f0*/  @!P3 SYNCS.ARRIVE.TRANS64.RED.A1T0 RZ, [R11+URZ], RZ ;  /* 0x000000ff0bffb9a7 */ /* 0x0001e2000810043f */
[----:B------:R-:W-:Y:S05]  /*8800*/  @!P5 BRA `(.L_x_1780) ;  /* 0x000000000004d947 */ /* 0x000fea0003800000 */
[----:B------:R-:W-:Y:S01]  /*8810*/  BPT.TRAP 0x1 ;  /* 0x000000040000795c */ /* 0x000fe20000300000 */
.L_x_1780:
[----:B------:R-:W-:Y:S05]  /*8820*/  BSYNC B0 ;  /* 0x0000000000007941 */ /* 0x000fea0003800000 */
.L_x_1779:
[----:B------:R-:W5:Y:S01]  /*8830*/  SYNCS.PHASECHK.TRANS64.TRYWAIT P4, [R89+URZ+0x288b0], R100 ;  /* 0x0288b064590075a7 */ /* 0x000f62000808017f */
[----:B------:R-:W-:Y:S01]  /*8840*/  ULDC UR40, c[0x0][0x2f4] ;  /* 0x0000bd0000287ab9 */ /* 0x000fe20000000800 */
[----:B------:R-:W-:Y:S04]  /*8850*/  BSSY B0, `(.L_x_1781) ;  /* 0x0000002000007945 */ /* 0x000fe80003800000 */
[----:B-----5:R-:W-:Y:S05]  /*8860*/  @!P4 BRA `(.L_x_1782) ;  /* 0x0000021000c4c947 */ /* 0x020fea0003800000 */
.L_x_2164:
[----:B------:R-:W-:Y:S05]  /*8870*/  BSYNC B0 ;  /* 0x0000000000007941 */ /* 0x000fea0003800000 */
.L_x_1781:
[----:B------:R-:W-:Y:S01]  /*8880*/  ULDC.64 UR4, c[0x0][0x328] ;  /* 0x0000ca0000047ab9 */ /* 0x000fe20000000a00 */
[----:B------:R-:W-:Y:S01]  /*8890*/  ULDC.64 UR6, c[0x0][0x318] ;  /* 0x0000c60000067ab9 */ /* 0x000fe20000000a00 */
[----:B------:R-:W-:Y:S01]  /*88a0*/  IMAD R97, R97, UR4, RZ ;  /* 0x0000000461617c24 */ /* 0x000fe2000f8e02ff */
[----:B------:R-:W-:Y:S01]  /*88b0*/  BSSY B0, `(.L_x_1783) ;  /* 0x000001d000007945 */ /* 0x000fe20003800000 */
[----:B---34-:R-:W-:-:S04]  /*88c0*/  IMAD.WIDE.U32 R12, R98, UR4, RZ ;  /* 0x00000004620c7c25 */ /* 0x018fc8000f8e00ff */
[----:B------:R-:W-:Y:S01]  /*88d0*/  IMAD R97, R98, UR5, R97 ;  /* 0x0000000562617c24 */ /* 0x000fe2000f8e0261 */
[----:B------:R-:W-:Y:S01]  /*88e0*/  ULDC.64 UR4, c[0x0][0x338] ;  /* 0x0000ce0000047ab9 */ /* 0x000fe20000000a00 */
[----:B------:R-:W-:Y:S02]  /*88f0*/  IMAD.IADD R95, R95, 0x1, -R188 ;  /* 0x000000015f5f7824 */ /* 0x000fe400078e0abc */
[----:B------:R-:W-:Y:S02]  /*8900*/  IMAD R96, R96, UR4, RZ ;  /* 0x0000000460607c24 */ /* 0x000fe4000f8e02ff */
[----:B------:R-:W-:Y:S02]  /*8910*/  IMAD.IADD R13, R13, 0x1, R97 ;  /* 0x000000010d0d7824 */ /* 0x000fe400078e0261 */
[C---:B0-----:R-:W-:Y:S02]  /*8920*/  IMAD R11, R99.reuse, UR5, R96 ;  /* 0x00000005630b7c24 */ /* 0x041fe4000f8e0260 */
[----:B------:R-:W-:Y:S01]  /*8930*/  IMAD.WIDE.U32 R12, R99, UR4, R12 ;  /* 0x00000004630c7c25 */ /* 0x000fe2000f8e000c */
[----:B------:R-:W-:-:S03]  /*8940*/  ULDC.64 UR4, c[0x0][0x330] ;  /* 0x0000cc0000047ab9 */ /* 0x000fc60000000a00 */
[----:B------:R-:W-:Y:S02]  /*8950*/  IMAD.IADD R13, R13, 0x1, R11 ;  /* 0x000000010d0d7824 */ /* 0x000fe400078e020b */
[----:B------:R-:W-:-:S04]  /*8960*/  IMAD.WIDE.U32 R12, R195, UR4, R12 ;  /* 0x00000004c30c7c25 */ /* 0x000fc8000f8e000c */
[----:B------:R-:W-:Y:S01]  /*8970*/  IMAD R11, R195, UR5, R13 ;  /* 0x00000005c30b7c24 */ /* 0x000fe2000f8e020d */
[----:B-12---:R-:W-:-:S04]  /*8980*/  LEA R44, P4, R12, UR6, 0x1 ;  /* 0x000000060c2c7c11 */ /* 0x006fc8000f8808ff */
        /* <DEDUP_REMOVED lines=15> */
.L_x_1784:
[----:B------:R-:W-:Y:S05]  /*8a80*/  BSYNC B0 ;  /* 0x0000000000007941 */ /* 0x000fea0003800000 */
.L_x_1783:
        /* <DEDUP_REMOVED lines=15> */
.L_x_1786:
[----:B------:R-:W-:Y:S05]  /*8b80*/  BSYNC B0 ;  /* 0x0000000000007941 */ /* 0x000fea0003800000 */
.L_x_1785:
        /* <DEDUP_REMOVED lines=15> */
.L_x_1788:
[----:B------:R-:W-:Y:S05]  /*8c80*/  BSYNC B0 ;  /* 0x0000000000007941 */ /* 0x000fea0003800000 */
.L_x_1787:
[----:B------:R-:W-:Y:S01]  /*8c90*/  ISETP.GE.AND P4, PT, R95, 0x61, PT ;  /* 0x000000615f00780c */ /* 0x000fe20003f86270 */
[----:B------:R-:W3:Y:S01]  /*8ca0*/  SHFL.IDX PT, R11, R11, 0x3, 0x181f ;  /* 0x00781f000b0b7f89 */ /* 0x000ee200000e0000 */
[----:B------:R-:W-:Y:S03]  /*8cb0*/  BSSY B0, `(.L_x_1789) ;  /* 0x000000d000007945 */ /* 0x000fe60003800000 */
[----:B01----:R0:W1:Y:S08]  /*8cc0*/  SHFL.IDX PT, R43, R44, 0x3, 0x181f ;  /* 0x00781f002c2b7f89 */ /* 0x00307000000e0000 */
[----:B0-----:R-:W-:Y:S05]  /*8cd0*/  @!P4 BRA `(.L_x_1790) ;  /* 0x000000000028c947 */ /* 0x001fea0003800000 */
[----:B------:R-:W-:-:S13]  /*8ce0*/  ISETP.GE.AND P4, PT, R16, UR40, PT ;  /* 0x0000002810007c0c */ /* 0x000fda000bf86270 */
[----:B--2---:R-:W0:Y:S01]  /*8cf0*/  @!P4 LDS.128 R12, [R91+0x3400] ;  /* 0x003400005b0cc984 */ /* 0x004e220000000c00 */
        /* <DEDUP_REMOVED lines=8> */
.L_x_1790:
[----:B------:R-:W-:Y:S05]  /*8d80*/  BSYNC B0 ;  /* 0x0000000000007941 */ /* 0x000fea0003800000 */
.L_x_1789:
[----:B------:R-:W-:Y:S01]  /*8d90*/  @!PT LDS RZ, [RZ] ;  /* 0x00000000fffff984 */ /* 0x000fe20000000800 */
[----:B------:R-:W-:Y:S01]  /*8da0*/  @!PT LDS RZ, [RZ] ;  /* 0x00000000fffff984 */ /* 0x000fe20000000800 */
[----:B------:R-:W-:Y:S01]  /*8db0*/  @!PT LDS RZ, [RZ] ;  /* 0x00000000fffff984 */ /* 0x000fe20000000800 */
[----:B------:R-:W-:Y:S01]  /*8dc0*/  @!PT LDS RZ, [RZ] ;  /* 0x00000000fffff984 */ /* 0x000fe20000000800 */
[----:B------:R4:W-:Y:S06]  /*8dd0*/  MEMBAR.ALL.CTA ;  /* 0x0000000000007992 */ /* 0x0009ec0000008000 */
[----:B----4-:R-:W4:Y:S01]  /*8de0*/  FENCE.VIEW.ASYNC.S ;  /* 0x00000000000073c6 */ /* 0x010f220000000000 */
[----:B------:R-:W-:Y:S01]  /*8df0*/  @!P3 VIADD R89, R89, 0x288c0 ;  /* 0x000288c05959b836 */ /* 0x000fe20000000000 */
[----:B----4-:R4:W-:Y:S01]  /*8e00*/  BAR.SYNC.DEFER_BLOCKING R92, 0x80 ;  /* 0x0002005c0000751d */ /* 0x0109e20000010000 */
[----:B------:R-:W-:Y:S01]  /*8e10*/  ISETP.NE.AND P4, PT, R90, RZ, PT ;  /* 0x000000ff5a00720c */ /* 0x000fe20003f85270 */
[----:B------:R-:W-:-:S02]  /*8e20*/  VIADD R19, R19, 0x1 ;  /* 0x0000000113137836 */ /* 0x000fc40000000000 */
[----:B------:R-:W-:-:S04]  /*8e30*/  @!P3 PRMT R89, RZ, 0x654, R89 ;  /* 0x00000654ff59b816 */ /* 0x000fc80000000059 */
[----:B------:R4:W-:Y:S01]  /*8e40*/  @!P3 SYNCS.ARRIVE.TRANS64.RED.A1T0 RZ, [R89+URZ], RZ ;  /* 0x000000ff59ffb9a7 */ /* 0x0009e2000810043f */
[----:B------:R-:W-:-:S04]  /*8e50*/  ISETP.NE.AND P3, PT, R19, 0x2, PT ;  /* 0x000000021300780c */ /* 0x000fc80003f65270 */
[----:B0-----:R-:W-:Y:S02]  /*8e60*/  SEL R12, RZ, 0x1, P3 ;  /* 0x00000001ff0c7807 */ /* 0x001fe40001800000 */
[----:B------:R-:W-:Y:S02]  /*8e70*/  SEL R19, R19, RZ, P3 ;  /* 0x000000ff13137207 */ /* 0x000fe40001800000 */
[----:B------:R-:W-:Y:S01]  /*8e80*/  LOP3.LUT R197, R197, R12, RZ, 0x3c, !PT ;  /* 0x0000000cc5c57212 */ /* 0x000fe200078e3cff */
[----:B------:R-:W-:Y:S06]  /*8e90*/  @P4 BRA `(.L_x_1791) ;  /* 0xffffff9800384947 */ /* 0x000fec000383ffff */
[----:B---3--:R-:W0:Y:S01]  /*8ea0*/  S2R R11, SR_TID.X ;  /* 0x00000000000b7919 */ /* 0x008e220000002100 */
[----:B------:R-:W-:Y:S02]  /*8eb0*/  PLOP3.LUT P0, PT, PT, PT, PT, 0x8, 0x0 ;  /* 0x000000000000781c */ /* 0x000fe40003f0e170 */
[----:B0-----:R-:W-:-:S04]  /*8ec0*/  SHF.R.U32.HI R11, RZ, 0x7, R11 ;  /* 0x00000007ff0b7819 */ /* 0x001fc8000001160b */
[----:B------:R-:W-:-:S13]  /*8ed0*/  ISETP.NE.AND P4, PT, R11, 0x1, PT ;  /* 0x000000010b00780c */ /* 0x000fda0003f85270 */
[----:B------:R-:W-:Y:S06]  /*8ee0*/  @!P4 BAR.ARV 0x9, 0x100 ;  /* 0x024400000000cb1d */ /* 0x000fec0000002000 */
.L_x_1689:
[----:B------:R-:W0:Y:S01]  /*8ef0*/  LDC R0, c[0x0][0x448] ;  /* 0x00011200ff007b82 */ /* 0x000e220000000800 */
[----:B------:R-:W-:-:S07]  /*8f00*/  IADD3 R5, R196, 0x1, -R194 ;  /* 0x00000001c4057810 */ /* 0x000fce0007ffe8c2 */
[----:B------:R-:W3:Y:S01]  /*8f10*/  LDC.64 R6, c[0x0][0x9e0] ;  /* 0x00027800ff067b82 */ /* 0x000ee20000000a00 */
[----:B0-----:R-:W-:Y:S01]  /*8f20*/  ISETP.NE.AND P1, PT, R0, 0x1, PT ;  /* 0x000000010000780c */ /* 0x001fe20003f25270 */
[----:B------:R-:W-:Y:S01]  /*8f30*/  VIADD R0, R198, 0x7f ;  /* 0x0000007fc6007836 */ /* 0x000fe20000000000 */
[----:B---3--:R-:W-:-:S11]  /*8f40*/  ISETP.GE.AND P2, PT, R7, 0x1, PT ;  /* 0x000000010700780c */ /* 0x008fd60003f46270 */
[----:B------:R-:W0:Y:S08]  /*8f50*/  @P1 LDC R3, c[0x0][0x44c] ;  /* 0x00011300ff031b82 */ /* 0x000e300000000800 */
[----:B------:R-:W3:Y:S01]  /*8f60*/  @P1 LDC R4, c[0x0][0x450] ;  /* 0x00011400ff041b82 */ /* 0x000ee20000000800 */
[----:B0-----:R-:W-:-:S05]  /*8f70*/  @P1 IMAD.HI.U32 R3, R0, R3, RZ ;  /* 0x0000000300031227 */ /* 0x001fca00078e00ff */
[----:B---3--:R-:W-:-:S05]  /*8f80*/  @P1 SHF.R.U32.HI R0, RZ, R4, R3 ;  /* 0x00000004ff001219 */ /* 0x008fca0000011603 */
[----:B------:R-:W-:Y:S01]  /*8f90*/  IMAD.IADD R5, R5, 0x1, R0 ;  /* 0x0000000105057824 */ /* 0x000fe200078e0200 */
[----:B------:R-:W-:Y:S06]  /*8fa0*/  @P0 BRA `(.L_x_1792) ;  /* 0x00000000000c0947 */ /* 0x000fec0003800000 */
[----:B------:R-:W0:Y:S01]  /*8fb0*/  FENCE.VIEW.ASYNC.G ;  /* 0x00000000000073c6 */ /* 0x000e220000000100 */
[----:B------:R-:W-:Y:S05]  /*8fc0*/  WARPSYNC.ALL ;  /* 0x0000000000007948 */ /* 0x000fea0003800000 */
[----:B0-----:R-:W-:Y:S06]  /*8fd0*/  BAR.ARV 0xc, 0x180 ;  /* 0x0306000000007b1d */ /* 0x001fec0000002000 */
.L_x_1792:
        /* <DEDUP_REMOVED lines=13> */
.L_x_1795:
[----:B------:R-:W-:-:S13]  /*90b0*/  ISETP.NE.AND P0, PT, R7, 0x1, PT ;  /* 0x000000010700780c */ /* 0x000fda0003f05270 */
[----:B------:R-:W0:Y:S02]  /*90c0*/  @P0 LDC.64 R4, c[0x0][0x9e8] ;  /* 0x00027a00ff040b82 */ /* 0x000e240000000a00 */
[----:B0-----:R-:W-:-:S05]  /*90d0*/  @P0 IMAD.HI.U32 R4, R3, R4, RZ ;  /* 0x0000000403040227 */ /* 0x001fca00078e00ff */
[----:B------:R-:W-:-:S07]  /*90e0*/  @P0 SHF.R.U32.HI R3, RZ, R5, R4 ;  /* 0x00000005ff030219 */ /* 0x000fce0000011604 */
.L_x_1796:
[----:B------:R-:W-:Y:S05]  /*90f0*/  BSYNC B0 ;  /* 0x0000000000007941 */ /* 0x000fea0003800000 */
.L_x_1794:
[----:B------:R-:W-:-:S05]  /*9100*/  IMAD R3, R3, R7, R7 ;  /* 0x0000000703037224 */ /* 0x000fca00078e0207 */
[----:B------:R-:W-:-:S07]  /*9110*/  VIMNMX R0, R0, R3, PT ;  /* 0x0000000300007248 */ /* 0x000fce0003fe0100 */
.L_x_1793:
[----:B------:R-:W0:Y:S01]  /*9120*/  @P1 LDC R5, c[0x0][0x44c] ;  /* 0x00011300ff051b82 */ /* 0x000e220000000800 */
[----:B------:R-:W-:Y:S01]  /*9130*/  VIADD R0, R0, 0x7f ;  /* 0x0000007f00007836 */ /* 0x000fe20000000000 */
[----:B------:R-:W-:Y:S01]  /*9140*/  ULDC UR4, c[0x0][0x9dc] ;  /* 0x0002770000047ab9 */ /* 0x000fe20000000800 */
[----:B------:R-:W-:-:S03]  /*9150*/  IMAD.MOV.U32 R4, RZ, RZ, R198 ;  /* 0x000000ffff047224 */ /* 0x000fc600078e00c6 */
[----:B------:R-:W-:Y:S02]  /*9160*/  SHF.R.S32.HI R3, RZ, 0x1f, R0 ;  /* 0x0000001fff037819 */ /* 0x000fe40000011400 */
[----:B------:R-:W3:Y:S02]  /*9170*/  @P1 LDC R6, c[0x0][0x450] ;  /* 0x00011400ff061b82 */ /* 0x000ee40000000800 */
[----:B------:R-:W-:-:S04]  /*9180*/  LEA.HI R3, R3, R0, RZ, 0x7 ;  /* 0x0000000003037211 */ /* 0x000fc800078f38ff */
[----:B------:R-:W-:-:S04]  /*9190*/  SHF.R.S32.HI R3, RZ, 0x7, R3 ;  /* 0x00000007ff037819 */ /* 0x000fc80000011403 */
[----:B------:R-:W-:Y:S01]  /*91a0*/  VIMNMX R9, R94, R3, PT ;  /* 0x000000035e097248 */ /* 0x000fe20003fe0100 */
[----:B0-----:R-:W-:-:S05]  /*91b0*/  @P1 IMAD.HI.U32 R5, R198, R5, RZ ;  /* 0x00000005c6051227 */ /* 0x001fca00078e00ff */
[----:B---3--:R-:W-:-:S05]  /*91c0*/  @P1 SHF.R.U32.HI R4, RZ, R6, R5 ;  /* 0x00000006ff041219 */ /* 0x008fca0000011605 */
        /* <DEDUP_REMOVED lines=13> */
.L_x_1799:
[----:B------:R-:W-:-:S13]  /*92a0*/  ISETP.NE.AND P0, PT, R7, 0x1, PT ;  /* 0x000000010700780c */ /* 0x000fda0003f05270 */
[----:B------:R-:W0:Y:S02]  /*92b0*/  @P0 LDC.64 R4, c[0x0][0x9e8] ;  /* 0x00027a00ff040b82 */ /* 0x000e240000000a00 */
[----:B0-----:R-:W-:-:S05]  /*92c0*/  @P0 IMAD.HI.U32 R4, R0, R4, RZ ;  /* 0x0000000400040227 */ /* 0x001fca00078e00ff */
[----:B------:R-:W-:-:S07]  /*92d0*/  @P0 SHF.R.U32.HI R0, RZ, R5, R4 ;  /* 0x00000005ff000219 */ /* 0x000fce0000011604 */
.L_x_1800:
[----:B------:R-:W-:Y:S05]  /*92e0*/  BSYNC B0 ;  /* 0x0000000000007941 */ /* 0x000fea0003800000 */
.L_x_1798:
[----:B------:R-:W-:-:S05]  /*92f0*/  IMAD R0, R0, R7, RZ ;  /* 0x0000000700007224 */ /* 0x000fca00078e02ff */
[----:B------:R-:W-:-:S07]  /*9300*/  VIMNMX R3, R3, R0, !PT ;  /* 0x0000000003037248 */ /* 0x000fce0007fe0100 */
.L_x_1797:
[----:B------:R-:W-:Y:S01]  /*9310*/  SHF.R.S32.HI R0, RZ, 0x1f, R3 ;  /* 0x0000001fff007819 */ /* 0x000fe20000011403 */
[----:B------:R-:W-:Y:S01]  /*9320*/  BSSY B0, `(.L_x_1801) ;  /* 0x0000026000007945 */ /* 0x000fe20003800000 */
[----:B------:R-:W-:Y:S02]  /*9330*/  IMAD.MOV.U32 R88, RZ, RZ, RZ ;  /* 0x000000ffff587224 */ /* 0x000fe400078e00ff */
[----:B------:R-:W-:-:S04]  /*9340*/  LEA.HI R0, R0, R3, RZ, 0x7 ;  /* 0x0000000300007211 */ /* 0x000fc800078f38ff */
[----:B------:R-:W-:-:S04]  /*9350*/  SHF.R.S32.HI R0, RZ, 0x7, R0 ;  /* 0x00000007ff007819 */ /* 0x000fc80000011400 */
[----:B------:R-:W-:-:S04]  /*9360*/  VIMNMX R206, RZ, R0, !PT ;  /* 0x00000000ffce7248 */ /* 0x000fc80007fe0100 */
        /* <DEDUP_REMOVED lines=33> */
.L_x_1802:
[----:B------:R-:W-:Y:S05]  /*9580*/  BSYNC B0 ;  /* 0x0000000000007941 */ /* 0x000fea0003800000 */
.L_x_1801:
[-C--:B------:R-:W-:Y:S01]  /*9590*/  IMAD R206, R223, R88.reuse, R206 ;  /* 0x00000058dfce7224 */ /* 0x080fe200078e02ce */
[----:B------:R-:W-:Y:S01]  /*95a0*/  PLOP3.LUT P0, PT, PT, PT, PT, 0x80, 0x0 ;  /* 0x000000000000781c */ /* 0x000fe20003f0f070 */
[----:B------:R-:W-:Y:S01]  /*95b0*/  IMAD.MOV.U32 R0, RZ, RZ, RZ ;  /* 0x000000ffff007224 */ /* 0x000fe200078e00ff */
[----:B------:R-:W-:Y:S01]  /*95c0*/  CS2R R150, SRZ ;  /* 0x0000000000967805 */ /* 0x000fe2000001ff00 */
[----:B------:R-:W-:Y:S01]  /*95d0*/  IMAD.MOV.U32 R3, RZ, RZ, RZ ;  /* 0x000000ffff037224 */ /* 0x000fe200078e00ff */
[----:B------:R-:W-:Y:S02]  /*95e0*/  VIADDMNMX R88, R206, R88, R9, PT ;  /* 0x00000058ce587246 */ /* 0x000fe40003800109 */
[----:B------:R-:W-:Y:S02]  /*95f0*/  CS2R R148, SRZ ;  /* 0x0000000000947805 */ /* 0x000fe4000001ff00 */
        /* <DEDUP_REMOVED lines=30> */
[----:B------:R-:W-:Y:S01]  /*97e0*/  CS2R R20, SRZ ;  /* 0x0000000000147805 */ /* 0x000fe2000001ff00 */
[----:B------:R-:W-:Y:S06]  /*97f0*/  @!P1 BRA `(.L_x_1803) ;  /* 0x0000014400189947 */ /* 0x000fec0003800000 */
[----:B------:R-:W-:Y:S01]  /*9800*/  UMOV UR4, 0xffffffff ;  /* 0xffffffff00047882 */ /* 0x000fe20000000000 */
[----:B------:R-:W-:Y:S02]  /*9810*/  VIADD R3, R18, 0x10400 ;  /* 0x0001040012037836 */ /* 0x000fe40000000000 */
[----:B------:R-:W-:Y:S05]  /*9820*/  BRA.DIV UR4, `(.L_x_1804) ;  /* 0x0000020204e87947 */ /* 0x000fea000b800000 */
[----:B------:R-:W3:Y:S04]  /*9830*/  LDL R0, [R1+0x34] ;  /* 0x0000340001007983 */ /* 0x000ee80000100800 */
[----:B---3--:R0:W3:Y:S02]  /*9840*/  SHFL.IDX PT, R199, R0, RZ, 0x1f ;  /* 0x00001fff00c77589 */ /* 0x0080e400000e0000 */
.L_x_2167:
[----:B0--3--:R-:W-:Y:S01]  /*9850*/  LEA.HI R0, R199, R199, RZ, 0x1 ;  /* 0x000000c7c7007211 */ /* 0x009fe200078f08ff */
[----:B------:R-:W-:Y:S01]  /*9860*/  BSSY B6, `(.L_x_1805) ;  /* 0x0000019000067945 */ /* 0x000fe20003800000 */
[----:B------:R-:W-:Y:S02]  /*9870*/  LOP3.LUT P0, RZ, R3, 0x3ff, RZ, 0xc0, !PT ;  /* 0x000003ff03ff7812 */ /* 0x000fe4000780c0ff */
[----:B------:R-:W-:Y:S02]  /*9880*/  LOP3.LUT R0, R0, 0x1e, RZ, 0xc0, !PT ;  /* 0x0000001e00007812 */ /* 0x000fe400078ec0ff */
[----:B------:R-:W-:-:S03]  /*9890*/  P2R R25, PR, RZ, 0x1 ;  /* 0x00000001ff197803 */ /* 0x000fc60000000000 */
[----:B------:R-:W-:-:S04]  /*98a0*/  IMAD.IADD R0, R199, 0x1, -R0 ;  /* 0x00000001c7007824 */ /* 0x000fc800078e0a00 */
[----:B------:R-:W-:-:S05]  /*98b0*/  IMAD R0, R0, 0x2000, R3 ;  /* 0x0000200000007824 */ /* 0x000fca00078e0203 */
        /* <DEDUP_REMOVED lines=18> */
[----:B-1-345:R-:W-:Y:S05]  /*99e0*/  CALL.ABS.NOINC R14 ;  /* 0x000000000e007343 */ /* 0x03afea0003c00000 */
.L_x_1806:
[----:B------:R-:W-:Y:S05]  /*99f0*/  BSYNC B6 ;  /* 0x0000000000067941 */ /* 0x000fea0003800000 */
.L_x_1805:
        /* <DEDUP_REMOVED lines=13> */
.L_x_1810:
[----:B---3--:R3:W0:Y:S02]  /*9ad0*/  SYNCS.PHASECHK.TRANS64.TRYWAIT P0, [R18+URZ+0x28800], R3 ;  /* 0x02880003120075a7 */ /* 0x008624000800017f */
[----:B0-----:R-:W-:Y:S05]  /*9ae0*/  @!P0 NANOSLEEP.SYNCS 0x989680 ;  /* 0x009896800000895d */ /* 0x001fea0003900000 */
[----:B------:R-:W0:Y:S02]  /*9af0*/  @!P0 SYNCS.PHASECHK.TRANS64 P0, [R18+URZ+0x28800], R3 ;  /* 0x02880003120085a7 */ /* 0x000e24000800007f */
[----:B0-----:R-:W-:Y:S05]  /*9b00*/  @!P0 BRA `(.L_x_1810) ;  /* 0xfffffffc00f08947 */ /* 0x001fea000383ffff */
.L_x_1809:
[----:B------:R-:W-:Y:S05]  /*9b10*/  BSYNC B0 ;  /* 0x0000000000007941 */ /* 0x000fea0003800000 */
.L_x_1808:
[----:B------:R-:W-:Y:S05]  /*9b20*/  BRA `(.L_x_1811) ;  /* 0x00000054002c7947 */ /* 0x000fea0003800000 */
.L_x_1807:
[----:B------:R-:W-:Y:S01]  /*9b30*/  ISETP.NE.AND P0, PT, R25, RZ, PT ;  /* 0x000000ff1900720c */ /* 0x000fe20003f05270 */
[----:B------:R-:W-:Y:S01]  /*9b40*/  ULDC.64 UR4, c[0x0][0x3f8] ;  /* 0x0000fe0000047ab9 */ /* 0x000fe20000000a00 */
[----:B-----5:R-:W-:Y:S01]  /*9b50*/  SHF.R.S32.HI R0, RZ, 0x1f, R24 ;  /* 0x0000001fff007819 */ /* 0x020fe20000011418 */
[----:B------:R-:W-:Y:S01]  /*9b60*/  ULDC.64 UR6, c[0x0][0x408] ;  /* 0x0001020000067ab9 */ /* 0x000fe20000000a00 */
[----:B------:R-:W-:Y:S01]  /*9b70*/  IMAD.WIDE.U32 R26, R24, UR4, RZ ;  /* 0x00000004181a7c25 */ /* 0x000fe2000f8e00ff */
[----:B------:R-:W-:Y:S03]  /*9b80*/  BSSY B6, `(.L_x_1812) ;  /* 0x0000019000067945 */ /* 0x000fe60003800000 */
[C---:B------:R-:W-:Y:S02]  /*9b90*/  IMAD R3, R0.reuse, UR4, RZ ;  /* 0x0000000400037c24 */ /* 0x040fe4000f8e02ff */
[----:B------:R-:W-:-:S02]  /*9ba0*/  IMAD R5, R0, UR6, RZ ;  /* 0x0000000600057c24 */ /* 0x000fc4000f8e02ff */
[C---:B------:R-:W-:Y:S02]  /*9bb0*/  IMAD R3, R24.reuse, UR5, R3 ;  /* 0x0000000518037c24 */ /* 0x040fe4000f8e0203 */
[C---:B------:R-:W-:Y:S02]  /*9bc0*/  IMAD R5, R24.reuse, UR7, R5 ;  /* 0x0000000718057c24 */ /* 0x040fe4000f8e0205 */
[----:B------:R-:W-:-:S04]  /*9bd0*/  IMAD.WIDE.U32 R24, R24, UR6, RZ ;  /* 0x0000000618187c25 */ /* 0x000fc8000f8e00ff */
[----:B------:R-:W-:Y:S02]  /*9be0*/  IMAD.IADD R29, R3, 0x1, R27 ;  /* 0x00000001031d7824 */ /* 0x000fe400078e021b */
[----:B------:R-:W-:Y:S01]  /*9bf0*/  IMAD.IADD R31, R5, 0x1, R25 ;  /* 0x00000001051f7824 */ /* 0x000fe200078e0219 */
        /* <DEDUP_REMOVED lines=16> */
[----:B-1-34-:R-:W-:Y:S05]  /*9d00*/  CALL.ABS.NOINC R14 ;  /* 0x000000000e007343 */ /* 0x01afea0003c00000 */
.L_x_1813:
[----:B------:R-:W-:Y:S05]  /*9d10*/  BSYNC B6 ;  /* 0x0000000000067941 */ /* 0x000fea0003800000 */
.L_x_1812:
[----:B------:R-:W-:Y:S01]  /*9d20*/  ULDC.U8 UR4, c[0x0][0x410] ;  /* 0x0001040000047ab9 */ /* 0x000fe20000000000 */
[----:B------:R-:W-:Y:S01]  /*9d30*/  IMAD.IADD R56, R188, 0x1, R198 ;  /* 0x00000001bc387824 */ /* 0x000fe200078e02c6 */
[----:B------:R-:W-:Y:S01]  /*9d40*/  ISETP.NE.AND P0, PT, RZ, UR4, PT ;  /* 0x00000004ff007c0c */ /* 0x000fe2000bf05270 */
[----:B------:R-:W-:Y:S02]  /*9d50*/  BSSY B0, `(.L_x_1814) ;  /* 0x0000520000007945 */ /* 0x000fe40003800000 */
[----:B------:R-:W-:-:S10]  /*9d60*/  IMAD R3, R220, 0x20, R56 ;  /* 0x00000020dc037824 */ /* 0x000fd400078e0238 */
[----:B------:R-:W-:Y:S05]  /*9d70*/  @!P0 BRA `(.L_x_1815) ;  /* 0x00000028006c8947 */ /* 0x000fea0003800000 */
[----:B------:R-:W0:Y:S01]  /*9d80*/  LDC R75, c[0x0][0x448] ;  /* 0x00011200ff4b7b82 */ /* 0x000e220000000800 */
[----:B------:R-:W-:Y:S01]  /*9d90*/  ULDC.64 UR4, c[0x0][0x3f8] ;  /* 0x0000fe0000047ab9 */ /* 0x000fe20000000a00 */
[----:B------:R-:W-:Y:S01]  /*9da0*/  ULDC.64 UR6, c[0x0][0x408] ;  /* 0x0001020000067ab9 */ /* 0x000fe20000000a00 */
[----:B------:R-:W-:Y:S01]  /*9db0*/  IMAD.MOV.U32 R8, RZ, RZ, R26 ;  /* 0x000000ffff087224 */ /* 0x000fe200078e001a */
[----:B------:R-:W-:Y:S01]  /*9dc0*/  SHF.R.S32.HI R67, RZ, 0x1f, R186 ;  /* 0x0000001fff437819 */ /* 0x000fe200000114ba */
[----:B------:R-:W-:Y:S02]  /*9dd0*/  IMAD.MOV.U32 R9, RZ, RZ, R29 ;  /* 0x000000ffff097224 */ /* 0x000fe400078e001d */
[----:B------:R-:W-:Y:S02]  /*9de0*/  IMAD.MOV.U32 R10, RZ, RZ, R24 ;  /* 0x000000ffff0a7224 */ /* 0x000fe400078e0018 */
[----:B------:R-:W-:Y:S01]  /*9df0*/  IMAD.MOV.U32 R11, RZ, RZ, R31 ;  /* 0x000000ffff0b7224 */ /* 0x000fe200078e001f */
[----:B0-----:R-:W-:-:S13]  /*9e00*/  ISETP.NE.AND P0, PT, R75, 0x1, PT ;  /* 0x000000014b00780c */ /* 0x001fda0003f05270 */
[----:B------:R-:W0:Y:S08]  /*9e10*/  @P0 LDC R0, c[0x0][0x44c] ;  /* 0x00011300ff000b82 */ /* 0x000e300000000800 */
[----:B------:R-:W3:Y:S01]  /*9e20*/  @P0 LDC R5, c[0x0][0x450] ;  /* 0x00011400ff050b82 */ /* 0x000ee20000000800 */
[----:B0-----:R-:W-:-:S05]  /*9e30*/  @P0 IMAD.HI.U32 R0, R3, R0, RZ ;  /* 0x0000000003000227 */ /* 0x001fca00078e00ff */
[----:B---3--:R-:W-:-:S04]  /*9e40*/  @P0 SHF.R.U32.HI R3, RZ, R5, R0 ;  /* 0x00000005ff030219 */ /* 0x008fc80000011600 */
[----:B------:R-:W-:Y:S01]  /*9e50*/  SHF.R.S32.HI R0, RZ, 0x1f, R3 ;  /* 0x0000001fff007819 */ /* 0x000fe20000011403 */
[----:B------:R-:W-:-:S04]  /*9e60*/  IMAD.WIDE.U32 R8, R3, UR4, R8 ;  /* 0x0000000403087c25 */ /* 0x000fc8000f8e0008 */
[C---:B------:R-:W-:Y:S02]  /*9e70*/  IMAD R4, R0.reuse, UR4, RZ ;  /* 0x0000000400047c24 */ /* 0x040fe4000f8e02ff */
[----:B------:R-:W-:Y:S02]  /*9e80*/  IMAD R0, R0, UR6, RZ ;  /* 0x0000000600007c24 */ /* 0x000fe4000f8e02ff */
[C---:B--2---:R-:W-:Y:S01]  /*9e90*/  IMAD R13, R3.reuse, UR5, R4 ;  /* 0x00000005030d7c24 */ /* 0x044fe2000f8e0204 */
[----:B------:R-:W-:Y:S01]  /*9ea0*/  ULDC.64 UR4, c[0x0][0x3e8] ;  /* 0x0000fa0000047ab9 */ /* 0x000fe20000000a00 */
[C---:B------:R-:W-:Y:S01]  /*9eb0*/  IMAD.WIDE.U32 R10, R3.reuse, UR6, R10 ;  /* 0x00000006030a7c25 */ /* 0x040fe2000f8e000a */
[----:B------:R-:W-:Y:S01]  /*9ec0*/  LEA R5, P0, R8, UR4, 0x1 ;  /* 0x0000000408057c11 */ /* 0x000fe2000f8008ff */
[----:B------:R-:W-:Y:S02]  /*9ed0*/  UMOV UR4, 0xffffffff ;  /* 0xffffffff00047882 */ /* 0x000fe40000000000 */
[----:B------:R-:W-:Y:S01]  /*9ee0*/  IMAD R3, R3, UR7, R0 ;  /* 0x0000000703037c24 */ /* 0x000fe2000f8e0200 */
[----:B------:R-:W-:Y:S01]  /*9ef0*/  ULDC.64 UR6, c[0x0][0x400] ;  /* 0x0001000000067ab9 */ /* 0x000fe20000000a00 */
[----:B------:R-:W-:Y:S01]  /*9f00*/  IMAD.IADD R9, R9, 0x1, R13 ;  /* 0x0000000109097824 */ /* 0x000fe200078e020d */
[----:B------:R-:W-:Y:S01]  /*9f10*/  LEA R7, P1, R10, UR6, 0x1 ;  /* 0x000000060a077c11 */ /* 0x000fe2000f8208ff */
[----:B------:R-:W-:-:S03]  /*9f20*/  IMAD.IADD R3, R11, 0x1, R3 ;  /* 0x000000010b037824 */ /* 0x000fc600078e0203 */
[----:B------:R-:W-:Y:S02]  /*9f30*/  LEA.HI.X R6, R8, UR5, R9, 0x1, P0 ;  /* 0x0000000508067c11 */ /* 0x000fe400080f0c09 */
[----:B------:R-:W-:Y:S01]  /*9f40*/  LEA.HI.X R8, R10, UR7, R3, 0x1, P1 ;  /* 0x000000070a087c11 */ /* 0x000fe200088f0c03 */
[----:B------:R-:W-:Y:S06]  /*9f50*/  BRA.DIV UR4, `(.L_x_1816) ;  /* 0x000001fe04487947 */ /* 0x000fec000b800000 */
[----:B------:R0:W2:Y:S04]  /*9f60*/  SHFL.IDX PT, R0, R6, RZ, 0x181f ;  /* 0x00181fff06007589 */ /* 0x0000a800000e0000 */
[----:B------:R0:W3:Y:S04]  /*9f70*/  SHFL.IDX PT, R3, R5, RZ, 0x181f ;  /* 0x00181fff05037589 */ /* 0x0000e800000e0000 */
[----:B------:R0:W0:Y:S04]  /*9f80*/  SHFL.IDX PT, R4, R8, RZ, 0x181f ;  /* 0x00181fff08047589 */ /* 0x00002800000e0000 */
[----:B------:R0:W0:Y:S02]  /*9f90*/  SHFL.IDX PT, R14, R7, RZ, 0x181f ;  /* 0x00181fff070e7589 */ /* 0x00002400000e0000 */
.L_x_2173:
[----:B------:R-:W-:Y:S01]  /*9fa0*/  IMAD R75, R194, R75, RZ ;  /* 0x0000004bc24b7224 */ /* 0x000fe200078e02ff */
[----:B------:R-:W-:Y:S01]  /*9fb0*/  BSSY B1, `(.L_x_1817) ;  /* 0x000001e000017945 */ /* 0x000fe20003800000 */
[----:B------:R-:W-:Y:S02]  /*9fc0*/  CS2R R48, SRZ ;  /* 0x0000000000307805 */ /* 0x000fe4000001ff00 */
[----:B------:R-:W-:Y:S02]  /*9fd0*/  CS2R R44, SRZ ;  /* 0x00000000002c7805 */ /* 0x000fe4000001ff00 */
[----:B------:R-:W-:Y:S02]  /*9fe0*/  CS2R R46, SRZ ;  /* 0x00000000002e7805 */ /* 0x000fe4000001ff00 */
[----:B------:R-:W-:Y:S02]  /*9ff0*/  ISETP.GE.AND P0, PT, R56, R75, PT ;  /* 0x0000004b3800720c */ /* 0x000fe40003f06270 */
[----:B-1----:R-:W-:-:S11]  /*a000*/  CS2R R42, SRZ ;  /* 0x00000000002a7805 */ /* 0x002fd6000001ff00 */
        /* <DEDUP_REMOVED lines=8> */
[C---:B------:R-:W-:Y:S01]  /*a090*/  @!P5 IMAD.SHL.U32 R15, R186.reuse, 0x2, RZ ;  /* 0x00000002ba0fd824 */ /* 0x040fe200078e00ff */
[----:B------:R-:W-:Y:S02]  /*a0a0*/  @!P5 SHF.L.U64.HI R9, R186, 0x1, R67 ;  /* 0x00000001ba09d819 */ /* 0x000fe40000010243 */
[CC--:B---3--:R-:W-:Y:S02]  /*a0b0*/  @!P4 IADD3 R10, P0, R3.reuse, R12.reuse, RZ ;  /* 0x0000000c030ac210 */ /* 0x0c8fe40007f1e0ff */
[----:B0-----:R-:W-:Y:S02]  /*a0c0*/  @!P4 IADD3 R12, P1, R14, R12, RZ ;  /* 0x0000000c0e0cc210 */ /* 0x001fe40007f3e0ff */
[-C--:B------:R-:W-:Y:S01]  /*a0d0*/  @!P5 IADD3 R20, P2, R3, R15.reuse, RZ ;  /* 0x0000000f0314d210 */ /* 0x080fe20007f5e0ff */
[----:B--2---:R-:W-:Y:S01]  /*a0e0*/  @!P4 IMAD.X R11, R0, 0x1, R13, P0 ;  /* 0x00000001000bc824 */ /* 0x004fe200000e060d */
[----:B------:R-:W-:Y:S02]  /*a0f0*/  @!P5 IADD3 R14, P3, R14, R15, RZ ;  /* 0x0000000f0e0ed210 */ /* 0x000fe40007f7e0ff */
[----:B------:R-:W-:-:S02]  /*a100*/  CS2R R46, SRZ ;  /* 0x00000000002e7805 */ /* 0x000fc4000001ff00 */
[----:B------:R-:W-:Y:S01]  /*a110*/  CS2R R48, SRZ ;  /* 0x0000000000307805 */ /* 0x000fe2000001ff00 */
[----:B------:R-:W-:Y:S02]  /*a120*/  @!P5 IMAD.X R21, R0, 0x1, R9, P2 ;  /* 0x000000010015d824 */ /* 0x000fe400010e0609 */
[C---:B------:R-:W-:Y:S02]  /*a130*/  @!P4 IMAD.X R13, R4.reuse, 0x1, R13, P1 ;  /* 0x00000001040dc824 */ /* 0x040fe400008e060d */
[----:B------:R-:W-:Y:S01]  /*a140*/  @!P5 IMAD.X R15, R4, 0x1, R9, P3 ;  /* 0x00000001040fd824 */ /* 0x000fe200018e0609 */
[----:B------:R1:W5:Y:S04]  /*a150*/  @!P5 LD.E.64 R42, desc[UR54][R20.64] ;  /* 0x00000036142ad980 */ /* 0x000368000c101b00 */
[----:B------:R1:W5:Y:S04]  /*a160*/  @!P5 LD.E.64 R44, desc[UR54][R14.64] ;  /* 0x000000360e2cd980 */ /* 0x000368000c101b00 */
[----:B------:R1:W5:Y:S04]  /*a170*/  @!P4 LD.E.64 R46, desc[UR54][R10.64] ;  /* 0x000000360a2ec980 */ /* 0x000368000c101b00 */
[----:B------:R1:W5:Y:S02]  /*a180*/  @!P4 LD.E.64 R48, desc[UR54][R12.64] ;  /* 0x000000360c30c980 */ /* 0x000364000c101b00 */
.L_x_1818:
[----:B------:R-:W-:Y:S05]  /*a190*/  BSYNC B1 ;  /* 0x0000000000017941 */ /* 0x000fea0003800000 */
.L_x_1817:
[----:B--2--5:R-:W-:Y:S01]  /*a1a0*/  IMAD.MOV.U32 R0, RZ, RZ, R48 ;  /* 0x000000ffff007224 */ /* 0x024fe200078e0030 */
[----:B------:R-:W-:Y:S01]  /*a1b0*/  UMOV UR4, 0xffffffff ;  /* 0xffffffff00047882 */ /* 0x000fe20000000000 */
[----:B---3--:R-:W-:Y:S01]  /*a1c0*/  IMAD.MOV.U32 R3, RZ, RZ, R49 ;  /* 0x000000ffff037224 */ /* 0x008fe200078e0031 */
[----:B------:R-:W-:Y:S01]  /*a1d0*/  CS2R R40, SRZ ;  /* 0x0000000000287805 */ /* 0x000fe2000001ff00 */
[----:B0-----:R-:W-:Y:S01]  /*a1e0*/  IMAD.MOV.U32 R4, RZ, RZ, R44 ;  /* 0x000000ffff047224 */ /* 0x001fe200078e002c */
        /* <DEDUP_REMOVED lines=12> */
[----:B------:R-:W-:Y:S01]  /*a2b0*/  PRMT R72, R9, 0x7610, R72 ;  /* 0x0000761009487816 */ /* 0x000fe20000000048 */
[----:B------:R-:W-:Y:S06]  /*a2c0*/  BRA.DIV UR4, `(.L_x_1819) ;  /* 0x000001fa04dc7947 */ /* 0x000fec000b800000 */
[----:B------:R0:W2:Y:S04]  /*a2d0*/  SHFL.IDX PT, R0, R6, 0x1, 0x181f ;  /* 0x00381f0006007f89 */ /* 0x0000a800000e0000 */
[----:B------:R0:W3:Y:S04]  /*a2e0*/  SHFL.IDX PT, R3, R5, 0x1, 0x181f ;  /* 0x00381f0005037f89 */ /* 0x0000e800000e0000 */
[----:B------:R0:W0:Y:S04]  /*a2f0*/  SHFL.IDX PT, R4, R8, 0x1, 0x181f ;  /* 0x00381f0008047f89 */ /* 0x00002800000e0000 */
[----:B-1----:R1:W0:Y:S02]  /*a300*/  SHFL.IDX PT, R14, R7, 0x1, 0x181f ;  /* 0x00381f00070e7f89 */ /* 0x00222400000e0000 */
.L_x_2179:
[----:B------:R-:W-:Y:S01]  /*a310*/  VIADD R10, R56, 0x20 ;  /* 0x00000020380a7836 */ /* 0x000fe20000000000 */
[----:B------:R-:W-:Y:S01]  /*a320*/  BSSY B1, `(.L_x_1820) ;  /* 0x000001d000017945 */ /* 0x000fe20003800000 */
[----:B------:R-:W-:Y:S02]  /*a330*/  CS2R R34, SRZ ;  /* 0x0000000000227805 */ /* 0x000fe4000001ff00 */
[----:B------:R-:W-:Y:S02]  /*a340*/  CS2R R38, SRZ ;  /* 0x0000000000267805 */ /* 0x000fe4000001ff00 */
[----:B------:R-:W-:Y:S02]  /*a350*/  CS2R R32, SRZ ;  /* 0x0000000000207805 */ /* 0x000fe4000001ff00 */
        /* <DEDUP_REMOVED lines=12> */
[-C--:B------:R-:W-:Y:S02]  /*a420*/  @!P5 IADD3 R20, P2, R3, R11.reuse, RZ ;  /* 0x0000000b0314d210 */ /* 0x080fe40007f5e0ff */
[C---:B0-----:R-:W-:Y:S02]  /*a430*/  @!P4 IADD3 R12, P1, R14.reuse, R12, RZ ;  /* 0x0000000c0e0cc210 */ /* 0x041fe40007f3e0ff */
[----:B------:R-:W-:Y:S01]  /*a440*/  @!P5 IADD3 R14, P3, R14, R11, RZ ;  /* 0x0000000b0e0ed210 */ /* 0x000fe20007f7e0ff */
[----:B--2---:R-:W-:Y:S01]  /*a450*/  @!P5 IMAD.X R21, R0, 0x1, R15, P2 ;  /* 0x000000010015d824 */ /* 0x004fe200010e060f */
[----:B------:R-:W-:-:S02]  /*a460*/  CS2R R38, SRZ ;  /* 0x0000000000267805 */ /* 0x000fc4000001ff00 */
[----:B------:R-:W-:Y:S01]  /*a470*/  CS2R R40, SRZ ;  /* 0x0000000000287805 */ /* 0x000fe2000001ff00 */
[--C-:B------:R-:W-:Y:S02]  /*a480*/  @!P4 IMAD.X R11, R0, 0x1, R9.reuse, P0 ;  /* 0x00000001000bc824 */ /* 0x100fe400000e0609 */
[C---:B------:R-:W-:Y:S01]  /*a490*/  @!P4 IMAD.X R13, R4.reuse, 0x1, R9, P1 ;  /* 0x00000001040dc824 */ /* 0x040fe200008e0609 */
[----:B------:R0:W5:Y:S01]  /*a4a0*/  @!P5 LD.E.64 R32, desc[UR54][R20.64] ;  /* 0x000000361420d980 */ /* 0x000162000c101b00 */
[----:B------:R-:W-:-:S03]  /*a4b0*/  @!P5 IMAD.X R15, R4, 0x1, R15, P3 ;  /* 0x00000001040fd824 */ /* 0x000fc600018e060f */
[----:B------:R0:W5:Y:S04]  /*a4c0*/  @!P4 LD.E.64 R38, desc[UR54][R10.64] ;  /* 0x000000360a26c980 */ /* 0x000168000c101b00 */
[----:B------:R0:W5:Y:S04]  /*a4d0*/  @!P5 LD.E.64 R34, desc[UR54][R14.64] ;  /* 0x000000360e22d980 */ /* 0x000168000c101b00 */
[----:B------:R0:W5:Y:S02]  /*a4e0*/  @!P4 LD.E.64 R40, desc[UR54][R12.64] ;  /* 0x000000360c28c980 */ /* 0x000164000c101b00 */
.L_x_1821:
[----:B------:R-:W-:Y:S05]  /*a4f0*/  BSYNC B1 ;  /* 0x0000000000017941 */ /* 0x000fea0003800000 */
.L_x_1820:
[----:B--2--5:R-:W-:Y:S01]  /*a500*/  IMAD.MOV.U32 R0, RZ, RZ, R40 ;  /* 0x000000ffff007224 */ /* 0x024fe200078e0028 */
[----:B------:R-:W-:Y:S01]  /*a510*/  UMOV UR4, 0xffffffff ;  /* 0xffffffff00047882 */ /* 0x000fe20000000000 */
[----:B---3--:R-:W-:Y:S02]  /*a520*/  IMAD.MOV.U32 R3, RZ, RZ, R41 ;  /* 0x000000ffff037224 */ /* 0x008fe400078e0029 */
        /* <DEDUP_REMOVED lines=18> */
[----:B------:R0:W0:Y:S02]  /*a650*/  SHFL.IDX PT, R14, R7, 0x2, 0x181f ;  /* 0x00581f00070e7f89 */ /* 0x00002400000e0000 */
.L_x_2185:
[----:B------:R-:W-:Y:S01]  /*a660*/  VIADD R10, R56, 0x40 ;  /* 0x00000040380a7836 */ /* 0x000fe20000000000 */
[----:B------:R-:W-:Y:S01]  /*a670*/  BSSY B1, `(.L_x_1823) ;  /* 0x000001e000017945 */ /* 0x000fe20003800000 */
[----:B------:R-:W-:Y:S02]  /*a680*/  CS2R R30, SRZ ;  /* 0x00000000001e7805 */ /* 0x000fe4000001ff00 */
[----:B------:R-:W-:Y:S02]  /*a690*/  CS2R R20, SRZ ;  /* 0x0000000000147805 */ /* 0x000fe4000001ff00 */
[----:B------:R-:W-:Y:S02]  /*a6a0*/  CS2R R28, SRZ ;  /* 0x00000000001c7805 */ /* 0x000fe4000001ff00 */
[----:B------:R-:W-:Y:S02]  /*a6b0*/  ISETP.GE.AND P0, PT, R10, R75, PT ;  /* 0x0000004b0a00720c */ /* 0x000fe40003f06270 */
[----:B------:R-:W-:-:S11]  /*a6c0*/  CS2R R24, SRZ ;  /* 0x0000000000187805 */ /* 0x000fd6000001ff00 */
        /* <DEDUP_REMOVED lines=24> */
.L_x_1824:
[----:B------:R-:W-:Y:S05]  /*a850*/  BSYNC B1 ;  /* 0x0000000000017941 */ /* 0x000fea0003800000 */
.L_x_1823:
[----:B--2--5:R-:W-:Y:S01]  /*a860*/  IMAD.MOV.U32 R0, RZ, RZ, R30 ;  /* 0x000000ffff007224 */ /* 0x024fe200078e001e */
[----:B------:R-:W-:Y:S01]  /*a870*/  UMOV UR4, 0xffffffff ;  /* 0xffffffff00047882 */ /* 0x000fe20000000000 */
[----:B---3--:R-:W-:Y:S01]  /*a880*/  IMAD.MOV.U32 R3, RZ, RZ, R31 ;  /* 0x000000ffff037224 */ /* 0x008fe200078e001f */
[----:B0-----:R-:W-:Y:S01]  /*a890*/  CS2R R26, SRZ ;  /* 0x00000000001a7805 */ /* 0x001fe2000001ff00 */
        /* <DEDUP_REMOVED lines=19> */
.L_x_2191:
[----:B------:R-:W-:Y:S01]  /*a9d0*/  VIADD R56, R56, 0x60 ;  /* 0x0000006038387836 */ /* 0x000fe20000000000 */
[----:B------:R-:W-:Y:S01]  /*a9e0*/  BSSY B1, `(.L_x_1826) ;  /* 0x000001d000017945 */ /* 0x000fe20003800000 */
[----:B0-----:R-:W-:Y:S02]  /*a9f0*/  CS2R R8, SRZ ;  /* 0x0000000000087805 */ /* 0x001fe4000001ff00 */
[----:B------:R-:W-:Y:S02]  /*aa00*/  CS2R R12, SRZ ;  /* 0x00000000000c7805 */ /* 0x000fe4000001ff00 */
[----:B------:R-:W-:Y:S02]  /*aa10*/  CS2R R10, SRZ ;  /* 0x00000000000a7805 */ /* 0x000fe4000001ff00 */
[----:B------:R-:W-:-:S13]  /*aa20*/  ISETP.GE.AND P0, PT, R56, R75, PT ;  /* 0x0000004b3800720c */ /* 0x000fda0003f06270 */
[----:B------:R-:W-:Y:S05]  /*aa30*/  @P0 BRA `(.L_x_1827) ;  /* 0x00000000005c0947 */ /* 0x000fea0003800000 */
[----:B------:R-:W-:Y:S01]  /*aa40*/  ULDC UR4, c[0x0][0x3f4] ;  /* 0x0000fd0000047ab9 */ /* 0x000fe20000000800 */
[----:B------:R-:W-:Y:S02]  /*aa50*/  CS2R R10, SRZ ;  /* 0x00000000000a7805 */ /* 0x000fe4000001ff00 */
[----:B------:R-:W-:Y:S02]  /*aa60*/  ISETP.GE.AND P4, PT, R22, UR4, PT ;  /* 0x0000000416007c0c */ /* 0x000fe4000bf86270 */
[----:B------:R-:W-:-:S11]  /*aa70*/  ISETP.GE.AND P5, PT, R186, UR4, PT ;  /* 0x00000004ba007c0c */ /* 0x000fd6000bfa6270 */
[C---:B------:R-:W-:Y:S01]  /*aa80*/  @!P4 IMAD.SHL.U32 R66, R22.reuse, 0x2, RZ ;  /* 0x000000021642c824 */ /* 0x040fe200078e00ff */
[----:B------:R-:W-:Y:S01]  /*aa90*/  @!P4 SHF.L.U64.HI R5, R22, 0x1, R23 ;  /* 0x000000011605c819 */ /* 0x000fe20000010217 */
[C---:B------:R-:W-:Y:S01]  /*aaa0*/  @!P5 IMAD.SHL.U32 R15, R186.reuse, 0x2, RZ ;  /* 0x00000002ba0fd824 */ /* 0x040fe200078e00ff */
[----:B------:R-:W-:Y:S02]  /*aab0*/  @!P5 SHF.L.U64.HI R9, R186, 0x1, R67 ;  /* 0x00000001ba09d819 */ /* 0x000fe40000010243 */
[CC--:B---3--:R-:W-:Y:S02]  /*aac0*/  @!P4 IADD3 R6, P0, R3.reuse, R66.reuse, RZ ;  /* 0x000000420306c210 */ /* 0x0c8fe40007f1e0ff */
[----:B------:R-:W-:Y:S02]  /*aad0*/  @!P4 IADD3 R66, P1, R14, R66, RZ ;  /* 0x000000420e42c210 */ /* 0x000fe40007f3e0ff */
[----:B------:R-:W-:Y:S02]  /*aae0*/  @!P5 IADD3 R68, P2, R3, R15, RZ ;  /* 0x0000000f0344d210 */ /* 0x000fe40007f5e0ff */
[----:B------:R-:W-:-:S02]  /*aaf0*/  CS2R R12, SRZ ;  /* 0x00000000000c7805 */ /* 0x000fc4000001ff00 */
[----:B------:R-:W-:Y:S02]  /*ab00*/  @!P5 IADD3 R14, P3, R14, R15, RZ ;  /* 0x0000000f0e0ed210 */ /* 0x000fe40007f7e0ff */
[----:B------:R-:W-:Y:S01]  /*ab10*/  CS2R R26, SRZ ;  /* 0x00000000001a7805 */ /* 0x000fe2000001ff00 */
[C---:B-12---:R-:W-:Y:S02]  /*ab20*/  @!P4 IMAD.X R7, R0.reuse, 0x1, R5, P0 ;  /* 0x000000010007c824 */ /* 0x046fe400000e0605 */
[--C-:B------:R-:W-:Y:S02]  /*ab30*/  @!P5 IMAD.X R69, R0, 0x1, R9.reuse, P2 ;  /* 0x000000010045d824 */ /* 0x100fe400010e0609 */
[C---:B------:R-:W-:Y:S01]  /*ab40*/  @!P5 IMAD.X R15, R4.reuse, 0x1, R9, P3 ;  /* 0x00000001040fd824 */ /* 0x040fe200018e0609 */
[----:B------:R-:W-:Y:S01]  /*ab50*/  CS2R R8, SRZ ;  /* 0x0000000000087805 */ /* 0x000fe2000001ff00 */
[----:B------:R-:W-:Y:S01]  /*ab60*/  @!P4 IMAD.X R67, R4, 0x1, R5, P1 ;  /* 0x000000010443c824 */ /* 0x000fe200008e0605 */
[----:B------:R0:W5:Y:S04]  /*ab70*/  @!P5 LD.E.64 R10, desc[UR54][R68.64] ;  /* 0x00000036440ad980 */ /* 0x000168000c101b00 */
[----:B------:R0:W5:Y:S04]  /*ab80*/  @!P5 LD.E.64 R8, desc[UR54][R14.64] ;  /* 0x000000360e08d980 */ /* 0x000168000c101b00 */
[----:B------:R0:W5:Y:S04]  /*ab90*/  @!P4 LD.E.64 R12, desc[UR54][R6.64] ;  /* 0x00000036060cc980 */ /* 0x000168000c101b00 */
[----:B------:R0:W5:Y:S02]  /*aba0*/  @!P4 LD.E.64 R26, desc[UR54][R66.64] ;  /* 0x00000036421ac980 */ /* 0x000164000c101b00 */
.L_x_1827:
[----:B------:R-:W-:Y:S05]  /*abb0*/  BSYNC B1 ;  /* 0x0000000000017941 */ /* 0x000fea0003800000 */
.L_x_1826:
[----:B------:R-:W-:Y:S01]  /*abc0*/  ULEA.HI UR4, UR37, UR37, URZ, 0x1 ;  /* 0x0000002525047291 */ /* 0x000fe2000f8f083f */
[----:B-----5:R-:W-:Y:S01]  /*abd0*/  IMAD.MOV.U32 R4, RZ, RZ, R27 ;  /* 0x000000ffff047224 */ /* 0x020fe200078e001b */
[----:B---3--:R-:W-:Y:S01]  /*abe0*/  VIADDMNMX R3, R75, -R198, 0x80, PT ;  /* 0x000000804b037446 */ /* 0x008fe200038009c6 */
[----:B--2---:R-:W-:Y:S01]  /*abf0*/  IMAD.MOV.U32 R0, RZ, RZ, R26 ;  /* 0x000000ffff007224 */ /* 0x004fe200078e001a */
[----:B------:R-:W-:Y:S01]  /*ac00*/  ULOP3.LUT UR4, UR4, 0xfffffffe, URZ, 0xc0, !UPT ;  /* 0xfffffffe04047892 */ /* 0x000fe2000f8ec03f */
[----:B0-----:R-:W-:Y:S01]  /*ac10*/  IMAD.MOV.U32 R6, RZ, RZ, R12 ;  /* 0x000000ffff067224 */ /* 0x001fe200078e000c */
[----:B------:R-:W-:Y:S01]  /*ac20*/  PRMT R67, R4, 0x7610, R67 ;  /* 0x0000761004437816 */ /* 0x000fe20000000043 */
[----:B------:R-:W-:Y:S01]  /*ac30*/  IMAD.MOV.U32 R4, RZ, RZ, R9 ;  /* 0x000000ffff047224 */ /* 0x000fe200078e0009 */
[----:B------:R-:W-:Y:S01]  /*ac40*/  UIADD3 UR4, UR37, -UR4, URZ ;  /* 0x8000000425047290 */ /* 0x000fe2000fffe03f */
[----:B-1----:R-:W-:Y:S01]  /*ac50*/  IMAD.MOV.U32 R7, RZ, RZ, R13 ;  /* 0x000000ffff077224 */ /* 0x002fe200078e000d */
[----:B------:R-:W-:Y:S01]  /*ac60*/  BSSY B1, `(.L_x_1828) ;  /* 0x000000d000017945 */ /* 0x000fe20003800000 */
[----:B------:R-:W-:Y:S01]  /*ac70*/  PRMT R66, R0, 0x7610, R66 ;  /* 0x0000761000427816 */ /* 0x000fe20000000042 */
[----:B------:R-:W-:Y:S01]  /*ac80*/  IMAD.MOV.U32 R0, RZ, RZ, R8 ;  /* 0x000000ffff007224 */ /* 0x000fe200078e0008 */
[----:B------:R-:W-:Y:S01]  /*ac90*/  PRMT R14, R4, 0x7610, R14 ;  /* 0x00007610040e7816 */ /* 0x000fe2000000000e */
[----:B------:R-:W-:Y:S01]  /*aca0*/  IMAD.U32 R5, RZ, RZ, UR4 ;  /* 0x00000004ff057e24 */ /* 0x000fe2000f8e00ff */
[----:B------:R-:W-:Y:S01]  /*acb0*/  PRMT R68, R6, 0x7610, R68 ;  /* 0x0000761006447816 */ /* 0x000fe20000000044 */
[----:B------:R-:W-:Y:S01]  /*acc0*/  IMAD.MOV.U32 R4, RZ, RZ, R10 ;  /* 0x000000ffff047224 */ /* 0x000fe200078e000a */
[----:B------:R-:W-:Y:S01]  /*acd0*/  ISETP.GE.AND P1, PT, R188, R3, PT ;  /* 0x00000003bc00720c */ /* 0x000fe20003f26270 */
[----:B------:R-:W-:Y:S01]  /*ace0*/  IMAD.MOV.U32 R6, RZ, RZ, R11 ;  /* 0x000000ffff067224 */ /* 0x000fe200078e000b */
[----:B------:R-:W-:-:S02]  /*acf0*/  SHF.L.U32 R5, R5, 0x1f, RZ ;  /* 0x0000001f05057819 */ /* 0x000fc400000006ff */
[----:B------:R-:W-:Y:S02]  /*ad00*/  PRMT R69, R7, 0x7610, R69 ;  /* 0x0000761007457816 */ /* 0x000fe40000000045 */
[----:B------:R-:W0:Y:S02]  /*ad10*/  SYNCS.PHASECHK.TRANS64.TRYWAIT P0, [R18+URZ+0x28800], R5 ;  /* 0x02880005120075a7 */ /* 0x000e24000800017f */
[----:B0-----:R-:W-:Y:S05]  /*ad20*/  @!P0 BRA `(.L_x_1829) ;  /* 0x000001f400948947 */ /* 0x001fea0003800000 */
.L_x_2192:
[----:B------:R-:W-:Y:S05]  /*ad30*/  BSYNC B1 ;  /* 0x0000000000017941 */ /* 0x000fea0003800000 */
.L_x_1828:
[----:B------:R-:W-:Y:S01]  /*ad40*/  BSSY B1, `(.L_x_1830) ;  /* 0x0000067000017945 */ /* 0x000fe20003800000 */
        /* <DEDUP_REMOVED lines=9> */
[----:B------:R-:W-:Y:S02]  /*ade0*/  SHF.R.U32.HI R78, RZ, 0x10, R49 ;  /* 0x00000010ff4e7819 */ /* 0x000fe40000011631 */
[----:B------:R-:W-:Y:S02]  /*adf0*/  SHF.R.U32.HI R75, RZ, 0x10, R47 ;  /* 0x00000010ff4b7819 */ /* 0x000fe4000001162f */
[----:B------:R-:W-:Y:S02]  /*ae00*/  PRMT R78, R37, 0x5432, R78 ;  /* 0x00005432254e7816 */ /* 0x000fe4000000004e */
[----:B------:R-:W-:Y:S02]  /*ae10*/  SHF.R.U64 R77, R48, 0x10, R49 ;  /* 0x00000010304d7819 */ /* 0x000fe40000001231 */
[----:B------:R-:W-:Y:S01]  /*ae20*/  PRMT R75, R79, 0x5410, R75 ;  /* 0x000054104f4b7816 */ /* 0x000fe2000000004b */
[----:B------:R-:W-:Y:S01]  /*ae30*/  IMAD.U32 R79, R78, 0x10000, RZ ;  /* 0x000100004e4f7824 */ /* 0x000fe200078e00ff */
[----:B------:R-:W-:-:S02]  /*ae40*/  SHF.R.U64 R74, R46, 0x10, R47 ;  /* 0x000000102e4a7819 */ /* 0x000fc4000000122f */
[----:B------:R-:W-:Y:S01]  /*ae50*/  PRMT R77, R76, 0x5410, R77 ;  /* 0x000054104c4d7816 */ /* 0x000fe2000000004d */
[C---:B------:R-:W-:Y:S01]  /*ae60*/  IMAD.U32 R76, R75.reuse, 0x10000, RZ ;  /* 0x000100004b4c7824 */ /* 0x040fe200078e00ff */
[----:B------:R-:W-:Y:S02]  /*ae70*/  LOP3.LUT R78, R78, 0xffff0000, RZ, 0xc0, !PT ;  /* 0xffff00004e4e7812 */ /* 0x000fe400078ec0ff */
[----:B------:R-:W-:Y:S02]  /*ae80*/  LOP3.LUT R75, R75, 0xffff0000, RZ, 0xc0, !PT ;  /* 0xffff00004b4b7812 */ /* 0x000fe400078ec0ff */
[----:B------:R-:W-:Y:S02]  /*ae90*/  PRMT R74, R50, 0x5432, R74 ;  /* 0x00005432324a7816 */ /* 0x000fe4000000004a */
[C---:B0-----:R-:W-:Y:S01]  /*aea0*/  LOP3.LUT R47, R6.reuse, 0xffff0000, RZ, 0xc0, !PT ;  /* 0xffff0000062f7812 */ /* 0x041fe200078ec0ff */
[----:B------:R-:W-:Y:S01]  /*aeb0*/  IMAD.U32 R46, R6, 0x10000, RZ ;  /* 0x00010000062e7824 */ /* 0x000fe200078e00ff */
[C---:B------:R-:W-:Y:S01]  /*aec0*/  LOP3.LUT R49, R7.reuse, 0xffff0000, RZ, 0xc0, !PT ;  /* 0xffff000007317812 */ /* 0x040fe200078ec0ff */
[----:B------:R-:W-:-:S02]  /*aed0*/  IMAD.U32 R48, R7, 0x10000, RZ ;  /* 0x0001000007307824 */ /* 0x000fc400078e00ff */
[CC--:B------:R-:W-:Y:S01]  /*aee0*/  FMUL.FTZ R81, R47.reuse, R79.reuse ;  /* 0x0000004f2f517220 */ /* 0x0c0fe20000410000 */
[----:B------:R-:W-:Y:S01]  /*aef0*/  FMUL.FTZ R80, R47, R76 ;  /* 0x0000004c2f507220 */ /* 0x000fe20000410000 */
[----:B------:R-:W-:Y:S01]  /*af00*/  FMUL.FTZ R47, R49, R78 ;  /* 0x0000004e312f7220 */ /* 0x000fe20000410000 */
[----:B------:R-:W-:Y:S02]  /*af10*/  IMAD.U32 R6, R4, 0x10000, RZ ;  /* 0x0001000004067824 */ /* 0x000fe400078e00ff */
[C---:B------:R-:W-:Y:S01]  /*af20*/  FFMA.FTZ R81, R46.reuse, R76, -R81 ;  /* 0x0000004c2e517223 */ /* 0x040fe20000010851 */
[----:B------:R-:W-:Y:S01]  /*af30*/  FFMA.FTZ R80, R46, R79, R80 ;  /* 0x0000004f2e507223 */ /* 0x000fe20000010050 */
[-C--:B------:R-:W-:Y:S01]  /*af40*/  FFMA.FTZ R79, R48, R75.reuse, -R47 ;  /* 0x0000004b304f7223 */ /* 0x080fe2000001082f */
[C---:B------:R-:W-:Y:S01]  /*af50*/  IMAD.U32 R7, R5.reuse, 0x10000, RZ ;  /* 0x0001000005077824 */ /* 0x040fe200078e00ff */
[----:B------:R-:W-:Y:S01]  /*af60*/  LOP3.LUT R4, R4, 0xffff0000, RZ, 0xc0, !PT ;  /* 0xffff000004047812 */ /* 0x000fe200078ec0ff */
[C---:B------:R-:W-:Y:S01]  /*af70*/  IMAD.U32 R47, R74.reuse, 0x10000, RZ ;  /* 0x000100004a2f7824 */ /* 0x040fe200078e00ff */
[----:B------:R-:W-:Y:S01]  /*af80*/  LOP3.LUT R5, R5, 0xffff0000, RZ, 0xc0, !PT ;  /* 0xffff000005057812 */ /* 0x000fe200078ec0ff */
[----:B------:R-:W-:Y:S01]  /*af90*/  FMUL.FTZ R83, R49, R75 ;  /* 0x0000004b31537220 */ /* 0x000fe20000410000 */
[C---:B------:R-:W-:Y:S01]  /*afa0*/  LOP3.LUT R46, R77.reuse, 0xffff0000, RZ, 0xc0, !PT ;  /* 0xffff00004d2e7812 */ /* 0x040fe200078ec0ff */
[----:B------:R-:W-:Y:S01]  /*afb0*/  IMAD.U32 R49, R77, 0x10000, RZ ;  /* 0x000100004d317824 */ /* 0x000fe200078e00ff */
[----:B------:R-:W-:Y:S01]  /*afc0*/  LOP3.LUT R74, R74, 0xffff0000, RZ, 0xc0, !PT ;  /* 0xffff00004a4a7812 */ /* 0x000fe200078ec0ff */
[----:B------:R-:W-:Y:S01]  /*afd0*/  FFMA.FTZ R78, R48, R78, R83 ;  /* 0x0000004e304e7223 */ /* 0x000fe20000010053 */
[C---:B------:R-:W-:Y:S01]  /*afe0*/  FMUL.FTZ R48, R4.reuse, R47 ;  /* 0x0000002f04307220 */ /* 0x040fe20000410000 */
[-C--:B------:R-:W-:Y:S01]  /*aff0*/  FMUL.FTZ R75, R4, R49.reuse ;  /* 0x00000031044b7220 */ /* 0x080fe20000410000 */
[C---:B------:R-:W-:Y:S01]  /*b000*/  FMUL.FTZ R76, R5.reuse, R46 ;  /* 0x0000002e054c7220 */ /* 0x040fe20000410000 */
[-C--:B------:R-:W-:Y:S01]  /*b010*/  FMUL.FTZ R77, R5, R74.reuse ;  /* 0x0000004a054d7220 */ /* 0x080fe20000410000 */
[C---:B------:R-:W-:Y:S01]  /*b020*/  FFMA.FTZ R49, R6.reuse, R49, R48 ;  /* 0x0000003106317223 */ /* 0x040fe20000010030 */
[----:B------:R-:W-:Y:S01]  /*b030*/  FFMA.FTZ R4, R6, R47, -R75 ;  /* 0x0000002f06047223 */ /* 0x000fe2000001084b */
[C---:B------:R-:W-:Y:S01]  /*b040*/  FFMA.FTZ R5, R7.reuse, R74, -R76 ;  /* 0x0000004a07057223 */ /* 0x040fe2000001084c */
[----:B------:R-:W-:Y:S01]  /*b050*/  FFMA.FTZ R46, R7, R46, R77 ;  /* 0x0000002e072e7223 */ /* 0x000fe2000001004d */
[----:B------:R-:W-:-:S02]  /*b060*/  F2FP.BF16.F32.PACK_AB R6, R80, R81 ;  /* 0x000000515006723e */ /* 0x000fc400000010ff */
[----:B------:R-:W-:Y:S02]  /*b070*/  F2FP.BF16.F32.PACK_AB R7, R78, R79 ;  /* 0x0000004f4e07723e */ /* 0x000fe400000010ff */
[----:B------:R-:W-:Y:S02]  /*b080*/  F2FP.BF16.F32.PACK_AB R4, R49, R4 ;  /* 0x000000043104723e */ /* 0x000fe400000010ff */
[----:B------:R-:W-:-:S05]  /*b090*/  F2FP.BF16.F32.PACK_AB R5, R46, R5 ;  /* 0x000000052e05723e */ /* 0x000fca00000010ff */
[----:B------:R0:W-:Y:S02]  /*b0a0*/  STS.128 [R212], R4 ;  /* 0x00000004d4007388 */ /* 0x0001e40000000c00 */
.L_x_1833:
[----:B------:R-:W-:Y:S05]  /*b0b0*/  BSYNC B2 ;  /* 0x0000000000027941 */ /* 0x000fea0003800000 */
.L_x_1832:
[----:B------:R-:W-:Y:S05]  /*b0c0*/  @P1 BRA `(.L_x_1831) ;  /* 0x0000000000b81947 */ /* 0x000fea0003800000 */
[----:B0-----:R-:W0:Y:S01]  /*b0d0*/  LDS.128 R4, [R212+0x4000] ;  /* 0x00400000d4047984 */ /* 0x001e220000000c00 */
[----:B------:R-:W-:Y:S02]  /*b0e0*/  SHF.R.U64 R46, R42, 0x10, R43 ;  /* 0x000000102a2e7819 */ /* 0x000fe4000000122b */
[----:B------:R-:W-:Y:S02]  /*b0f0*/  SHF.R.U64 R42, R44, 0x10, R45 ;  /* 0x000000102c2a7819 */ /* 0x000fe4000000122d */
[----:B------:R-:W-:Y:S02]  /*b100*/  SHF.R.U32.HI R43, RZ, 0x10, R43 ;  /* 0x00000010ff2b7819 */ /* 0x000fe4000001162b */
[----:B------:R-:W-:Y:S02]  /*b110*/  SHF.R.U32.HI R45, RZ, 0x10, R45 ;  /* 0x00000010ff2d7819 */ /* 0x000fe4000001162d */
[----:B------:R-:W-:Y:S02]  /*b120*/  PRMT R72, R72, 0x5410, R43 ;  /* 0x0000541048487816 */ /* 0x000fe4000000002b */
[----:B------:R-:W-:-:S02]  /*b130*/  PRMT R70, R70, 0x5410, R45 ;  /* 0x0000541046467816 */ /* 0x000fc4000000002d */
[----:B------:R-:W-:Y:S01]  /*b140*/  PRMT R73, R73, 0x5410, R46 ;  /* 0x0000541049497816 */ /* 0x000fe2000000002e */
[----:B------:R-:W-:Y:S01]  /*b150*/  IMAD.U32 R46, R72, 0x10000, RZ ;  /* 0x00010000482e7824 */ /* 0x000fe200078e00ff */
[----:B------:R-:W-:Y:S01]  /*b160*/  PRMT R71, R71, 0x5410, R42 ;  /* 0x0000541047477816 */ /* 0x000fe2000000002a */
[C---:B------:R-:W-:Y:S01]  /*b170*/  IMAD.U32 R47, R70.reuse, 0x10000, RZ ;  /* 0x00010000462f7824 */ /* 0x040fe200078e00ff */
[----:B------:R-:W-:Y:S02]  /*b180*/  LOP3.LUT R70, R70, 0xffff0000, RZ, 0xc0, !PT ;  /* 0xffff000046467812 */ /* 0x000fe400078ec0ff */
[----:B------:R-:W-:Y:S02]  /*b190*/  LOP3.LUT R72, R72, 0xffff0000, RZ, 0xc0, !PT ;  /* 0xffff000048487812 */ /* 0x000fe400078ec0ff */
[C---:B0-----:R-:W-:Y:S01]  /*b1a0*/  LOP3.LUT R43, R6.reuse, 0xffff0000, RZ, 0xc0, !PT ;  /* 0xffff0000062b7812 */ /* 0x041fe200078ec0ff */
[----:B------:R-:W-:Y:S01]  /*b1b0*/  IMAD.U32 R42, R6, 0x10000, RZ ;  /* 0x00010000062a7824 */ /* 0x000fe200078e00ff */
[C---:B------:R-:W-:Y:S01]  /*b1c0*/  LOP3.LUT R45, R7.reuse, 0xffff0000, RZ, 0xc0, !PT ;  /* 0xffff0000072d7812 */ /* 0x040fe200078ec0ff */
[----:B------:R-:W-:-:S02]  /*b1d0*/  IMAD.U32 R44, R7, 0x10000, RZ ;  /* 0x00010000072c7824 */ /* 0x000fc400078e00ff */
[C---:B------:R-:W-:Y:S01]  /*b1e0*/  FMUL.FTZ R48, R43.reuse, R46 ;  /* 0x0000002e2b307220 */ /* 0x040fe20000410000 */
[-C--:B------:R-:W-:Y:S01]  /*b1f0*/  FMUL.FTZ R49, R43, R47.reuse ;  /* 0x0000002f2b317220 */ /* 0x080fe20000410000 */
[----:B------:R-:W-:Y:S01]  /*b200*/  FMUL.FTZ R43, R45, R70 ;  /* 0x000000462d2b7220 */ /* 0x000fe20000410000 */
[----:B------:R-:W-:Y:S02]  /*b210*/  IMAD.U32 R6, R4, 0x10000, RZ ;  /* 0x0001000004067824 */ /* 0x000fe400078e00ff */
[C---:B------:R-:W-:Y:S01]  /*b220*/  FFMA.FTZ R75, R42.reuse, R47, R48 ;  /* 0x0000002f2a4b7223 */ /* 0x040fe20000010030 */
[----:B------:R-:W-:Y:S02]  /*b230*/  IMAD.U32 R7, R5, 0x10000, RZ ;  /* 0x0001000005077824 */ /* 0x000fe400078e00ff */
[----:B------:R-:W-:Y:S01]  /*b240*/  FFMA.FTZ R74, R42, R46, -R49 ;  /* 0x0000002e2a4a7223 */ /* 0x000fe20000010831 */
[-C--:B------:R-:W-:Y:S01]  /*b250*/  FMUL.FTZ R47, R45, R72.reuse ;  /* 0x000000482d2f7220 */ /* 0x080fe20000410000 */
[----:B------:R-:W-:Y:S01]  /*b260*/  LOP3.LUT R4, R4, 0xffff0000, RZ, 0xc0, !PT ;  /* 0xffff000004047812 */ /* 0x000fe200078ec0ff */
[C---:B------:R-:W-:Y:S01]  /*b270*/  FFMA.FTZ R72, R44.reuse, R72, -R43 ;  /* 0x000000482c487223 */ /* 0x040fe2000001082b */
[----:B------:R-:W-:Y:S01]  /*b280*/  LOP3.LUT R5, R5, 0xffff0000, RZ, 0xc0, !PT ;  /* 0xffff000005057812 */ /* 0x000fe200078ec0ff */
[C---:B------:R-:W-:Y:S01]  /*b290*/  IMAD.U32 R45, R71.reuse, 0x10000, RZ ;  /* 0x00010000472d7824 */ /* 0x040fe200078e00ff */
[----:B------:R-:W-:Y:S01]  /*b2a0*/  LOP3.LUT R46, R71, 0xffff0000, RZ, 0xc0, !PT ;  /* 0xffff0000472e7812 */ /* 0x000fe200078ec0ff */
[C---:B------:R-:W-:Y:S01]  /*b2b0*/  IMAD.U32 R43, R73.reuse, 0x10000, RZ ;  /* 0x00010000492b7824 */ /* 0x040fe200078e00ff */
[----:B------:R-:W-:Y:S01]  /*b2c0*/  LOP3.LUT R42, R73, 0xffff0000, RZ, 0xc0, !PT ;  /* 0xffff0000492a7812 */ /* 0x000fe200078ec0ff */
[----:B------:R-:W-:Y:S01]  /*b2d0*/  FFMA.FTZ R71, R44, R70, R47 ;  /* 0x000000462c477223 */ /* 0x000fe2000001002f */
[C---:B------:R-:W-:Y:S01]  /*b2e0*/  FMUL.FTZ R47, R4.reuse, R45 ;  /* 0x0000002d042f7220 */ /* 0x040fe20000410000 */
        /* <DEDUP_REMOVED lines=12> */
.L_x_1831:
[----:B------:R-:W-:Y:S05]  /*b3b0*/  BSYNC B1 ;  /* 0x0000000000017941 */ /* 0x000fea0003800000 */
.L_x_1830:
        /* <DEDUP_REMOVED lines=10> */
[--C-:B------:R-:W-:Y:S02]  /*b460*/  SHF.R.U64 R43, R38, 0x10, R39.reuse ;  /* 0x00000010262b7819 */ /* 0x100fe40000001227 */
[----:B------:R-:W-:Y:S02]  /*b470*/  SHF.R.U32.HI R38, RZ, 0x10, R39 ;  /* 0x00000010ff267819 */ /* 0x000fe40000011627 */
[--C-:B------:R-:W-:Y:S02]  /*b480*/  SHF.R.U64 R39, R40, 0x10, R41.reuse ;  /* 0x0000001028277819 */ /* 0x100fe40000001229 */
        /* <DEDUP_REMOVED lines=13> */
[CC--:B------:R-:W-:Y:S01]  /*b560*/  FMUL.FTZ R44, R39.reuse, R42.reuse ;  /* 0x0000002a272c7220 */ /* 0x0c0fe20000410000 */
[----:B------:R-:W-:Y:S01]  /*b570*/  FMUL.FTZ R45, R39, R43 ;  /* 0x0000002b272d7220 */ /* 0x000fe20000410000 */
[C---:B------:R-:W-:Y:S01]  /*b580*/  FMUL.FTZ R39, R41.reuse, R63 ;  /* 0x0000003f29277220 */ /* 0x040fe20000410000 */
[----:B------:R-:W-:Y:S02]  /*b590*/  IMAD.U32 R6, R4, 0x10000, RZ ;  /* 0x0001000004067824 */ /* 0x000fe400078e00ff */
[----:B------:R-:W-:Y:S01]  /*b5a0*/  FFMA.FTZ R47, R38, R43, R44 ;  /* 0x0000002b262f7223 */ /* 0x000fe2000001002c */
[-C--:B------:R-:W-:Y:S01]  /*b5b0*/  FMUL.FTZ R43, R41, R65.reuse ;  /* 0x00000041292b7220 */ /* 0x080fe20000410000 */
[----:B------:R-:W-:Y:S01]  /*b5c0*/  FFMA.FTZ R65, R40, R65, -R39 ;  /* 0x0000004128417223 */ /* 0x000fe20000010827 */
[C---:B------:R-:W-:Y:S01]  /*b5d0*/  IMAD.U32 R7, R5.reuse, 0x10000, RZ ;  /* 0x0001000005077824 */ /* 0x040fe200078e00ff */
[----:B------:R-:W-:Y:S01]  /*b5e0*/  LOP3.LUT R4, R4, 0xffff0000, RZ, 0xc0, !PT ;  /* 0xffff000004047812 */ /* 0x000fe200078ec0ff */
[----:B------:R-:W-:Y:S01]  /*b5f0*/  IMAD.U32 R41, R62, 0x10000, RZ ;  /* 0x000100003e297824 */ /* 0x000fe200078e00ff */
[----:B------:R-:W-:Y:S01]  /*b600*/  LOP3.LUT R5, R5, 0xffff0000, RZ, 0xc0, !PT ;  /* 0xffff000005057812 */ /* 0x000fe200078ec0ff */
[----:B------:R-:W-:Y:S01]  /*b610*/  IMAD.U32 R39, R64, 0x10000, RZ ;  /* 0x0001000040277824 */ /* 0x000fe200078e00ff */
[----:B------:R-:W-:Y:S01]  /*b620*/  LOP3.LUT R62, R62, 0xffff0000, RZ, 0xc0, !PT ;  /* 0xffff00003e3e7812 */ /* 0x000fe200078ec0ff */
[----:B------:R-:W-:Y:S01]  /*b630*/  FFMA.FTZ R42, R38, R42, -R45 ;  /* 0x0000002a262a7223 */ /* 0x000fe2000001082d */
        /* <DEDUP_REMOVED lines=15> */
.L_x_1837:
[----:B------:R-:W-:Y:S05]  /*b730*/  BSYNC B2 ;  /* 0x0000000000027941 */ /* 0x000fea0003800000 */
.L_x_1836:
        /* <DEDUP_REMOVED lines=47> */
.L_x_1835:
[----:B------:R-:W-:Y:S05]  /*ba30*/  BSYNC B1 ;  /* 0x0000000000017941 */ /* 0x000fea0003800000 */
.L_x_1834:
        /* <DEDUP_REMOVED lines=55> */
.L_x_1841:
[----:B------:R-:W-:Y:S05]  /*bdb0*/  BSYNC B2 ;  /* 0x0000000000027941 */ /* 0x000fea0003800000 */
.L_x_1840:
        /* <DEDUP_REMOVED lines=9> */
[C---:B------:R-:W-:Y:S01]  /*be50*/  IMAD.U32 R28, R52.reuse, 0x10000, RZ ;  /* 0x00010000341c7824 */ /* 0x040fe200078e00ff */
[----:B------:R-:W-:Y:S01]  /*be60*/  LOP3.LUT R52, R52, 0xffff0000, RZ, 0xc0, !PT ;  /* 0xffff000034347812 */ /* 0x000fe200078ec0ff */
[C---:B------:R-:W-:Y:S01]  /*be70*/  IMAD.U32 R29, R50.reuse, 0x10000, RZ ;  /* 0x00010000321d7824 */ /* 0x040fe200078e00ff */
[----:B------:R-:W-:Y:S02]  /*be80*/  LOP3.LUT R50, R50, 0xffff0000, RZ, 0xc0, !PT ;  /* 0xffff000032327812 */ /* 0x000fe400078ec0ff */
[----:B------:R-:W-:Y:S02]  /*be90*/  PRMT R51, R51, 0x5410, R24 ;  /* 0x0000541033337816 */ /* 0x000fe40000000018 */
        /* <DEDUP_REMOVED lines=33> */
.L_x_1839:
[----:B------:R-:W-:Y:S05]  /*c0b0*/  BSYNC B1 ;  /* 0x0000000000017941 */ /* 0x000fea0003800000 */
.L_x_1838:
        /* <DEDUP_REMOVED lines=22> */
[C---:B------:R-:W-:Y:S01]  /*c220*/  IMAD.U32 R20, R7.reuse, 0x10000, RZ ;  /* 0x0001000007147824 */ /* 0x040fe200078e00ff */
[----:B------:R-:W-:Y:S01]  /*c230*/  LOP3.LUT R7, R7, 0xffff0000, RZ, 0xc0, !PT ;  /* 0xffff000007077812 */ /* 0x000fe200078ec0ff */
[----:B------:R-:W-:-:S02]  /*c240*/  IMAD.U32 R12, R6, 0x10000, RZ ;  /* 0x00010000060c7824 */ /* 0x000fc400078e00ff */
[CC--:B------:R-:W-:Y:S01]  /*c250*/  FMUL.FTZ R25, R13.reuse, R24.reuse ;  /* 0x000000180d197220 */ /* 0x0c0fe20000410000 */
[----:B------:R-:W-:Y:S01]  /*c260*/  FMUL.FTZ R13, R13, R21 ;  /* 0x000000150d0d7220 */ /* 0x000fe20000410000 */
[C---:B------:R-:W-:Y:S01]  /*c270*/  FMUL.FTZ R29, R7.reuse, R67 ;  /* 0x00000043071d7220 */ /* 0x040fe20000410000 */
[----:B------:R-:W-:Y:S02]  /*c280*/  IMAD.U32 R3, R4, 0x10000, RZ ;  /* 0x0001000004037824 */ /* 0x000fe400078e00ff */
[C---:B------:R-:W-:Y:S01]  /*c290*/  FFMA.FTZ R26, R12.reuse, R21, -R25 ;  /* 0x000000150c1a7223 */ /* 0x040fe20000010819 */
[----:B------:R-:W-:Y:S01]  /*c2a0*/  FFMA.FTZ R27, R12, R24, R13 ;  /* 0x000000180c1b7223 */ /* 0x000fe2000001000d */
[-C--:B------:R-:W-:Y:S01]  /*c2b0*/  FMUL.FTZ R13, R7, R69.reuse ;  /* 0x00000045070d7220 */ /* 0x080fe20000410000 */
        /* <DEDUP_REMOVED lines=12> */
[----:B------:R-:W-:Y:S01]  /*c380*/  FMUL.FTZ R25, R5, R68 ;  /* 0x0000004405197220 */ /* 0x000fe20000410000 */
        /* <DEDUP_REMOVED lines=9> */
.L_x_1844:
[----:B------:R-:W-:Y:S05]  /*c420*/  BSYNC B1 ;  /* 0x0000000000017941 */ /* 0x000fea0003800000 */
.L_x_1843:
        /* <DEDUP_REMOVED lines=13> */
[----:B------:R-:W-:Y:S01]  /*c500*/  PRMT R10, R0, 0x5410, R3 ;  /* 0x00005410000a7816 */ /* 0x000fe20000000003 */
        /* <DEDUP_REMOVED lines=11> */
[----:B------:R-:W-:Y:S01]  /*c5c0*/  FFMA.FTZ R12, R8, R13, R6 ;  /* 0x0000000d080c7223 */ /* 0x000fe20000010006 */
[-C--:B------:R-:W-:Y:S01]  /*c5d0*/  FMUL.FTZ R8, R7, R56.reuse ;  /* 0x0000003807087220 */ /* 0x080fe20000410000 */
[C---:B------:R-:W-:Y:S01]  /*c5e0*/  IMAD.U32 R7, R10.reuse, 0x10000, RZ ;  /* 0x000100000a077824 */ /* 0x040fe200078e00ff */
[----:B------:R-:W-:Y:S01]  /*c5f0*/  LOP3.LUT R5, R5, 0xffff0000, RZ, 0xc0, !PT ;  /* 0xffff000005057812 */ /* 0x000fe200078ec0ff */
[----:B------:R-:W-:Y:S01]  /*c600*/  IMAD.U32 R6, R15, 0x10000, RZ ;  /* 0x000100000f067824 */ /* 0x000fe200078e00ff */
[----:B------:R-:W-:Y:S01]  /*c610*/  LOP3.LUT R10, R10, 0xffff0000, RZ, 0xc0, !PT ;  /* 0xffff00000a0a7812 */ /* 0x000fe200078ec0ff */
[----:B------:R-:W-:Y:S01]  /*c620*/  FFMA.FTZ R20, R9, R56, -R20 ;  /* 0x0000003809147223 */ /* 0x000fe20000010814 */
[----:B------:R-:W-:Y:S01]  /*c630*/  LOP3.LUT R15, R15, 0xffff0000, RZ, 0xc0, !PT ;  /* 0xffff00000f0f7812 */ /* 0x000fe200078ec0ff */
[----:B------:R-:W-:Y:S01]  /*c640*/  FFMA.FTZ R11, R9, R14, R8 ;  /* 0x0000000e090b7223 */ /* 0x000fe20000010008 */
[C---:B------:R-:W-:Y:S01]  /*c650*/  FMUL.FTZ R9, R3.reuse, R7 ;  /* 0x0000000703097220 */ /* 0x040fe20000410000 */
[----:B------:R-:W-:Y:S01]  /*c660*/  FMUL.FTZ R8, R3, R6 ;  /* 0x0000000603087220 */ /* 0x000fe20000410000 */
        /* <DEDUP_REMOVED lines=10> */
[----:B------:R0:W-:Y:S01]  /*c710*/  STS.128 [R212+0x7000], R4 ;  /* 0x00700004d4007388 */ /* 0x0001e20000000c00 */
[----:B------:R-:W-:Y:S05]  /*c720*/  BRA `(.L_x_1842) ;  /* 0x0000002800087947 */ /* 0x000fea0003800000 */
.L_x_1815:
[----:B------:R-:W0:Y:S01]  /*c730*/  LDC R5, c[0x0][0x448] ;  /* 0x00011200ff057b82 */ /* 0x000e220000000800 */
[----:B------:R-:W-:Y:S01]  /*c740*/  ULDC.64 UR4, c[0x0][0x3f8] ;  /* 0x0000fe0000047ab9 */ /* 0x000fe20000000a00 */
[----:B------:R-:W-:Y:S01]  /*c750*/  ULDC.64 UR6, c[0x0][0x408] ;  /* 0x0001020000067ab9 */ /* 0x000fe20000000a00 */
        /* <DEDUP_REMOVED lines=11> */
[C---:B------:R-:W-:Y:S01]  /*c810*/  IMAD R7, R3.reuse, UR5, R4 ;  /* 0x0000000503077c24 */ /* 0x040fe2000f8e0204 */
        /* <DEDUP_REMOVED lines=12> */
[----:B------:R-:W0:Y:S01]  /*c8e0*/  LDC R55, c[0x0][0x3f4] ;  /* 0x0000fd00ff377b82 */ /* 0x000e220000000800 */
[----:B------:R-:W3:Y:S01]  /*c8f0*/  SHFL.IDX PT, R4, R32, RZ, 0x181f ;  /* 0x00181fff20047589 */ /* 0x000ee200000e0000 */
[----:B------:R-:W-:-:S03]  /*c900*/  IMAD R3, R194, R5, RZ ;  /* 0x00000005c2037224 */ /* 0x000fc600078e02ff */
[----:B------:R-:W5:Y:S04]  /*c910*/  SHFL.IDX PT, R0, R35, RZ, 0x181f ;  /* 0x00181fff23007589 */ /* 0x000f6800000e0000 */
[----:B------:R-:W1:Y:S04]  /*c920*/  SHFL.IDX PT, R14, R34, RZ, 0x181f ;  /* 0x00181fff220e7589 */ /* 0x000e6800000e0000 */
[----:B------:R-:W2:Y:S01]  /*c930*/  SHFL.IDX PT, R5, R33, RZ, 0x181f ;  /* 0x00181fff21057589 */ /* 0x000ea200000e0000 */
[----:B0-----:R-:W-:-:S04]  /*c940*/  ISETP.GE.AND P0, PT, R16, R55, PT ;  /* 0x000000371000720c */ /* 0x001fc80003f06270 */
[----:B------:R-:W-:-:S13]  /*c950*/  ISETP.GE.OR P1, PT, R56, R3, P0 ;  /* 0x000000033800720c */ /* 0x000fda0000726670 */
[C---:B------:R-:W-:Y:S01]  /*c960*/  @!P1 IMAD.SHL.U32 R21, R16.reuse, 0x2, RZ ;  /* 0x0000000210159824 */ /* 0x040fe200078e00ff */
[----:B------:R-:W-:-:S04]  /*c970*/  @!P1 SHF.L.U64.HI R6, R16, 0x1, R17 ;  /* 0x0000000110069819 */ /* 0x000fc80000010211 */
[----:B---3--:R-:W-:-:S05]  /*c980*/  @!P1 IADD3 R4, P2, R4, R21, RZ ;  /* 0x0000001504049210 */ /* 0x008fca0007f5e0ff */
[----:B-----5:R-:W-:Y:S02]  /*c990*/  @!P1 IMAD.X R7, R0, 0x1, R6, P2 ;  /* 0x0000000100079824 */ /* 0x020fe400010e0606 */
[----:B------:R-:W-:Y:S02]  /*c9a0*/  @!P1 IMAD.MOV.U32 R8, RZ, RZ, R4 ;  /* 0x000000ffff089224 */ /* 0x000fe400078e0004 */
[----:B------:R-:W-:-:S06]  /*c9b0*/  @!P1 IMAD.MOV.U32 R9, RZ, RZ, R7 ;  /* 0x000000ffff099224 */ /* 0x000fcc00078e0007 */
[----:B------:R-:W3:Y:S01]  /*c9c0*/  @!P1 LD.E.128 R8, desc[UR54][R8.64] ;  /* 0x0000003608089980 */ /* 0x000ee2000c101d00 */
[----:B-1----:R-:W-:-:S05]  /*c9d0*/  @!P1 IADD3 R14, P2, R14, R21, RZ ;  /* 0x000000150e0e9210 */ /* 0x002fca0007f5e0ff */
[----:B--2---:R-:W-:Y:S02]  /*c9e0*/  @!P1 IMAD.X R5, R5, 0x1, R6, P2 ;  /* 0x0000000105059824 */ /* 0x004fe400010e0606 */
[----:B------:R-:W-:-:S06]  /*c9f0*/  @!P1 IMAD.MOV.U32 R4, RZ, RZ, R14 ;  /* 0x000000ffff049224 */ /* 0x000fcc00078e000e */
[----:B------:R-:W2:Y:S01]  /*ca00*/  @!P1 LD.E.128 R4, desc[UR54][R4.64] ;  /* 0x0000003604049980 */ /* 0x000ea2000c101d00 */
[----:B------:R-:W-:Y:S02]  /*ca10*/  CS2R R46, SRZ ;  /* 0x00000000002e7805 */ /* 0x000fe4000001ff00 */
[----:B------:R-:W-:Y:S02]  /*ca20*/  CS2R R50, SRZ ;  /* 0x0000000000327805 */ /* 0x000fe4000001ff00 */
[----:B------:R-:W-:Y:S01]  /*ca30*/  CS2R R38, SRZ ;  /* 0x0000000000267805 */ /* 0x000fe2000001ff00 */
[----:B------:R0:W1:Y:S01]  /*ca40*/  SHFL.IDX PT, R14, R34, 0x1, 0x181f ;  /* 0x00381f00220e7f89 */ /* 0x00006200000e0000 */
[----:B------:R-:W-:Y:S02]  /*ca50*/  CS2R R20, SRZ ;  /* 0x0000000000147805 */ /* 0x000fe4000001ff00 */
[----:B------:R-:W-:Y:S01]  /*ca60*/  CS2R R24, SRZ ;  /* 0x0000000000187805 */ /* 0x000fe2000001ff00 */
[----:B---3--:R-:W-:-:S02]  /*ca70*/  @!P1 IMAD.MOV.U32 R46, RZ, RZ, R8 ;  /* 0x000000ffff2e9224 */ /* 0x008fc400078e0008 */
[----:B------:R-:W-:Y:S01]  /*ca80*/  @!P1 IMAD.MOV.U32 R47, RZ, RZ, R9 ;  /* 0x000000ffff2f9224 */ /* 0x000fe200078e0009 */
[----:B------:R0:W3:Y:S01]  /*ca90*/  SHFL.IDX PT, R8, R32, 0x1, 0x181f ;  /* 0x00381f0020087f89 */ /* 0x0000e200000e0000 */
[----:B------:R-:W-:Y:S02]  /*caa0*/  IMAD.MOV.U32 R0, RZ, RZ, R46 ;  /* 0x000000ffff007224 */ /* 0x000fe400078e002e */
[----:B------:R-:W-:Y:S01]  /*cab0*/  @!P1 IMAD.MOV.U32 R50, RZ, RZ, R10 ;  /* 0x000000ffff329224 */ /* 0x000fe200078e000a */
[----:B------:R0:W0:Y:S01]  /*cac0*/  SHFL.IDX PT, R9, R33, 0x1, 0x181f ;  /* 0x00381f0021097f89 */ /* 0x00002200000e0000 */
[----:B------:R-:W-:Y:S01]  /*cad0*/  @!P1 IMAD.MOV.U32 R51, RZ, RZ, R11 ;  /* 0x000000ffff339224 */ /* 0x000fe200078e000b */
[----:B------:R-:W-:Y:S01]  /*cae0*/  PRMT R77, R0, 0x7610, R77 ;  /* 0x00007610004d7816 */ /* 0x000fe2000000004d */
[----:B------:R-:W-:Y:S01]  /*caf0*/  IMAD.MOV.U32 R12, RZ, RZ, R47 ;  /* 0x000000ffff0c7224 */ /* 0x000fe200078e002f */
[----:B------:R0:W0:Y:S01]  /*cb00*/  SHFL.IDX PT, R0, R35, 0x1, 0x181f ;  /* 0x00381f0023007f89 */ /* 0x00002200000e0000 */
[----:B------:R-:W-:-:S02]  /*cb10*/  IMAD.MOV.U32 R10, RZ, RZ, R50 ;  /* 0x000000ffff0a7224 */ /* 0x000fc400078e0032 */
[----:B--2---:R-:W-:Y:S01]  /*cb20*/  @!P1 IMAD.MOV.U32 R38, RZ, RZ, R4 ;  /* 0x000000ffff269224 */ /* 0x004fe200078e0004 */
[----:B------:R-:W-:Y:S01]  /*cb30*/  PRMT R78, R12, 0x7610, R78 ;  /* 0x000076100c4e7816 */ /* 0x000fe2000000004e */
[----:B------:R-:W-:Y:S01]  /*cb40*/  @!P1 IMAD.MOV.U32 R39, RZ, RZ, R5 ;  /* 0x000000ffff279224 */ /* 0x000fe200078e0005 */
[----:B------:R-:W-:Y:S01]  /*cb50*/  PRMT R37, R10, 0x7610, R37 ;  /* 0x000076100a257816 */ /* 0x000fe20000000025 */
[----:B------:R-:W-:Y:S02]  /*cb60*/  @!P1 IMAD.MOV.U32 R20, RZ, RZ, R6 ;  /* 0x000000ffff149224 */ /* 0x000fe400078e0006 */
[----:B------:R-:W-:Y:S02]  /*cb70*/  @!P1 IMAD.MOV.U32 R21, RZ, RZ, R7 ;  /* 0x000000ffff159224 */ /* 0x000fe400078e0007 */
[----:B------:R-:W-:Y:S02]  /*cb80*/  IMAD.MOV.U32 R11, RZ, RZ, R51 ;  /* 0x000000ffff0b7224 */ /* 0x000fe400078e0033 */
[----:B------:R-:W-:-:S02]  /*cb90*/  IMAD.MOV.U32 R4, RZ, RZ, R38 ;  /* 0x000000ffff047224 */ /* 0x000fc400078e0026 */
[----:B------:R-:W-:Y:S01]  /*cba0*/  IMAD.MOV.U32 R5, RZ, RZ, R39 ;  /* 0x000000ffff057224 */ /* 0x000fe200078e0027 */
[----:B------:R-:W-:Y:S01]  /*cbb0*/  PRMT R52, R11, 0x7610, R52 ;  /* 0x000076100b347816 */ /* 0x000fe20000000034 */
[----:B------:R-:W-:Y:S01]  /*cbc0*/  IMAD.MOV.U32 R6, RZ, RZ, R20 ;  /* 0x000000ffff067224 */ /* 0x000fe200078e0014 */
[----:B------:R-:W-:Y:S01]  /*cbd0*/  PRMT R79, R4, 0x7610, R79 ;  /* 0x00007610044f7816 */ /* 0x000fe2000000004f */
[----:B------:R-:W-:Y:S01]  /*cbe0*/  IMAD.MOV.U32 R7, RZ, RZ, R21 ;  /* 0x000000ffff077224 */ /* 0x000fe200078e0015 */
[----:B------:R-:W-:Y:S02]  /*cbf0*/  PRMT R80, R5, 0x7610, R80 ;  /* 0x0000761005507816 */ /* 0x000fe40000000050 */
[----:B------:R-:W-:Y:S02]  /*cc00*/  PRMT R81, R6, 0x7610, R81 ;  /* 0x0000761006517816 */ /* 0x000fe40000000051 */
[----:B01-3--:R-:W-:-:S07]  /*cc10*/  PRMT R82, R7, 0x7610, R82 ;  /* 0x0000761007527816 */ /* 0x00bfce0000000052 */
.L_x_2202:
[----:B------:R-:W-:Y:S01]  /*cc20*/  VIADD R4, R56, 0x20 ;  /* 0x0000002038047836 */ /* 0x000fe20000000000 */
[----:B------:R-:W-:Y:S01]  /*cc30*/  BSSY B1, `(.L_x_1846) ;  /* 0x0000012000017945 */ /* 0x000fe20003800000 */
[----:B------:R-:W-:Y:S02]  /*cc40*/  CS2R R26, SRZ ;  /* 0x00000000001a7805 */ /* 0x000fe4000001ff00 */
[----:B------:R-:W-:Y:S02]  /*cc50*/  CS2R R6, SRZ ;  /* 0x0000000000067805 */ /* 0x000fe4000001ff00 */
[----:B------:R-:W-:Y:S02]  /*cc60*/  ISETP.GE.AND P1, PT, R4, R3, PT ;  /* 0x000000030400720c */ /* 0x000fe40003f26270 */
[----:B------:R-:W-:-:S11]  /*cc70*/  CS2R R4, SRZ ;  /* 0x0000000000047805 */ /* 0x000fd6000001ff00 */
[----:B------:R-:W-:Y:S05]  /*cc80*/  @P1 BRA `(.L_x_1847) ;  /* 0x0000000000301947 */ /* 0x000fea0003800000 */
[----:B------:R-:W-:Y:S02]  /*cc90*/  CS2R R26, SRZ ;  /* 0x00000000001a7805 */ /* 0x000fe4000001ff00 */
[----:B------:R-:W-:Y:S02]  /*cca0*/  CS2R R4, SRZ ;  /* 0x0000000000047805 */ /* 0x000fe4000001ff00 */
[----:B------:R-:W-:Y:S01]  /*ccb0*/  CS2R R6, SRZ ;  /* 0x0000000000067805 */ /* 0x000fe2000001ff00 */
[----:B------:R-:W-:Y:S06]  /*ccc0*/  @P0 BRA `(.L_x_1847) ;  /* 0x0000000000200947 */ /* 0x000fec0003800000 */
[C---:B------:R-:W-:Y:S01]  /*ccd0*/  IMAD.SHL.U32 R15, R16.reuse, 0x2, RZ ;  /* 0x00000002100f7824 */ /* 0x040fe200078e00ff */
[----:B------:R-:W-:-:S04]  /*cce0*/  SHF.L.U64.HI R6, R16, 0x1, R17 ;  /* 0x0000000110067819 */ /* 0x000fc80000010211 */
[-C--:B------:R-:W-:Y:S02]  /*ccf0*/  IADD3 R4, P1, R8, R15.reuse, RZ ;  /* 0x0000000f08047210 */ /* 0x080fe40007f3e0ff */
[----:B------:R-:W-:-:S03]  /*cd00*/  IADD3 R14, P2, R14, R15, RZ ;  /* 0x0000000f0e0e7210 */ /* 0x000fc60007f5e0ff */
[--C-:B------:R-:W-:Y:S02]  /*cd10*/  IMAD.X R5, R0, 0x1, R6.reuse, P1 ;  /* 0x0000000100057824 */ /* 0x100fe400008e0606 */
[----:B------:R-:W-:-:S04]  /*cd20*/  IMAD.X R15, R9, 0x1, R6, P2 ;  /* 0x00000001090f7824 */ /* 0x000fc800010e0606 */
[----:B------:R-:W5:Y:S04]  /*cd30*/  LD.E.128 R4, desc[UR54][R4.64] ;  /* 0x0000003604047980 */ /* 0x000f68000c101d00 */
[----:B------:R0:W5:Y:S02]  /*cd40*/  LD.E.128 R24, desc[UR54][R14.64] ;  /* 0x000000360e187980 */ /* 0x000164000c101d00 */
.L_x_1847:
[----:B------:R-:W-:Y:S05]  /*cd50*/  BSYNC B1 ;  /* 0x0000000000017941 */ /* 0x000fea0003800000 */
.L_x_1846:
[----:B-----5:R-:W-:Y:S01]  /*cd60*/  IMAD.MOV.U32 R0, RZ, RZ, R24 ;  /* 0x000000ffff007224 */ /* 0x020fe200078e0018 */
[----:B------:R-:W-:Y:S01]  /*cd70*/  UMOV UR4, 0xffffffff ;  /* 0xffffffff00047882 */ /* 0x000fe20000000000 */
        /* <DEDUP_REMOVED lines=16> */
[----:B------:R-:W1:Y:S01]  /*ce80*/  SHFL.IDX PT, R8, R32, 0x2, 0x181f ;  /* 0x00581f0020087f89 */ /* 0x000e6200000e0000 */
[----:B------:R-:W-:-:S03]  /*ce90*/  VIADD R10, R56, 0x40 ;  /* 0x00000040380a7836 */ /* 0x000fc60000000000 */
[----:B------:R-:W2:Y:S02]  /*cea0*/  SHFL.IDX PT, R0, R35, 0x2, 0x181f ;  /* 0x00581f0023007f89 */ /* 0x000ea400000e0000 */
[----:B------:R-:W-:Y:S02]  /*ceb0*/  ISETP.GE.OR P1, PT, R10, R3, P0 ;  /* 0x000000030a00720c */ /* 0x000fe40000726670 */
[----:B0-----:R-:W0:Y:S04]  /*cec0*/  SHFL.IDX PT, R14, R34, 0x2, 0x181f ;  /* 0x00581f00220e7f89 */ /* 0x001e2800000e0000 */
[----:B------:R-:W3:Y:S07]  /*ced0*/  SHFL.IDX PT, R28, R33, 0x2, 0x181f ;  /* 0x00581f00211c7f89 */ /* 0x000eee00000e0000 */
[C---:B------:R-:W-:Y:S01]  /*cee0*/  @!P1 IMAD.SHL.U32 R31, R16.reuse, 0x2, RZ ;  /* 0x00000002101f9824 */ /* 0x040fe200078e00ff */
[----:B------:R-:W-:-:S04]  /*cef0*/  @!P1 SHF.L.U64.HI R29, R16, 0x1, R17 ;  /* 0x00000001101d9819 */ /* 0x000fc80000010211 */
[----:B-1----:R-:W-:-:S05]  /*cf00*/  @!P1 IADD3 R8, P2, R8, R31, RZ ;  /* 0x0000001f08089210 */ /* 0x002fca0007f5e0ff */
[----:B--2---:R-:W-:-:S06]  /*cf10*/  @!P1 IMAD.X R9, R0, 0x1, R29, P2 ;  /* 0x0000000100099824 */ /* 0x004fcc00010e061d */
[----:B------:R-:W2:Y:S01]  /*cf20*/  @!P1 LD.E.128 R8, desc[UR54][R8.64] ;  /* 0x0000003608089980 */ /* 0x000ea2000c101d00 */
[----:B0-----:R-:W-:-:S05]  /*cf30*/  @!P1 IADD3 R14, P2, R14, R31, RZ ;  /* 0x0000001f0e0e9210 */ /* 0x001fca0007f5e0ff */
[----:B---3--:R-:W-:-:S04]  /*cf40*/  @!P1 IMAD.X R29, R28, 0x1, R29, P2 ;  /* 0x000000011c1d9824 */ /* 0x008fc800010e061d */
[----:B------:R-:W-:-:S05]  /*cf50*/  @!P1 IMAD.MOV.U32 R15, RZ, RZ, R29 ;  /* 0x000000ffff0f9224 */ /* 0x000fca00078e001d */
[----:B------:R-:W3:Y:S01]  /*cf60*/  @!P1 LD.E.128 R28, desc[UR54][R14.64] ;  /* 0x000000360e1c9980 */ /* 0x000ee2000c101d00 */
[----:B------:R-:W-:Y:S02]  /*cf70*/  CS2R R44, SRZ ;  /* 0x00000000002c7805 */ /* 0x000fe4000001ff00 */
[----:B------:R-:W-:Y:S02]  /*cf80*/  CS2R R48, SRZ ;  /* 0x0000000000307805 */ /* 0x000fe4000001ff00 */
[----:B------:R-:W-:Y:S01]  /*cf90*/  CS2R R40, SRZ ;  /* 0x0000000000287805 */ /* 0x000fe2000001ff00 */
[----:B------:R-:W0:Y:S01]  /*cfa0*/  SHFL.IDX PT, R32, R32, 0x3, 0x181f ;  /* 0x00781f0020207f89 */ /* 0x000e2200000e0000 */
[----:B------:R-:W-:-:S03]  /*cfb0*/  CS2R R42, SRZ ;  /* 0x00000000002a7805 */ /* 0x000fc6000001ff00 */
[----:B------:R-:W1:Y:S04]  /*cfc0*/  SHFL.IDX PT, R34, R34, 0x3, 0x181f ;  /* 0x00781f0022227f89 */ /* 0x000e6800000e0000 */
[----:B------:R-:W0:Y:S01]  /*cfd0*/  SHFL.IDX PT, R33, R33, 0x3, 0x181f ;  /* 0x00781f0021217f89 */ /* 0x000e2200000e0000 */
[----:B--2---:R-:W-:Y:S02]  /*cfe0*/  @!P1 IMAD.MOV.U32 R44, RZ, RZ, R8 ;  /* 0x000000ffff2c9224 */ /* 0x004fe400078e0008 */
[----:B------:R-:W-:Y:S02]  /*cff0*/  @!P1 IMAD.MOV.U32 R48, RZ, RZ, R10 ;  /* 0x000000ffff309224 */ /* 0x000fe400078e000a */
[----:B------:R-:W-:Y:S02]  /*d000*/  IMAD.MOV.U32 R0, RZ, RZ, R44 ;  /* 0x000000ffff007224 */ /* 0x000fe400078e002c */
[----:B------:R-:W-:-:S02]  /*d010*/  @!P1 IMAD.MOV.U32 R49, RZ, RZ, R11 ;  /* 0x000000ffff319224 */ /* 0x000fc400078e000b */
[----:B------:R-:W-:Y:S01]  /*d020*/  @!P1 IMAD.MOV.U32 R45, RZ, RZ, R9 ;  /* 0x000000ffff2d9224 */ /* 0x000fe200078e0009 */
[----:B------:R-:W-:Y:S01]  /*d030*/  PRMT R65, R0, 0x7610, R65 ;  /* 0x0000761000417816 */ /* 0x000fe20000000041 */
[----:B------:R-:W-:Y:S01]  /*d040*/  IMAD.MOV.U32 R8, RZ, RZ, R48 ;  /* 0x000000ffff087224 */ /* 0x000fe200078e0030 */
[----:B------:R2:W0:Y:S01]  /*d050*/  SHFL.IDX PT, R0, R35, 0x3, 0x181f ;  /* 0x00781f0023007f89 */ /* 0x00042200000e0000 */
[----:B------:R-:W-:Y:S02]  /*d060*/  IMAD.MOV.U32 R9, RZ, RZ, R49 ;  /* 0x000000ffff097224 */ /* 0x000fe400078e0031 */
[----:B------:R-:W-:Y:S01]  /*d070*/  IMAD.MOV.U32 R12, RZ, RZ, R45 ;  /* 0x000000ffff0c7224 */ /* 0x000fe200078e002d */
[----:B------:R-:W-:Y:S01]  /*d080*/  PRMT R53, R8, 0x7610, R53 ;  /* 0x0000761008357816 */ /* 0x000fe20000000035 */
[----:B---3--:R-:W-:Y:S01]  /*d090*/  @!P1 IMAD.MOV.U32 R40, RZ, RZ, R28 ;  /* 0x000000ffff289224 */ /* 0x008fe200078e001c */
[----:B------:R-:W-:Y:S01]  /*d0a0*/  PRMT R54, R9, 0x7610, R54 ;  /* 0x0000761009367816 */ /* 0x000fe20000000036 */
[----:B------:R-:W-:Y:S01]  /*d0b0*/  @!P1 IMAD.MOV.U32 R41, RZ, RZ, R29 ;  /* 0x000000ffff299224 */ /* 0x000fe200078e001d */
[----:B------:R-:W-:Y:S01]  /*d0c0*/  PRMT R66, R12, 0x7610, R66 ;  /* 0x000076100c427816 */ /* 0x000fe20000000042 */
[----:B------:R-:W-:-:S02]  /*d0d0*/  @!P1 IMAD.MOV.U32 R42, RZ, RZ, R30 ;  /* 0x000000ffff2a9224 */ /* 0x000fc400078e001e */
[----:B------:R-:W-:Y:S02]  /*d0e0*/  @!P1 IMAD.MOV.U32 R43, RZ, RZ, R31 ;  /* 0x000000ffff2b9224 */ /* 0x000fe400078e001f */
[----:B------:R-:W-:Y:S02]  /*d0f0*/  IMAD.MOV.U32 R8, RZ, RZ, R40 ;  /* 0x000000ffff087224 */ /* 0x000fe400078e0028 */
[----:B------:R-:W-:Y:S02]  /*d100*/  IMAD.MOV.U32 R9, RZ, RZ, R41 ;  /* 0x000000ffff097224 */ /* 0x000fe400078e0029 */
[----:B------:R-:W-:Y:S01]  /*d110*/  IMAD.MOV.U32 R10, RZ, RZ, R42 ;  /* 0x000000ffff0a7224 */ /* 0x000fe200078e002a */
[----:B------:R-:W-:Y:S01]  /*d120*/  PRMT R72, R8, 0x7610, R72 ;  /* 0x0000761008487816 */ /* 0x000fe20000000048 */
[----:B------:R-:W-:Y:S01]  /*d130*/  IMAD.MOV.U32 R11, RZ, RZ, R43 ;  /* 0x000000ffff0b7224 */ /* 0x000fe200078e002b */
[----:B------:R-:W-:Y:S02]  /*d140*/  PRMT R73, R9, 0x7610, R73 ;  /* 0x0000761009497816 */ /* 0x000fe40000000049 */
[----:B------:R-:W-:-:S02]  /*d150*/  CS2R R8, SRZ ;  /* 0x0000000000087805 */ /* 0x000fc4000001ff00 */
[----:B------:R-:W-:Y:S02]  /*d160*/  PRMT R74, R10, 0x7610, R74 ;  /* 0x000076100a4a7816 */ /* 0x000fe4000000004a */
[----:B012---:R-:W-:-:S07]  /*d170*/  PRMT R75, R11, 0x7610, R75 ;  /* 0x000076100b4b7816 */ /* 0x007fce000000004b */
.L_x_2212:
[----:B------:R-:W-:Y:S01]  /*d180*/  VIADD R56, R56, 0x60 ;  /* 0x0000006038387836 */ /* 0x000fe20000000000 */
[----:B------:R-:W-:Y:S01]  /*d190*/  BSSY B1, `(.L_x_1849) ;  /* 0x0000012000017945 */ /* 0x000fe20003800000 */
[----:B------:R-:W-:Y:S02]  /*d1a0*/  CS2R R10, SRZ ;  /* 0x00000000000a7805 */ /* 0x000fe4000001ff00 */
[----:B------:R-:W-:Y:S02]  /*d1b0*/  CS2R R12, SRZ ;  /* 0x00000000000c7805 */ /* 0x000fe4000001ff00 */
[----:B------:R-:W-:Y:S02]  /*d1c0*/  CS2R R14, SRZ ;  /* 0x00000000000e7805 */ /* 0x000fe4000001ff00 */
[----:B------:R-:W-:-:S13]  /*d1d0*/  ISETP.GE.AND P1, PT, R56, R3, PT ;  /* 0x000000033800720c */ /* 0x000fda0003f26270 */
        /* <DEDUP_REMOVED lines=12> */
[----:B------:R-:W5:Y:S02]  /*d2a0*/  LD.E.128 R8, desc[UR54][R8.64] ;  /* 0x0000003608087980 */ /* 0x000f64000c101d00 */
.L_x_1850:
[----:B------:R-:W-:Y:S05]  /*d2b0*/  BSYNC B1 ;  /* 0x0000000000017941 */ /* 0x000fea0003800000 */
.L_x_1849:
[----:B------:R-:W-:Y:S01]  /*d2c0*/  ULEA.HI UR4, UR37, UR37, URZ, 0x1 ;  /* 0x0000002525047291 */ /* 0x000fe2000f8f083f */
[C---:B------:R-:W-:Y:S01]  /*d2d0*/  VIADD R0, R188.reuse, 0x20 ;  /* 0x00000020bc007836 */ /* 0x040fe20000000000 */
[----:B------:R-:W-:Y:S01]  /*d2e0*/  VIADDMNMX R3, R3, -R198, 0x80, PT ;  /* 0x0000008003037446 */ /* 0x000fe200038009c6 */
[C---:B------:R-:W-:Y:S01]  /*d2f0*/  VIADD R31, R188.reuse, 0x40 ;  /* 0x00000040bc1f7836 */ /* 0x040fe20000000000 */
[----:B------:R-:W-:Y:S01]  /*d300*/  ULOP3.LUT UR4, UR4, 0xfffffffe, URZ, 0xc0, !UPT ;  /* 0xfffffffe04047892 */ /* 0x000fe2000f8ec03f */
[----:B------:R-:W-:Y:S01]  /*d310*/  VIADD R30, R188, 0x60 ;  /* 0x00000060bc1e7836 */ /* 0x000fe20000000000 */
[-C--:B------:R-:W-:Y:S01]  /*d320*/  ISETP.GE.OR P2, PT, R0, R3.reuse, P0 ;  /* 0x000000030000720c */ /* 0x080fe20000746670 */
[----:B-----5:R-:W-:Y:S01]  /*d330*/  IMAD.MOV.U32 R0, RZ, RZ, R8 ;  /* 0x000000ffff007224 */ /* 0x020fe200078e0008 */
[----:B------:R-:W-:Y:S01]  /*d340*/  UIADD3 UR4, UR37, -UR4, URZ ;  /* 0x8000000425047290 */ /* 0x000fe2000fffe03f */
[----:B------:R-:W-:Y:S01]  /*d350*/  IMAD.MOV.U32 R28, RZ, RZ, R9 ;  /* 0x000000ffff1c7224 */ /* 0x000fe200078e0009 */
[-C--:B------:R-:W-:Y:S01]  /*d360*/  ISETP.GE.OR P3, PT, R188, R3.reuse, P0 ;  /* 0x00000003bc00720c */ /* 0x080fe20000766670 */
[----:B------:R-:W-:Y:S01]  /*d370*/  BSSY B1, `(.L_x_1851) ;  /* 0x0000013000017945 */ /* 0x000fe20003800000 */
[----:B------:R-:W-:-:S02]  /*d380*/  ISETP.GE.OR P1, PT, R31, R3, P0 ;  /* 0x000000031f00720c */ /* 0x000fc40000726670 */
[----:B------:R-:W-:Y:S01]  /*d390*/  IMAD.U32 R29, RZ, RZ, UR4 ;  /* 0x00000004ff1d7e24 */ /* 0x000fe2000f8e00ff */
[----:B------:R-:W-:Y:S01]  /*d3a0*/  ISETP.GE.OR P0, PT, R30, R3, P0 ;  /* 0x000000031e00720c */ /* 0x000fe20000706670 */
[----:B------:R-:W-:Y:S01]  /*d3b0*/  IMAD.MOV.U32 R3, RZ, RZ, R11 ;  /* 0x000000ffff037224 */ /* 0x000fe200078e000b */
[----:B------:R-:W-:Y:S01]  /*d3c0*/  PRMT R56, R0, 0x7610, R56 ;  /* 0x0000761000387816 */ /* 0x000fe20000000038 */
[----:B------:R-:W-:Y:S01]  /*d3d0*/  IMAD.MOV.U32 R0, RZ, RZ, R10 ;  /* 0x000000ffff007224 */ /* 0x000fe200078e000a */
[----:B------:R-:W-:Y:S01]  /*d3e0*/  SHF.L.U32 R29, R29, 0x1f, RZ ;  /* 0x0000001f1d1d7819 */ /* 0x000fe200000006ff */
[----:B------:R-:W-:Y:S01]  /*d3f0*/  IMAD.MOV.U32 R30, RZ, RZ, R13 ;  /* 0x000000ffff1e7224 */ /* 0x000fe200078e000d */
[----:B------:R-:W-:Y:S01]  /*d400*/  PRMT R67, R28, 0x7610, R67 ;  /* 0x000076101c437816 */ /* 0x000fe20000000043 */
[----:B------:R-:W-:Y:S01]  /*d410*/  IMAD.MOV.U32 R28, RZ, RZ, R12 ;  /* 0x000000ffff1c7224 */ /* 0x000fe200078e000c */
[----:B------:R-:W0:Y:S01]  /*d420*/  SYNCS.PHASECHK.TRANS64.TRYWAIT P4, [R18+URZ+0x28800], R29 ;  /* 0x0288001d120075a7 */ /* 0x000e22000808017f */
[----:B------:R-:W-:Y:S01]  /*d430*/  PRMT R68, R0, 0x7610, R68 ;  /* 0x0000761000447816 */ /* 0x000fe20000000044 */
[----:B------:R-:W-:Y:S01]  /*d440*/  IMAD.MOV.U32 R0, RZ, RZ, R14 ;  /* 0x000000ffff007224 */ /* 0x000fe200078e000e */
[----:B------:R-:W-:Y:S01]  /*d450*/  PRMT R69, R3, 0x7610, R69 ;  /* 0x0000761003457816 */ /* 0x000fe20000000045 */
[----:B------:R-:W-:Y:S01]  /*d460*/  IMAD.MOV.U32 R3, RZ, RZ, R15 ;  /* 0x000000ffff037224 */ /* 0x000fe200078e000f */
[----:B------:R-:W-:-:S02]  /*d470*/  PRMT R70, R28, 0x7610, R70 ;  /* 0x000076101c467816 */ /* 0x000fc40000000046 */
[----:B------:R-:W-:Y:S01]  /*d480*/  PRMT R71, R30, 0x7610, R71 ;  /* 0x000076101e477816 */ /* 0x000fe20000000047 */
[----:B0-----:R-:W-:Y:S06]  /*d490*/  @!P4 BRA `(.L_x_1852) ;  /* 0x000001d800acc947 */ /* 0x001fec0003800000 */
.L_x_2213:
[----:B------:R-:W-:Y:S05]  /*d4a0*/  BSYNC B1 ;  /* 0x0000000000017941 */ /* 0x000fea0003800000 */
.L_x_1851:
[----:B------:R-:W-:Y:S04]  /*d4b0*/  BSSY B1, `(.L_x_1853) ;  /* 0x0000069000017945 */ /* 0x000fe80003800000 */
[----:B------:R-:W-:Y:S05]  /*d4c0*/  @P3 BRA `(.L_x_1854) ;  /* 0x00000004009c3947 */ /* 0x000fea0003800000 */
[----:B------:R-:W-:Y:S02]  /*d4d0*/  LEA.HI R28, R55, R220, RZ, 0x1d ;  /* 0x000000dc371c7211 */ /* 0x000fe400078fe8ff */
[----:B------:R-:W-:Y:S02]  /*d4e0*/  SHF.R.U32.HI R31, RZ, 0x3, R207 ;  /* 0x00000003ff1f7819 */ /* 0x000fe400000116cf */
[----:B0-----:R-:W-:Y:S01]  /*d4f0*/  SHF.R.S32.HI R29, RZ, 0x1f, R28 ;  /* 0x0000001fff1d7819 */ /* 0x001fe2000001141c */
[----:B------:R-:W-:Y:S01]  /*d500*/  IMAD.SHL.U32 R30, R28, 0x8, RZ ;  /* 0x000000081c1e7824 */ /* 0x000fe200078e00ff */
[----:B------:R-:W-:Y:S02]  /*d510*/  SHF.R.U64 R38, R38, 0x10, R39 ;  /* 0x0000001026267819 */ /* 0x000fe40000001227 */
[----:B------:R-:W-:Y:S02]  /*d520*/  LEA.HI R29, R29, R28, RZ, 0x3 ;  /* 0x0000001c1d1d7211 */ /* 0x000fe400078f18ff */
[----:B------:R-:W-:-:S02]  /*d530*/  LOP3.LUT R30, R207, 0x38, R30, 0xf8, !PT ;  /* 0x00000038cf1e7812 */ /* 0x000fc400078ef81e */
[----:B------:R-:W-:Y:S01]  /*d540*/  SHF.R.U64 R84, R46, 0x10, R47 ;  /* 0x000000102e547819 */ /* 0x000fe2000000122f */
[----:B------:R-:W-:Y:S01]  /*d550*/  IMAD.SHL.U32 R29, R29, 0x400, RZ ;  /* 0x000004001d1d7824 */ /* 0x000fe200078e00ff */
[----:B------:R-:W-:Y:S02]  /*d560*/  LOP3.LUT R30, R30, R31, RZ, 0x3c, !PT ;  /* 0x0000001f1e1e7212 */ /* 0x000fe400078e3cff */
[----:B------:R-:W-:Y:S02]  /*d570*/  SHF.R.U32.HI R39, RZ, 0x10, R39 ;  /* 0x00000010ff277819 */ /* 0x000fe40000011627 */
[----:B------:R-:W-:Y:S02]  /*d580*/  LOP3.LUT R28, R29, 0x7fffe000, RZ, 0xc0, !PT ;  /* 0x7fffe0001d1c7812 */ /* 0x000fe400078ec0ff */
[----:B------:R-:W-:Y:S02]  /*d590*/  PRMT R79, R79, 0x5410, R38 ;  /* 0x000054104f4f7816 */ /* 0x000fe40000000026 */
[----:B------:R-:W-:-:S02]  /*d5a0*/  IADD3 R33, R30, R28, R211 ;  /* 0x0000001c1e217210 */ /* 0x000fc40007ffe0d3 */
[----:B------:R-:W0:Y:S01]  /*d5b0*/  LDS.128 R28, [R212] ;  /* 0x00000000d41c7984 */ /* 0x000e220000000c00 */
[--C-:B------:R-:W-:Y:S02]  /*d5c0*/  SHF.R.U64 R46, R50, 0x10, R51.reuse ;  /* 0x00000010322e7819 */ /* 0x100fe40000001233 */
[----:B------:R-:W-:Y:S01]  /*d5d0*/  IMAD R76, R33, 0x2, R18 ;  /* 0x00000002214c7824 */ /* 0x000fe200078e0212 */
[----:B------:R-:W-:Y:S02]  /*d5e0*/  SHF.R.U32.HI R51, RZ, 0x10, R51 ;  /* 0x00000010ff337819 */ /* 0x000fe40000011633 */
[----:B------:R-:W-:Y:S02]  /*d5f0*/  PRMT R77, R77, 0x5410, R84 ;  /* 0x000054104d4d7816 */ /* 0x000fe40000000054 */
[----:B------:R-:W1:Y:S01]  /*d600*/  LDS.128 R32, [R76+0x10400] ;  /* 0x010400004c207984 */ /* 0x000e620000000c00 */
[----:B------:R-:W-:Y:S02]  /*d610*/  SHF.R.U32.HI R47, RZ, 0x10, R47 ;  /* 0x00000010ff2f7819 */ /* 0x000fe4000001162f */
[----:B------:R-:W-:-:S02]  /*d620*/  SHF.R.U64 R20, R20, 0x10, R21 ;  /* 0x0000001014147819 */ /* 0x000fc40000001215 */
[----:B------:R-:W-:Y:S01]  /*d630*/  PRMT R84, R80, 0x5410, R39 ;  /* 0x0000541050547816 */ /* 0x000fe20000000027 */
[----:B------:R-:W-:Y:S01]  /*d640*/  IMAD.U32 R80, R79, 0x10000, RZ ;  /* 0x000100004f507824 */ /* 0x000fe200078e00ff */
[----:B------:R-:W-:Y:S02]  /*d650*/  SHF.R.U32.HI R21, RZ, 0x10, R21 ;  /* 0x00000010ff157819 */ /* 0x000fe40000011615 */
[----:B------:R-:W-:Y:S01]  /*d660*/  PRMT R52, R52, 0x5410, R51 ;  /* 0x0000541034347816 */ /* 0x000fe20000000033 */
[----:B------:R-:W-:Y:S01]  /*d670*/  IMAD.U32 R51, R77, 0x10000, RZ ;  /* 0x000100004d337824 */ /* 0x000fe200078e00ff */
[----:B------:R-:W-:Y:S02]  /*d680*/  PRMT R78, R78, 0x5410, R47 ;  /* 0x000054104e4e7816 */ /* 0x000fe4000000002f */
[----:B------:R-:W-:Y:S02]  /*d690*/  PRMT R83, R37, 0x5410, R46 ;  /* 0x0000541025537816 */ /* 0x000fe4000000002e */
[----:B------:R-:W-:Y:S01]  /*d6a0*/  PRMT R85, R81, 0x5410, R20 ;  /* 0x0000541051557816 */ /* 0x000fe20000000014 */
[----:B------:R-:W-:Y:S01]  /*d6b0*/  IMAD.U32 R81, R84, 0x10000, RZ ;  /* 0x0001000054517824 */ /* 0x000fe200078e00ff */
[----:B------:R-:W-:-:S02]  /*d6c0*/  PRMT R82, R82, 0x5410, R21 ;  /* 0x0000541052527816 */ /* 0x000fc40000000015 */
[----:B------:R-:W-:Y:S02]  /*d6d0*/  LOP3.LUT R79, R79, 0xffff0000, RZ, 0xc0, !PT ;  /* 0xffff00004f4f7812 */ /* 0x000fe400078ec0ff */
        /* <DEDUP_REMOVED lines=14> */
[C---:B------:R-:W-:Y:S01]  /*d7c0*/  FMUL.FTZ R87, R39.reuse, R80 ;  /* 0x0000005027577220 */ /* 0x040fe20000410000 */
[----:B----4-:R-:W-:Y:S01]  /*d7d0*/  FMUL.FTZ R89, R39, R51 ;  /* 0x0000003327597220 */ /* 0x010fe20000410000 */
[----:B------:R-:W-:-:S02]  /*d7e0*/  IMAD.U32 R39, R78, 0x10000, RZ ;  /* 0x000100004e277824 */ /* 0x000fc400078e00ff */
[----:B------:R-:W-:Y:S01]  /*d7f0*/  FMUL.FTZ R90, R46, R81 ;  /* 0x000000512e5a7220 */ /* 0x000fe20000410000 */
[----:B------:R-:W-:Y:S01]  /*d800*/  FFMA.FTZ R86, R20, R51, -R87 ;  /* 0x0000003314567223 */ /* 0x000fe20000010857 */
[----:B------:R-:W-:Y:S02]  /*d810*/  IMAD.U32 R50, R35, 0x10000, RZ ;  /* 0x0001000023327824 */ /* 0x000fe400078e00ff */
[-C--:B------:R-:W-:Y:S01]  /*d820*/  FMUL.FTZ R46, R46, R39.reuse ;  /* 0x000000272e2e7220 */ /* 0x080fe20000410000 */
[----:B------:R-:W-:Y:S02]  /*d830*/  IMAD.U32 R87, R82, 0x10000, RZ ;  /* 0x0001000052577824 */ /* 0x000fe400078e00ff */
[C---:B------:R-:W-:Y:S01]  /*d840*/  FFMA.FTZ R90, R37.reuse, R39, -R90 ;  /* 0x00000027255a7223 */ /* 0x040fe2000001085a */
[----:B------:R-:W-:Y:S02]  /*d850*/  IMAD.U32 R51, R52, 0x10000, RZ ;  /* 0x0001000034337824 */ /* 0x000fe400078e00ff */
[----:B------:R-:W-:Y:S01]  /*d860*/  FFMA.FTZ R89, R20, R80, R89 ;  /* 0x0000005014597223 */ /* 0x000fe20000010059 */
[----:B------:R-:W-:Y:S01]  /*d870*/  FMUL.FTZ R39, R50, R87 ;  /* 0x0000005732277220 */ /* 0x000fe20000410000 */
[----:B------:R-:W-:Y:S01]  /*d880*/  LOP3.LUT R78, R78, 0xffff0000, RZ, 0xc0, !PT ;  /* 0xffff00004e4e7812 */ /* 0x000fe200078ec0ff */
[----:B------:R-:W-:Y:S01]  /*d890*/  FMUL.FTZ R50, R50, R51 ;  /* 0x0000003332327220 */ /* 0x000fe20000410000 */
[----:B------:R-:W-:Y:S01]  /*d8a0*/  FMUL.FTZ R20, R32, R79 ;  /* 0x0000004f20147220 */ /* 0x000fe20000410000 */
[----:B------:R-:W-:Y:S01]  /*d8b0*/  FFMA.FTZ R46, R37, R81, R46 ;  /* 0x00000051252e7223 */ /* 0x000fe2000001002e */
[C---:B------:R-:W-:Y:S01]  /*d8c0*/  FFMA.FTZ R39, R38.reuse, R51, -R39 ;  /* 0x0000003326277223 */ /* 0x040fe20000010827 */
[----:B------:R-:W-:Y:S01]  /*d8d0*/  FFMA.FTZ R87, R38, R87, R50 ;  /* 0x0000005726577223 */ /* 0x000fe20000010032 */
[----:B------:R-:W-:Y:S01]  /*d8e0*/  FMUL.FTZ R38, R32, R77 ;  /* 0x0000004d20267220 */ /* 0x000fe20000410000 */
[----:B------:R-:W-:Y:S01]  /*d8f0*/  FMUL.FTZ R37, R33, R84 ;  /* 0x0000005421257220 */ /* 0x000fe20000410000 */
[----:B------:R-:W-:-:S02]  /*d900*/  IMAD.U32 R47, R34, 0x10000, RZ ;  /* 0x00010000222f7824 */ /* 0x000fc400078e00ff */
[----:B------:R-:W-:Y:S01]  /*d910*/  FFMA.FTZ R77, R21, R77, -R20 ;  /* 0x0000004d154d7223 */ /* 0x000fe20000010814 */
[----:B------:R-:W-:Y:S02]  /*d920*/  IMAD.U32 R32, R85, 0x10000, RZ ;  /* 0x0001000055207824 */ /* 0x000fe400078e00ff */
[-C--:B------:R-:W-:Y:S01]  /*d930*/  FMUL.FTZ R33, R33, R78.reuse ;  /* 0x0000004e21217220 */ /* 0x080fe20000410000 */
[----:B------:R-:W-:Y:S02]  /*d940*/  IMAD.U32 R20, R83, 0x10000, RZ ;  /* 0x0001000053147824 */ /* 0x000fe400078e00ff */
[C---:B------:R-:W-:Y:S01]  /*d950*/  FFMA.FTZ R37, R28.reuse, R78, -R37 ;  /* 0x0000004e1c257223 */ /* 0x040fe20000010825 */
[C---:B------:R-:W-:Y:S01]  /*d960*/  FMUL.FTZ R50, R47.reuse, R32 ;  /* 0x000000202f327220 */ /* 0x040fe20000410000 */
[----:B------:R-:W-:Y:S01]  /*d970*/  FFMA.FTZ R33, R28, R84, R33 ;  /* 0x000000541c217223 */ /* 0x000fe20000010021 */
[----:B------:R-:W-:Y:S01]  /*d980*/  LOP3.LUT R34, R34, 0xffff0000, RZ, 0xc0, !PT ;  /* 0xffff000022227812 */ /* 0x000fe200078ec0ff */
[-C--:B------:R-:W-:Y:S01]  /*d990*/  FMUL.FTZ R28, R47, R20.reuse ;  /* 0x000000142f1c7220 */ /* 0x080fe20000410000 */
[----:B------:R-:W-:Y:S01]  /*d9a0*/  LOP3.LUT R35, R35, 0xffff0000, RZ, 0xc0, !PT ;  /* 0xffff000023237812 */ /* 0x000fe200078ec0ff */
[----:B------:R-:W-:Y:S01]  /*d9b0*/  FFMA.FTZ R50, R29, R20, -R50 ;  /* 0x000000141d327223 */ /* 0x000fe20000010832 */
[----:B------:R-:W-:Y:S01]  /*d9c0*/  LOP3.LUT R85, R85, 0xffff0000, RZ, 0xc0, !PT ;  /* 0xffff000055557812 */ /* 0x000fe200078ec0ff */
[----:B------:R-:W-:Y:S01]  /*d9d0*/  FFMA.FTZ R38, R21, R79, R38 ;  /* 0x0000004f15267223 */ /* 0x000fe20000010026 */
[----:B------:R-:W-:Y:S01]  /*d9e0*/  LOP3.LUT R82, R82, 0xffff0000, RZ, 0xc0, !PT ;  /* 0xffff000052527812 */ /* 0x000fe200078ec0ff */
[----:B------:R-:W-:Y:S01]  /*d9f0*/  FFMA.FTZ R20, R29, R32, R28 ;  /* 0x000000201d147223 */ /* 0x000fe2000001001c */
[----:B------:R-:W-:Y:S01]  /*da00*/  LOP3.LUT R83, R83, 0xffff0000, RZ, 0xc0, !PT ;  /* 0xffff000053537812 */ /* 0x000fe200078ec0ff */
[----:B------:R-:W-:Y:S01]  /*da10*/  FMUL.FTZ R21, R34, R85 ;  /* 0x0000005522157220 */ /* 0x000fe20000410000 */
[----:B------:R-:W-:Y:S01]  /*da20*/  LOP3.LUT R52, R52, 0xffff0000, RZ, 0xc0, !PT ;  /* 0xffff000034347812 */ /* 0x000fe200078ec0ff */
[----:B------:R-:W-:Y:S01]  /*da30*/  FMUL.FTZ R28, R35, R82 ;  /* 0x00000052231c7220 */ /* 0x000fe20000410000 */
[----:B------:R-:W-:Y:S01]  /*da40*/  F2FP.BF16.F32.PACK_AB R29, R37, R90 ;  /* 0x0000005a251d723e */ /* 0x000fe200000010ff */
[-C--:B------:R-:W-:Y:S01]  /*da50*/  FMUL.FTZ R34, R34, R83.reuse ;  /* 0x0000005322227220 */ /* 0x080fe20000410000 */
[C---:B------:R-:W-:Y:S01]  /*da60*/  FFMA.FTZ R21, R30.reuse, R83, -R21 ;  /* 0x000000531e157223 */ /* 0x040fe20000010815 */
        /* <DEDUP_REMOVED lines=8> */
[----:B------:R-:W-:Y:S01]  /*daf0*/  F2FP.BF16.F32.PACK_AB R33, R33, R46 ;  /* 0x0000002e2121723e */ /* 0x000fe200000010ff */
[----:B------:R1:W-:Y:S01]  /*db00*/  STS.128 [R212], R28 ;  /* 0x0000001cd4007388 */ /* 0x0003e20000000c00 */
[----:B------:R-:W-:Y:S02]  /*db10*/  F2FP.BF16.F32.PACK_AB R34, R85, R20 ;  /* 0x000000145522723e */ /* 0x000fe400000010ff */
[----:B------:R-:W-:-:S05]  /*db20*/  F2FP.BF16.F32.PACK_AB R35, R82, R87 ;  /* 0x000000575223723e */ /* 0x000fca00000010ff */
[----:B------:R1:W-:Y:S02]  /*db30*/  STS.128 [R76+0x10400], R32 ;  /* 0x010400204c007388 */ /* 0x0003e40000000c00 */
.L_x_1854:
[----:B------:R-:W-:Y:S05]  /*db40*/  BSYNC B1 ;  /* 0x0000000000017941 */ /* 0x000fea0003800000 */
.L_x_1853:
[----:B------:R-:W-:Y:S04]  /*db50*/  BSSY B1, `(.L_x_1855) ;  /* 0x000006a000017945 */ /* 0x000fe80003800000 */
[----:B------:R-:W-:Y:S05]  /*db60*/  @P2 BRA `(.L_x_1856) ;  /* 0x0000000400a02947 */ /* 0x000fea0003800000 */
[----:B------:R-:W2:Y:S01]  /*db70*/  LDL R52, [R1+0x30] ;  /* 0x0000300001347983 */ /* 0x000ea20000100800 */
[----:B------:R-:W-:Y:S02]  /*db80*/  LEA.HI R20, R55, R220, RZ, 0x1d ;  /* 0x000000dc37147211 */ /* 0x000fe400078fe8ff */
[----:B01----:R-:W-:Y:S02]  /*db90*/  SHF.R.U32.HI R29, RZ, 0x3, R203 ;  /* 0x00000003ff1d7819 */ /* 0x003fe400000116cb */
[----:B------:R-:W-:Y:S01]  /*dba0*/  SHF.R.S32.HI R21, RZ, 0x1f, R20 ;  /* 0x0000001fff157819 */ /* 0x000fe20000011414 */
[----:B------:R-:W-:Y:S01]  /*dbb0*/  IMAD.SHL.U32 R28, R20, 0x8, RZ ;  /* 0x00000008141c7824 */ /* 0x000fe200078e00ff */
[----:B------:R-:W-:Y:S02]  /*dbc0*/  SHF.R.U64 R38, R4, 0x10, R5 ;  /* 0x0000001004267819 */ /* 0x000fe40000001205 */
[----:B------:R-:W-:Y:S02]  /*dbd0*/  LEA.HI R21, R21, R20, RZ, 0x3 ;  /* 0x0000001415157211 */ /* 0x000fe400078f18ff */
[----:B------:R-:W-:-:S02]  /*dbe0*/  LOP3.LUT R20, R203, 0x38, R28, 0xf8, !PT ;  /* 0x00000038cb147812 */ /* 0x000fc400078ef81c */
[----:B------:R-:W-:Y:S01]  /*dbf0*/  SHF.R.U32.HI R5, RZ, 0x10, R5 ;  /* 0x00000010ff057819 */ /* 0x000fe20000011605 */
[----:B------:R-:W-:Y:S01]  /*dc00*/  IMAD.SHL.U32 R28, R21, 0x400, RZ ;  /* 0x00000400151c7824 */ /* 0x000fe200078e00ff */
[----:B------:R-:W-:Y:S02]  /*dc10*/  LOP3.LUT R21, R20, R29, RZ, 0x3c, !PT ;  /* 0x0000001d14157212 */ /* 0x000fe400078e3cff */
[----:B------:R-:W-:Y:S02]  /*dc20*/  SHF.R.U64 R20, R6, 0x10, R7 ;  /* 0x0000001006147819 */ /* 0x000fe40000001207 */
[----:B------:R-:W-:Y:S02]  /*dc30*/  LOP3.LUT R28, R28, 0x7fffe000, RZ, 0xc0, !PT ;  /* 0x7fffe0001c1c7812 */ /* 0x000fe400078ec0ff */
[----:B------:R-:W-:Y:S02]  /*dc40*/  SHF.R.U64 R6, R24, 0x10, R25 ;  /* 0x0000001018067819 */ /* 0x000fe40000001219 */
[----:B------:R-:W-:-:S02]  /*dc50*/  IADD3 R21, R21, R28, R210 ;  /* 0x0000001c15157210 */ /* 0x000fc40007ffe0d2 */
[----:B------:R-:W-:Y:S02]  /*dc60*/  SHF.R.U32.HI R7, RZ, 0x10, R7 ;  /* 0x00000010ff077819 */ /* 0x000fe40000011607 */
[----:B------:R-:W-:Y:S01]  /*dc70*/  SHF.R.U32.HI R25, RZ, 0x10, R25 ;  /* 0x00000010ff197819 */ /* 0x000fe20000011619 */
[----:B------:R-:W-:Y:S01]  /*dc80*/  IMAD R21, R21, 0x2, R18 ;  /* 0x0000000215157824 */ /* 0x000fe200078e0212 */
[--C-:B------:R-:W-:Y:S02]  /*dc90*/  SHF.R.U64 R4, R26, 0x10, R27.reuse ;  /* 0x000000101a047819 */ /* 0x100fe4000000121b */
[----:B------:R-:W-:Y:S02]  /*dca0*/  PRMT R57, R57, 0x5410, R6 ;  /* 0x0000541039397816 */ /* 0x000fe40000000006 */
[----:B------:R-:W0:Y:S01]  /*dcb0*/  LDS.128 R32, [R21+0x10400] ;  /* 0x0104000015207984 */ /* 0x000e220000000c00 */
[----:B------:R-:W-:Y:S02]  /*dcc0*/  SHF.R.U32.HI R27, RZ, 0x10, R27 ;  /* 0x00000010ff1b7819 */ /* 0x000fe4000001161b */
[----:B------:R-:W-:Y:S01]  /*dcd0*/  PRMT R61, R61, 0x5410, R38 ;  /* 0x000054103d3d7816 */ /* 0x000fe20000000026 */
[----:B------:R-:W-:Y:S01]  /*dce0*/  IMAD.U32 R38, R57, 0x10000, RZ ;  /* 0x0001000039267824 */ /* 0x000fe200078e00ff */
[----:B------:R-:W-:-:S02]  /*dcf0*/  PRMT R62, R62, 0x5410, R5 ;  /* 0x000054103e3e7816 */ /* 0x000fc40000000005 */
[----:B------:R-:W-:Y:S01]  /*dd00*/  PRMT R63, R63, 0x5410, R20 ;  /* 0x000054103f3f7816 */ /* 0x000fe20000000014 */
[----:B------:R-:W-:Y:S01]  /*dd10*/  IMAD.U32 R37, R61, 0x10000, RZ ;  /* 0x000100003d257824 */ /* 0x000fe200078e00ff */
[----:B------:R-:W-:Y:S02]  /*dd20*/  PRMT R64, R64, 0x5410, R7 ;  /* 0x0000541040407816 */ /* 0x000fe40000000007 */
[----:B------:R-:W-:Y:S02]  /*dd30*/  PRMT R58, R58, 0x5410, R25 ;  /* 0x000054103a3a7816 */ /* 0x000fe40000000019 */
[----:B------:R-:W-:Y:S02]  /*dd40*/  PRMT R59, R59, 0x5410, R4 ;  /* 0x000054103b3b7816 */ /* 0x000fe40000000004 */
[----:B------:R-:W-:Y:S02]  /*dd50*/  PRMT R60, R60, 0x5410, R27 ;  /* 0x000054103c3c7816 */ /* 0x000fe4000000001b */
[----:B------:R-:W-:-:S02]  /*dd60*/  LOP3.LUT R57, R57, 0xffff0000, RZ, 0xc0, !PT ;  /* 0xffff000039397812 */ /* 0x000fc400078ec0ff */
[----:B------:R-:W-:Y:S01]  /*dd70*/  LOP3.LUT R61, R61, 0xffff0000, RZ, 0xc0, !PT ;  /* 0xffff00003d3d7812 */ /* 0x000fe200078ec0ff */
[C---:B0-----:R-:W-:Y:S01]  /*dd80*/  IMAD.U32 R25, R32.reuse, 0x10000, RZ ;  /* 0x0001000020197824 */ /* 0x041fe200078e00ff */
[----:B------:R-:W-:Y:S01]  /*dd90*/  LOP3.LUT R26, R32, 0xffff0000, RZ, 0xc0, !PT ;  /* 0xffff0000201a7812 */ /* 0x000fe200078ec0ff */
[C---:B------:R-:W-:Y:S01]  /*dda0*/  IMAD.U32 R27, R33.reuse, 0x10000, RZ ;  /* 0x00010000211b7824 */ /* 0x040fe200078e00ff */
[----:B------:R-:W-:Y:S01]  /*ddb0*/  LOP3.LUT R32, R33, 0xffff0000, RZ, 0xc0, !PT ;  /* 0xffff000021207812 */ /* 0x000fe200078ec0ff */
[----:B------:R-:W-:Y:S02]  /*ddc0*/  IMAD.U32 R33, R35, 0x10000, RZ ;  /* 0x0001000023217824 */ /* 0x000fe400078e00ff */
[C---:B------:R-:W-:Y:S01]  /*ddd0*/  FMUL.FTZ R39, R25.reuse, R38 ;  /* 0x0000002619277220 */ /* 0x040fe20000410000 */
[-C--:B------:R-:W-:Y:S01]  /*dde0*/  FMUL.FTZ R47, R25, R37.reuse ;  /* 0x00000025192f7220 */ /* 0x080fe20000410000 */
[----:B------:R-:W-:Y:S01]  /*ddf0*/  IMAD.U32 R25, R62, 0x10000, RZ ;  /* 0x000100003e197824 */ /* 0x000fe200078e00ff */
[----:B--2---:R-:W0:Y:S02]  /*de00*/  LDS.128 R28, [R52] ;  /* 0x00000000341c7984 */ /* 0x004e240000000c00 */
        /* <DEDUP_REMOVED lines=8> */
[C---:B------:R-:W-:Y:S01]  /*de90*/  IMAD.U32 R29, R34.reuse, 0x10000, RZ ;  /* 0x00010000221d7824 */ /* 0x040fe200078e00ff */
[----:B------:R-:W-:Y:S01]  /*dea0*/  LOP3.LUT R31, R34, 0xffff0000, RZ, 0xc0, !PT ;  /* 0xffff0000221f7812 */ /* 0x000fe200078ec0ff */
[----:B------:R-:W-:Y:S01]  /*deb0*/  FFMA.FTZ R39, R4, R37, -R39 ;  /* 0x0000002504277223 */ /* 0x000fe20000010827 */
[----:B------:R-:W-:Y:S01]  /*dec0*/  LOP3.LUT R34, R35, 0xffff0000, RZ, 0xc0, !PT ;  /* 0xffff000023227812 */ /* 0x000fe200078ec0ff */
[----:B------:R-:W-:-:S02]  /*ded0*/  IMAD.U32 R35, R58, 0x10000, RZ ;  /* 0x000100003a237824 */ /* 0x000fc400078e00ff */
[----:B------:R-:W-:Y:S01]  /*dee0*/  FFMA.FTZ R47, R4, R38, R47 ;  /* 0x00000026042f7223 */ /* 0x000fe2000001002f */
[----:B------:R-:W-:Y:S02]  /*def0*/  IMAD.U32 R37, R60, 0x10000, RZ ;  /* 0x000100003c257824 */ /* 0x000fe400078e00ff */
[C---:B------:R-:W-:Y:S01]  /*df00*/  FMUL.FTZ R51, R27.reuse, R35 ;  /* 0x000000231b337220 */ /* 0x040fe20000410000 */
[-C--:B------:R-:W-:Y:S01]  /*df10*/  FMUL.FTZ R27, R27, R25.reuse ;  /* 0x000000191b1b7220 */ /* 0x080fe20000410000 */
[----:B------:R-:W-:Y:S02]  /*df20*/  IMAD.U32 R4, R64, 0x10000, RZ ;  /* 0x0001000040047824 */ /* 0x000fe400078e00ff */
[C---:B------:R-:W-:Y:S01]  /*df30*/  FFMA.FTZ R51, R6.reuse, R25, -R51 ;  /* 0x0000001906337223 */ /* 0x040fe20000010833 */
[C---:B------:R-:W-:Y:S01]  /*df40*/  FMUL.FTZ R25, R33.reuse, R37 ;  /* 0x0000002521197220 */ /* 0x040fe20000410000 */
[----:B------:R-:W-:Y:S01]  /*df50*/  FFMA.FTZ R35, R6, R35, R27 ;  /* 0x0000002306237223 */ /* 0x000fe2000001001b */
[-C--:B------:R-:W-:Y:S01]  /*df60*/  FMUL.FTZ R38, R33, R4.reuse ;  /* 0x0000000421267220 */ /* 0x080fe20000410000 */
[----:B------:R-:W-:Y:S01]  /*df70*/  LOP3.LUT R27, R58, 0xffff0000, RZ, 0xc0, !PT ;  /* 0xffff00003a1b7812 */ /* 0x000fe200078ec0ff */
[----:B------:R-:W-:Y:S01]  /*df80*/  FFMA.FTZ R50, R24, R4, -R25 ;  /* 0x0000000418327223 */ /* 0x000fe20000010819 */
[----:B------:R-:W-:Y:S01]  /*df90*/  LOP3.LUT R25, R62, 0xffff0000, RZ, 0xc0, !PT ;  /* 0xffff00003e197812 */ /* 0x000fe200078ec0ff */
[----:B------:R-:W-:Y:S01]  /*dfa0*/  FMUL.FTZ R4, R26, R57 ;  /* 0x000000391a047220 */ /* 0x000fe20000410000 */
[----:B------:R-:W-:Y:S01]  /*dfb0*/  FFMA.FTZ R37, R24, R37, R38 ;  /* 0x0000002518257223 */ /* 0x000fe20000010026 */
[----:B------:R-:W-:Y:S01]  /*dfc0*/  FMUL.FTZ R33, R32, R27 ;  /* 0x0000001b20217220 */ /* 0x000fe20000410000 */
[----:B------:R-:W-:-:S02]  /*dfd0*/  IMAD.U32 R6, R59, 0x10000, RZ ;  /* 0x000100003b067824 */ /* 0x000fc400078e00ff */
[----:B------:R-:W-:Y:S01]  /*dfe0*/  FFMA.FTZ R24, R5, R61, -R4 ;  /* 0x0000003d05187223 */ /* 0x000fe20000010804 */
[----:B------:R-:W-:Y:S01]  /*dff0*/  FMUL.FTZ R38, R32, R25 ;  /* 0x0000001920267220 */ /* 0x000fe20000410000 */
[----:B------:R-:W-:Y:S02]  /*e000*/  IMAD.U32 R4, R63, 0x10000, RZ ;  /* 0x000100003f047824 */ /* 0x000fe400078e00ff */
[----:B------:R-:W-:Y:S01]  /*e010*/  FMUL.FTZ R26, R26, R61 ;  /* 0x0000003d1a1a7220 */ /* 0x000fe20000410000 */
[C---:B------:R-:W-:Y:S01]  /*e020*/  FFMA.FTZ R32, R28.reuse, R25, -R33 ;  /* 0x000000191c207223 */ /* 0x040fe20000010821 */
[----:B------:R-:W-:Y:S01]  /*e030*/  FFMA.FTZ R38, R28, R27, R38 ;  /* 0x0000001b1c267223 */ /* 0x000fe20000010026 */
[C---:B------:R-:W-:Y:S01]  /*e040*/  FMUL.FTZ R46, R29.reuse, R6 ;  /* 0x000000061d2e7220 */ /* 0x040fe20000410000 */
[-C--:B------:R-:W-:Y:S01]  /*e050*/  FMUL.FTZ R28, R29, R4.reuse ;  /* 0x000000041d1c7220 */ /* 0x080fe20000410000 */
[----:B------:R-:W-:Y:S01]  /*e060*/  LOP3.LUT R59, R59, 0xffff0000, RZ, 0xc0, !PT ;  /* 0xffff00003b3b7812 */ /* 0x000fe200078ec0ff */
[----:B------:R-:W-:Y:S01]  /*e070*/  FFMA.FTZ R26, R5, R57, R26 ;  /* 0x00000039051a7223 */ /* 0x000fe2000001001a */
[----:B------:R-:W-:Y:S01]  /*e080*/  LOP3.LUT R25, R60, 0xffff0000, RZ, 0xc0, !PT ;  /* 0xffff00003c197812 */ /* 0x000fe200078ec0ff */
[----:B------:R-:W-:Y:S01]  /*e090*/  FFMA.FTZ R46, R7, R4, -R46 ;  /* 0x00000004072e7223 */ /* 0x000fe2000001082e */
[----:B------:R-:W-:Y:S01]  /*e0a0*/  LOP3.LUT R63, R63, 0xffff0000, RZ, 0xc0, !PT ;  /* 0xffff00003f3f7812 */ /* 0x000fe200078ec0ff */
[----:B------:R-:W-:Y:S01]  /*e0b0*/  FFMA.FTZ R28, R7, R6, R28 ;  /* 0x00000006071c7223 */ /* 0x000fe2000001001c */
[----:B------:R-:W-:Y:S01]  /*e0c0*/  LOP3.LUT R5, R64, 0xffff0000, RZ, 0xc0, !PT ;  /* 0xffff000040057812 */ /* 0x000fe200078ec0ff */
[C---:B------:R-:W-:Y:S01]  /*e0d0*/  FMUL.FTZ R7, R31.reuse, R59 ;  /* 0x0000003b1f077220 */ /* 0x040fe20000410000 */
[----:B------:R-:W-:Y:S01]  /*e0e0*/  FMUL.FTZ R27, R34, R25 ;  /* 0x00000019221b7220 */ /* 0x000fe20000410000 */
[----:B------:R-:W-:-:S02]  /*e0f0*/  FMUL.FTZ R4, R31, R63 ;  /* 0x0000003f1f047220 */ /* 0x000fc40000410000 */
[----:B------:R-:W-:Y:S01]  /*e100*/  FMUL.FTZ R34, R34, R5 ;  /* 0x0000000522227220 */ /* 0x000fe20000410000 */
[----:B------:R-:W-:Y:S01]  /*e110*/  FFMA.FTZ R7, R20, R63, -R7 ;  /* 0x0000003f14077223 */ /* 0x000fe20000010807 */
[----:B------:R-:W-:Y:S01]  /*e120*/  FFMA.FTZ R27, R30, R5, -R27 ;  /* 0x000000051e1b7223 */ /* 0x000fe2000001081b */
[----:B------:R-:W-:Y:S01]  /*e130*/  FFMA.FTZ R59, R20, R59, R4 ;  /* 0x0000003b143b7223 */ /* 0x000fe20000010004 */
[----:B------:R-:W-:Y:S01]  /*e140*/  FFMA.FTZ R34, R30, R25, R34 ;  /* 0x000000191e227223 */ /* 0x000fe20000010022 */
[----:B------:R-:W-:Y:S02]  /*e150*/  F2FP.BF16.F32.PACK_AB R4, R24, R39 ;  /* 0x000000271804723e */ /* 0x000fe400000010ff */
[----:B------:R-:W-:Y:S02]  /*e160*/  F2FP.BF16.F32.PACK_AB R6, R7, R46 ;  /* 0x0000002e0706723e */ /* 0x000fe400000010ff */
[----:B------:R-:W-:Y:S02]  /*e170*/  F2FP.BF16.F32.PACK_AB R24, R26, R47 ;  /* 0x0000002f1a18723e */ /* 0x000fe400000010ff */
[----:B------:R-:W-:-:S02]  /*e180*/  F2FP.BF16.F32.PACK_AB R5, R32, R51 ;  /* 0x000000332005723e */ /* 0x000fc400000010ff */
[----:B------:R-:W-:Y:S02]  /*e190*/  F2FP.BF16.F32.PACK_AB R7, R27, R50 ;  /* 0x000000321b07723e */ /* 0x000fe400000010ff */
[----:B------:R-:W-:Y:S02]  /*e1a0*/  F2FP.BF16.F32.PACK_AB R25, R38, R35 ;  /* 0x000000232619723e */ /* 0x000fe400000010ff */
[----:B------:R-:W-:Y:S01]  /*e1b0*/  F2FP.BF16.F32.PACK_AB R26, R59, R28 ;  /* 0x0000001c3b1a723e */ /* 0x000fe200000010ff */
[----:B------:R2:W-:Y:S01]  /*e1c0*/  STS.128 [R52], R4 ;  /* 0x0000000434007388 */ /* 0x0005e20000000c00 */
[----:B------:R-:W-:-:S05]  /*e1d0*/  F2FP.BF16.F32.PACK_AB R27, R34, R37 ;  /* 0x00000025221b723e */ /* 0x000fca00000010ff */
[----:B------:R2:W-:Y:S02]  /*e1e0*/  STS.128 [R21+0x10400], R24 ;  /* 0x0104001815007388 */ /* 0x0005e40000000c00 */
.L_x_1856:
[----:B------:R-:W-:Y:S05]  /*e1f0*/  BSYNC B1 ;  /* 0x0000000000017941 */ /* 0x000fea0003800000 */
.L_x_1855:
[----:B------:R-:W-:Y:S04]  /*e200*/  BSSY B1, `(.L_x_1857) ;  /* 0x000006a000017945 */ /* 0x000fe80003800000 */
[----:B------:R-:W-:Y:S05]  /*e210*/  @P1 BRA `(.L_x_1858) ;  /* 0x0000000400a01947 */ /* 0x000fea0003800000 */
[----:B------:R-:W3:Y:S01]  /*e220*/  LDL R46, [R1+0x2c] ;  /* 0x00002c00012e7983 */ /* 0x000ee20000100800 */
[----:B--2---:R-:W-:Y:S02]  /*e230*/  LEA.HI R4, R55, R220, RZ, 0x1d ;  /* 0x000000dc37047211 */ /* 0x004fe400078fe8ff */
[----:B------:R-:W-:Y:S02]  /*e240*/  SHF.R.U32.HI R6, RZ, 0x3, R202 ;  /* 0x00000003ff067819 */ /* 0x000fe400000116ca */
[----:B------:R-:W-:Y:S01]  /*e250*/  SHF.R.S32.HI R7, RZ, 0x1f, R4 ;  /* 0x0000001fff077819 */ /* 0x000fe20000011404 */
[----:B------:R-:W-:Y:S01]  /*e260*/  IMAD.SHL.U32 R5, R4, 0x8, RZ ;  /* 0x0000000804057824 */ /* 0x000fe200078e00ff */
[----:B-1----:R-:W-:Y:S02]  /*e270*/  SHF.R.U64 R31, R40, 0x10, R41 ;  /* 0x00000010281f7819 */ /* 0x002fe40000001229 */
        /* <DEDUP_REMOVED lines=9> */
[----:B------:R-:W-:Y:S01]  /*e310*/  PRMT R65, R65, 0x5410, R28 ;  /* 0x0000541041417816 */ /* 0x000fe2000000001c */
[----:B------:R-:W-:Y:S01]  /*e320*/  IMAD.U32 R37, R72, 0x10000, RZ ;  /* 0x0001000048257824 */ /* 0x000fe200078e00ff */
[----:B------:R-:W-:Y:S01]  /*e330*/  SHF.R.U32.HI R45, RZ, 0x10, R45 ;  /* 0x00000010ff2d7819 */ /* 0x000fe2000001162d */
[----:B------:R-:W-:Y:S01]  /*e340*/  IMAD R21, R21, 0x2, R18 ;  /* 0x0000000215157824 */ /* 0x000fe200078e0212 */
[----:B------:R-:W-:Y:S01]  /*e350*/  SHF.R.U64 R20, R48, 0x10, R49 ;  /* 0x0000001030147819 */ /* 0x000fe20000001231 */
[----:B------:R-:W-:Y:S01]  /*e360*/  IMAD.U32 R35, R65, 0x10000, RZ ;  /* 0x0001000041237824 */ /* 0x000fe200078e00ff */
[--C-:B0-----:R-:W-:Y:S02]  /*e370*/  SHF.R.U64 R29, R42, 0x10, R43.reuse ;  /* 0x000000102a1d7819 */ /* 0x101fe4000000122b */
[----:B------:R-:W0:Y:S01]  /*e380*/  LDS.128 R24, [R21+0x10400] ;  /* 0x0104000015187984 */ /* 0x000e220000000c00 */
[----:B------:R-:W-:Y:S02]  /*e390*/  PRMT R73, R73, 0x5410, R40 ;  /* 0x0000541049497816 */ /* 0x000fe40000000028 */
[----:B------:R-:W-:-:S02]  /*e3a0*/  SHF.R.U32.HI R42, RZ, 0x10, R43 ;  /* 0x00000010ff2a7819 */ /* 0x000fc4000001162b */
[----:B------:R-:W-:Y:S01]  /*e3b0*/  PRMT R66, R66, 0x5410, R45 ;  /* 0x0000541042427816 */ /* 0x000fe2000000002d */
[----:B------:R-:W-:Y:S01]  /*e3c0*/  IMAD.U32 R39, R73, 0x10000, RZ ;  /* 0x0001000049277824 */ /* 0x000fe200078e00ff */
[----:B------:R-:W-:Y:S02]  /*e3d0*/  PRMT R53, R53, 0x5410, R20 ;  /* 0x0000541035357816 */ /* 0x000fe40000000014 */
[----:B------:R-:W-:Y:S02]  /*e3e0*/  SHF.R.U32.HI R49, RZ, 0x10, R49 ;  /* 0x00000010ff317819 */ /* 0x000fe40000011631 */
[----:B------:R-:W-:Y:S02]  /*e3f0*/  PRMT R75, R75, 0x5410, R42 ;  /* 0x000054104b4b7816 */ /* 0x000fe4000000002a */
[----:B------:R-:W-:Y:S02]  /*e400*/  PRMT R54, R54, 0x5410, R49 ;  /* 0x0000541036367816 */ /* 0x000fe40000000031 */
[----:B------:R-:W-:-:S02]  /*e410*/  LOP3.LUT R65, R65, 0xffff0000, RZ, 0xc0, !PT ;  /* 0xffff000041417812 */ /* 0x000fc400078ec0ff */
[----:B------:R-:W-:Y:S01]  /*e420*/  PRMT R74, R74, 0x5410, R29 ;  /* 0x000054104a4a7816 */ /* 0x000fe2000000001d */
[C---:B0-----:R-:W-:Y:S01]  /*e430*/  IMAD.U32 R31, R24.reuse, 0x10000, RZ ;  /* 0x00010000181f7824 */ /* 0x041fe200078e00ff */
[----:B------:R-:W-:Y:S01]  /*e440*/  LOP3.LUT R24, R24, 0xffff0000, RZ, 0xc0, !PT ;  /* 0xffff000018187812 */ /* 0x000fe200078ec0ff */
[C---:B------:R-:W-:Y:S01]  /*e450*/  IMAD.U32 R32, R25.reuse, 0x10000, RZ ;  /* 0x0001000019207824 */ /* 0x040fe200078e00ff */
[----:B------:R-:W-:Y:S01]  /*e460*/  LOP3.LUT R25, R25, 0xffff0000, RZ, 0xc0, !PT ;  /* 0xffff000019197812 */ /* 0x000fe200078ec0ff */
[C---:B------:R-:W-:Y:S01]  /*e470*/  FMUL.FTZ R41, R31.reuse, R37 ;  /* 0x000000251f297220 */ /* 0x040fe20000410000 */
[----:B------:R-:W-:Y:S01]  /*e480*/  FMUL.FTZ R43, R31, R35 ;  /* 0x000000231f2b7220 */ /* 0x000fe20000410000 */
[----:B------:R-:W-:Y:S02]  /*e490*/  IMAD.U32 R31, R66, 0x10000, RZ ;  /* 0x00010000421f7824 */ /* 0x000fe400078e00ff */
[----:B------:R-:W-:Y:S01]  /*e4a0*/  FMUL.FTZ R45, R32, R39 ;  /* 0x00000027202d7220 */ /* 0x000fe20000410000 */
[----:B------:R-:W-:Y:S01]  /*e4b0*/  IMAD.U32 R34, R27, 0x10000, RZ ;  /* 0x000100001b227824 */ /* 0x000fe200078e00ff */
[----:B------:R-:W-:Y:S01]  /*e4c0*/  LOP3.LUT R66, R66, 0xffff0000, RZ, 0xc0, !PT ;  /* 0xffff000042427812 */ /* 0x000fe200078ec0ff */
[C---:B------:R-:W-:Y:S01]  /*e4d0*/  IMAD.U32 R33, R26.reuse, 0x10000, RZ ;  /* 0x000100001a217824 */ /* 0x040fe200078e00ff */
[----:B------:R-:W-:-:S02]  /*e4e0*/  LOP3.LUT R26, R26, 0xffff0000, RZ, 0xc0, !PT ;  /* 0xffff00001a1a7812 */ /* 0x000fc400078ec0ff */
[----:B------:R-:W-:Y:S01]  /*e4f0*/  LOP3.LUT R27, R27, 0xffff0000, RZ, 0xc0, !PT ;  /* 0xffff00001b1b7812 */ /* 0x000fe200078ec0ff */
[----:B---3--:R-:W0:Y:S02]  /*e500*/  LDS.128 R4, [R46] ;  /* 0x000000002e047984 */ /* 0x008e240000000c00 */
[C---:B0-----:R-:W-:Y:S01]  /*e510*/  IMAD.U32 R20, R4.reuse, 0x10000, RZ ;  /* 0x0001000004147824 */ /* 0x041fe200078e00ff */
[----:B------:R-:W-:Y:S01]  /*e520*/  LOP3.LUT R4, R4, 0xffff0000, RZ, 0xc0, !PT ;  /* 0xffff000004047812 */ /* 0x000fe200078ec0ff */
[C---:B------:R-:W-:Y:S01]  /*e530*/  IMAD.U32 R28, R5.reuse, 0x10000, RZ ;  /* 0x00010000051c7824 */ /* 0x040fe200078e00ff */
[----:B------:R-:W-:Y:S01]  /*e540*/  LOP3.LUT R5, R5, 0xffff0000, RZ, 0xc0, !PT ;  /* 0xffff000005057812 */ /* 0x000fe200078ec0ff */
[C---:B------:R-:W-:Y:S01]  /*e550*/  FFMA.FTZ R38, R20.reuse, R35, -R41 ;  /* 0x0000002314267223 */ /* 0x040fe20000010829 */
[----:B------:R-:W-:Y:S02]  /*e560*/  IMAD.U32 R41, R75, 0x10000, RZ ;  /* 0x000100004b297824 */ /* 0x000fe400078e00ff */
[----:B------:R-:W-:Y:S01]  /*e570*/  FFMA.FTZ R43, R20, R37, R43 ;  /* 0x00000025142b7223 */ /* 0x000fe2000001002b */
[-C--:B------:R-:W-:Y:S01]  /*e580*/  FMUL.FTZ R37, R32, R31.reuse ;  /* 0x0000001f20257220 */ /* 0x080fe20000410000 */
[----:B------:R-:W-:Y:S01]  /*e590*/  FFMA.FTZ R45, R28, R31, -R45 ;  /* 0x0000001f1c2d7223 */ /* 0x000fe2000001082d */
[----:B------:R-:W-:-:S02]  /*e5a0*/  IMAD.U32 R30, R7, 0x10000, RZ ;  /* 0x00010000071e7824 */ /* 0x000fc400078e00ff */
[----:B------:R-:W-:Y:S01]  /*e5b0*/  FMUL.FTZ R47, R34, R41 ;  /* 0x00000029222f7220 */ /* 0x000fe20000410000 */
[----:B------:R-:W-:Y:S01]  /*e5c0*/  IMAD.U32 R35, R54, 0x10000, RZ ;  /* 0x0001000036237824 */ /* 0x000fe200078e00ff */
[----:B------:R-:W-:Y:S01]  /*e5d0*/  LOP3.LUT R31, R72, 0xffff0000, RZ, 0xc0, !PT ;  /* 0xffff0000481f7812 */ /* 0x000fe200078ec0ff */
[----:B------:R-:W-:Y:S01]  /*e5e0*/  FFMA.FTZ R39, R28, R39, R37 ;  /* 0x000000271c277223 */ /* 0x000fe20000010025 */
[----:B------:R-:W-:Y:S01]  /*e5f0*/  LOP3.LUT R28, R73, 0xffff0000, RZ, 0xc0, !PT ;  /* 0xffff0000491c7812 */ /* 0x000fe200078ec0ff */
[-C--:B------:R-:W-:Y:S01]  /*e600*/  FMUL.FTZ R34, R34, R35.reuse ;  /* 0x0000002322227220 */ /* 0x080fe20000410000 */
[----:B------:R-:W-:Y:S01]  /*e610*/  FFMA.FTZ R47, R30, R35, -R47 ;  /* 0x000000231e2f7223 */ /* 0x000fe2000001082f */
[C---:B------:R-:W-:Y:S01]  /*e620*/  FMUL.FTZ R35, R24.reuse, R31 ;  /* 0x0000001f18237220 */ /* 0x040fe20000410000 */
[----:B------:R-:W-:Y:S01]  /*e630*/  FMUL.FTZ R37, R24, R65 ;  /* 0x0000004118257220 */ /* 0x000fe20000410000 */
[----:B------:R-:W-:Y:S02]  /*e640*/  IMAD.U32 R24, R74, 0x10000, RZ ;  /* 0x000100004a187824 */ /* 0x000fe400078e00ff */
[----:B------:R-:W-:Y:S01]  /*e650*/  FFMA.FTZ R41, R30, R41, R34 ;  /* 0x000000291e297223 */ /* 0x000fe20000010022 */
[----:B------:R-:W-:Y:S01]  /*e660*/  FMUL.FTZ R32, R25, R28 ;  /* 0x0000001c19207220 */ /* 0x000fe20000410000 */
[----:B------:R-:W-:Y:S01]  /*e670*/  FFMA.FTZ R35, R4, R65, -R35 ;  /* 0x0000004104237223 */ /* 0x000fe20000010823 */
[----:B------:R-:W-:-:S02]  /*e680*/  IMAD.U32 R20, R53, 0x10000, RZ ;  /* 0x0001000035147824 */ /* 0x000fc400078e00ff */
[----:B------:R-:W-:Y:S01]  /*e690*/  FMUL.FTZ R25, R25, R66 ;  /* 0x0000004219197220 */ /* 0x000fe20000410000 */
[----:B------:R-:W-:Y:S01]  /*e6a0*/  FFMA.FTZ R30, R4, R31, R37 ;  /* 0x0000001f041e7223 */ /* 0x000fe20000010025 */
[----:B------:R-:W-:Y:S02]  /*e6b0*/  IMAD.U32 R29, R6, 0x10000, RZ ;  /* 0x00010000061d7824 */ /* 0x000fe400078e00ff */
[----:B------:R-:W-:Y:S01]  /*e6c0*/  FMUL.FTZ R4, R33, R24 ;  /* 0x0000001821047220 */ /* 0x000fe20000410000 */
[C---:B------:R-:W-:Y:S01]  /*e6d0*/  FFMA.FTZ R32, R5.reuse, R66, -R32 ;  /* 0x0000004205207223 */ /* 0x040fe20000010820 */
[----:B------:R-:W-:Y:S01]  /*e6e0*/  FFMA.FTZ R28, R5, R28, R25 ;  /* 0x0000001c051c7223 */ /* 0x000fe20000010019 */
[-C--:B------:R-:W-:Y:S01]  /*e6f0*/  FMUL.FTZ R34, R33, R20.reuse ;  /* 0x0000001421227220 */ /* 0x080fe20000410000 */
[----:B------:R-:W-:Y:S01]  /*e700*/  FFMA.FTZ R20, R29, R20, -R4 ;  /* 0x000000141d147223 */ /* 0x000fe20000010804 */
[----:B------:R-:W-:Y:S02]  /*e710*/  LOP3.LUT R5, R74, 0xffff0000, RZ, 0xc0, !PT ;  /* 0xffff00004a057812 */ /* 0x000fe400078ec0ff */
        /* <DEDUP_REMOVED lines=9> */
[----:B------:R-:W-:-:S02]  /*e7b0*/  FMUL.FTZ R29, R27, R54 ;  /* 0x000000361b1d7220 */ /* 0x000fc40000410000 */
[C---:B------:R-:W-:Y:S01]  /*e7c0*/  FFMA.FTZ R53, R6.reuse, R53, -R25 ;  /* 0x0000003506357223 */ /* 0x040fe20000010819 */
[----:B------:R-:W-:Y:S01]  /*e7d0*/  FFMA.FTZ R27, R6, R5, R26 ;  /* 0x00000005061b7223 */ /* 0x000fe2000001001a */
[C---:B------:R-:W-:Y:S01]  /*e7e0*/  FFMA.FTZ R54, R7.reuse, R54, -R24 ;  /* 0x0000003607367223 */ /* 0x040fe20000010818 */
        /* <DEDUP_REMOVED lines=11> */
.L_x_1858:
[----:B------:R-:W-:Y:S05]  /*e8a0*/  BSYNC B1 ;  /* 0x0000000000017941 */ /* 0x000fea0003800000 */
.L_x_1857:
[----:B------:R-:W-:Y:S01]  /*e8b0*/  PRMT R20, R3, 0x5410, R0 ;  /* 0x0000541003147816 */ /* 0x000fe20000000000 */
[----:B------:R-:W-:Y:S06]  /*e8c0*/  @P0 BRA `(.L_x_1842) ;  /* 0x0000000400a00947 */ /* 0x000fec0003800000 */
[----:B-1----:R-:W5:Y:S01]  /*e8d0*/  LDL R32, [R1+0x28] ;  /* 0x0000280001207983 */ /* 0x002f620000100800 */
[----:B------:R-:W-:Y:S02]  /*e8e0*/  LEA.HI R55, R55, R220, RZ, 0x1d ;  /* 0x000000dc37377211 */ /* 0x000fe400078fe8ff */
[----:B--23--:R-:W-:Y:S02]  /*e8f0*/  SHF.R.U32.HI R5, RZ, 0x3, R201 ;  /* 0x00000003ff057819 */ /* 0x00cfe400000116c9 */
        /* <DEDUP_REMOVED lines=8> */
[--C-:B------:R-:W-:Y:S02]  /*e980*/  SHF.R.U64 R13, R8, 0x10, R9.reuse ;  /* 0x00000010080d7819 */ /* 0x100fe40000001209 */
[----:B------:R-:W-:Y:S02]  /*e990*/  LOP3.LUT R4, R4, 0x7fffe000, RZ, 0xc0, !PT ;  /* 0x7fffe00004047812 */ /* 0x000fe400078ec0ff */
[----:B------:R-:W-:Y:S02]  /*e9a0*/  SHF.R.U32.HI R8, RZ, 0x10, R9 ;  /* 0x00000010ff087819 */ /* 0x000fe40000011609 */
[----:B------:R-:W-:-:S02]  /*e9b0*/  IADD3 R3, R3, R4, R208 ;  /* 0x0000000403037210 */ /* 0x000fc40007ffe0d0 */
[----:B------:R-:W-:Y:S02]  /*e9c0*/  PRMT R56, R56, 0x5410, R13 ;  /* 0x0000541038387816 */ /* 0x000fe4000000000d */
[--C-:B------:R-:W-:Y:S01]  /*e9d0*/  SHF.R.U64 R9, R10, 0x10, R11.reuse ;  /* 0x000000100a097819 */ /* 0x100fe2000000120b */
[----:B------:R-:W-:Y:S01]  /*e9e0*/  IMAD R3, R3, 0x2, R18 ;  /* 0x0000000203037824 */ /* 0x000fe200078e0212 */
[----:B------:R-:W-:Y:S02]  /*e9f0*/  SHF.R.U32.HI R10, RZ, 0x10, R11 ;  /* 0x00000010ff0a7819 */ /* 0x000fe4000001160b */
[----:B------:R-:W-:Y:S02]  /*ea00*/  PRMT R71, R71, 0x5410, R12 ;  /* 0x0000541047477816 */ /* 0x000fe4000000000c */
[----:B------:R-:W1:Y:S01]  /*ea10*/  LDS.128 R24, [R3+0x10400] ;  /* 0x0104000003187984 */ /* 0x000e620000000c00 */
[--C-:B------:R-:W-:Y:S02]  /*ea20*/  SHF.R.U64 R28, R14, 0x10, R15.reuse ;  /* 0x000000100e1c7819 */ /* 0x100fe4000000120f */
[----:B0-----:R-:W-:-:S02]  /*ea30*/  SHF.R.U32.HI R29, RZ, 0x10, R15 ;  /* 0x00000010ff1d7819 */ /* 0x001fc4000001160f */
[----:B------:R-:W-:Y:S02]  /*ea40*/  PRMT R70, R70, 0x5410, R21 ;  /* 0x0000541046467816 */ /* 0x000fe40000000015 */
[----:B------:R-:W-:Y:S02]  /*ea50*/  PRMT R67, R67, 0x5410, R8 ;  /* 0x0000541043437816 */ /* 0x000fe40000000008 */
[----:B------:R-:W-:Y:S01]  /*ea60*/  PRMT R28, R20, 0x5432, R28 ;  /* 0x00005432141c7816 */ /* 0x000fe2000000001c */
[----:B------:R-:W-:Y:S01]  /*ea70*/  IMAD.U32 R21, R70, 0x10000, RZ ;  /* 0x0001000046157824 */ /* 0x000fe200078e00ff */
[----:B------:R-:W-:Y:S02]  /*ea80*/  PRMT R29, R20, 0x5410, R29 ;  /* 0x00005410141d7816 */ /* 0x000fe4000000001d */
[----:B------:R-:W-:Y:S02]  /*ea90*/  PRMT R69, R69, 0x5410, R10 ;  /* 0x0000541045457816 */ /* 0x000fe4000000000a */
[----:B------:R-:W-:Y:S01]  /*eaa0*/  PRMT R68, R68, 0x5410, R9 ;  /* 0x0000541044447816 */ /* 0x000fe20000000009 */
[C---:B-1----:R-:W-:Y:S01]  /*eab0*/  IMAD.U32 R11, R24.reuse, 0x10000, RZ ;  /* 0x00010000180b7824 */ /* 0x042fe200078e00ff */
[----:B------:R-:W-:Y:S01]  /*eac0*/  LOP3.LUT R12, R24, 0xffff0000, RZ, 0xc0, !PT ;  /* 0xffff0000180c7812 */ /* 0x000fe200078ec0ff */
[C---:B------:R-:W-:Y:S01]  /*ead0*/  IMAD.U32 R13, R25.reuse, 0x10000, RZ ;  /* 0x00010000190d7824 */ /* 0x040fe200078e00ff */
[----:B------:R-:W-:Y:S01]  /*eae0*/  LOP3.LUT R24, R25, 0xffff0000, RZ, 0xc0, !PT ;  /* 0xffff000019187812 */ /* 0x000fe200078ec0ff */
[----:B------:R-:W-:Y:S01]  /*eaf0*/  IMAD.U32 R25, R56, 0x10000, RZ ;  /* 0x0001000038197824 */ /* 0x000fe200078e00ff */
[C---:B------:R-:W-:Y:S01]  /*eb00*/  LOP3.LUT R15, R26.reuse, 0xffff0000, RZ, 0xc0, !PT ;  /* 0xffff00001a0f7812 */ /* 0x040fe200078ec0ff */
[----:B------:R-:W-:Y:S01]  /*eb10*/  IMAD.U32 R14, R26, 0x10000, RZ ;  /* 0x000100001a0e7824 */ /* 0x000fe200078e00ff */
[C---:B------:R-:W-:Y:S01]  /*eb20*/  LOP3.LUT R26, R27.reuse, 0xffff0000, RZ, 0xc0, !PT ;  /* 0xffff00001b1a7812 */ /* 0x040fe200078ec0ff */
[----:B------:R-:W-:-:S02]  /*eb30*/  IMAD.U32 R20, R27, 0x10000, RZ ;  /* 0x000100001b147824 */ /* 0x000fc400078e00ff */
[----:B------:R-:W-:Y:S01]  /*eb40*/  FMUL.FTZ R31, R11, R25 ;  /* 0x000000190b1f7220 */ /* 0x000fe20000410000 */
[----:B------:R-:W-:Y:S02]  /*eb50*/  IMAD.U32 R27, R67, 0x10000, RZ ;  /* 0x00010000431b7824 */ /* 0x000fe400078e00ff */
[----:B------:R-:W-:Y:S01]  /*eb60*/  FMUL.FTZ R33, R11, R21 ;  /* 0x000000150b217220 */ /* 0x000fe20000410000 */
[----:B------:R-:W-:Y:S01]  /*eb70*/  IMAD.U32 R11, R71, 0x10000, RZ ;  /* 0x00010000470b7824 */ /* 0x000fe200078e00ff */
[----:B------:R-:W-:Y:S01]  /*eb80*/  LOP3.LUT R67, R67, 0xffff0000, RZ, 0xc0, !PT ;  /* 0xffff000043437812 */ /* 0x000fe200078ec0ff */
[----:B------:R-:W-:Y:S01]  /*eb90*/  FMUL.FTZ R35, R13, R27 ;  /* 0x0000001b0d237220 */ /* 0x000fe20000410000 */
[----:B------:R-:W-:Y:S01]  /*eba0*/  LOP3.LUT R71, R71, 0xffff0000, RZ, 0xc0, !PT ;  /* 0xffff000047477812 */ /* 0x000fe200078ec0ff */
[----:B-----5:R-:W0:Y:S02]  /*ebb0*/  LDS.128 R4, [R32] ;  /* 0x0000000020047984 */ /* 0x020e240000000c00 */
[C---:B0-----:R-:W-:Y:S01]  /*ebc0*/  IMAD.U32 R0, R4.reuse, 0x10000, RZ ;  /* 0x0001000004007824 */ /* 0x041fe200078e00ff */
[----:B------:R-:W-:Y:S01]  /*ebd0*/  LOP3.LUT R4, R4, 0xffff0000, RZ, 0xc0, !PT ;  /* 0xffff000004047812 */ /* 0x000fe200078ec0ff */
[C---:B------:R-:W-:Y:S01]  /*ebe0*/  IMAD.U32 R8, R5.reuse, 0x10000, RZ ;  /* 0x0001000005087824 */ /* 0x040fe200078e00ff */
[----:B------:R-:W-:Y:S01]  /*ebf0*/  LOP3.LUT R5, R5, 0xffff0000, RZ, 0xc0, !PT ;  /* 0xffff000005057812 */ /* 0x000fe200078ec0ff */
[----:B------:R-:W-:Y:S01]  /*ec00*/  FFMA.FTZ R30, R0, R21, -R31 ;  /* 0x00000015001e7223 */ /* 0x000fe2000001081f */
[----:B------:R-:W-:-:S02]  /*ec10*/  IMAD.U32 R31, R69, 0x10000, RZ ;  /* 0x00010000451f7824 */ /* 0x000fc400078e00ff */
[----:B------:R-:W-:Y:S01]  /*ec20*/  FFMA.FTZ R33, R0, R25, R33 ;  /* 0x0000001900217223 */ /* 0x000fe20000010021 */
[----:B------:R-:W-:Y:S02]  /*ec30*/  IMAD.U32 R21, R29, 0x10000, RZ ;  /* 0x000100001d157824 */ /* 0x000fe400078e00ff */
[-C--:B------:R-:W-:Y:S01]  /*ec40*/  FMUL.FTZ R25, R13, R11.reuse ;  /* 0x0000000b0d197220 */ /* 0x080fe20000410000 */
[----:B------:R-:W-:Y:S01]  /*ec50*/  FFMA.FTZ R35, R8, R11, -R35 ;  /* 0x0000000b08237223 */ /* 0x000fe20000010823 */
[----:B------:R-:W-:Y:S02]  /*ec60*/  IMAD.U32 R10, R7, 0x10000, RZ ;  /* 0x00010000070a7824 */ /* 0x000fe400078e00ff */
[C---:B------:R-:W-:Y:S01]  /*ec70*/  FMUL.FTZ R11, R20.reuse, R31 ;  /* 0x0000001f140b7220 */ /* 0x040fe20000410000 */
[----:B------:R-:W-:Y:S01]  /*ec80*/  FMUL.FTZ R0, R20, R21 ;  /* 0x0000001514007220 */ /* 0x000fe20000410000 */
[----:B------:R-:W-:Y:S01]  /*ec90*/  LOP3.LUT R13, R56, 0xffff0000, RZ, 0xc0, !PT ;  /* 0xffff0000380d7812 */ /* 0x000fe200078ec0ff */
[----:B------:R-:W-:Y:S01]  /*eca0*/  FFMA.FTZ R27, R8, R27, R25 ;  /* 0x0000001b081b7223 */ /* 0x000fe20000010019 */
[----:B------:R-:W-:Y:S01]  /*ecb0*/  FFMA.FTZ R20, R10, R21, -R11 ;  /* 0x000000150a147223 */ /* 0x000fe2000001080b */
[----:B------:R-:W-:Y:S01]  /*ecc0*/  LOP3.LUT R11, R70, 0xffff0000, RZ, 0xc0, !PT ;  /* 0xffff0000460b7812 */ /* 0x000fe200078ec0ff */
[----:B------:R-:W-:-:S02]  /*ecd0*/  IMAD.U32 R8, R68, 0x10000, RZ ;  /* 0x0001000044087824 */ /* 0x000fc400078e00ff */
[----:B------:R-:W-:Y:S01]  /*ece0*/  FMUL.FTZ R21, R12, R13 ;  /* 0x0000000d0c157220 */ /* 0x000fe20000410000 */
[----:B------:R-:W-:Y:S01]  /*ecf0*/  FFMA.FTZ R31, R10, R31, R0 ;  /* 0x0000001f0a1f7223 */ /* 0x000fe20000010000 */
[----:B------:R-:W-:Y:S02]  /*ed00*/  IMAD.U32 R0, R28, 0x10000, RZ ;  /* 0x000100001c007824 */ /* 0x000fe400078e00ff */
[-C--:B------:R-:W-:Y:S01]  /*ed10*/  FMUL.FTZ R25, R12, R11.reuse ;  /* 0x0000000b0c197220 */ /* 0x080fe20000410000 */
[----:B------:R-:W-:Y:S01]  /*ed20*/  FFMA.FTZ R21, R4, R11, -R21 ;  /* 0x0000000b04157223 */ /* 0x000fe20000010815 */
[----:B------:R-:W-:Y:S01]  /*ed30*/  FMUL.FTZ R12, R24, R67 ;  /* 0x00000043180c7220 */ /* 0x000fe20000410000 */
[----:B------:R-:W-:Y:S02]  /*ed40*/  IMAD.U32 R9, R6, 0x10000, RZ ;  /* 0x0001000006097824 */ /* 0x000fe400078e00ff */
[----:B------:R-:W-:Y:S01]  /*ed50*/  FFMA.FTZ R10, R4, R13, R25 ;  /* 0x0000000d040a7223 */ /* 0x000fe20000010019 */
[-C--:B------:R-:W-:Y:S01]  /*ed60*/  FMUL.FTZ R24, R24, R71.reuse ;  /* 0x0000004718187220 */ /* 0x080fe20000410000 */
[----:B------:R-:W-:Y:S01]  /*ed70*/  FMUL.FTZ R4, R14, R8 ;  /* 0x000000080e047220 */ /* 0x000fe20000410000 */
[----:B------:R-:W-:Y:S01]  /*ed80*/  LOP3.LUT R68, R68, 0xffff0000, RZ, 0xc0, !PT ;  /* 0xffff000044447812 */ /* 0x000fe200078ec0ff */
[-C--:B------:R-:W-:Y:S01]  /*ed90*/  FMUL.FTZ R14, R14, R0.reuse ;  /* 0x000000000e0e7220 */ /* 0x080fe20000410000 */
[----:B------:R-:W-:Y:S01]  /*eda0*/  LOP3.LUT R69, R69, 0xffff0000, RZ, 0xc0, !PT ;  /* 0xffff000045457812 */ /* 0x000fe200078ec0ff */
[C---:B------:R-:W-:Y:S01]  /*edb0*/  FFMA.FTZ R12, R5.reuse, R71, -R12 ;  /* 0x00000047050c7223 */ /* 0x040fe2000001080c */
[----:B------:R-:W-:Y:S01]  /*edc0*/  LOP3.LUT R28, R28, 0xffff0000, RZ, 0xc0, !PT ;  /* 0xffff00001c1c7812 */ /* 0x000fe200078ec0ff */
[----:B------:R-:W-:Y:S01]  /*edd0*/  FFMA.FTZ R24, R5, R67, R24 ;  /* 0x0000004305187223 */ /* 0x000fe20000010018 */
[----:B------:R-:W-:Y:S01]  /*ede0*/  LOP3.LUT R29, R29, 0xffff0000, RZ, 0xc0, !PT ;  /* 0xffff00001d1d7812 */ /* 0x000fe200078ec0ff */
[----:B------:R-:W-:Y:S01]  /*edf0*/  FFMA.FTZ R0, R9, R0, -R4 ;  /* 0x0000000009007223 */ /* 0x000fe20000010804 */
[----:B------:R-:W-:Y:S01]  /*ee00*/  LOP3.LUT R6, R6, 0xffff0000, RZ, 0xc0, !PT ;  /* 0xffff000006067812 */ /* 0x000fe200078ec0ff */
[----:B------:R-:W-:Y:S01]  /*ee10*/  FMUL.FTZ R5, R15, R68 ;  /* 0x000000440f057220 */ /* 0x000fe20000410000 */
[----:B------:R-:W-:Y:S01]  /*ee20*/  LOP3.LUT R7, R7, 0xffff0000, RZ, 0xc0, !PT ;  /* 0xffff000007077812 */ /* 0x000fe200078ec0ff */
[C---:B------:R-:W-:Y:S01]  /*ee30*/  FMUL.FTZ R4, R26.reuse, R69 ;  /* 0x000000451a047220 */ /* 0x040fe20000410000 */
[-C--:B------:R-:W-:Y:S01]  /*ee40*/  FMUL.FTZ R15, R15, R28.reuse ;  /* 0x0000001c0f0f7220 */ /* 0x080fe20000410000 */
[-C--:B------:R-:W-:Y:S01]  /*ee50*/  FMUL.FTZ R26, R26, R29.reuse ;  /* 0x0000001d1a1a7220 */ /* 0x080fe20000410000 */
[C---:B------:R-:W-:Y:S01]  /*ee60*/  FFMA.FTZ R11, R6.reuse, R28, -R5 ;  /* 0x0000001c060b7223 */ /* 0x040fe20000010805 */
[----:B------:R-:W-:Y:S01]  /*ee70*/  FFMA.FTZ R29, R7, R29, -R4 ;  /* 0x0000001d071d7223 */ /* 0x000fe20000010804 */
[----:B------:R-:W-:Y:S01]  /*ee80*/  FFMA.FTZ R14, R9, R8, R14 ;  /* 0x00000008090e7223 */ /* 0x000fe2000001000e */
[----:B------:R-:W-:Y:S01]  /*ee90*/  FFMA.FTZ R15, R6, R68, R15 ;  /* 0x00000044060f7223 */ /* 0x000fe2000001000f */
[----:B------:R-:W-:Y:S01]  /*eea0*/  FFMA.FTZ R26, R7, R69, R26 ;  /* 0x00000045071a7223 */ /* 0x000fe2000001001a */
[----:B------:R-:W-:-:S02]  /*eeb0*/  F2FP.BF16.F32.PACK_AB R4, R21, R30 ;  /* 0x0000001e1504723e */ /* 0x000fc400000010ff */
[----:B------:R-:W-:Y:S02]  /*eec0*/  F2FP.BF16.F32.PACK_AB R8, R10, R33 ;  /* 0x000000210a08723e */ /* 0x000fe400000010ff */
        /* <DEDUP_REMOVED lines=8> */
.L_x_1842:
[----:B------:R-:W-:Y:S05]  /*ef50*/  BSYNC B0 ;  /* 0x0000000000007941 */ /* 0x000fea0003800000 */
.L_x_1814:
        /* <DEDUP_REMOVED lines=8> */
.L_x_1811:
[----:B------:R-:W-:-:S05]  /*efe0*/  IMAD.U32 R0, RZ, RZ, UR39 ;  /* 0x00000027ff007e24 */ /* 0x000fca000f8e00ff */
[----:B------:R-:W-:-:S13]  /*eff0*/  ISETP.NE.AND P0, PT, R0, 0x3, PT ;  /* 0x000000030000780c */ /* 0x000fda0003f05270 */
[----:B------:R-:W-:Y:S05]  /*f000*/  @!P0 BRA `(.L_x_1859) ;  /* 0x0000000000048947 */ /* 0x000fea0003800000 */
[----:B------:R-:W-:Y:S01]  /*f010*/  BPT.TRAP 0x1 ;  /* 0x000000040000795c */ /* 0x000fe20000300000 */
.L_x_1859:
[----:B------:R-:W-:Y:S01]  /*f020*/  IMAD R90, R184, 0x8, R18 ;  /* 0x00000008b85a7824 */ /* 0x000fe200078e0212 */
[----:B0--3--:R-:W-:-:S04]  /*f030*/  SHF.L.U32 R3, R187, 0x1f, RZ ;  /* 0x0000001fbb037819 */ /* 0x009fc800000006ff */
[----:B------:R0:W3:Y:S01]  /*f040*/  SYNCS.PHASECHK.TRANS64.TRYWAIT P1, [R90+URZ+0x28830], R3 ;  /* 0x028830035a0075a7 */ /* 0x0000e2000802017f */
[----:B------:R-:W-:Y:S05]  /*f050*/  @!P0 BRA `(.L_x_1860) ;  /* 0x0000000000048947 */ /* 0x000fea0003800000 */
[----:B------:R-:W-:Y:S01]  /*f060*/  BPT.TRAP 0x1 ;  /* 0x000000040000795c */ /* 0x000fe20000300000 */
.L_x_1860:
[----:B------:R-:W-:Y:S01]  /*f070*/  VIADD R0, R18, 0x18400 ;  /* 0x0001840012007836 */ /* 0x000fe20000000000 */
[----:B--2---:R-:W-:Y:S01]  /*f080*/  LOP3.LUT R4, R36, 0x10000, RZ, 0xfc, !PT ;  /* 0x0001000024047812 */ /* 0x004fe200078efcff */
[----:B------:R-:W-:-:S03]  /*f090*/  IMAD.MOV.U32 R5, RZ, RZ, 0x40000040 ;  /* 0x40000040ff057424 */ /* 0x000fc600078e00ff */
[----:B------:R-:W-:-:S04]  /*f0a0*/  SHF.R.U32.HI R0, RZ, 0x4, R0 ;  /* 0x00000004ff007819 */ /* 0x000fc80000011600 */
[----:B------:R-:W-:-:S04]  /*f0b0*/  LOP3.LUT R0, R0, 0x3fff, RZ, 0xc0, !PT ;  /* 0x00003fff00007812 */ /* 0x000fc800078ec0ff */
[----:B------:R-:W-:Y:S01]  /*f0c0*/  LOP3.LUT R7, R0, 0x10000, RZ, 0xfc, !PT ;  /* 0x0001000000077812 */ /* 0x000fe200078efcff */
[----:B---3--:R-:W-:Y:S06]  /*f0d0*/  @P1 BRA `(.L_x_1861) ;  /* 0x0000000000081947 */ /* 0x008fec0003800000 */
[----:B------:R-:W2:Y:S02]  /*f0e0*/  SYNCS.PHASECHK.TRANS64.TRYWAIT P1, [R90+URZ+0x28830], R3 ;  /* 0x028830035a0075a7 */ /* 0x000ea4000802017f */
[----:B--2---:R-:W-:Y:S05]  /*f0f0*/  @!P1 BRA `(.L_x_1862) ;  /* 0x000001bc00a89947 */ /* 0x004fea0003800000 */
.L_x_1861:
[----:B------:R-:W-:Y:S01]  /*f100*/  IMAD R94, R184, 0x800, R7 ;  /* 0x00000800b85e7824 */ /* 0x000fe200078e0207 */
[----:B------:R-:W-:Y:S05]  /*f110*/  WARPSYNC.ALL ;  /* 0x0000000000007948 */ /* 0x000fea0003800000 */
[----:B------:R-:W-:Y:S01]  /*f120*/  IMAD.MOV.U32 R95, RZ, RZ, 0x40000040 ;  /* 0x40000040ff5f7424 */ /* 0x000fe200078e00ff */
[C---:B------:R-:W-:Y:S01]  /*f130*/  R2UR UR4, R4.reuse ;  /* 0x00000000040472ca */ /* 0x040fe200000e0000 */
[----:B-1---5:R-:W-:Y:S01]  /*f140*/  WARPGROUP.ARRIVE ;  /* 0x00000000000079c5 */ /* 0x022fe20000000000 */
[----:B------:R-:W-:Y:S01]  /*f150*/  R2UR UR5, R5 ;  /* 0x00000000050572ca */ /* 0x000fe200000e0000 */
[----:B------:R-:W-:Y:S01]  /*f160*/  VIADD R192, R4, 0x2 ;  /* 0x0000000204c07836 */ /* 0x000fe20000000000 */
[C---:B------:R-:W-:Y:S01]  /*f170*/  R2UR UR6, R94.reuse ;  /* 0x000000005e0672ca */ /* 0x040fe200000e0000 */
[----:B------:R-:W-:Y:S01]  /*f180*/  VIADD R8, R94, 0x2 ;  /* 0x000000025e087836 */ /* 0x000fe20000000000 */
[----:B------:R-:W-:Y:S01]  /*f190*/  R2UR UR7, R95 ;  /* 0x000000005f0772ca */ /* 0x000fe200000e0000 */
[----:B------:R-:W-:-:S02]  /*f1a0*/  IMAD.MOV.U32 R193, RZ, RZ, 0x40000040 ;  /* 0x40000040ffc17424 */ /* 0x000fc400078e00ff */
[----:B------:R-:W-:Y:S02]  /*f1b0*/  IMAD.MOV.U32 R9, RZ, RZ, 0x40000040 ;  /* 0x40000040ff097424 */ /* 0x000fe400078e00ff */
[C---:B------:R-:W-:Y:S02]  /*f1c0*/  VIADD R190, R4.reuse, 0x4 ;  /* 0x0000000404be7836 */ /* 0x040fe40000000000 */
[----:B------:R-:W-:Y:S02]  /*f1d0*/  IMAD.MOV.U32 R191, RZ, RZ, 0x40000040 ;  /* 0x40000040ffbf7424 */ /* 0x000fe400078e00ff */
[----:B------:R-:W-:Y:S02]  /*f1e0*/  VIADD R20, R4, 0x6 ;  /* 0x0000000604147836 */ /* 0x000fe40000000000 */
[----:B------:R-:W-:Y:S02]  /*f1f0*/  IMAD.MOV.U32 R21, RZ, RZ, 0x40000040 ;  /* 0x40000040ff157424 */ /* 0x000fe400078e00ff */
[----:B------:R-:W-:Y:S01]  /*f200*/  HGMMA.64x128x16.F32.BF16 R24, gdesc[UR4], RZ, !UPT, gsb0 ;  /* 0x01e00000041879f0 */ /* 0x000fe2000c0018ff */
[----:B------:R-:W-:Y:S01]  /*f210*/  R2UR UR4, R192 ;  /* 0x00000000c00472ca */ /* 0x000fe200000e0000 */
[----:B------:R-:W-:Y:S01]  /*f220*/  VIADD R14, R4, 0x400 ;  /* 0x00000400040e7836 */ /* 0x000fe20000000000 */
[----:B------:R-:W-:Y:S01]  /*f230*/  R2UR UR5, R193 ;  /* 0x00000000c10572ca */ /* 0x000fe200000e0000 */
[----:B------:R-:W-:Y:S01]  /*f240*/  IMAD.MOV.U32 R15, RZ, RZ, 0x40000040 ;  /* 0x40000040ff0f7424 */ /* 0x000fe200078e00ff */
[----:B------:R-:W-:Y:S01]  /*f250*/  R2UR UR6, R8 ;  /* 0x00000000080672ca */ /* 0x000fe200000e0000 */
[----:B------:R-:W-:Y:S01]  /*f260*/  VIADD R8, R94, 0x4 ;  /* 0x000000045e087836 */ /* 0x000fe20000000000 */
[----:B------:R-:W-:Y:S01]  /*f270*/  R2UR UR7, R9 ;  /* 0x00000000090772ca */ /* 0x000fe200000e0000 */
[----:B------:R-:W-:-:S02]  /*f280*/  IMAD.MOV.U32 R9, RZ, RZ, 0x40000040 ;  /* 0x40000040ff097424 */ /* 0x000fc400078e00ff */
[C---:B------:R-:W-:Y:S02]  /*f290*/  VIADD R12, R4.reuse, 0x402 ;  /* 0x00000402040c7836 */ /* 0x040fe40000000000 */
[----:B------:R-:W-:Y:S02]  /*f2a0*/  IMAD.MOV.U32 R13, RZ, RZ, 0x40000040 ;  /* 0x40000040ff0d7424 */ /* 0x000fe400078e00ff */
[----:B------:R-:W-:Y:S02]  /*f2b0*/  VIADD R10, R4, 0x404 ;  /* 0x00000404040a7836 */ /* 0x000fe40000000000 */
[----:B------:R-:W-:Y:S02]  /*f2c0*/  IMAD.MOV.U32 R11, RZ, RZ, 0x40000040 ;  /* 0x40000040ff0b7424 */ /* 0x000fe400078e00ff */
[----:B------:R-:W-:Y:S01]  /*f2d0*/  IMAD.MOV.U32 R95, RZ, RZ, 0x40000040 ;  /* 0x40000040ff5f7424 */ /* 0x000fe200078e00ff */
[----:B------:R-:W-:Y:S02]  /*f2e0*/  WARPGROUP.DEPBAR.LE gsb0, 0x0 ;  /* 0x00008000000079c5 */ /* 0x000fe40000010000 */
[----:B------:R-:W-:-:S06]  /*f2f0*/  WARPGROUP.ARRIVE ;  /* 0x00000000000079c5 */ /* 0x000fcc0000000000 */
[----:B------:R-:W-:Y:S01]  /*f300*/  HGMMA.64x128x16.F32.BF16 R24, gdesc[UR4], R24, gsb0 ;  /* 0x01e00000041879f0 */ /* 0x000fe20008001818 */
[----:B------:R-:W-:Y:S02]  /*f310*/  R2UR UR4, R190 ;  /* 0x00000000be0472ca */ /* 0x000fe400000e0000 */
[----:B------:R-:W-:Y:S02]  /*f320*/  R2UR UR5, R191 ;  /* 0x00000000bf0572ca */ /* 0x000fe400000e0000 */
[----:B------:R-:W-:Y:S01]  /*f330*/  R2UR UR6, R8 ;  /* 0x00000000080672ca */ /* 0x000fe200000e0000 */
[----:B------:R-:W-:Y:S01]  /*f340*/  VIADD R8, R94, 0x6 ;  /* 0x000000065e087836 */ /* 0x000fe20000000000 */
[----:B------:R-:W-:Y:S01]  /*f350*/  R2UR UR7, R9 ;  /* 0x00000000090772ca */ /* 0x000fe200000e0000 */
[----:B------:R-:W-:Y:S01]  /*f360*/  IMAD.MOV.U32 R9, RZ, RZ, 0x40000040 ;  /* 0x40000040ff097424 */ /* 0x000fe200078e00ff */
[----:B------:R-:W-:Y:S02]  /*f370*/  WARPGROUP.DEPBAR.LE gsb0, 0x0 ;  /* 0x00008000000079c5 */ /* 0x000fe40000010000 */
[----:B------:R-:W-:-:S09]  /*f380*/  WARPGROUP.ARRIVE ;  /* 0x00000000000079c5 */ /* 0x000fd20000000000 */
        /* <DEDUP_REMOVED lines=22> */
[C---:B------:R-:W-:Y:S01]  /*f4f0*/  VIADD R8, R94.reuse, 0x404 ;  /* 0x000004045e087836 */ /* 0x040fe20000000000 */
[----:B------:R-:W-:Y:S01]  /*f500*/  R2UR UR7, R9 ;  /* 0x00000000090772ca */ /* 0x000fe200000e0000 */
[----:B------:R-:W-:Y:S02]  /*f510*/  IMAD.MOV.U32 R9, RZ, RZ, 0x40000040 ;  /* 0x40000040ff097424 */ /* 0x000fe400078e00ff */
[----:B------:R-:W-:Y:S01]  /*f520*/  VIADD R94, R94, 0x406 ;  /* 0x000004065e5e7836 */ /* 0x000fe20000000000 */
[----:B------:R-:W-:-:S02]  /*f530*/  WARPGROUP.DEPBAR.LE gsb0, 0x0 ;  /* 0x00008000000079c5 */ /* 0x000fc40000010000 */
[----:B------:R-:W-:-:S07]  /*f540*/  WARPGROUP.ARRIVE ;  /* 0x00000000000079c5 */ /* 0x000fce0000000000 */
        /* <DEDUP_REMOVED lines=12> */
[----:B------:R-:W-:Y:S02]  /*f610*/  R2UR UR6, R94 ;  /* 0x000000005e0672ca */ /* 0x000fe400000e0000 */
[----:B------:R-:W-:Y:S01]  /*f620*/  R2UR UR7, R95 ;  /* 0x000000005f0772ca */ /* 0x000fe200000e0000 */
[----:B------:R-:W-:Y:S02]  /*f630*/  WARPGROUP.DEPBAR.LE gsb0, 0x0 ;  /* 0x00008000000079c5 */ /* 0x000fe40000010000 */
[----:B------:R-:W-:-:S10]  /*f640*/  WARPGROUP.ARRIVE ;  /* 0x00000000000079c5 */ /* 0x000fd40000000000 */
[----:B------:R-:W-:Y:S03]  /*f650*/  HGMMA.64x128x16.F32.BF16 R24, gdesc[UR4], R24, gsb0 ;  /* 0x01e00000041879f0 */ /* 0x000fe60008001818 */
[----:B------:R-:W-:Y:S02]  /*f660*/  WARPGROUP.DEPBAR.LE gsb0, 0x0 ;  /* 0x00008000000079c5 */ /* 0x000fe40000010000 */
[----:B------:R-:W-:Y:S05]  /*f670*/  @!P0 BRA `(.L_x_1863) ;  /* 0x0000000000048947 */ /* 0x000fea0003800000 */
[----:B------:R-:W-:Y:S01]  /*f680*/  BPT.TRAP 0x1 ;  /* 0x000000040000795c */ /* 0x000fe20000300000 */
.L_x_1863:
[----:B------:R-:W-:Y:S01]  /*f690*/  ULDC UR4, c[0x0][0x9d8] ;  /* 0x0002760000047ab9 */ /* 0x000fe20000000800 */
[----:B0-2---:R-:W-:Y:S02]  /*f6a0*/  VIADD R90, R90, 0x28840 ;  /* 0x000288405a5a7836 */ /* 0x005fe40000000000 */
[----:B------:R-:W-:Y:S01]  /*f6b0*/  FMUL.FTZ R6, R24, UR4 ;  /* 0x0000000418067c20 */ /* 0x000fe20008410000 */
[----:B----4-:R-:W-:Y:S01]  /*f6c0*/  FMUL.FTZ R89, R25, UR4 ;  /* 0x0000000419597c20 */ /* 0x010fe20008410000 */
[----:B------:R-:W0:Y:S01]  /*f6d0*/  LDC R24, c[0x0][0x448] ;  /* 0x00011200ff187b82 */ /* 0x000e220000000800 */
[----:B------:R-:W-:Y:S01]  /*f6e0*/  FMUL.FTZ R95, R33, UR4 ;  /* 0x00000004215f7c20 */ /* 0x000fe20008410000 */
[----:B------:R-:W-:Y:S01]  /*f6f0*/  FMUL.FTZ R33, R39, UR4 ;  /* 0x0000000427217c20 */ /* 0x000fe20008410000 */
[----:B------:R-:W-:Y:S01]  /*f700*/  FMUL.FTZ R39, R50, UR4 ;  /* 0x0000000432277c20 */ /* 0x000fe20008410000 */
[----:B------:R-:W-:Y:S01]  /*f710*/  FMUL.FTZ R50, R66, UR4 ;  /* 0x0000000442327c20 */ /* 0x000fe20008410000 */
[----:B------:R-:W-:Y:S01]  /*f720*/  FMUL.FTZ R66, R73, UR4 ;  /* 0x0000000449427c20 */ /* 0x000fe20008410000 */
[----:B------:R-:W-:-:S02]  /*f730*/  IMAD.IADD R73, R200, 0x1, R198 ;  /* 0x00000001c8497824 */ /* 0x000fc400078e02c6 */
[----:B------:R-:W-:Y:S01]  /*f740*/  FMUL.FTZ R104, R52, UR4 ;  /* 0x0000000434687c20 */ /* 0x000fe20008410000 */
[----:B------:R-:W-:Y:S01]  /*f750*/  FMUL.FTZ R52, R70, UR4 ;  /* 0x0000000446347c20 */ /* 0x000fe20008410000 */
[----:B------:R-:W-:Y:S01]  /*f760*/  FMUL.FTZ R70, R81, UR4 ;  /* 0x0000000451467c20 */ /* 0x000fe20008410000 */
[----:B------:R-:W-:Y:S01]  /*f770*/  FMUL.FTZ R3, R27, UR4 ;  /* 0x000000041b037c20 */ /* 0x000fe20008410000 */
[----:B------:R-:W-:Y:S01]  /*f780*/  FMUL.FTZ R97, R37, UR4 ;  /* 0x0000000425617c20 */ /* 0x000fe20008410000 */
[----:B------:R-:W-:Y:S01]  /*f790*/  FMUL.FTZ R101, R45, UR4 ;  /* 0x000000042d657c20 */ /* 0x000fe20008410000 */
[----:B------:R-:W-:Y:S01]  /*f7a0*/  FMUL.FTZ R37, R46, UR4 ;  /* 0x000000042e257c20 */ /* 0x000fe20008410000 */
[----:B------:R-:W-:Y:S02]  /*f7b0*/  IMAD.MOV.U32 R27, RZ, RZ, -0x80 ;  /* 0xffffff80ff1b7424 */ /* 0x000fe400078e00ff */
        /* <DEDUP_REMOVED lines=9> */
[----:B0-----:R-:W-:Y:S01]  /*f850*/  ISETP.NE.AND P1, PT, R24, 0x1, PT ;  /* 0x000000011800780c */ /* 0x001fe20003f25270 */
        /* <DEDUP_REMOVED lines=12> */
[----:B------:R-:W0:Y:S01]  /*f920*/  @P1 LDC R24, c[0x0][0x44c] ;  /* 0x00011300ff181b82 */ /* 0x000e220000000800 */
[----:B------:R-:W-:Y:S01]  /*f930*/  FMUL.FTZ R61, R65, UR4 ;  /* 0x00000004413d7c20 */ /* 0x000fe20008410000 */
[----:B------:R-:W-:Y:S01]  /*f940*/  FMUL.FTZ R56, R78, UR4 ;  /* 0x000000044e387c20 */ /* 0x000fe20008410000 */
[----:B------:R-:W-:Y:S01]  /*f950*/  FMUL.FTZ R35, R42, UR4 ;  /* 0x000000042a237c20 */ /* 0x000fe20008410000 */
[----:B------:R-:W-:Y:S01]  /*f960*/  FMUL.FTZ R34, R43, UR4 ;  /* 0x000000042b227c20 */ /* 0x000fe20008410000 */
[----:B------:R-:W-:Y:S01]  /*f970*/  FMUL.FTZ R100, R44, UR4 ;  /* 0x000000042c647c20 */ /* 0x000fe20008410000 */
[----:B------:R-:W-:Y:S01]  /*f980*/  FMUL.FTZ R102, R48, UR4 ;  /* 0x0000000430667c20 */ /* 0x000fe20008410000 */
[----:B------:R-:W-:Y:S01]  /*f990*/  FMUL.FTZ R105, R53, UR4 ;  /* 0x0000000435697c20 */ /* 0x000fe20008410000 */
[----:B------:R-:W1:Y:S01]  /*f9a0*/  @P1 LDC R25, c[0x0][0x450] ;  /* 0x00011400ff191b82 */ /* 0x000e620000000800 */
        /* <DEDUP_REMOVED lines=15> */
[----:B0-----:R-:W-:-:S04]  /*faa0*/  @P1 IMAD.HI.U32 R24, R73, R24, RZ ;  /* 0x0000001849181227 */ /* 0x001fc800078e00ff */
[----:B------:R-:W-:Y:S01]  /*fab0*/  FMUL.FTZ R55, R79, UR4 ;  /* 0x000000044f377c20 */ /* 0x000fe20008410000 */
[----:B------:R-:W-:Y:S01]  /*fac0*/  FMUL.FTZ R69, R80, UR4 ;  /* 0x0000000450457c20 */ /* 0x000fe20008410000 */
[----:B------:R-:W-:Y:S01]  /*fad0*/  FMUL.FTZ R57, R82, UR4 ;  /* 0x0000000452397c20 */ /* 0x000fe20008410000 */
[----:B------:R-:W-:Y:S01]  /*fae0*/  FMUL.FTZ R42, R83, UR4 ;  /* 0x00000004532a7c20 */ /* 0x000fe20008410000 */
[----:B------:R-:W-:Y:S01]  /*faf0*/  FMUL.FTZ R71, R84, UR4 ;  /* 0x0000000454477c20 */ /* 0x000fe20008410000 */
[----:B------:R-:W-:Y:S01]  /*fb00*/  FMUL.FTZ R72, R85, UR4 ;  /* 0x0000000455487c20 */ /* 0x000fe20008410000 */
[----:B------:R-:W-:Y:S01]  /*fb10*/  FMUL.FTZ R43, R86, UR4 ;  /* 0x00000004562b7c20 */ /* 0x000fe20008410000 */
[----:B-1----:R-:W-:Y:S01]  /*fb20*/  @P1 SHF.R.U32.HI R73, RZ, R25, R24 ;  /* 0x00000019ff491219 */ /* 0x002fe20000011618 */
[----:B------:R-:W-:Y:S01]  /*fb30*/  FMUL.FTZ R44, R87, UR4 ;  /* 0x00000004572c7c20 */ /* 0x000fe20008410000 */
[----:B------:R-:W0:Y:S01]  /*fb40*/  LDC.64 R24, c[0x0][0x9e0] ;  /* 0x00027800ff187b82 */ /* 0x000e220000000a00 */
[C---:B------:R-:W-:Y:S01]  /*fb50*/  IADD3 R27, -R189.reuse, 0x1, R78 ;  /* 0x00000001bd1b7810 */ /* 0x040fe20007ffe14e */
[----:B------:R-:W1:Y:S01]  /*fb60*/  MUFU.TANH R6, R6 ;  /* 0x0000000600067308 */ /* 0x000e620000002400 */
[----:B------:R-:W2:Y:S01]  /*fb70*/  SHFL.IDX PT, R81, R73, RZ, 0x1c1f ;  /* 0x001c1fff49517589 */ /* 0x000ea200000e0000 */
[----:B------:R-:W-:Y:S01]  /*fb80*/  IMAD.U32 R75, RZ, RZ, UR38 ;  /* 0x00000026ff4b7e24 */ /* 0x000fe2000f8e00ff */
[----:B------:R-:W-:Y:S01]  /*fb90*/  ULDC UR52, c[0x0][0x9dc] ;  /* 0x0002770000347ab9 */ /* 0x000fe20000000800 */
[----:B------:R-:W-:Y:S01]  /*fba0*/  IADD3 R27, -R194, R27, R196 ;  /* 0x0000001bc21b7210 */ /* 0x000fe20007ffe1c4 */
[----:B------:R-:W-:Y:S01]  /*fbb0*/  ULOP3.LUT UR52, URZ, UR52, URZ, 0x33, !UPT ;  /* 0x000000343f347292 */ /* 0x000fe2000f8e333f */
[----:B------:R-:W-:-:S02]  /*fbc0*/  IADD3 R77, -R189, R196, R78 ;  /* 0x000000c4bd4d7210 */ /* 0x000fc40007ffe14e */
[----:B------:R-:W3:Y:S01]  /*fbd0*/  MUFU.TANH R89, R89 ;  /* 0x0000005900597308 */ /* 0x000ee20000002400 */
[----:B------:R-:W-:Y:S02]  /*fbe0*/  PRMT R90, R75, 0x654, R90 ;  /* 0x000006544b5a7816 */ /* 0x000fe4000000005a */
[----:B------:R-:W-:Y:S01]  /*fbf0*/  VIADD R75, R27, UR52 ;  /* 0x000000341b4b7c36 */ /* 0x000fe20008000000 */
[----:B------:R-:W-:Y:S01]  /*fc00*/  LEA R76, R88, 0xffffff80, 0x7 ;  /* 0xffffff80584c7811 */ /* 0x000fe200078e38ff */
[----:B------:R4:W-:Y:S03]  /*fc10*/  SYNCS.ARRIVE.TRANS64.RED.A1T0 RZ, [R90+URZ], RZ ;  /* 0x000000ff5aff79a7 */ /* 0x0009e6000810043f */
[----:B------:R-:W0:Y:S02]  /*fc20*/  MUFU.TANH R0, R0 ;  /* 0x0000000000007308 */ /* 0x000e240000002400 */
[----:B0-----:R-:W-:Y:S01]  /*fc30*/  ISETP.GE.AND P2, PT, R25, 0x1, PT ;  /* 0x000000011900780c */ /* 0x001fe20003f46270 */
[----:B------:R-:W-:-:S05]  /*fc40*/  IMAD.IADD R80, R27, 0x1, R24 ;  /* 0x000000011b507824 */ /* 0x000fca00078e0218 */
[----:B------:R-:W0:Y:S01]  /*fc50*/  MUFU.TANH R3, R3 ;  /* 0x0000000300037308 */ /* 0x000e220000002400 */
[----:B--2---:R-:W-:Y:S01]  /*fc60*/  IMAD.IADD R79, R75, 0x1, R81 ;  /* 0x000000014b4f7824 */ /* 0x004fe200078e0251 */
[----:B------:R-:W-:-:S06]  /*fc70*/  VIADDMNMX R82, R81, R80, R77, PT ;  /* 0x0000005051527246 */ /* 0x000fcc000380014d */
[----:B------:R-:W2:Y:S08]  /*fc80*/  MUFU.TANH R91, R91 ;  /* 0x0000005b005b7308 */ /* 0x000eb00000002400 */
        /* <DEDUP_REMOVED lines=59> */
[----:B-1234-:R-:W-:Y:S05]  /*10040*/  @!P2 BRA `(.L_x_1864) ;  /* 0x000000000050a947 */ /* 0x01efea0003800000 */
[----:B------:R-:W-:Y:S01]  /*10050*/  IADD3 R81, -R194, R196, R81 ;  /* 0x000000c4c2517210 */ /* 0x000fe20007ffe151 */
[----:B------:R-:W-:Y:S03]  /*10060*/  BSSY B0, `(.L_x_1865) ;  /* 0x000000e000007945 */ /* 0x000fe60003800000 */
[----:B------:R-:W-:-:S13]  /*10070*/  ISETP.GT.AND P3, PT, R81, -0x1, PT ;  /* 0xffffffff5100780c */ /* 0x000fda0003f64270 */
[----:B------:R-:W-:Y:S05]  /*10080*/  @P3 BRA `(.L_x_1866) ;  /* 0x00000000001c3947 */ /* 0x000fea0003800000 */
[----:B------:R-:W-:Y:S02]  /*10090*/  ISETP.NE.AND P3, PT, R25, 0x1, PT ;  /* 0x000000011900780c */ /* 0x000fe40003f65270 */
[----:B------:R-:W-:-:S11]  /*100a0*/  LOP3.LUT R81, RZ, R81, RZ, 0x33, !PT ;  /* 0x00000051ff517212 */ /* 0x000fd600078e33ff */
[----:B------:R-:W1:Y:S02]  /*100b0*/  @P3 LDC.64 R26, c[0x0][0x9e8] ;  /* 0x00027a00ff1a3b82 */ /* 0x000e640000000a00 */
[----:B-1----:R-:W-:-:S05]  /*100c0*/  @P3 IMAD.HI.U32 R26, R81, R26, RZ ;  /* 0x0000001a511a3227 */ /* 0x002fca00078e00ff */
[----:B------:R-:W-:-:S04]  /*100d0*/  @P3 SHF.R.U32.HI R81, RZ, R27, R26 ;  /* 0x0000001bff513219 */ /* 0x000fc8000001161a */
[----:B------:R-:W-:Y:S01]  /*100e0*/  LOP3.LUT R81, RZ, R81, RZ, 0x33, !PT ;  /* 0x00000051ff517212 */ /* 0x000fe200078e33ff */
[----:B------:R-:W-:Y:S06]  /*100f0*/  BRA `(.L_x_1867) ;  /* 0x0000000000107947 */ /* 0x000fec0003800000 */
.L_x_1866:
[----:B------:R-:W-:-:S13]  /*10100*/  ISETP.NE.AND P3, PT, R25, 0x1, PT ;  /* 0x000000011900780c */ /* 0x000fda0003f65270 */
[----:B------:R-:W1:Y:S02]  /*10110*/  @P3 LDC.64 R26, c[0x0][0x9e8] ;  /* 0x00027a00ff1a3b82 */ /* 0x000e640000000a00 */
[----:B-1----:R-:W-:-:S05]  /*10120*/  @P3 IMAD.HI.U32 R26, R81, R26, RZ ;  /* 0x0000001a511a3227 */ /* 0x002fca00078e00ff */
[----:B------:R-:W-:-:S07]  /*10130*/  @P3 SHF.R.U32.HI R81, RZ, R27, R26 ;  /* 0x0000001bff513219 */ /* 0x000fce000001161a */
.L_x_1867:
[----:B------:R-:W-:Y:S05]  /*10140*/  BSYNC B0 ;  /* 0x0000000000007941 */ /* 0x000fea0003800000 */
.L_x_1865:
[----:B------:R-:W-:-:S04]  /*10150*/  IMAD R26, R81, R25, -R76 ;  /* 0x00000019511a7224 */ /* 0x000fc800078e0a4c */
[----:B------:R-:W-:-:S05]  /*10160*/  IMAD.IADD R26, R26, 0x1, -R189 ;  /* 0x000000011a1a7824 */ /* 0x000fca00078e0abd */
[----:B------:R-:W-:Y:S02]  /*10170*/  VIMNMX R79, R79, R26, !PT ;  /* 0x0000001a4f4f7248 */ /* 0x000fe40007fe0100 */
[----:B------:R-:W-:-:S07]  /*10180*/  VIADDMNMX R82, R26, R25, R82, PT ;  /* 0x000000191a527246 */ /* 0x000fce0003800152 */
.L_x_1864:
[C---:B------:R-:W-:Y:S01]  /*10190*/  ISETP.GE.AND P3, PT, R78.reuse, 0x2, PT ;  /* 0x000000024e00780c */ /* 0x040fe20003f66270 */
[----:B------:R-:W1:Y:S01]  /*101a0*/  SHFL.IDX PT, R73, R73, 0x1, 0x1c1f ;  /* 0x003c1f0049497f89 */ /* 0x000e6200000e0000 */
[----:B------:R-:W-:Y:S02]  /*101b0*/  ISETP.GE.AND P5, PT, R78, 0x9, PT ;  /* 0x000000094e00780c */ /* 0x000fe40003fa6270 */
[----:B------:R-:W-:Y:S02]  /*101c0*/  ISETP.GT.AND P4, PT, R79, 0x1, !P3 ;  /* 0x000000014f00780c */ /* 0x000fe40005f84270 */
[----:B------:R-:W-:Y:S02]  /*101d0*/  P2R R81, PR, RZ, 0x20 ;  /* 0x00000020ff517803 */ /* 0x000fe40000000000 */
[----:B------:R-:W-:-:S04]  /*101e0*/  ISETP.LT.OR P4, PT, R82, 0x2, P4 ;  /* 0x000000025200780c */ /* 0x000fc80002781670 */
[----:B------:R-:W-:Y:S02]  /*101f0*/  FSEL R89, R89, -INF , !P4 ;  /* 0xff80000059597808 */ /* 0x000fe40006000000 */
[----:B------:R-:W-:Y:S02]  /*10200*/  ISETP.GT.AND P4, PT, R79, 0x8, !P5 ;  /* 0x000000084f00780c */ /* 0x000fe40006f84270 */
[----:B------:R-:W-:Y:S02]  /*10210*/  ISETP.GE.AND P5, PT, R78, 0xa, PT ;  /* 0x0000000a4e00780c */ /* 0x000fe40003fa6270 */
[----:B------:R-:W-:Y:S02]  /*10220*/  ISETP.LT.OR P4, PT, R82, 0x9, P4 ;  /* 0x000000095200780c */ /* 0x000fe40002781670 */
[----:B------:R-:W-:Y:S02]  /*10230*/  P2R R83, PR, RZ, 0x20 ;  /* 0x00000020ff537803 */ /* 0x000fe40000000000 */
[----:B------:R-:W-:-:S02]  /*10240*/  FSEL R91, R91, -INF , !P4 ;  /* 0xff8000005b5b7808 */ /* 0x000fc40006000000 */
[C---:B------:R-:W-:Y:S02]  /*10250*/  ISETP.GT.AND P4, PT, R79.reuse, 0x9, !P5 ;  /* 0x000000094f00780c */ /* 0x040fe40006f84270 */
[----:B------:R-:W-:Y:S02]  /*10260*/  ISETP.GE.AND P5, PT, R78, 0x11, PT ;  /* 0x000000114e00780c */ /* 0x000fe40003fa6270 */
[----:B------:R-:W-:Y:S02]  /*10270*/  ISETP.LT.OR P4, PT, R82, 0xa, P4 ;  /* 0x0000000a5200780c */ /* 0x000fe40002781670 */
[----:B------:R-:W-:Y:S02]  /*10280*/  P2R R84, PR, RZ, 0x20 ;  /* 0x00000020ff547803 */ /* 0x000fe40000000000 */
[----:B0-----:R-:W-:Y:S02]  /*10290*/  FSEL R92, R92, -INF , !P4 ;  /* 0xff8000005c5c7808 */ /* 0x001fe40006000000 */
[----:B------:R-:W-:-:S02]  /*102a0*/  ISETP.GT.AND P4, PT, R79, 0x10, !P5 ;  /* 0x000000104f00780c */ /* 0x000fc40006f84270 */
[----:B------:R-:W-:Y:S02]  /*102b0*/  ISETP.GE.AND P5, PT, R78, 0x12, PT ;  /* 0x000000124e00780c */ /* 0x000fe40003fa6270 */
[----:B------:R-:W-:Y:S02]  /*102c0*/  ISETP.LT.OR P4, PT, R82, 0x11, P4 ;  /* 0x000000115200780c */ /* 0x000fe40002781670 */
[----:B------:R-:W-:Y:S02]  /*102d0*/  P2R R85, PR, RZ, 0x20 ;  /* 0x00000020ff557803 */ /* 0x000fe40000000000 */
[----:B------:R-:W-:Y:S02]  /*102e0*/  FSEL R94, R94, -INF , !P4 ;  /* 0xff8000005e5e7808 */ /* 0x000fe40006000000 */
[----:B------:R-:W-:Y:S02]  /*102f0*/  ISETP.GT.AND P4, PT, R79, 0x11, !P5 ;  /* 0x000000114f00780c */ /* 0x000fe40006f84270 */
[----:B------:R-:W-:-:S02]  /*10300*/  ISETP.GE.AND P5, PT, R78, 0x19, PT ;  /* 0x000000194e00780c */ /* 0x000fc40003fa6270 */
[----:B------:R-:W-:Y:S02]  /*10310*/  ISETP.LT.OR P4, PT, R82, 0x12, P4 ;  /* 0x000000125200780c */ /* 0x000fe40002781670 */
[----:B------:R-:W-:Y:S02]  /*10320*/  P2R R126, PR, RZ, 0x20 ;  /* 0x00000020ff7e7803 */ /* 0x000fe40000000000 */
[----:B------:R-:W-:Y:S02]  /*10330*/  FSEL R95, R95, -INF , !P4 ;  /* 0xff8000005f5f7808 */ /* 0x000fe40006000000 */
[----:B------:R-:W-:Y:S02]  /*10340*/  ISETP.GT.AND P4, PT, R79, 0x18, !P5 ;  /* 0x000000184f00780c */ /* 0x000fe40006f84270 */
[----:B------:R-:W-:Y:S02]  /*10350*/  ISETP.GE.AND P5, PT, R78, 0x1a, PT ;  /* 0x0000001a4e00780c */ /* 0x000fe40003fa6270 */
[----:B------:R-:W-:-:S02]  /*10360*/  ISETP.LT.OR P4, PT, R82, 0x19, P4 ;  /* 0x000000195200780c */ /* 0x000fc40002781670 */
[----:B------:R-:W-:Y:S02]  /*10370*/  P2R R86, PR, RZ, 0x20 ;  /* 0x00000020ff567803 */ /* 0x000fe40000000000 */
[----:B------:R-:W-:Y:S02]  /*10380*/  FSEL R96, R96, -INF , !P4 ;  /* 0xff80000060607808 */ /* 0x000fe40006000000 */
[----:B------:R-:W-:Y:S02]  /*10390*/  ISETP.GT.AND P4, PT, R79, 0x19, !P5 ;  /* 0x000000194f00780c */ /* 0x000fe40006f84270 */
[----:B------:R-:W-:Y:S02]  /*103a0*/  ISETP.GE.AND P5, PT, R78, 0x21, PT ;  /* 0x000000214e00780c */ /* 0x000fe40003fa6270 */
[----:B------:R-:W-:Y:S02]  /*103b0*/  ISETP.LT.OR P4, PT, R82, 0x1a, P4 ;  /* 0x0000001a5200780c */ /* 0x000fe40002781670 */
[----:B------:R-:W-:-:S02]  /*103c0*/  P2R R87, PR, RZ, 0x20 ;  /* 0x00000020ff577803 */ /* 0x000fc40000000000 */
[----:B------:R-:W-:Y:S02]  /*103d0*/  FSEL R97, R97, -INF , !P4 ;  /* 0xff80000061617808 */ /* 0x000fe40006000000 */
[----:B------:R-:W-:Y:S02]  /*103e0*/  ISETP.GT.AND P4, PT, R79, 0x20, !P5 ;  /* 0x000000204f00780c */ /* 0x000fe40006f84270 */
[----:B------:R-:W-:Y:S02]  /*103f0*/  ISETP.GE.AND P5, PT, R78, 0x22, PT ;  /* 0x000000224e00780c */ /* 0x000fe40003fa6270 */
[----:B------:R-:W-:Y:S02]  /*10400*/  ISETP.LT.OR P4, PT, R82, 0x21, P4 ;  /* 0x000000215200780c */ /* 0x000fe40002781670 */
[----:B------:R-:W-:Y:S02]  /*10410*/  P2R R90, PR, RZ, 0x20 ;  /* 0x00000020ff5a7803 */ /* 0x000fe40000000000 */
[----:B------:R-:W-:-:S02]  /*10420*/  FSEL R98, R98, -INF , !P4 ;  /* 0xff80000062627808 */ /* 0x000fc40006000000 */
[----:B------:R-:W-:Y:S02]  /*10430*/  ISETP.GT.AND P4, PT, R79, 0x21, !P5 ;  /* 0x000000214f00780c */ /* 0x000fe40006f84270 */
[----:B------:R-:W-:Y:S02]  /*10440*/  ISETP.GE.AND P5, PT, R78, 0x29, PT ;  /* 0x000000294e00780c */ /* 0x000fe40003fa6270 */
[----:B------:R-:W-:Y:S02]  /*10450*/  ISETP.LT.OR P4, PT, R82, 0x22, P4 ;  /* 0x000000225200780c */ /* 0x000fe40002781670 */
[----:B------:R-:W-:Y:S02]  /*10460*/  P2R R108, PR, RZ, 0x20 ;  /* 0x00000020ff6c7803 */ /* 0x000fe40000000000 */
[----:B------:R-:W-:Y:S02]  /*10470*/  FSEL R99, R99, -INF , !P4 ;  /* 0xff80000063637808 */ /* 0x000fe40006000000 */
        /* <DEDUP_REMOVED lines=89> */
[----:B------:R-:W-:Y:S02]  /*10a10*/  FSEL R68, R68, -INF , !P4 ;  /* 0xff80000044447808 */ /* 0x000fe40006000000 */
        /* <DEDUP_REMOVED lines=10> */
[----:B------:R-:W-:Y:S01]  /*10ac0*/  FSEL R58, R71, -INF , !P6 ;  /* 0xff800000473a7808 */ /* 0x000fe20007000000 */
[----:B-1----:R-:W-:Y:S01]  /*10ad0*/  IMAD.IADD R71, R75, 0x1, R73 ;  /* 0x000000014b477824 */ /* 0x002fe200078e0249 */
[----:B------:R-:W-:-:S04]  /*10ae0*/  ISETP.GE.AND P6, PT, R78, 0x1, PT ;  /* 0x000000014e00780c */ /* 0x000fc80003fc6270 */
[----:B------:R-:W-:Y:S02]  /*10af0*/  P2R R125, PR, RZ, 0x40 ;  /* 0x00000040ff7d7803 */ /* 0x000fe40000000000 */
[----:B------:R-:W-:-:S04]  /*10b00*/  ISETP.GT.AND P6, PT, R79, RZ, !P6 ;  /* 0x000000ff4f00720c */ /* 0x000fc800077c4270 */
[----:B------:R-:W-:-:S04]  /*10b10*/  ISETP.LT.OR P6, PT, R82, 0x1, P6 ;  /* 0x000000015200780c */ /* 0x000fc800037c1670 */
[----:B------:R-:W-:Y:S02]  /*10b20*/  FSEL R74, R6, -INF , !P6 ;  /* 0xff800000064a7808 */ /* 0x000fe40007000000 */
[----:B------:R-:W-:-:S04]  /*10b30*/  ISETP.GE.AND P6, PT, R78, 0x7a, PT ;  /* 0x0000007a4e00780c */ /* 0x000fc80003fc6270 */
[----:B------:R-:W-:Y:S02]  /*10b40*/  P2R R78, PR, RZ, 0x40 ;  /* 0x00000040ff4e7803 */ /* 0x000fe40000000000 */
[----:B------:R-:W-:-:S04]  /*10b50*/  ISETP.GT.AND P6, PT, R79, 0x79, !P6 ;  /* 0x000000794f00780c */ /* 0x000fc800077c4270 */
[----:B------:R-:W-:-:S04]  /*10b60*/  ISETP.LT.OR P6, PT, R82, 0x7a, P6 ;  /* 0x0000007a5200780c */ /* 0x000fc800037c1670 */
[----:B------:R-:W-:Y:S02]  /*10b70*/  FSEL R6, R72, -INF , !P6 ;  /* 0xff80000048067808 */ /* 0x000fe40007000000 */
[----:B------:R-:W-:Y:S01]  /*10b80*/  VIADDMNMX R72, R73, R80, R77, PT ;  /* 0x0000005049487246 */ /* 0x000fe2000380014d */
[----:B------:R-:W-:Y:S06]  /*10b90*/  @!P2 BRA `(.L_x_1868) ;  /* 0x000000000050a947 */ /* 0x000fec0003800000 */
[----:B------:R-:W-:Y:S01]  /*10ba0*/  IADD3 R73, -R194, R196, R73 ;  /* 0x000000c4c2497210 */ /* 0x000fe20007ffe149 */
[----:B------:R-:W-:Y:S03]  /*10bb0*/  BSSY B0, `(.L_x_1869) ;  /* 0x000000e000007945 */ /* 0x000fe60003800000 */
        /* <DEDUP_REMOVED lines=9> */
.L_x_1870:
[----:B------:R-:W-:-:S13]  /*10c50*/  ISETP.NE.AND P6, PT, R25, 0x1, PT ;  /* 0x000000011900780c */ /* 0x000fda0003fc5270 */
[----:B------:R-:W0:Y:S02]  /*10c60*/  @P6 LDC.64 R26, c[0x0][0x9e8] ;  /* 0x00027a00ff1a6b82 */ /* 0x000e240000000a00 */
[----:B0-----:R-:W-:-:S05]  /*10c70*/  @P6 IMAD.HI.U32 R26, R73, R26, RZ ;  /* 0x0000001a491a6227 */ /* 0x001fca00078e00ff */
[----:B------:R-:W-:-:S07]  /*10c80*/  @P6 SHF.R.U32.HI R73, RZ, R27, R26 ;  /* 0x0000001bff496219 */ /* 0x000fce000001161a */
.L_x_1871:
[----:B------:R-:W-:Y:S05]  /*10c90*/  BSYNC B0 ;  /* 0x0000000000007941 */ /* 0x000fea0003800000 */
.L_x_1869:
[----:B------:R-:W-:-:S04]  /*10ca0*/  IMAD R76, R73, R25, -R76 ;  /* 0x00000019494c7224 */ /* 0x000fc800078e0a4c */
[----:B------:R-:W-:-:S05]  /*10cb0*/  IMAD.IADD R76, R76, 0x1, -R189 ;  /* 0x000000014c4c7824 */ /* 0x000fca00078e0abd */
[----:B------:R-:W-:Y:S02]  /*10cc0*/  VIMNMX R71, R71, R76, !PT ;  /* 0x0000004c47477248 */ /* 0x000fe40007fe0100 */
[----:B------:R-:W-:-:S07]  /*10cd0*/  VIADDMNMX R72, R76, R25, R72, PT ;  /* 0x000000194c487246 */ /* 0x000fce0003800148 */
.L_x_1868:
[----:B------:R-:W-:Y:S01]  /*10ce0*/  ISETP.GT.AND P3, PT, R71, 0x1, !P3 ;  /* 0x000000014700780c */ /* 0x000fe20005f64270 */
[----:B------:R-:W-:Y:S01]  /*10cf0*/  ULDC UR51, c[0x0][0x988] ;  /* 0x0002620000337ab9 */ /* 0x000fe20000000800 */
        /* <DEDUP_REMOVED lines=29> */
[C---:B------:R-:W-:Y:S02]  /*10ed0*/  ISETP.LT.OR P3, PT, R72.reuse, 0x12, P3 ;  /* 0x000000124800780c */ /* 0x040fe40001f61670 */
[----:B------:R-:W-:Y:S02]  /*10ee0*/  FMNMX.FTZ R27, R103, R26, !PT ;  /* 0x0000001a671b7209 */ /* 0x000fe40007810000 */
[----:B------:R-:W-:Y:S02]  /*10ef0*/  FSEL R31, R31, -INF , !P3 ;  /* 0xff8000001f1f7808 */ /* 0x000fe40005800000 */
        /* <DEDUP_REMOVED lines=45> */
[----:B------:R-:W-:Y:S01]  /*111d0*/  ISETP.GT.AND P4, PT, R71, 0x71, !P4 ;  /* 0x000000714700780c */ /* 0x000fe20006784270 */
[----:B------:R-:W0:Y:S01]  /*111e0*/  SHFL.BFLY PT, R26, R27, 0x2, 0x1f ;  /* 0x0c401f001b1a7f89 */ /* 0x000e2200000e0000 */
[----:B------:R-:W-:Y:S02]  /*111f0*/  FSEL R39, R39, -INF , !P3 ;  /* 0xff80000027277808 */ /* 0x000fe40005800000 */
[----:B------:R-:W-:Y:S02]  /*11200*/  ISETP.NE.AND P3, PT, R111, RZ, PT ;  /* 0x000000ff6f00720c */ /* 0x000fe40003f65270 */
[C---:B------:R-:W-:Y:S02]  /*11210*/  ISETP.GT.AND P5, PT, R71.reuse, 0x78, !P5 ;  /* 0x000000784700780c */ /* 0x040fe40006fa4270 */
[----:B------:R-:W-:Y:S02]  /*11220*/  ISETP.GT.AND P3, PT, R71, 0x31, !P3 ;  /* 0x000000314700780c */ /* 0x000fe40005f64270 */
[----:B------:R-:W-:-:S02]  /*11230*/  ISETP.LT.OR P4, PT, R72, 0x72, P4 ;  /* 0x000000724800780c */ /* 0x000fc40002781670 */
[C---:B------:R-:W-:Y:S02]  /*11240*/  ISETP.LT.OR P3, PT, R72.reuse, 0x32, P3 ;  /* 0x000000324800780c */ /* 0x040fe40001f61670 */
[----:B------:R-:W-:Y:S02]  /*11250*/  ISETP.LT.OR P5, PT, R72, 0x79, P5 ;  /* 0x000000794800780c */ /* 0x000fe40002fa1670 */
[----:B------:R-:W-:Y:S02]  /*11260*/  FSEL R38, R38, -INF , !P3 ;  /* 0xff80000026267808 */ /* 0x000fe40005800000 */
[----:B------:R-:W-:Y:S02]  /*11270*/  ISETP.NE.AND P3, PT, R112, RZ, PT ;  /* 0x000000ff7000720c */ /* 0x000fe40003f65270 */
[----:B------:R-:W-:Y:S02]  /*11280*/  FSEL R42, R42, -INF , !P4 ;  /* 0xff8000002a2a7808 */ /* 0x000fe40006000000 */
[----:B------:R-:W-:-:S02]  /*11290*/  ISETP.GT.AND P3, PT, R71, 0x38, !P3 ;  /* 0x000000384700780c */ /* 0x000fc40005f64270 */
[----:B0-----:R-:W-:Y:S02]  /*112a0*/  FMNMX.FTZ R26, R27, R26, !PT ;  /* 0x0000001a1b1a7209 */ /* 0x001fe40007810000 */
[----:B------:R-:W-:-:S03]  /*112b0*/  ISETP.LT.OR P3, PT, R72, 0x39, P3 ;  /* 0x000000394800780c */ /* 0x000fc60001f61670 */
[----:B------:R-:W0:Y:S01]  /*112c0*/  SHFL.BFLY PT, R217, R26, 0x1, 0x1f ;  /* 0x0c201f001ad97f89 */ /* 0x000e2200000e0000 */
[----:B------:R-:W-:Y:S02]  /*112d0*/  FSEL R41, R41, -INF , !P3 ;  /* 0xff80000029297808 */ /* 0x000fe40005800000 */
[----:B------:R-:W-:-:S04]  /*112e0*/  ISETP.NE.AND P3, PT, R113, RZ, PT ;  /* 0x000000ff7100720c */ /* 0x000fc80003f65270 */
[----:B------:R-:W-:-:S04]  /*112f0*/  ISETP.GT.AND P3, PT, R71, 0x39, !P3 ;  /* 0x000000394700780c */ /* 0x000fc80005f64270 */
[----:B------:R-:W-:-:S04]  /*11300*/  ISETP.LT.OR P3, PT, R72, 0x3a, P3 ;  /* 0x0000003a4800780c */ /* 0x000fc80001f61670 */
[----:B------:R-:W-:Y:S02]  /*11310*/  FSEL R40, R40, -INF , !P3 ;  /* 0xff80000028287808 */ /* 0x000fe40005800000 */
[----:B------:R-:W-:-:S04]  /*11320*/  ISETP.NE.AND P3, PT, R114, RZ, PT ;  /* 0x000000ff7200720c */ /* 0x000fc80003f65270 */
[----:B------:R-:W-:Y:S02]  /*11330*/  ISETP.GT.AND P3, PT, R71, 0x40, !P3 ;  /* 0x000000404700780c */ /* 0x000fe40005f64270 */
[----:B0-----:R-:W-:Y:S02]  /*11340*/  FMNMX.FTZ R217, R26, R217, !PT ;  /* 0x000000d91ad97209 */ /* 0x001fe40007810000 */
[----:B------:R-:W-:-:S03]  /*11350*/  ISETP.LT.OR P3, PT, R72, 0x41, P3 ;  /* 0x000000414800780c */ /* 0x000fc60001f61670 */
[----:B------:R-:W-:Y:S01]  /*11360*/  FMUL.FTZ R81, R217, UR51 ;  /* 0x00000033d9517c20 */ /* 0x000fe20008410000 */
[----:B------:R-:W-:Y:S02]  /*11370*/  FSEL R46, R46, -INF , !P3 ;  /* 0xff8000002e2e7808 */ /* 0x000fe40005800000 */
[----:B------:R-:W-:Y:S02]  /*11380*/  ISETP.GT.AND P3, PT, R71, 0x41, !P6 ;  /* 0x000000414700780c */ /* 0x000fe40007764270 */
[----:B------:R-:W-:Y:S02]  /*11390*/  ISETP.NE.AND P6, PT, R128, RZ, PT ;  /* 0x000000ff8000720c */ /* 0x000fe40003fc5270 */
        /* <DEDUP_REMOVED lines=44> */
[----:B------:R-:W-:-:S04]  /*11660*/  ISETP.LT.OR P3, PT, R72, 0x71, P3 ;  /* 0x000000714800780c */ /* 0x000fc80001f61670 */
[----:B------:R-:W-:Y:S02]  /*11670*/  FSEL R57, R57, -INF , !P3 ;  /* 0xff80000039397808 */ /* 0x000fe40005800000 */
[----:B------:R-:W-:-:S04]  /*11680*/  FSETP.NEU.FTZ.AND P3, PT, R217, -INF , PT ;  /* 0xff800000d900780b */ /* 0x000fc80003f7d000 */
[----:B------:R-:W-:Y:S02]  /*11690*/  FSEL R81, R81, RZ, P3 ;  /* 0x000000ff51517208 */ /* 0x000fe40001800000 */
[----:B------:R-:W-:Y:S02]  /*116a0*/  ISETP.GT.AND P3, PT, R71, RZ, !P6 ;  /* 0x000000ff4700720c */ /* 0x000fe40007764270 */
[----:B------:R-:W-:Y:S01]  /*116b0*/  ISETP.NE.AND P6, PT, R78, RZ, PT ;  /* 0x000000ff4e00720c */ /* 0x000fe20003fc5270 */
[--C-:B------:R-:W-:Y:S01]  /*116c0*/  FFMA.FTZ R27, R89, UR51, -R81.reuse ;  /* 0x00000033591b7c23 */ /* 0x100fe20008010851 */
[----:B------:R-:W-:Y:S01]  /*116d0*/  ISETP.LT.OR P3, PT, R72, 0x1, P3 ;  /* 0x000000014800780c */ /* 0x000fe20001f61670 */
[--C-:B------:R-:W-:Y:S01]  /*116e0*/  FFMA.FTZ R166, R62, UR51, -R81.reuse ;  /* 0x000000333ea67c23 */ /* 0x100fe20008010851 */
[--C-:B------:R-:W-:Y:S01]  /*116f0*/  FFMA.FTZ R180, R74, UR51, -R81.reuse ;  /* 0x000000334ab47c23 */ /* 0x100fe20008010851 */
[--C-:B------:R-:W-:Y:S01]  /*11700*/  FFMA.FTZ R182, R91, UR51, -R81.reuse ;  /* 0x000000335bb67c23 */ /* 0x100fe20008010851 */
[----:B------:R-:W-:Y:S01]  /*11710*/  FSEL R0, R0, -INF , !P3 ;  /* 0xff80000000007808 */ /* 0x000fe20005800000 */
[----:B------:R-:W-:Y:S01]  /*11720*/  MUFU.EX2 R27, R27 ;  /* 0x0000001b001b7308 */ /* 0x000fe20000000800 */
[----:B------:R-:W-:Y:S01]  /*11730*/  ISETP.GT.AND P3, PT, R71, 0x79, !P6 ;  /* 0x000000794700780c */ /* 0x000fe20007764270 */
[--C-:B------:R-:W-:Y:S01]  /*11740*/  FFMA.FTZ R73, R92, UR51, -R81.reuse ;  /* 0x000000335c497c23 */ /* 0x100fe20008010851 */
[----:B------:R-:W-:Y:S01]  /*11750*/  FMNMX.FTZ R75, R0, R3, !PT ;  /* 0x00000003004b7209 */ /* 0x000fe20007810000 */
[--C-:B------:R-:W-:Y:S01]  /*11760*/  FFMA.FTZ R154, R58, UR51, -R81.reuse ;  /* 0x000000333a9a7c23 */ /* 0x100fe20008010851 */
[----:B------:R-:W-:Y:S01]  /*11770*/  ISETP.LT.OR P3, PT, R72, 0x7a, P3 ;  /* 0x0000007a4800780c */ /* 0x000fe20001f61670 */
[--C-:B------:R-:W-:Y:S01]  /*11780*/  FFMA.FTZ R176, R94, UR51, -R81.reuse ;  /* 0x000000335eb07c23 */ /* 0x100fe20008010851 */
[----:B------:R-:W-:Y:S01]  /*11790*/  FMNMX.FTZ R26, R28, R75, !PT ;  /* 0x0000004b1c1a7209 */ /* 0x000fe20007810000 */
[----:B------:R-:W0:Y:S01]  /*117a0*/  MUFU.EX2 R180, R180 ;  /* 0x000000b400b47308 */ /* 0x000e220000000800 */
[----:B------:R-:W-:Y:S01]  /*117b0*/  FSEL R44, R44, -INF , !P3 ;  /* 0xff8000002c2c7808 */ /* 0x000fe20005800000 */
[--C-:B------:R-:W-:Y:S01]  /*117c0*/  FFMA.FTZ R162, R63, UR51, -R81.reuse ;  /* 0x000000333fa27c23 */ /* 0x100fe20008010851 */
[----:B------:R-:W-:Y:S01]  /*117d0*/  FMNMX.FTZ R75, R29, R26, !PT ;  /* 0x0000001a1d4b7209 */ /* 0x000fe20007810000 */
[--C-:B------:R-:W-:Y:S01]  /*117e0*/  FFMA.FTZ R156, R65, UR51, -R81.reuse ;  /* 0x00000033419c7c23 */ /* 0x100fe20008010851 */
[--C-:B------:R-:W-:Y:S01]  /*117f0*/  FFMA.FTZ R158, R67, UR51, -R81.reuse ;  /* 0x00000033439e7c23 */ /* 0x100fe20008010851 */
[--C-:B------:R-:W-:Y:S01]  /*11800*/  FFMA.FTZ R152, R69, UR51, -R81.reuse ;  /* 0x0000003345987c23 */ /* 0x100fe20008010851 */
[----:B------:R-:W-:Y:S01]  /*11810*/  FMNMX.FTZ R26, R30, R75, !PT ;  /* 0x0000004b1e1a7209 */ /* 0x000fe20007810000 */
[----:B------:R-:W1:Y:S01]  /*11820*/  MUFU.EX2 R182, R182 ;  /* 0x000000b600b67308 */ /* 0x000e620000000800 */
[--C-:B------:R-:W-:Y:S01]  /*11830*/  FFMA.FTZ R95, R95, UR51, -R81.reuse ;  /* 0x000000335f5f7c23 */ /* 0x100fe20008010851 */
        /* <DEDUP_REMOVED lines=26> */
[----:B------:R-:W-:Y:S01]  /*119e0*/  FFMA.FTZ R79, R99, UR51, -R81 ;  /* 0x00000033634f7c23 */ /* 0x000fe20008010851 */
[----:B------:R-:W3:Y:S01]  /*119f0*/  MUFU.EX2 R176, R176 ;  /* 0x000000b000b07308 */ /* 0x000ee20000000800 */
[----:B------:R-:W-:Y:S01]  /*11a00*/  IMAD.MOV.U32 R60, RZ, RZ, R198 ;  /* 0x000000ffff3c7224 */ /* 0x000fe200078e00c6 */
[----:B------:R-:W-:-:S04]  /*11a10*/  FMNMX.FTZ R83, R39, R26, !PT ;  /* 0x0000001a27537209 */ /* 0x000fc80007810000 */
[----:B------:R-:W-:Y:S02]  /*11a20*/  FMNMX.FTZ R26, R38, R83, !PT ;  /* 0x00000053261a7209 */ /* 0x000fe40007810000 */
[----:B------:R-:W4:Y:S02]  /*11a30*/  MUFU.EX2 R75, R95 ;  /* 0x0000005f004b7308 */ /* 0x000f240000000800 */
[----:B------:R-:W-:-:S04]  /*11a40*/  FMNMX.FTZ R83, R41, R26, !PT ;  /* 0x0000001a29537209 */ /* 0x000fc80007810000 */
[----:B------:R-:W-:Y:S02]  /*11a50*/  FMNMX.FTZ R83, R40, R83, !PT ;  /* 0x0000005328537209 */ /* 0x000fe40007810000 */
[----:B------:R-:W5:Y:S02]  /*11a60*/  MUFU.EX2 R178, R178 ;  /* 0x000000b200b27308 */ /* 0x000f640000000800 */
[----:B------:R-:W-:-:S04]  /*11a70*/  FMNMX.FTZ R26, R46, R83, !PT ;  /* 0x000000532e1a7209 */ /* 0x000fc80007810000 */
[----:B------:R-:W-:Y:S02]  /*11a80*/  FMNMX.FTZ R85, R45, R26, !PT ;  /* 0x0000001a2d557209 */ /* 0x000fe40007810000 */
[----:B------:R-:W5:Y:S02]  /*11a90*/  MUFU.EX2 R77, R77 ;  /* 0x0000004d004d7308 */ /* 0x000f640000000800 */
[----:B------:R-:W-:-:S04]  /*11aa0*/  FMNMX.FTZ R26, R48, R85, !PT ;  /* 0x00000055301a7209 */ /* 0x000fc80007810000 */
[----:B------:R-:W-:Y:S02]  /*11ab0*/  FMNMX.FTZ R85, R47, R26, !PT ;  /* 0x0000001a2f557209 */ /* 0x000fe40007810000 */
[----:B------:R-:W-:Y:S02]  /*11ac0*/  MUFU.EX2 R172, R172 ;  /* 0x000000ac00ac7308 */ /* 0x000fe40000000800 */
        /* <DEDUP_REMOVED lines=12> */
[----:B------:R-:W-:Y:S02]  /*11b90*/  FMNMX.FTZ R71, R57, R26, !PT ;  /* 0x0000001a39477209 */ /* 0x000fe40007810000 */
[----:B------:R-:W-:Y:S02]  /*11ba0*/  FSEL R26, R43, -INF , !P5 ;  /* 0xff8000002b1a7808 */ /* 0x000fe40006800000 */
[----:B------:R-:W-:Y:S02]  /*11bb0*/  FMNMX.FTZ R71, R42, R71, !PT ;  /* 0x000000472a477209 */ /* 0x000fe40007810000 */
[----:B------:R-:W-:Y:S02]  /*11bc0*/  MUFU.EX2 R85, R103 ;  /* 0x0000006700557308 */ /* 0x000fe40000000800 */
[----:B------:R-:W-:-:S04]  /*11bd0*/  FMNMX.FTZ R71, R26, R71, !PT ;  /* 0x000000471a477209 */ /* 0x000fc80007810000 */
[----:B------:R-:W-:Y:S02]  /*11be0*/  FMNMX.FTZ R71, R44, R71, !PT ;  /* 0x000000472c477209 */ /* 0x000fe40007810000 */
[----:B------:R-:W-:Y:S03]  /*11bf0*/  MUFU.EX2 R170, R170 ;  /* 0x000000aa00aa7308 */ /* 0x000fe60000000800 */
[----:B------:R-:W0:Y:S05]  /*11c00*/  SHFL.BFLY PT, R62, R71, 0x2, 0x1f ;  /* 0x0c401f00473e7f89 */ /* 0x000e2a00000e0000 */
[----:B------:R-:W-:Y:S08]  /*11c10*/  MUFU.EX2 R87, R105 ;  /* 0x0000006900577308 */ /* 0x000ff00000000800 */
[----:B------:R-:W-:Y:S08]  /*11c20*/  MUFU.EX2 R164, R164 ;  /* 0x000000a400a47308 */ /* 0x000ff00000000800 */
[----:B------:R-:W-:Y:S01]  /*11c30*/  MUFU.EX2 R43, R107 ;  /* 0x0000006b002b7308 */ /* 0x000fe20000000800 */
[----:B0-----:R-:W-:-:S05]  /*11c40*/  FMNMX.FTZ R62, R71, R62, !PT ;  /* 0x0000003e473e7209 */ /* 0x001fca0007810000 */
[----:B------:R-:W0:Y:S02]  /*11c50*/  SHFL.BFLY PT, R71, R62, 0x1, 0x1f ;  /* 0x0c201f003e477f89 */ /* 0x000e2400000e0000 */
[----:B------:R-:W-:Y:S08]  /*11c60*/  MUFU.EX2 R166, R166 ;  /* 0x000000a600a67308 */ /* 0x000ff00000000800 */
[----:B------:R-:W-:Y:S08]  /*11c70*/  MUFU.EX2 R59, R59 ;  /* 0x0000003b003b7308 */ /* 0x000ff00000000800 */
[----:B------:R-:W-:Y:S01]  /*11c80*/  MUFU.EX2 R160, R160 ;  /* 0x000000a000a07308 */ /* 0x000fe20000000800 */
[----:B0-----:R-:W-:Y:S01]  /*11c90*/  FMNMX.FTZ R218, R62, R71, !PT ;  /* 0x000000473eda7209 */ /* 0x001fe20007810000 */
[----:B------:R-:W-:-:S06]  /*11ca0*/  FFMA.FTZ R71, R6, UR51, -R81 ;  /* 0x0000003306477c23 */ /* 0x000fcc0008010851 */
[----:B------:R-:W-:Y:S01]  /*11cb0*/  MUFU.EX2 R61, R61 ;  /* 0x0000003d003d7308 */ /* 0x000fe20000000800 */
[----:B------:R-:W0:Y:S01]  /*11cc0*/  @P1 LDC R62, c[0x0][0x450] ;  /* 0x00011400ff3e1b82 */ /* 0x000e220000000800 */
[C---:B------:R-:W-:Y:S01]  /*11cd0*/  FSETP.NEU.FTZ.AND P3, PT, R218.reuse, -INF , PT ;  /* 0xff800000da00780b */ /* 0x040fe20003f7d000 */
[----:B------:R-:W-:-:S05]  /*11ce0*/  FMUL.FTZ R58, R218, UR51 ;  /* 0x00000033da3a7c20 */ /* 0x000fca0008410000 */
[----:B------:R-:W-:Y:S01]  /*11cf0*/  FSEL R81, R58, RZ, P3 ;  /* 0x000000ff3a517208 */ /* 0x000fe20001800000 */
[----:B------:R-:W-:Y:S04]  /*11d00*/  MUFU.EX2 R162, R162 ;  /* 0x000000a200a27308 */ /* 0x000fe80000000800 */
[--C-:B------:R-:W-:Y:S01]  /*11d10*/  FFMA.FTZ R181, R0, UR51, -R81.reuse ;  /* 0x0000003300b57c23 */ /* 0x100fe20008010851 */
[----:B------:R-:W-:Y:S01]  /*11d20*/  FFMA.FTZ R0, R3, UR51, -R81 ;  /* 0x0000003303007c23 */ /* 0x000fe20008010851 */
[----:B------:R-:W-:Y:S01]  /*11d30*/  FADD.FTZ R3, R180, R27 ;  /* 0x0000001bb4037221 */ /* 0x000fe20000010000 */
[--C-:B------:R-:W-:Y:S01]  /*11d40*/  FFMA.FTZ R183, R28, UR51, -R81.reuse ;  /* 0x000000331cb77c23 */ /* 0x100fe20008010851 */
        /* <DEDUP_REMOVED lines=10> */
[----:B------:R-:W1:Y:S01]  /*11df0*/  MUFU.EX2 R0, R0 ;  /* 0x0000000000007308 */ /* 0x000e620000000800 */
[----:B---3--:R-:W-:Y:S01]  /*11e00*/  FADD.FTZ R6, R176, R3 ;  /* 0x00000003b0067221 */ /* 0x008fe20000010000 */
[--C-:B------:R-:W-:Y:S01]  /*11e10*/  FFMA.FTZ R34, R34, UR51, -R81.reuse ;  /* 0x0000003322227c23 */ /* 0x100fe20008010851 */
[--C-:B------:R-:W-:Y:S01]  /*11e20*/  FFMA.FTZ R175, R37, UR51, -R81.reuse ;  /* 0x0000003325af7c23 */ /* 0x100fe20008010851 */
[--C-:B------:R-:W-:Y:S01]  /*11e30*/  FFMA.FTZ R161, R50, UR51, -R81.reuse ;  /* 0x0000003332a17c23 */ /* 0x100fe20008010851 */
[----:B----4-:R-:W-:Y:S01]  /*11e40*/  FADD.FTZ R3, R75, R6 ;  /* 0x000000064b037221 */ /* 0x010fe20000010000 */
[--C-:B------:R-:W-:Y:S01]  /*11e50*/  FFMA.FTZ R36, R36, UR51, -R81.reuse ;  /* 0x0000003324247c23 */ /* 0x100fe20008010851 */
[----:B------:R-:W-:Y:S01]  /*11e60*/  FFMA.FTZ R169, R39, UR51, -R81 ;  /* 0x0000003327a97c23 */ /* 0x000fe20008010851 */
[----:B------:R-:W2:Y:S01]  /*11e70*/  MUFU.EX2 R183, R183 ;  /* 0x000000b700b77308 */ /* 0x000ea20000000800 */
[----:B-----5:R-:W-:Y:S01]  /*11e80*/  FADD.FTZ R48, R178, R3 ;  /* 0x00000003b2307221 */ /* 0x020fe20000010000 */
[--C-:B------:R-:W-:Y:S01]  /*11e90*/  FFMA.FTZ R38, R38, UR51, -R81.reuse ;  /* 0x0000003326267c23 */ /* 0x100fe20008010851 */
[--C-:B------:R-:W-:Y:S01]  /*11ea0*/  FFMA.FTZ R171, R41, UR51, -R81.reuse ;  /* 0x0000003329ab7c23 */ /* 0x100fe20008010851 */
[--C-:B------:R-:W-:Y:S01]  /*11eb0*/  FFMA.FTZ R40, R40, UR51, -R81.reuse ;  /* 0x0000003328287c23 */ /* 0x100fe20008010851 */
[----:B------:R-:W-:Y:S01]  /*11ec0*/  FADD.FTZ R29, R77, R48 ;  /* 0x000000304d1d7221 */ /* 0x000fe20000010000 */
[--C-:B------:R-:W-:Y:S01]  /*11ed0*/  FFMA.FTZ R165, R46, UR51, -R81.reuse ;  /* 0x000000332ea57c23 */ /* 0x100fe20008010851 */
[----:B------:R-:W-:Y:S01]  /*11ee0*/  FFMA.FTZ R46, R45, UR51, -R81 ;  /* 0x000000332d2e7c23 */ /* 0x000fe20008010851 */
[----:B------:R-:W3:Y:S01]  /*11ef0*/  MUFU.EX2 R28, R28 ;  /* 0x0000001c001c7308 */ /* 0x000ee20000000800 */
[----:B-1----:R-:W-:Y:S01]  /*11f00*/  FADD.FTZ R6, R181, R0 ;  /* 0x00000000b5067221 */ /* 0x002fe20000010000 */
[----:B------:R-:W-:Y:S01]  /*11f10*/  FADD.FTZ R58, R172, R29 ;  /* 0x0000001dac3a7221 */ /* 0x000fe20000010000 */
[--C-:B------:R-:W-:Y:S01]  /*11f20*/  FFMA.FTZ R48, R47, UR51, -R81.reuse ;  /* 0x000000332f307c23 */ /* 0x100fe20008010851 */
[--C-:B------:R-:W-:Y:S01]  /*11f30*/  FFMA.FTZ R163, R52, UR51, -R81.reuse ;  /* 0x0000003334a37c23 */ /* 0x100fe20008010851 */
[----:B------:R-:W-:Y:S01]  /*11f40*/  FFMA.FTZ R52, R51, UR51, -R81 ;  /* 0x0000003333347c23 */ /* 0x000fe20008010851 */
[----:B------:R-:W-:Y:S01]  /*11f50*/  FADD.FTZ R29, R79, R58 ;  /* 0x0000003a4f1d7221 */ /* 0x000fe20000010000 */
[----:B------:R-:W-:Y:S01]  /*11f60*/  F2FP.BF16.F32.PACK_AB R180, R27, R180 ;  /* 0x000000b41bb4723e */ /* 0x000fe200000010ff */
        /* <DEDUP_REMOVED lines=9> */
[----:B---3--:R-:W-:Y:S01]  /*12000*/  FADD.FTZ R6, R28, R3 ;  /* 0x000000031c067221 */ /* 0x008fe20000010000 */
[----:B------:R-:W-:Y:S01]  /*12010*/  FADD.FTZ R58, R168, R29 ;  /* 0x0000001da83a7221 */ /* 0x000fe20000010000 */
[--C-:B------:R-:W-:Y:S01]  /*12020*/  FFMA.FTZ R55, R55, UR51, -R81.reuse ;  /* 0x0000003337377c23 */ /* 0x100fe20008010851 */
[----:B------:R-:W3:Y:S01]  /*12030*/  @P1 LDC R31, c[0x0][0x44c] ;  /* 0x00011300ff1f1b82 */ /* 0x000ee20000000800 */
[--C-:B------:R-:W-:Y:S01]  /*12040*/  FFMA.FTZ R57, R57, UR51, -R81.reuse ;  /* 0x0000003339397c23 */ /* 0x100fe20008010851 */
[----:B------:R-:W-:Y:S01]  /*12050*/  FADD.FTZ R29, R85, R58 ;  /* 0x0000003a551d7221 */ /* 0x000fe20000010000 */
[----:B------:R-:W-:Y:S01]  /*12060*/  FFMA.FTZ R42, R42, UR51, -R81 ;  /* 0x000000332a2a7c23 */ /* 0x000fe20008010851 */
[----:B------:R-:W4:Y:S01]  /*12070*/  MUFU.EX2 R179, R179 ;  /* 0x000000b300b37308 */ /* 0x000f220000000800 */
[----:B-1----:R-:W-:Y:S01]  /*12080*/  FADD.FTZ R3, R177, R6 ;  /* 0x00000006b1037221 */ /* 0x002fe20000010000 */
[----:B------:R-:W-:Y:S01]  /*12090*/  FADD.FTZ R58, R170, R29 ;  /* 0x0000001daa3a7221 */ /* 0x000fe20000010000 */
[--C-:B------:R-:W-:Y:S01]  /*120a0*/  FFMA.FTZ R26, R26, UR51, -R81.reuse ;  /* 0x000000331a1a7c23 */ /* 0x100fe20008010851 */
[----:B------:R-:W-:Y:S01]  /*120b0*/  FFMA.FTZ R44, R44, UR51, -R81 ;  /* 0x000000332c2c7c23 */ /* 0x000fe20008010851 */
[----:B------:R-:W-:Y:S01]  /*120c0*/  F2FP.BF16.F32.PACK_AB R181, R0, R181 ;  /* 0x000000b500b5723e */ /* 0x000fe200000010ff */
[----:B------:R-:W-:Y:S01]  /*120d0*/  FADD.FTZ R29, R87, R58 ;  /* 0x0000003a571d7221 */ /* 0x000fe20000010000 */
[----:B------:R-:W-:Y:S01]  /*120e0*/  F2FP.BF16.F32.PACK_AB R182, R73, R182 ;  /* 0x000000b649b6723e */ /* 0x000fe200000010ff */
[----:B------:R-:W1:Y:S01]  /*120f0*/  MUFU.EX2 R32, R32 ;  /* 0x0000002000207308 */ /* 0x000e620000000800 */
[----:B--2---:R-:W-:Y:S01]  /*12100*/  FADD.FTZ R6, R30, R3 ;  /* 0x000000031e067221 */ /* 0x004fe20000010000 */
[----:B------:R-:W-:Y:S01]  /*12110*/  FADD.FTZ R58, R164, R29 ;  /* 0x0000001da43a7221 */ /* 0x000fe20000010000 */
[----:B------:R-:W-:-:S02]  /*12120*/  F2FP.BF16.F32.PACK_AB R176, R75, R176 ;  /* 0x000000b04bb0723e */ /* 0x000fc400000010ff */
[----:B------:R-:W-:Y:S01]  /*12130*/  F2FP.BF16.F32.PACK_AB R178, R77, R178 ;  /* 0x000000b24db2723e */ /* 0x000fe200000010ff */
[----:B------:R-:W-:Y:S01]  /*12140*/  FADD.FTZ R29, R43, R58 ;  /* 0x0000003a2b1d7221 */ /* 0x000fe20000010000 */
[----:B------:R-:W-:Y:S01]  /*12150*/  F2FP.BF16.F32.PACK_AB R172, R79, R172 ;  /* 0x000000ac4fac723e */ /* 0x000fe200000010ff */
[----:B------:R-:W2:Y:S01]  /*12160*/  MUFU.EX2 R173, R173 ;  /* 0x000000ad00ad7308 */ /* 0x000ea20000000800 */
[----:B----4-:R-:W-:Y:S01]  /*12170*/  FADD.FTZ R3, R179, R6 ;  /* 0x00000006b3037221 */ /* 0x010fe20000010000 */
[----:B------:R-:W-:Y:S01]  /*12180*/  FADD.FTZ R58, R166, R29 ;  /* 0x0000001da63a7221 */ /* 0x000fe20000010000 */
[----:B------:R-:W-:Y:S01]  /*12190*/  F2FP.BF16.F32.PACK_AB R174, R83, R174 ;  /* 0x000000ae53ae723e */ /* 0x000fe200000010ff */
[----:B---3--:R-:W-:Y:S01]  /*121a0*/  @P1 IMAD.HI.U32 R31, R198, R31, RZ ;  /* 0x0000001fc61f1227 */ /* 0x008fe200078e00ff */
[----:B------:R-:W-:-:S03]  /*121b0*/  F2FP.BF16.F32.PACK_AB R168, R85, R168 ;  /* 0x000000a855a8723e */ /* 0x000fc600000010ff */
[----:B------:R-:W-:Y:S01]  /*121c0*/  FADD.FTZ R29, R59, R58 ;  /* 0x0000003a3b1d7221 */ /* 0x000fe20000010000 */
[----:B------:R-:W-:Y:S01]  /*121d0*/  F2FP.BF16.F32.PACK_AB R170, R87, R170 ;  /* 0x000000aa57aa723e */ /* 0x000fe200000010ff */
[----:B------:R-:W3:Y:S01]  /*121e0*/  MUFU.EX2 R34, R34 ;  /* 0x0000002200227308 */ /* 0x000ee20000000800 */
[----:B-1----:R-:W-:Y:S01]  /*121f0*/  FADD.FTZ R6, R32, R3 ;  /* 0x0000000320067221 */ /* 0x002fe20000010000 */
[----:B------:R-:W-:Y:S01]  /*12200*/  FADD.FTZ R58, R160, R29 ;  /* 0x0000001da03a7221 */ /* 0x000fe20000010000 */
[----:B0-----:R-:W-:Y:S02]  /*12210*/  @P1 SHF.R.U32.HI R60, RZ, R62, R31 ;  /* 0x0000003eff3c1219 */ /* 0x001fe4000001161f */
[----:B------:R-:W-:Y:S01]  /*12220*/  F2FP.BF16.F32.PACK_AB R164, R43, R164 ;  /* 0x000000a42ba4723e */ /* 0x000fe200000010ff */
[----:B------:R-:W-:Y:S01]  /*12230*/  FADD.FTZ R29, R61, R58 ;  /* 0x0000003a3d1d7221 */ /* 0x000fe20000010000 */
[----:B------:R-:W-:Y:S01]  /*12240*/  F2FP.BF16.F32.PACK_AB R166, R59, R166 ;  /* 0x000000a63ba6723e */ /* 0x000fe200000010ff */
[----:B------:R-:W0:Y:S01]  /*12250*/  MUFU.EX2 R175, R175 ;  /* 0x000000af00af7308 */ /* 0x000e220000000800 */
[----:B--2---:R-:W-:Y:S01]  /*12260*/  FADD.FTZ R3, R173, R6 ;  /* 0x00000006ad037221 */ /* 0x004fe20000010000 */
[----:B------:R-:W-:Y:S01]  /*12270*/  FADD.FTZ R58, R162, R29 ;  /* 0x0000001da23a7221 */ /* 0x000fe20000010000 */
[----:B------:R-:W-:Y:S01]  /*12280*/  IMAD.IADD R93, R93, 0x1, R60 ;  /* 0x000000015d5d7824 */ /* 0x000fe200078e023c */
[----:B------:R-:W-:-:S02]  /*12290*/  F2FP.BF16.F32.PACK_AB R160, R61, R160 ;  /* 0x000000a03da0723e */ /* 0x000fc400000010ff */
[----:B------:R-:W-:Y:S01]  /*122a0*/  F2FP.BF16.F32.PACK_AB R183, R28, R183 ;  /* 0x000000b71cb7723e */ /* 0x000fe200000010ff */
[----:B------:R-:W-:Y:S01]  /*122b0*/  IMAD.IADD R24, R93, 0x1, R24 ;  /* 0x000000015d187824 */ /* 0x000fe200078e0218 */
[----:B------:R-:W1:Y:S01]  /*122c0*/  MUFU.EX2 R36, R36 ;  /* 0x0000002400247308 */ /* 0x000e620000000800 */
[----:B---3--:R-:W-:Y:S01]  /*122d0*/  FADD.FTZ R6, R34, R3 ;  /* 0x0000000322067221 */ /* 0x008fe20000010000 */
[----:B------:R-:W-:Y:S02]  /*122e0*/  F2FP.BF16.F32.PACK_AB R177, R30, R177 ;  /* 0x000000b11eb1723e */ /* 0x000fe400000010ff */
[----:B------:R-:W-:Y:S02]  /*122f0*/  F2FP.BF16.F32.PACK_AB R179, R32, R179 ;  /* 0x000000b320b3723e */ /* 0x000fe400000010ff */
[----:B------:R-:W-:Y:S02]  /*12300*/  F2FP.BF16.F32.PACK_AB R173, R34, R173 ;  /* 0x000000ad22ad723e */ /* 0x000fe400000010ff */
        /* <DEDUP_REMOVED lines=71> */
[----:B-1----:R-:W-:Y:S01]  /*12780*/  FADD.FTZ R58, R154, R27 ;  /* 0x0000001b9a3a7221 */ /* 0x002fe20000010000 */
[C---:B--2---:R-:W-:Y:S01]  /*12790*/  FADD.FTZ R3, R155.reuse, R0 ;  /* 0x000000009b037221 */ /* 0x044fe20000010000 */
[----:B------:R-:W-:Y:S01]  /*127a0*/  F2FP.BF16.F32.PACK_AB R155, R155, R26 ;  /* 0x0000001a9b9b723e */ /* 0x000fe200000010ff */
[----:B------:R-:W-:Y:S02]  /*127b0*/  VIADD R0, R88, 0xfffffffe ;  /* 0xfffffffe58007836 */ /* 0x000fe40000000000 */
[C---:B0-----:R-:W-:Y:S01]  /*127c0*/  FADD.FTZ R6, R71.reuse, R58 ;  /* 0x0000003a47067221 */ /* 0x041fe20000010000 */
[----:B------:R-:W-:Y:S01]  /*127d0*/  F2FP.BF16.F32.PACK_AB R154, R71, R154 ;  /* 0x0000009a479a723e */ /* 0x000fe200000010ff */
        /* <DEDUP_REMOVED lines=12> */
.L_x_1874:
[----:B------:R-:W-:-:S13]  /*128a0*/  ISETP.NE.AND P3, PT, R25, 0x1, PT ;  /* 0x000000011900780c */ /* 0x000fda0003f65270 */
[----:B------:R-:W0:Y:S02]  /*128b0*/  @P3 LDC.64 R28, c[0x0][0x9e8] ;  /* 0x00027a00ff1c3b82 */ /* 0x000e240000000a00 */
[----:B0-----:R-:W-:-:S05]  /*128c0*/  @P3 IMAD.HI.U32 R28, R26, R28, RZ ;  /* 0x0000001c1a1c3227 */ /* 0x001fca00078e00ff */
[----:B------:R-:W-:-:S07]  /*128d0*/  @P3 SHF.R.U32.HI R26, RZ, R29, R28 ;  /* 0x0000001dff1a3219 */ /* 0x000fce000001161c */
.L_x_1875:
[----:B------:R-:W-:Y:S05]  /*128e0*/  BSYNC B0 ;  /* 0x0000000000007941 */ /* 0x000fea0003800000 */
.L_x_1873:
[----:B------:R-:W-:-:S05]  /*128f0*/  IMAD R25, R26, R25, R25 ;  /* 0x000000191a197224 */ /* 0x000fca00078e0219 */
[----:B------:R-:W-:-:S07]  /*12900*/  VIMNMX R24, R24, R25, PT ;  /* 0x0000001918187248 */ /* 0x000fce0003fe0100 */
.L_x_1872:
[----:B------:R-:W-:Y:S01]  /*12910*/  SHF.R.S32.HI R25, RZ, 0x1f, R24 ;  /* 0x0000001fff197819 */ /* 0x000fe20000011418 */
[----:B------:R-:W-:Y:S01]  /*12920*/  ULDC UR41, c[0x0][0x9e4] ;  /* 0x0002790000297ab9 */ /* 0x000fe20000000800 */
[----:B------:R-:W-:Y:S01]  /*12930*/  ULDC UR5, c[0x0][0x9e4] ;  /* 0x0002790000057ab9 */ /* 0x000fe20000000800 */
[----:B------:R-:W-:Y:S01]  /*12940*/  ULDC UR43, c[0x0][0x9d8] ;  /* 0x00027600002b7ab9 */ /* 0x000fe20000000800 */
[----:B------:R-:W-:Y:S01]  /*12950*/  LEA.HI R25, R25, R24, RZ, 0x7 ;  /* 0x0000001819197211 */ /* 0x000fe200078f38ff */
[----:B------:R-:W-:Y:S01]  /*12960*/  ULDC UR50, c[0x0][0x9d8] ;  /* 0x0002760000327ab9 */ /* 0x000fe20000000800 */
[----:B------:R-:W-:Y:S01]  /*12970*/  ULDC UR48, c[0x0][0x9d8] ;  /* 0x0002760000307ab9 */ /* 0x000fe20000000800 */
[----:B------:R-:W-:Y:S01]  /*12980*/  ULDC UR4, c[0x0][0x988] ;  /* 0x0002620000047ab9 */ /* 0x000fe20000000800 */
[----:B------:R-:W-:Y:S01]  /*12990*/  SHF.R.S32.HI R25, RZ, 0x7, R25 ;  /* 0x00000007ff197819 */ /* 0x000fe20000011419 */
[----:B------:R-:W-:Y:S01]  /*129a0*/  ULDC UR7, c[0x0][0x988] ;  /* 0x0002620000077ab9 */ /* 0x000fe20000000800 */
[----:B------:R-:W-:Y:S01]  /*129b0*/  ULDC UR6, c[0x0][0x988] ;  /* 0x0002620000067ab9 */ /* 0x000fe20000000800 */
[----:B------:R-:W-:Y:S01]  /*129c0*/  ULDC UR49, c[0x0][0x9e0] ;  /* 0x0002780000317ab9 */ /* 0x000fe20000000800 */
[----:B------:R-:W-:Y:S01]  /*129d0*/  VIMNMX R213, R206, R25, !PT ;  /* 0x00000019ced57248 */ /* 0x000fe20007fe0100 */
[----:B------:R-:W-:Y:S01]  /*129e0*/  ULDC UR42, c[0x0][0x9e0] ;  /* 0x00027800002a7ab9 */ /* 0x000fe20000000800 */
[----:B------:R-:W-:-:S02]  /*129f0*/  CS2R R150, SRZ ;  /* 0x0000000000967805 */ /* 0x000fc4000001ff00 */
[----:B------:R-:W-:Y:S02]  /*12a00*/  CS2R R148, SRZ ;  /* 0x0000000000947805 */ /* 0x000fe4000001ff00 */
[----:B------:R-:W-:Y:S02]  /*12a10*/  ISETP.GE.AND P3, PT, R0, R213, PT ;  /* 0x000000d50000720c */ /* 0x000fe40003f66270 */
        /* <DEDUP_REMOVED lines=31> */
[----:B------:R-:W-:-:S07]  /*12c10*/  IMAD.MOV.U32 R151, RZ, RZ, RZ ;  /* 0x000000ffff977224 */ /* 0x000fce00078e00ff */
.L_x_1896:
[----:B------:R-:W-:Y:S01]  /*12c20*/  ISETP.NE.AND P3, PT, R199, RZ, PT ;  /* 0x000000ffc700720c */ /* 0x000fe20003f65270 */
[----:B------:R-:W-:Y:S01]  /*12c30*/  VIADD R214, R184, 0x1 ;  /* 0x00000001b8d67836 */ /* 0x000fe20000000000 */
[----:B------:R-:W-:Y:S05]  /*12c40*/  YIELD ;  /* 0x0000000000007946 */ /* 0x000fea0003800000 */
[----:B------:R-:W-:-:S04]  /*12c50*/  ISETP.NE.AND P4, PT, R214, 0x2, PT ;  /* 0x00000002d600780c */ /* 0x000fc80003f85270 */
[----:B------:R-:W-:Y:S02]  /*12c60*/  SEL R24, RZ, 0x1, P4 ;  /* 0x00000001ff187807 */ /* 0x000fe40002000000 */
[----:B------:R-:W-:Y:S02]  /*12c70*/  SEL R214, R214, RZ, P4 ;  /* 0x000000ffd6d67207 */ /* 0x000fe40002000000 */
[----:B------:R-:W-:Y:S01]  /*12c80*/  LOP3.LUT R215, R187, R24, RZ, 0x3c, !PT ;  /* 0x00000018bbd77212 */ /* 0x000fe200078e3cff */
[----:B------:R-:W-:Y:S06]  /*12c90*/  @P3 BRA `(.L_x_1877) ;  /* 0x0000000000303947 */ /* 0x000fec0003800000 */
[----:B------:R-:W-:Y:S05]  /*12ca0*/  @!P0 BRA `(.L_x_1878) ;  /* 0x0000000000048947 */ /* 0x000fea0003800000 */
[----:B------:R-:W-:Y:S01]  /*12cb0*/  BPT.TRAP 0x1 ;  /* 0x000000040000795c */ /* 0x000fe20000300000 */
.L_x_1878:
[----:B------:R-:W-:Y:S01]  /*12cc0*/  IMAD R25, R214, 0x8, R18 ;  /* 0x00000008d6197824 */ /* 0x000fe200078e0212 */
[----:B------:R-:W-:-:S04]  /*12cd0*/  SHF.L.U32 R24, R215, 0x1f, RZ ;  /* 0x0000001fd7187819 */ /* 0x000fc800000006ff */
[----:B------:R0:W1:Y:S01]  /*12ce0*/  SYNCS.PHASECHK.TRANS64.TRYWAIT P4, [R25+URZ+0x28830], R24 ;  /* 0x02883018190075a7 */ /* 0x000062000808017f */
[----:B------:R-:W-:Y:S05]  /*12cf0*/  @!P0 BRA `(.L_x_1879) ;  /* 0x0000000000048947 */ /* 0x000fea0003800000 */
[----:B------:R-:W-:Y:S01]  /*12d00*/  BPT.TRAP 0x1 ;  /* 0x000000040000795c */ /* 0x000fe20000300000 */
.L_x_1879:
[----:B------:R-:W-:Y:S04]  /*12d10*/  BSSY B0, `(.L_x_1877) ;  /* 0x0000004000007945 */ /* 0x000fe80003800000 */
[----:B-1----:R-:W-:Y:S05]  /*12d20*/  @P4 BRA `(.L_x_1880) ;  /* 0x0000000000084947 */ /* 0x002fea0003800000 */
[----:B------:R-:W1:Y:S02]  /*12d30*/  SYNCS.PHASECHK.TRANS64.TRYWAIT P4, [R25+URZ+0x28830], R24 ;  /* 0x02883018190075a7 */ /* 0x000e64000808017f */
[----:B-1----:R-:W-:Y:S05]  /*12d40*/  @!P4 BRA `(.L_x_1881) ;  /* 0x0000018000a8c947 */ /* 0x002fea0003800000 */
.L_x_1880:
[----:B------:R-:W-:Y:S05]  /*12d50*/  BSYNC B0 ;  /* 0x0000000000007941 */ /* 0x000fea0003800000 */
.L_x_1877:
[----:B------:R-:W2:Y:S01]  /*12d60*/  S2R R26, SR_TID.X ;  /* 0x00000000001a7919 */ /* 0x000ea20000002100 */
[----:B------:R-:W-:Y:S05]  /*12d70*/  WARPSYNC.ALL ;  /* 0x0000000000007948 */ /* 0x000fea0003800000 */
[----:B01----:R-:W-:Y:S01]  /*12d80*/  IMAD R24, R214, 0x800, R7 ;  /* 0x00000800d6187824 */ /* 0x003fe200078e0207 */
[----:B------:R-:W-:Y:S01]  /*12d90*/  R2UR UR8, R4 ;  /* 0x00000000040872ca */ /* 0x000fe200000e0000 */
[----:B------:R-:W-:Y:S01]  /*12da0*/  IMAD.MOV.U32 R25, RZ, RZ, 0x40000040 ;  /* 0x40000040ff197424 */ /* 0x000fe200078e00ff */
[----:B------:R-:W-:Y:S01]  /*12db0*/  R2UR UR9, R5 ;  /* 0x00000000050972ca */ /* 0x000fe200000e0000 */
[C---:B------:R-:W-:Y:S01]  /*12dc0*/  VIADD R28, R24.reuse, 0x2 ;  /* 0x00000002181c7836 */ /* 0x040fe20000000000 */
[----:B------:R-:W-:Y:S01]  /*12dd0*/  R2UR UR10, R24 ;  /* 0x00000000180a72ca */ /* 0x000fe200000e0000 */
[----:B------:R-:W-:Y:S01]  /*12de0*/  IMAD.MOV.U32 R29, RZ, RZ, 0x40000040 ;  /* 0x40000040ff1d7424 */ /* 0x000fe200078e00ff */
[----:B------:R-:W-:Y:S01]  /*12df0*/  R2UR UR11, R25 ;  /* 0x00000000190b72ca */ /* 0x000fe200000e0000 */
[----:B------:R-:W-:Y:S01]  /*12e00*/  IMAD.MOV.U32 R27, RZ, RZ, 0x40000040 ;  /* 0x40000040ff1b7424 */ /* 0x000fe200078e00ff */
[----:B------:R-:W-:Y:S01]  /*12e10*/  R2UR UR14, R28 ;  /* 0x000000001c0e72ca */ /* 0x000fe200000e0000 */
[----:B------:R-:W-:Y:S01]  /*12e20*/  VIADD R28, R24, 0x6 ;  /* 0x00000006181c7836 */ /* 0x000fe20000000000 */
[----:B------:R-:W-:Y:S01]  /*12e30*/  R2UR UR15, R29 ;  /* 0x000000001d0f72ca */ /* 0x000fe200000e0000 */
[----:B------:R-:W-:Y:S01]  /*12e40*/  IMAD.MOV.U32 R31, RZ, RZ, 0x40000040 ;  /* 0x40000040ff1f7424 */ /* 0x000fe200078e00ff */
[----:B------:R-:W-:-:S02]  /*12e50*/  R2UR UR19, R27 ;  /* 0x000000001b1372ca */ /* 0x000fc400000e0000 */
[----:B------:R-:W-:Y:S01]  /*12e60*/  R2UR UR22, R28 ;  /* 0x000000001c1672ca */ /* 0x000fe200000e0000 */
[----:B------:R-:W-:Y:S01]  /*12e70*/  VIADD R28, R24, 0x402 ;  /* 0x00000402181c7836 */ /* 0x000fe20000000000 */
[----:B------:R-:W-:Y:S02]  /*12e80*/  R2UR UR23, R29 ;  /* 0x000000001d1772ca */ /* 0x000fe400000e0000 */
[----:B------:R-:W-:Y:S02]  /*12e90*/  R2UR UR27, R27 ;  /* 0x000000001b1b72ca */ /* 0x000fe400000e0000 */
[----:B------:R-:W-:Y:S02]  /*12ea0*/  R2UR UR30, R28 ;  /* 0x000000001c1e72ca */ /* 0x000fe400000e0000 */
[----:B------:R-:W-:Y:S02]  /*12eb0*/  R2UR UR31, R29 ;  /* 0x000000001d1f72ca */ /* 0x000fe400000e0000 */
[----:B------:R-:W-:-:S02]  /*12ec0*/  R2UR UR35, R31 ;  /* 0x000000001f2372ca */ /* 0x000fc400000e0000 */
[----:B--2---:R-:W-:Y:S02]  /*12ed0*/  SHF.R.U32.HI R26, RZ, 0x7, R26 ;  /* 0x00000007ff1a7819 */ /* 0x004fe4000001161a */
[----:B------:R-:W-:Y:S02]  /*12ee0*/  R2UR UR47, R25 ;  /* 0x00000000192f72ca */ /* 0x000fe400000e0000 */
[----:B------:R-:W-:Y:S01]  /*12ef0*/  R2UR UR12, R192 ;  /* 0x00000000c00c72ca */ /* 0x000fe200000e0000 */
[----:B------:R-:W-:Y:S01]  /*12f00*/  VIADD R30, R26, 0x8 ;  /* 0x000000081a1e7836 */ /* 0x000fe20000000000 */
[----:B------:R-:W-:Y:S01]  /*12f10*/  R2UR UR13, R193 ;  /* 0x00000000c10d72ca */ /* 0x000fe200000e0000 */
[----:B------:R-:W-:Y:S01]  /*12f20*/  VIADD R26, R24, 0x4 ;  /* 0x00000004181a7836 */ /* 0x000fe20000000000 */
[----:B------:R-:W-:Y:S02]  /*12f30*/  R2UR UR16, R190 ;  /* 0x00000000be1072ca */ /* 0x000fe400000e0000 */
[----:B------:R0:W-:Y:S01]  /*12f40*/  BAR.SYNC.DEFER_BLOCKING R30, 0x100 ;  /* 0x0004001e0000751d */ /* 0x0001e20000010000 */
[----:B------:R-:W-:-:S02]  /*12f50*/  R2UR UR17, R191 ;  /* 0x00000000bf1172ca */ /* 0x000fc400000e0000 */
[----:B------:R-:W-:Y:S01]  /*12f60*/  R2UR UR18, R26 ;  /* 0x000000001a1272ca */ /* 0x000fe200000e0000 */
[----:B------:R-:W-:Y:S01]  /*12f70*/  VIADD R26, R24, 0x400 ;  /* 0x00000400181a7836 */ /* 0x000fe20000000000 */
[----:B------:R-:W-:Y:S02]  /*12f80*/  R2UR UR20, R20 ;  /* 0x00000000141472ca */ /* 0x000fe400000e0000 */
[----:B------:R-:W-:Y:S01]  /*12f90*/  R2UR UR21, R21 ;  /* 0x00000000151572ca */ /* 0x000fe200000e0000 */
[----:B0-----:R-:W-:Y:S01]  /*12fa0*/  VIADD R30, R24, 0x404 ;  /* 0x00000404181e7836 */ /* 0x001fe20000000000 */
[----:B------:R-:W-:Y:S01]  /*12fb0*/  R2UR UR26, R26 ;  /* 0x000000001a1a72ca */ /* 0x000fe200000e0000 */
[----:B------:R-:W-:Y:S01]  /*12fc0*/  VIADD R24, R24, 0x406 ;  /* 0x0000040618187836 */ /* 0x000fe20000000000 */
[----:B------:R-:W-:Y:S02]  /*12fd0*/  R2UR UR24, R14 ;  /* 0x000000000e1872ca */ /* 0x000fe400000e0000 */
[----:B------:R-:W-:-:S02]  /*12fe0*/  R2UR UR34, R30 ;  /* 0x000000001e2272ca */ /* 0x000fc400000e0000 */
[----:B------:R-:W-:Y:S02]  /*12ff0*/  R2UR UR46, R24 ;  /* 0x00000000182e72ca */ /* 0x000fe400000e0000 */
[----:B------:R-:W-:Y:S02]  /*13000*/  R2UR UR25, R15 ;  /* 0x000000000f1972ca */ /* 0x000fe400000e0000 */
[----:B------:R-:W-:Y:S02]  /*13010*/  R2UR UR28, R12 ;  /* 0x000000000c1c72ca */ /* 0x000fe400000e0000 */
[----:B------:R-:W-:Y:S02]  /*13020*/  R2UR UR29, R13 ;  /* 0x000000000d1d72ca */ /* 0x000fe400000e0000 */
[----:B------:R-:W-:Y:S01]  /*13030*/  R2UR UR32, R10 ;  /* 0x000000000a2072ca */ /* 0x000fe200000e0000 */
[----:B------:R-:W-:Y:S01]  /*13040*/  WARPGROUP.ARRIVE ;  /* 0x00000000000079c5 */ /* 0x000fe20000000000 */
[----:B------:R-:W-:-:S02]  /*13050*/  R2UR UR33, R11 ;  /* 0x000000000b2172ca */ /* 0x000fc400000e0000 */
[----:B------:R-:W-:Y:S02]  /*13060*/  R2UR UR44, R8 ;  /* 0x00000000082c72ca */ /* 0x000fe400000e0000 */
[----:B------:R-:W-:Y:S01]  /*13070*/  R2UR UR45, R9 ;  /* 0x00000000092d72ca */ /* 0x000fe200000e0000 */
        /* <DEDUP_REMOVED lines=26> */
.L_x_1883:
[----:B------:R-:W-:Y:S01]  /*13220*/  SHF.L.U32 R187, R187, 0x1f, RZ ;  /* 0x0000001fbbbb7819 */ /* 0x000fe200000006ff */
[----:B------:R-:W-:-:S04]  /*13230*/  IMAD R204, R184, 0x8, R18 ;  /* 0x00000008b8cc7824 */ /* 0x000fc800078e0212 */
[----:B------:R0:W1:Y:S01]  /*13240*/  SYNCS.PHASECHK.TRANS64.TRYWAIT P3, [R204+URZ+0x28850], R187 ;  /* 0x028850bbcc0075a7 */ /* 0x000062000806017f */
[----:B------:R-:W-:Y:S05]  /*13250*/  @!P0 BRA `(.L_x_1884) ;  /* 0x0000000000048947 */ /* 0x000fea0003800000 */
[----:B------:R-:W-:Y:S01]  /*13260*/  BPT.TRAP 0x1 ;  /* 0x000000040000795c */ /* 0x000fe20000300000 */
.L_x_1884:
[----:B-1----:R-:W-:Y:S05]  /*13270*/  @P3 BRA `(.L_x_1882) ;  /* 0x0000000000083947 */ /* 0x002fea0003800000 */
[----:B------:R-:W1:Y:S02]  /*13280*/  SYNCS.PHASECHK.TRANS64.TRYWAIT P3, [R204+URZ+0x28850], R187 ;  /* 0x028850bbcc0075a7 */ /* 0x000e64000806017f */
[----:B-1----:R-:W-:Y:S05]  /*13290*/  @!P3 BRA `(.L_x_1885) ;  /* 0x0000017c0068b947 */ /* 0x002fea0003800000 */
.L_x_1882:
[----:B01----:R-:W-:Y:S01]  /*132a0*/  VIADD R187, R18, 0x400 ;  /* 0x0000040012bb7836 */ /* 0x003fe20000000000 */
[----:B------:R-:W-:Y:S05]  /*132b0*/  WARPSYNC.ALL ;  /* 0x0000000000007948 */ /* 0x000fea0003800000 */
[----:B------:R-:W-:Y:S01]  /*132c0*/  SHF.R.U32.HI R187, RZ, 0x4, R187 ;  /* 0x00000004ffbb7819 */ /* 0x000fe200000116bb */
[----:B------:R-:W-:Y:S01]  /*132d0*/  IMAD.MOV.U32 R205, RZ, RZ, 0x40000040 ;  /* 0x40000040ffcd7424 */ /* 0x000fe200078e00ff */
[----:B------:R-:W-:-:S06]  /*132e0*/  WARPGROUP.ARRIVE ;  /* 0x00000000000079c5 */ /* 0x000fcc0000000000 */
[----:B------:R-:W0:Y:S01]  /*132f0*/  S2R R216, SR_TID.X ;  /* 0x0000000000d87919 */ /* 0x000e220000002100 */
[----:B------:R-:W-:Y:S02]  /*13300*/  LOP3.LUT R187, R187, 0x3fff, RZ, 0xc0, !PT ;  /* 0x00003fffbbbb7812 */ /* 0x000fe400078ec0ff */
[----:B------:R-:W-:Y:S01]  /*13310*/  R2UR UR11, R205 ;  /* 0x00000000cd0b72ca */ /* 0x000fe200000e0000 */
[----:B------:R-:W-:Y:S01]  /*13320*/  IMAD.MOV.U32 R205, RZ, RZ, 0x40000040 ;  /* 0x40000040ffcd7424 */ /* 0x000fe200078e00ff */
[----:B------:R-:W-:-:S05]  /*13330*/  LOP3.LUT R187, R187, 0x4000000, RZ, 0xfc, !PT ;  /* 0x04000000bbbb7812 */ /* 0x000fca00078efcff */
[----:B------:R-:W-:-:S05]  /*13340*/  IMAD R204, R184, 0x800, R187 ;  /* 0x00000800b8cc7824 */ /* 0x000fca00078e02bb */
[----:B------:R-:W-:-:S13]  /*13350*/  R2UR UR10, R204 ;  /* 0x00000000cc0a72ca */ /* 0x000fda00000e0000 */
[----:B------:R-:W-:Y:S01]  /*13360*/  HGMMA.64x128x16.F32.BF16 R88, R180, gdesc[UR8].tnspB, R88, gsb0 ;  /* 0x41e00008b4587df0 */ /* 0x000fe20008001858 */
[----:B0-----:R-:W-:Y:S02]  /*13370*/  SHF.R.U32.HI R216, RZ, 0x7, R216 ;  /* 0x00000007ffd87819 */ /* 0x001fe400000116d8 */
[----:B------:R-:W-:Y:S02]  /*13380*/  WARPGROUP.DEPBAR.LE gsb0, 0x0 ;  /* 0x00008000000079c5 */ /* 0x000fe40000010000 */
[----:B------:R-:W-:Y:S01]  /*13390*/  VIADD R180, R204, 0x80 ;  /* 0x00000080ccb47836 */ /* 0x000fe20000000000 */
[----:B------:R-:W-:Y:S01]  /*133a0*/  WARPGROUP.ARRIVE ;  /* 0x00000000000079c5 */ /* 0x000fe20000000000 */
[----:B------:R-:W-:-:S03]  /*133b0*/  IMAD.MOV.U32 R181, RZ, RZ, 0x40000040 ;  /* 0x40000040ffb57424 */ /* 0x000fc600078e00ff */
[----:B------:R-:W-:Y:S02]  /*133c0*/  R2UR UR10, R180 ;  /* 0x00000000b40a72ca */ /* 0x000fe400000e0000 */
[----:B------:R-:W-:-:S13]  /*133d0*/  R2UR UR11, R181 ;  /* 0x00000000b50b72ca */ /* 0x000fda00000e0000 */
[----:B------:R-:W-:Y:S03]  /*133e0*/  HGMMA.64x128x16.F32.BF16 R88, R176, gdesc[UR8].tnspB, R88, gsb0 ;  /* 0x41e00008b0587df0 */ /* 0x000fe60008001858 */
        /* <DEDUP_REMOVED lines=29> */
[C---:B------:R-:W-:Y:S01]  /*135c0*/  VIADD R160, R204.reuse, 0x300 ;  /* 0x00000300cca07836 */ /* 0x040fe20000000000 */
[----:B------:R-:W-:Y:S01]  /*135d0*/  WARPGROUP.ARRIVE ;  /* 0x00000000000079c5 */ /* 0x000fe20000000000 */
[----:B------:R-:W-:Y:S02]  /*135e0*/  IMAD.MOV.U32 R161, RZ, RZ, 0x40000040 ;  /* 0x40000040ffa17424 */ /* 0x000fe400078e00ff */
[----:B------:R-:W-:Y:S01]  /*135f0*/  VIADD R204, R204, 0x380 ;  /* 0x00000380cccc7836 */ /* 0x000fe20000000000 */
[----:B------:R-:W-:-:S02]  /*13600*/  R2UR UR10, R160 ;  /* 0x00000000a00a72ca */ /* 0x000fc400000e0000 */
[----:B------:R-:W-:-:S13]  /*13610*/  R2UR UR11, R161 ;  /* 0x00000000a10b72ca */ /* 0x000fda00000e0000 */
[----:B------:R-:W-:Y:S01]  /*13620*/  HGMMA.64x128x16.F32.BF16 R88, R156, gdesc[UR8].tnspB, R88, gsb0 ;  /* 0x41e000089c587df0 */ /* 0x000fe20008001858 */
[----:B------:R-:W-:Y:S02]  /*13630*/  R2UR UR10, R204 ;  /* 0x00000000cc0a72ca */ /* 0x000fe400000e0000 */
[----:B------:R-:W-:Y:S01]  /*13640*/  R2UR UR11, R205 ;  /* 0x00000000cd0b72ca */ /* 0x000fe200000e0000 */
[----:B------:R-:W-:Y:S02]  /*13650*/  WARPGROUP.DEPBAR.LE gsb0, 0x0 ;  /* 0x00008000000079c5 */ /* 0x000fe40000010000 */
[----:B------:R-:W-:-:S10]  /*13660*/  WARPGROUP.ARRIVE ;  /* 0x00000000000079c5 */ /* 0x000fd40000000000 */
[----:B------:R-:W-:Y:S03]  /*13670*/  HGMMA.64x128x16.F32.BF16 R88, R152, gdesc[UR8].tnspB, R88, gsb0 ;  /* 0x41e0000898587df0 */ /* 0x000fe60008001858 */
[----:B------:R-:W-:Y:S02]  /*13680*/  WARPGROUP.DEPBAR.LE gsb0, 0x0 ;  /* 0x00008000000079c5 */ /* 0x000fe40000010000 */
[----:B------:R-:W-:-:S05]  /*13690*/  IADD3 R152, -R216, 0xb, RZ ;  /* 0x0000000bd8987810 */ /* 0x000fca0007ffe1ff */
[----:B------:R0:W-:Y:S06]  /*136a0*/  BAR.ARV R152, 0x100 ;  /* 0x000400980000751d */ /* 0x0001ec0000002000 */
[----:B------:R-:W-:Y:S05]  /*136b0*/  @!P0 BRA `(.L_x_1886) ;  /* 0x0000000000048947 */ /* 0x000fea0003800000 */
[----:B------:R-:W-:Y:S01]  /*136c0*/  BPT.TRAP 0x1 ;  /* 0x000000040000795c */ /* 0x000fe20000300000 */
.L_x_1886:
[----:B------:R-:W1:Y:S01]  /*136d0*/  @P1 LDC R153, c[0x0][0x44c] ;  /* 0x00011300ff991b82 */ /* 0x000e620000000800 */
[----:B0-----:R-:W-:Y:S02]  /*136e0*/  IMAD.IADD R152, R200, 0x1, R198 ;  /* 0x00000001c8987824 */ /* 0x001fe400078e02c6 */
        /* <DEDUP_REMOVED lines=22> */
[----:B-1----:R-:W-:-:S04]  /*13850*/  @P1 IMAD.HI.U32 R153, R152, R153, RZ ;  /* 0x0000009998991227 */ /* 0x002fc800078e00ff */
[----:B------:R-:W-:Y:S01]  /*13860*/  FMUL.FTZ R32, R32, UR50 ;  /* 0x0000003220207c20 */ /* 0x000fe20008410000 */
[----:B------:R-:W-:Y:S01]  /*13870*/  FMUL.FTZ R33, R33, UR50 ;  /* 0x0000003221217c20 */ /* 0x000fe20008410000 */
[----:B------:R-:W-:Y:S01]  /*13880*/  FMUL.FTZ R34, R34, UR50 ;  /* 0x0000003222227c20 */ /* 0x000fe20008410000 */
[----:B------:R-:W-:Y:S01]  /*13890*/  FMUL.FTZ R35, R35, UR50 ;  /* 0x0000003223237c20 */ /* 0x000fe20008410000 */
[----:B------:R-:W-:Y:S01]  /*138a0*/  FMUL.FTZ R36, R36, UR50 ;  /* 0x0000003224247c20 */ /* 0x000fe20008410000 */
[----:B------:R-:W-:Y:S01]  /*138b0*/  FMUL.FTZ R37, R37, UR50 ;  /* 0x0000003225257c20 */ /* 0x000fe20008410000 */
[----:B------:R-:W-:Y:S01]  /*138c0*/  FMUL.FTZ R38, R38, UR50 ;  /* 0x0000003226267c20 */ /* 0x000fe20008410000 */
[----:B0-----:R-:W-:Y:S01]  /*138d0*/  @P1 SHF.R.U32.HI R152, RZ, R154, R153 ;  /* 0x0000009aff981219 */ /* 0x001fe20000011699 */
[----:B------:R-:W-:Y:S01]  /*138e0*/  FMUL.FTZ R153, R44, UR50 ;  /* 0x000000322c997c20 */ /* 0x000fe20008410000 */
[----:B------:R-:W-:Y:S02]  /*138f0*/  IMAD R44, R214, 0x8, R18 ;  /* 0x00000008d62c7824 */ /* 0x000fe400078e0212 */
[----:B------:R-:W-:Y:S01]  /*13900*/  FMUL.FTZ R154, R45, UR50 ;  /* 0x000000322d9a7c20 */ /* 0x000fe20008410000 */
[----:B------:R-:W-:-:S02]  /*13910*/  IMAD.U32 R45, RZ, RZ, UR38 ;  /* 0x00000026ff2d7e24 */ /* 0x000fc4000f8e00ff */
[----:B------:R-:W-:Y:S01]  /*13920*/  FMUL.FTZ R39, R39, UR50 ;  /* 0x0000003227277c20 */ /* 0x000fe20008410000 */
[----:B------:R-:W-:Y:S02]  /*13930*/  VIADD R44, R44, 0x28840 ;  /* 0x000288402c2c7836 */ /* 0x000fe40000000000 */
[----:B------:R-:W-:Y:S01]  /*13940*/  FMUL.FTZ R40, R40, UR50 ;  /* 0x0000003228287c20 */ /* 0x000fe20008410000 */
[----:B------:R-:W-:Y:S01]  /*13950*/  FMUL.FTZ R41, R41, UR50 ;  /* 0x0000003229297c20 */ /* 0x000fe20008410000 */
[----:B------:R-:W-:Y:S01]  /*13960*/  FMUL.FTZ R42, R42, UR50 ;  /* 0x000000322a2a7c20 */ /* 0x000fe20008410000 */
[----:B------:R-:W-:Y:S01]  /*13970*/  FMUL.FTZ R43, R43, UR50 ;  /* 0x000000322b2b7c20 */ /* 0x000fe20008410000 */
[----:B------:R-:W-:Y:S01]  /*13980*/  PRMT R44, R45, 0x654, R44 ;  /* 0x000006542d2c7816 */ /* 0x000fe2000000002c */
        /* <DEDUP_REMOVED lines=31> */
[----:B------:R-:W1:Y:S01]  /*13b80*/  MUFU.TANH R24, R24 ;  /* 0x0000001800187308 */ /* 0x000e620000002400 */
[----:B------:R2:W-:Y:S01]  /*13b90*/  SYNCS.ARRIVE.TRANS64.RED.A1T0 RZ, [R44+URZ], RZ ;  /* 0x000000ff2cff79a7 */ /* 0x0005e2000810043f */
[----:B------:R-:W-:-:S04]  /*13ba0*/  IADD3 R87, -R189, 0x1, -R83 ;  /* 0x00000001bd577810 */ /* 0x000fc80007ffe953 */
[----:B------:R-:W-:Y:S02]  /*13bb0*/  IADD3 R87, -R194, R87, R196 ;  /* 0x00000057c2577210 */ /* 0x000fe40007ffe1c4 */
[----:B------:R-:W3:Y:S03]  /*13bc0*/  MUFU.TANH R25, R25 ;  /* 0x0000001900197308 */ /* 0x000ee60000002400 */
[C---:B------:R-:W-:Y:S02]  /*13bd0*/  VIADD R159, R87.reuse, UR49 ;  /* 0x00000031579f7c36 */ /* 0x040fe40008000000 */
[----:B------:R-:W-:-:S03]  /*13be0*/  VIADD R158, R87, UR52 ;  /* 0x00000034579e7c36 */ /* 0x000fc60008000000 */
[----:B------:R-:W4:Y:S01]  /*13bf0*/  MUFU.TANH R26, R26 ;  /* 0x0000001a001a7308 */ /* 0x000f220000002400 */
[--C-:B0-----:R-:W-:Y:S02]  /*13c00*/  IMAD.IADD R87, R159, 0x1, R45.reuse ;  /* 0x000000019f577824 */ /* 0x101fe400078e022d */
[----:B------:R-:W-:-:S05]  /*13c10*/  IMAD.IADD R86, R158, 0x1, R45 ;  /* 0x000000019e567824 */ /* 0x000fca00078e022d */
        /* <DEDUP_REMOVED lines=74> */
.L_x_1889:
[----:B------:R-:W-:-:S05]  /*140c0*/  IMAD.U32 R162, RZ, RZ, UR41 ;  /* 0x00000029ffa27e24 */ /* 0x000fca000f8e00ff */
[----:B------:R-:W-:-:S13]  /*140d0*/  ISETP.NE.AND P3, PT, R162, 0x1, PT ;  /* 0x00000001a200780c */ /* 0x000fda0003f65270 */
[----:B------:R-:W1:Y:S02]  /*140e0*/  @P3 LDC.64 R44, c[0x0][0x9e8] ;  /* 0x00027a00ff2c3b82 */ /* 0x000e640000000a00 */
[----:B-1----:R-:W-:-:S05]  /*140f0*/  @P3 IMAD.HI.U32 R44, R160, R44, RZ ;  /* 0x0000002ca02c3227 */ /* 0x002fca00078e00ff */
[----:B------:R-:W-:-:S07]  /*14100*/  @P3 SHF.R.U32.HI R160, RZ, R45, R44 ;  /* 0x0000002dffa03219 */ /* 0x000fce000001162c */
.L_x_1890:
[----:B------:R-:W-:Y:S05]  /*14110*/  BSYNC B0 ;  /* 0x0000000000007941 */ /* 0x000fea0003800000 */
.L_x_1888:
[----:B------:R-:W-:-:S04]  /*14120*/  IMAD R160, R160, R162, -R83 ;  /* 0x000000a2a0a07224 */ /* 0x000fc800078e0a53 */
[----:B------:R-:W-:-:S05]  /*14130*/  IMAD.IADD R45, R160, 0x1, -R189 ;  /* 0x00000001a02d7824 */ /* 0x000fca00078e0abd */
[----:B------:R-:W-:Y:S02]  /*14140*/  VIADDMNMX R87, R45, R162, R87, PT ;  /* 0x000000a22d577246 */ /* 0x000fe40003800157 */
[----:B------:R-:W-:-:S07]  /*14150*/  VIMNMX R86, R86, R45, !PT ;  /* 0x0000002d56567248 */ /* 0x000fce0007fe0100 */
.L_x_1887:
[----:B------:R-:W-:Y:S01]  /*14160*/  ISETP.GT.AND P3, PT, R0, -0x1, PT ;  /* 0xffffffff0000780c */ /* 0x000fe20003f64270 */
[----:B------:R-:W1:Y:S03]  /*14170*/  SHFL.IDX PT, R152, R152, 0x1, 0x1c1f ;  /* 0x003c1f0098987f89 */ /* 0x000e6600000e0000 */
[C---:B------:R-:W-:Y:S02]  /*14180*/  ISETP.GT.AND P5, PT, R86.reuse, RZ, P3 ;  /* 0x000000ff5600720c */ /* 0x040fe40001fa4270 */
[----:B------:R-:W-:Y:S02]  /*14190*/  ISETP.GT.AND P4, PT, R86, 0x1, P3 ;  /* 0x000000015600780c */ /* 0x000fe40001f84270 */
[C---:B------:R-:W-:Y:S02]  /*141a0*/  ISETP.LT.OR P5, PT, R87.reuse, 0x1, P5 ;  /* 0x000000015700780c */ /* 0x040fe40002fa1670 */
[----:B------:R-:W-:-:S02]  /*141b0*/  ISETP.LT.OR P4, PT, R87, 0x2, P4 ;  /* 0x000000025700780c */ /* 0x000fc40002781670 */
[----:B------:R-:W-:Y:S02]  /*141c0*/  FSEL R44, R24, -INF , !P5 ;  /* 0xff800000182c7808 */ /* 0x000fe40006800000 */
[----:B------:R-:W-:Y:S02]  /*141d0*/  FSEL R45, R25, -INF , !P4 ;  /* 0xff800000192d7808 */ /* 0x000fe40006000000 */
[C---:B------:R-:W-:Y:S02]  /*141e0*/  ISETP.GT.AND P5, PT, R86.reuse, 0x8, P3 ;  /* 0x000000085600780c */ /* 0x040fe40001fa4270 */
[----:B------:R-:W-:Y:S02]  /*141f0*/  ISETP.GT.AND P4, PT, R86, 0x9, P3 ;  /* 0x000000095600780c */ /* 0x000fe40001f84270 */
[C---:B------:R-:W-:Y:S02]  /*14200*/  ISETP.LT.OR P5, PT, R87.reuse, 0x9, P5 ;  /* 0x000000095700780c */ /* 0x040fe40002fa1670 */
[----:B------:R-:W-:-:S02]  /*14210*/  ISETP.LT.OR P4, PT, R87, 0xa, P4 ;  /* 0x0000000a5700780c */ /* 0x000fc40002781670 */
[----:B0-----:R-:W-:Y:S01]  /*14220*/  FSEL R28, R28, -INF , !P5 ;  /* 0xff8000001c1c7808 */ /* 0x001fe20006800000 */
[--C-:B-1----:R-:W-:Y:S01]  /*14230*/  IMAD.IADD R159, R159, 0x1, R152.reuse ;  /* 0x000000019f9f7824 */ /* 0x102fe200078e0298 */
[----:B------:R-:W-:Y:S01]  /*14240*/  FSEL R29, R29, -INF , !P4 ;  /* 0xff8000001d1d7808 */ /* 0x000fe20006000000 */
[----:B------:R-:W-:Y:S01]  /*14250*/  IMAD.IADD R158, R158, 0x1, R152 ;  /* 0x000000019e9e7824 */ /* 0x000fe200078e0298 */
[C---:B------:R-:W-:Y:S02]  /*14260*/  ISETP.GT.AND P5, PT, R86.reuse, 0x10, P3 ;  /* 0x000000105600780c */ /* 0x040fe40001fa4270 */
        /* <DEDUP_REMOVED lines=82> */
[----:B------:R-:W-:Y:S01]  /*14790*/  FSEL R85, R85, -INF , !P4 ;  /* 0xff80000055557808 */ /* 0x000fe20006000000 */
[----:B------:R-:W-:Y:S08]  /*147a0*/  @!P2 BRA `(.L_x_1891) ;  /* 0x000000000058a947 */ /* 0x000ff00003800000 */
[----:B------:R-:W-:Y:S01]  /*147b0*/  IADD3 R87, -R194, R196, R152 ;  /* 0x000000c4c2577210 */ /* 0x000fe20007ffe198 */
[----:B------:R-:W-:Y:S03]  /*147c0*/  BSSY B0, `(.L_x_1892) ;  /* 0x0000010000007945 */ /* 0x000fe60003800000 */
        /* <DEDUP_REMOVED lines=10> */
.L_x_1893:
[----:B------:R-:W-:-:S05]  /*14870*/  IMAD.U32 R86, RZ, RZ, UR41 ;  /* 0x00000029ff567e24 */ /* 0x000fca000f8e00ff */
[----:B------:R-:W-:-:S13]  /*14880*/  ISETP.NE.AND P4, PT, R86, 0x1, PT ;  /* 0x000000015600780c */ /* 0x000fda0003f85270 */
[----:B------:R-:W0:Y:S02]  /*14890*/  @P4 LDC.64 R24, c[0x0][0x9e8] ;  /* 0x00027a00ff184b82 */ /* 0x000e240000000a00 */
[----:B0-----:R-:W-:-:S05]  /*148a0*/  @P4 IMAD.HI.U32 R24, R87, R24, RZ ;  /* 0x0000001857184227 */ /* 0x001fca00078e00ff */
[----:B------:R-:W-:-:S07]  /*148b0*/  @P4 SHF.R.U32.HI R87, RZ, R25, R24 ;  /* 0x00000019ff574219 */ /* 0x000fce0000011618 */
.L_x_1894:
[----:B------:R-:W-:Y:S05]  /*148c0*/  BSYNC B0 ;  /* 0x0000000000007941 */ /* 0x000fea0003800000 */
.L_x_1892:
[----:B------:R-:W-:-:S04]  /*148d0*/  IMAD R24, R87, R86, -R83 ;  /* 0x0000005657187224 */ /* 0x000fc800078e0a53 */
[----:B------:R-:W-:-:S05]  /*148e0*/  IMAD.IADD R25, R24, 0x1, -R189 ;  /* 0x0000000118197824 */ /* 0x000fca00078e0abd */
[----:B------:R-:W-:Y:S02]  /*148f0*/  VIADDMNMX R159, R25, R86, R159, PT ;  /* 0x00000056199f7246 */ /* 0x000fe4000380019f */
[----:B------:R-:W-:-:S07]  /*14900*/  VIMNMX R158, R158, R25, !PT ;  /* 0x000000199e9e7248 */ /* 0x000fce0007fe0100 */
.L_x_1891:
[----:B------:R-:W-:Y:S01]  /*14910*/  FMNMX.FTZ R24, R44, R217, !PT ;  /* 0x000000d92c187209 */ /* 0x000fe20007810000 */
[----:B------:R-:W-:Y:S01]  /*14920*/  UMOV UR51, UR7 ;  /* 0x0000000700337c82 */ /* 0x000fe20008000000 */
[----:B------:R-:W-:Y:S02]  /*14930*/  ISETP.GT.AND P5, PT, R158, 0x8, P3 ;  /* 0x000000089e00780c */ /* 0x000fe40001fa4270 */
[----:B------:R-:W-:Y:S02]  /*14940*/  FMNMX.FTZ R25, R45, R24, !PT ;  /* 0x000000182d197209 */ /* 0x000fe40007810000 */
[----:B------:R-:W-:Y:S02]  /*14950*/  ISETP.LT.OR P5, PT, R159, 0x9, P5 ;  /* 0x000000099f00780c */ /* 0x000fe40002fa1670 */
        /* <DEDUP_REMOVED lines=44> */
[----:B------:R-:W-:Y:S02]  /*14c20*/  ISETP.LT.OR P5, PT, R159, 0x29, P5 ;  /* 0x000000299f00780c */ /* 0x000fe40002fa1670 */
[----:B------:R-:W-:Y:S02]  /*14c30*/  FMNMX.FTZ R24, R72, R25, !PT ;  /* 0x0000001948187209 */ /* 0x000fe40007810000 */
[----:B------:R-:W-:Y:S02]  /*14c40*/  FSEL R39, R39, -INF , !P4 ;  /* 0xff80000027277808 */ /* 0x000fe40006000000 */
[----:B------:R-:W-:Y:S02]  /*14c50*/  ISETP.GT.AND P4, PT, R158, 0x21, P3 ;  /* 0x000000219e00780c */ /* 0x000fe40001f84270 */
[----:B------:R-:W-:Y:S02]  /*14c60*/  FSEL R46, R46, -INF , !P5 ;  /* 0xff8000002e2e7808 */ /* 0x000fe40006800000 */
[----:B------:R-:W-:-:S02]  /*14c70*/  FMNMX.FTZ R25, R73, R24, !PT ;  /* 0x0000001849197209 */ /* 0x000fc40007810000 */
[----:B------:R-:W-:Y:S02]  /*14c80*/  ISETP.GT.AND P5, PT, R158, 0x30, P3 ;  /* 0x000000309e00780c */ /* 0x000fe40001fa4270 */
[C---:B------:R-:W-:Y:S02]  /*14c90*/  ISETP.LT.OR P4, PT, R159.reuse, 0x22, P4 ;  /* 0x000000229f00780c */ /* 0x040fe40002781670 */
[----:B------:R-:W-:Y:S02]  /*14ca0*/  FMNMX.FTZ R24, R76, R25, !PT ;  /* 0x000000194c187209 */ /* 0x000fe40007810000 */
[----:B------:R-:W-:Y:S02]  /*14cb0*/  ISETP.LT.OR P5, PT, R159, 0x31, P5 ;  /* 0x000000319f00780c */ /* 0x000fe40002fa1670 */
[----:B------:R-:W-:Y:S02]  /*14cc0*/  FSEL R43, R43, -INF , !P4 ;  /* 0xff8000002b2b7808 */ /* 0x000fe40006000000 */
[----:B------:R-:W-:-:S02]  /*14cd0*/  ISETP.GT.AND P4, PT, R158, 0x29, P3 ;  /* 0x000000299e00780c */ /* 0x000fc40001f84270 */
[----:B------:R-:W-:Y:S02]  /*14ce0*/  FMNMX.FTZ R25, R77, R24, !PT ;  /* 0x000000184d197209 */ /* 0x000fe40007810000 */
[----:B------:R-:W-:Y:S02]  /*14cf0*/  FSEL R50, R50, -INF , !P5 ;  /* 0xff80000032327808 */ /* 0x000fe40006800000 */
[----:B------:R-:W-:Y:S02]  /*14d00*/  ISETP.GT.AND P5, PT, R158, 0x38, P3 ;  /* 0x000000389e00780c */ /* 0x000fe40001fa4270 */
[C---:B------:R-:W-:Y:S02]  /*14d10*/  ISETP.LT.OR P4, PT, R159.reuse, 0x2a, P4 ;  /* 0x0000002a9f00780c */ /* 0x040fe40002781670 */
[----:B------:R-:W-:Y:S02]  /*14d20*/  FMNMX.FTZ R24, R80, R25, !PT ;  /* 0x0000001950187209 */ /* 0x000fe40007810000 */
[----:B------:R-:W-:-:S02]  /*14d30*/  ISETP.LT.OR P5, PT, R159, 0x39, P5 ;  /* 0x000000399f00780c */ /* 0x000fc40002fa1670 */
[----:B------:R-:W-:Y:S02]  /*14d40*/  FSEL R47, R47, -INF , !P4 ;  /* 0xff8000002f2f7808 */ /* 0x000fe40006000000 */
[----:B------:R-:W-:Y:S02]  /*14d50*/  FMNMX.FTZ R24, R81, R24, !PT ;  /* 0x0000001851187209 */ /* 0x000fe40007810000 */
[----:B------:R-:W-:Y:S02]  /*14d60*/  ISETP.GT.AND P4, PT, R158, 0x31, P3 ;  /* 0x000000319e00780c */ /* 0x000fe40001f84270 */
[----:B------:R-:W-:Y:S02]  /*14d70*/  FSEL R54, R54, -INF , !P5 ;  /* 0xff80000036367808 */ /* 0x000fe40006800000 */
[----:B------:R-:W-:Y:S02]  /*14d80*/  ISETP.GT.AND P5, PT, R158, 0x40, P3 ;  /* 0x000000409e00780c */ /* 0x000fe40001fa4270 */
[----:B------:R-:W-:-:S02]  /*14d90*/  FMNMX.FTZ R24, R157, R24, !PT ;  /* 0x000000189d187209 */ /* 0x000fc40007810000 */
[C---:B------:R-:W-:Y:S02]  /*14da0*/  ISETP.LT.OR P4, PT, R159.reuse, 0x32, P4 ;  /* 0x000000329f00780c */ /* 0x040fe40002781670 */
[----:B------:R-:W-:Y:S02]  /*14db0*/  ISETP.LT.OR P5, PT, R159, 0x41, P5 ;  /* 0x000000419f00780c */ /* 0x000fe40002fa1670 */
[----:B------:R-:W-:Y:S02]  /*14dc0*/  FMNMX.FTZ R25, R85, R24, !PT ;  /* 0x0000001855197209 */ /* 0x000fe40007810000 */
[----:B------:R-:W-:Y:S02]  /*14dd0*/  FSEL R51, R51, -INF , !P4 ;  /* 0xff80000033337808 */ /* 0x000fe40006000000 */
[----:B------:R-:W-:Y:S01]  /*14de0*/  ISETP.GT.AND P4, PT, R158, 0x39, P3 ;  /* 0x000000399e00780c */ /* 0x000fe20001f84270 */
[----:B------:R-:W0:Y:S01]  /*14df0*/  SHFL.BFLY PT, R24, R25, 0x2, 0x1f ;  /* 0x0c401f0019187f89 */ /* 0x000e2200000e0000 */
[----:B------:R-:W-:-:S02]  /*14e00*/  FSEL R58, R58, -INF , !P5 ;  /* 0xff8000003a3a7808 */ /* 0x000fc40006800000 */
[C---:B------:R-:W-:Y:S02]  /*14e10*/  ISETP.GT.AND P5, PT, R158.reuse, 0x48, P3 ;  /* 0x000000489e00780c */ /* 0x040fe40001fa4270 */
[C---:B------:R-:W-:Y:S02]  /*14e20*/  ISETP.LT.OR P4, PT, R159.reuse, 0x3a, P4 ;  /* 0x0000003a9f00780c */ /* 0x040fe40002781670 */
[----:B------:R-:W-:Y:S02]  /*14e30*/  ISETP.LT.OR P5, PT, R159, 0x49, P5 ;  /* 0x000000499f00780c */ /* 0x000fe40002fa1670 */
[----:B------:R-:W-:Y:S02]  /*14e40*/  FSEL R55, R55, -INF , !P4 ;  /* 0xff80000037377808 */ /* 0x000fe40006000000 */
[----:B------:R-:W-:Y:S02]  /*14e50*/  ISETP.GT.AND P4, PT, R158, 0x41, P3 ;  /* 0x000000419e00780c */ /* 0x000fe40001f84270 */
        /* <DEDUP_REMOVED lines=12> */
[----:B0-----:R-:W-:-:S02]  /*14f20*/  FMNMX.FTZ R83, R25, R24, !PT ;  /* 0x0000001819537209 */ /* 0x001fc40007810000 */
[----:B------:R-:W-:Y:S02]  /*14f30*/  FSEL R66, R66, -INF , !P5 ;  /* 0xff80000042427808 */ /* 0x000fe40006800000 */
[C---:B------:R-:W-:Y:S01]  /*14f40*/  ISETP.GT.AND P5, PT, R158.reuse, 0x60, P3 ;  /* 0x000000609e00780c */ /* 0x040fe20001fa4270 */
[----:B------:R-:W0:Y:S01]  /*14f50*/  SHFL.BFLY PT, R24, R83, 0x1, 0x1f ;  /* 0x0c201f0053187f89 */ /* 0x000e2200000e0000 */
[C---:B------:R-:W-:Y:S02]  /*14f60*/  ISETP.LT.OR P4, PT, R159.reuse, 0x52, P4 ;  /* 0x000000529f00780c */ /* 0x040fe40002781670 */
[----:B------:R-:W-:Y:S02]  /*14f70*/  ISETP.LT.OR P5, PT, R159, 0x61, P5 ;  /* 0x000000619f00780c */ /* 0x000fe40002fa1670 */
[----:B------:R-:W-:Y:S02]  /*14f80*/  FSEL R65, R65, -INF , !P4 ;  /* 0xff80000041417808 */ /* 0x000fe40006000000 */
[----:B------:R-:W-:-:S02]  /*14f90*/  ISETP.GT.AND P4, PT, R158, 0x59, P3 ;  /* 0x000000599e00780c */ /* 0x000fc40001f84270 */
[----:B------:R-:W-:Y:S02]  /*14fa0*/  FSEL R70, R70, -INF , !P5 ;  /* 0xff80000046467808 */ /* 0x000fe40006800000 */
[C---:B------:R-:W-:Y:S02]  /*14fb0*/  ISETP.GT.AND P5, PT, R158.reuse, 0x68, P3 ;  /* 0x000000689e00780c */ /* 0x040fe40001fa4270 */
        /* <DEDUP_REMOVED lines=11> */
[----:B------:R-:W-:Y:S02]  /*15070*/  ISETP.GT.AND P5, PT, R158, 0x71, P3 ;  /* 0x000000719e00780c */ /* 0x000fe40001fa4270 */
[----:B0-----:R-:W-:Y:S02]  /*15080*/  FMNMX.FTZ R24, R83, R24, !PT ;  /* 0x0000001853187209 */ /* 0x001fe40007810000 */
[C---:B------:R-:W-:Y:S02]  /*15090*/  ISETP.LT.OR P4, PT, R159.reuse, 0x6a, P4 ;  /* 0x0000006a9f00780c */ /* 0x040fe40002781670 */
[----:B------:R-:W-:Y:S01]  /*150a0*/  ISETP.LT.OR P5, PT, R159, 0x72, P5 ;  /* 0x000000729f00780c */ /* 0x000fe20002fa1670 */
[----:B------:R-:W-:Y:S01]  /*150b0*/  FMUL.FTZ R86, R24, UR51 ;  /* 0x0000003318567c20 */ /* 0x000fe20008410000 */
[----:B------:R-:W-:-:S02]  /*150c0*/  FSEL R75, R75, -INF , !P4 ;  /* 0xff8000004b4b7808 */ /* 0x000fc40006000000 */
[----:B------:R-:W-:Y:S02]  /*150d0*/  FSETP.NEU.FTZ.AND P4, PT, R24, -INF , PT ;  /* 0xff8000001800780b */ /* 0x000fe40003f9d000 */
[----:B------:R-:W-:Y:S02]  /*150e0*/  FSEL R79, R79, -INF , !P5 ;  /* 0xff8000004f4f7808 */ /* 0x000fe40006800000 */
[----:B------:R-:W-:Y:S02]  /*150f0*/  ISETP.GT.AND P5, PT, R158, RZ, P3 ;  /* 0x000000ff9e00720c */ /* 0x000fe40001fa4270 */
[----:B------:R-:W-:Y:S02]  /*15100*/  FSEL R86, R86, RZ, P4 ;  /* 0x000000ff56567208 */ /* 0x000fe40002000000 */
[----:B------:R-:W-:-:S03]  /*15110*/  ISETP.LT.OR P5, PT, R159, 0x1, P5 ;  /* 0x000000019f00780c */ /* 0x000fc60002fa1670 */
[--C-:B------:R-:W-:Y:S01]  /*15120*/  FFMA.FTZ R182, R28, UR51, -R86.reuse ;  /* 0x000000331cb67c23 */ /* 0x100fe20008010856 */
[----:B------:R-:W-:Y:S01]  /*15130*/  FSEL R28, R26, -INF , !P5 ;  /* 0xff8000001a1c7808 */ /* 0x000fe20006800000 */
        /* <DEDUP_REMOVED lines=9> */
[----:B------:R-:W-:Y:S01]  /*151d0*/  ISETP.GT.AND P5, PT, R158, 0x78, P3 ;  /* 0x000000789e00780c */ /* 0x000fe20001fa4270 */
        /* <DEDUP_REMOVED lines=11> */
[----:B------:R-:W-:Y:S01]  /*15290*/  ISETP.LT.OR P3, PT, R159, 0x7a, P3 ;  /* 0x0000007a9f00780c */ /* 0x000fe20001f61670 */
[----:B------:R-:W-:Y:S01]  /*152a0*/  MUFU.EX2 R180, R180 ;  /* 0x000000b400b47308 */ /* 0x000fe20000000800 */
[----:B------:R-:W-:Y:S01]  /*152b0*/  FMNMX.FTZ R29, R35, R32, !PT ;  /* 0x00000020231d7209 */ /* 0x000fe20007810000 */
[--C-:B------:R-:W-:Y:S01]  /*152c0*/  FFMA.FTZ R162, R68, UR51, -R86.reuse ;  /* 0x0000003344a27c23 */ /* 0x100fe20008010856 */
[----:B------:R-:W-:Y:S01]  /*152d0*/  FSEL R82, R82, -INF , !P5 ;  /* 0xff80000052527808 */ /* 0x000fe20006800000 */
[--C-:B------:R-:W-:Y:S01]  /*152e0*/  FFMA.FTZ R45, R33, UR51, -R86.reuse ;  /* 0x00000033212d7c23 */ /* 0x100fe20008010856 */
[----:B------:R-:W-:Y:S01]  /*152f0*/  FMNMX.FTZ R32, R38, R29, !PT ;  /* 0x0000001d26207209 */ /* 0x000fe20007810000 */
[--C-:B------:R-:W-:Y:S01]  /*15300*/  FFMA.FTZ R178, R36, UR51, -R86.reuse ;  /* 0x0000003324b27c23 */ /* 0x100fe20008010856 */
[----:B------:R-:W-:Y:S01]  /*15310*/  FSEL R84, R84, -INF , !P3 ;  /* 0xff80000054547808 */ /* 0x000fe20005800000 */
[----:B------:R-:W-:Y:S01]  /*15320*/  MUFU.EX2 R25, R25 ;  /* 0x0000001900197308 */ /* 0x000fe20000000800 */
[----:B------:R-:W-:Y:S01]  /*15330*/  FMNMX.FTZ R29, R39, R32, !PT ;  /* 0x00000020271d7209 */ /* 0x000fe20007810000 */
[--C-:B------:R-:W-:Y:S01]  /*15340*/  FFMA.FTZ R174, R153, UR51, -R86.reuse ;  /* 0x0000003399ae7c23 */ /* 0x100fe20008010856 */
[----:B------:R-:W-:Y:S01]  /*15350*/  FSEL R60, R24, RZ, P4 ;  /* 0x000000ff183c7208 */ /* 0x000fe20002000000 */
[--C-:B------:R-:W-:Y:S01]  /*15360*/  FFMA.FTZ R36, R154, UR51, -R86.reuse ;  /* 0x000000339a247c23 */ /* 0x100fe20008010856 */
[----:B------:R-:W-:Y:S01]  /*15370*/  FMNMX.FTZ R32, R42, R29, !PT ;  /* 0x0000001d2a207209 */ /* 0x000fe20007810000 */
[--C-:B------:R-:W-:Y:S01]  /*15380*/  FFMA.FTZ R168, R48, UR51, -R86.reuse ;  /* 0x0000003330a87c23 */ /* 0x100fe20008010856 */
[--C-:B------:R-:W-:Y:S01]  /*15390*/  FFMA.FTZ R33, R49, UR51, -R86.reuse ;  /* 0x0000003331217c23 */ /* 0x100fe20008010856 */
[----:B------:R-:W-:Y:S01]  /*153a0*/  MUFU.EX2 R182, R182 ;  /* 0x000000b600b67308 */ /* 0x000fe20000000800 */
[----:B------:R-:W-:Y:S01]  /*153b0*/  FMNMX.FTZ R29, R43, R32, !PT ;  /* 0x000000202b1d7209 */ /* 0x000fe20007810000 */
[--C-:B------:R-:W-:Y:S01]  /*153c0*/  FFMA.FTZ R160, R155, UR51, -R86.reuse ;  /* 0x000000339ba07c23 */ /* 0x100fe20008010856 */
[--C-:B------:R-:W-:Y:S01]  /*153d0*/  FFMA.FTZ R154, R157, UR51, -R86.reuse ;  /* 0x000000339d9a7c23 */ /* 0x100fe20008010856 */
[--C-:B------:R-:W-:Y:S01]  /*153e0*/  FFMA.FTZ R49, R73, UR51, -R86.reuse ;  /* 0x0000003349317c23 */ /* 0x100fe20008010856 */
[----:B------:R-:W-:Y:S01]  /*153f0*/  FMNMX.FTZ R32, R46, R29, !PT ;  /* 0x0000001d2e207209 */ /* 0x000fe20007810000 */
[--C-:B------:R-:W-:Y:S01]  /*15400*/  FFMA.FTZ R158, R76, UR51, -R86.reuse ;  /* 0x000000334c9e7c23 */ /* 0x100fe20008010856 */
[--C-:B------:R-:W-:Y:S01]  /*15410*/  FFMA.FTZ R48, R77, UR51, -R86.reuse ;  /* 0x000000334d307c23 */ /* 0x100fe20008010856 */
[----:B------:R-:W-:Y:S01]  /*15420*/  MUFU.EX2 R26, R26 ;  /* 0x0000001a001a7308 */ /* 0x000fe20000000800 */
[----:B------:R-:W-:Y:S01]  /*15430*/  FMNMX.FTZ R29, R47, R32, !PT ;  /* 0x000000202f1d7209 */ /* 0x000fe20007810000 */
[--C-:B------:R-:W-:Y:S01]  /*15440*/  FFMA.FTZ R152, R80, UR51, -R86.reuse ;  /* 0x0000003350987c23 */ /* 0x100fe20008010856 */
[----:B------:R-:W-:-:S02]  /*15450*/  FFMA.FTZ R85, R85, UR51, -R86 ;  /* 0x0000003355557c23 */ /* 0x000fc40008010856 */
        /* <DEDUP_REMOVED lines=14> */
[----:B------:R-:W-:Y:S01]  /*15540*/  FMNMX.FTZ R29, R65, R32, !PT ;  /* 0x00000020411d7209 */ /* 0x000fe20007810000 */
[--C-:B------:R-:W-:Y:S01]  /*15550*/  FFMA.FTZ R32, R53, UR51, -R86.reuse ;  /* 0x0000003335207c23 */ /* 0x100fe20008010856 */
[--C-:B------:R-:W-:Y:S01]  /*15560*/  FFMA.FTZ R53, R156, UR51, -R86.reuse ;  /* 0x000000339c357c23 */ /* 0x100fe20008010856 */
[----:B------:R-:W-:Y:S01]  /*15570*/  FFMA.FTZ R156, R72, UR51, -R86 ;  /* 0x00000033489c7c23 */ /* 0x000fe20008010856 */
[----:B------:R-:W-:-:S03]  /*15580*/  FMNMX.FTZ R40, R66, R29, !PT ;  /* 0x0000001d42287209 */ /* 0x000fc60007810000 */
[----:B------:R-:W-:Y:S01]  /*15590*/  MUFU.EX2 R37, R37 ;  /* 0x0000002500257308 */ /* 0x000fe20000000800 */
[----:B------:R-:W-:-:S04]  /*155a0*/  FMNMX.FTZ R29, R67, R40, !PT ;  /* 0x00000028431d7209 */ /* 0x000fc80007810000 */
[----:B------:R-:W-:-:S03]  /*155b0*/  FMNMX.FTZ R40, R70, R29, !PT ;  /* 0x0000001d46287209 */ /* 0x000fc60007810000 */
[----:B------:R-:W-:Y:S01]  /*155c0*/  MUFU.EX2 R174, R174 ;  /* 0x000000ae00ae7308 */ /* 0x000fe20000000800 */
[----:B------:R-:W-:-:S04]  /*155d0*/  FMNMX.FTZ R29, R71, R40, !PT ;  /* 0x00000028471d7209 */ /* 0x000fc80007810000 */
[----:B------:R-:W-:-:S03]  /*155e0*/  FMNMX.FTZ R40, R74, R29, !PT ;  /* 0x0000001d4a287209 */ /* 0x000fc60007810000 */
[----:B------:R0:W-:Y:S01]  /*155f0*/  MUFU.EX2 R29, R57 ;  /* 0x00000039001d7308 */ /* 0x0001e20000000800 */
[----:B------:R-:W-:-:S04]  /*15600*/  FMNMX.FTZ R41, R75, R40, !PT ;  /* 0x000000284b297209 */ /* 0x000fc80007810000 */
[----:B------:R-:W-:-:S03]  /*15610*/  FMNMX.FTZ R40, R78, R41, !PT ;  /* 0x000000294e287209 */ /* 0x000fc60007810000 */
[----:B------:R-:W-:Y:S01]  /*15620*/  MUFU.EX2 R36, R36 ;  /* 0x0000002400247308 */ /* 0x000fe20000000800 */
[----:B------:R-:W-:-:S04]  /*15630*/  FMNMX.FTZ R41, R79, R40, !PT ;  /* 0x000000284f297209 */ /* 0x000fc80007810000 */
[----:B------:R-:W-:-:S03]  /*15640*/  FMNMX.FTZ R41, R82, R41, !PT ;  /* 0x0000002952297209 */ /* 0x000fc60007810000 */
[----:B------:R-:W-:Y:S01]  /*15650*/  MUFU.EX2 R168, R168 ;  /* 0x000000a800a87308 */ /* 0x000fe20000000800 */
[----:B------:R-:W-:Y:S01]  /*15660*/  FMNMX.FTZ R40, R84, R41, !PT ;  /* 0x0000002954287209 */ /* 0x000fe20007810000 */
[----:B------:R-:W-:-:S04]  /*15670*/  FFMA.FTZ R41, R81, UR51, -R86 ;  /* 0x0000003351297c23 */ /* 0x000fc80008010856 */
[----:B0-----:R-:W0:Y:S02]  /*15680*/  SHFL.BFLY PT, R57, R40, 0x2, 0x1f ;  /* 0x0c401f0028397f89 */ /* 0x001e2400000e0000 */
        /* <DEDUP_REMOVED lines=9> */
[----:B0-----:R-:W-:Y:S01]  /*15720*/  FMNMX.FTZ R40, R57, R40, !PT ;  /* 0x0000002839287209 */ /* 0x001fe20007810000 */
[----:B------:R-:W-:-:S03]  /*15730*/  FADD.FTZ R57, -R60, R217 ;  /* 0x000000d93c397221 */ /* 0x000fc60000010100 */
[C---:B------:R-:W-:Y:S01]  /*15740*/  FSETP.NEU.FTZ.AND P3, PT, R40.reuse, -INF , PT ;  /* 0xff8000002800780b */ /* 0x040fe20003f7d000 */
[----:B------:R-:W-:Y:S01]  /*15750*/  FMUL.FTZ R61, R40, UR51 ;  /* 0x00000033283d7c20 */ /* 0x000fe20008410000 */
[----:B------:R-:W-:Y:S01]  /*15760*/  FMUL.FTZ R57, R57, UR51 ;  /* 0x0000003339397c20 */ /* 0x000fe20008410000 */
[----:B------:R-:W-:Y:S03]  /*15770*/  MUFU.EX2 R53, R53 ;  /* 0x0000003500357308 */ /* 0x000fe60000000800 */
[----:B------:R-:W-:-:S05]  /*15780*/  FSEL R61, R61, RZ, P3 ;  /* 0x000000ff3d3d7208 */ /* 0x000fca0001800000 */
[--C-:B------:R-:W-:Y:S01]  /*15790*/  FFMA.FTZ R69, R27, UR51, -R61.reuse ;  /* 0x000000331b457c23 */ /* 0x100fe2000801083d */
[----:B------:R-:W-:Y:S01]  /*157a0*/  FSEL R27, R40, RZ, P3 ;  /* 0x000000ff281b7208 */ /* 0x000fe20001800000 */
[--C-:B------:R-:W-:Y:S01]  /*157b0*/  FFMA.FTZ R181, R28, UR51, -R61.reuse ;  /* 0x000000331cb57c23 */ /* 0x100fe2000801083d */
[----:B------:R-:W0:Y:S01]  /*157c0*/  MUFU.EX2 R57, R57 ;  /* 0x0000003900397308 */ /* 0x000e220000000800 */
[--C-:B------:R-:W-:Y:S01]  /*157d0*/  FFMA.FTZ R183, R30, UR51, -R61.reuse ;  /* 0x000000331eb77c23 */ /* 0x100fe2000801083d */
[--C-:B------:R-:W-:Y:S01]  /*157e0*/  FFMA.FTZ R68, R31, UR51, -R61.reuse ;  /* 0x000000331f447c23 */ /* 0x100fe2000801083d */
[----:B------:R-:W-:Y:S01]  /*157f0*/  FADD.FTZ R27, -R27, R218 ;  /* 0x000000da1b1b7221 */ /* 0x000fe20000010100 */
[--C-:B------:R-:W-:Y:S01]  /*15800*/  FFMA.FTZ R177, R34, UR51, -R61.reuse ;  /* 0x0000003322b17c23 */ /* 0x100fe2000801083d */
[--C-:B------:R-:W-:Y:S01]  /*15810*/  FFMA.FTZ R35, R35, UR51, -R61.reuse ;  /* 0x0000003323237c23 */ /* 0x100fe2000801083d */
[--C-:B------:R-:W-:Y:S01]  /*15820*/  FFMA.FTZ R165, R58, UR51, -R61.reuse ;  /* 0x000000333aa57c23 */ /* 0x100fe2000801083d */
[----:B------:R-:W-:Y:S01]  /*15830*/  FMUL.FTZ R27, R27, UR51 ;  /* 0x000000331b1b7c20 */ /* 0x000fe20008410000 */
[----:B------:R-:W-:Y:S01]  /*15840*/  MUFU.EX2 R181, R181 ;  /* 0x000000b500b57308 */ /* 0x000fe20000000800 */
[--C-:B------:R-:W-:Y:S01]  /*15850*/  FFMA.FTZ R179, R38, UR51, -R61.reuse ;  /* 0x0000003326b37c23 */ /* 0x100fe2000801083d */
[--C-:B------:R-:W-:Y:S01]  /*15860*/  FFMA.FTZ R34, R39, UR51, -R61.reuse ;  /* 0x0000003327227c23 */ /* 0x100fe2000801083d */
[--C-:B------:R-:W-:Y:S01]  /*15870*/  FFMA.FTZ R38, R55, UR51, -R61.reuse ;  /* 0x0000003337267c23 */ /* 0x100fe2000801083d */
[--C-:B------:R-:W-:Y:S01]  /*15880*/  FFMA.FTZ R173, R42, UR51, -R61.reuse ;  /* 0x000000332aad7c23 */ /* 0x100fe2000801083d */
[--C-:B------:R-:W-:Y:S01]  /*15890*/  FFMA.FTZ R31, R43, UR51, -R61.reuse ;  /* 0x000000332b1f7c23 */ /* 0x100fe2000801083d */
[--C-:B------:R-:W-:Y:S01]  /*158a0*/  FFMA.FTZ R175, R46, UR51, -R61.reuse ;  /* 0x000000332eaf7c23 */ /* 0x100fe2000801083d */
        /* <DEDUP_REMOVED lines=8> */
[--C-:B------:R-:W-:Y:S01]  /*15930*/  FFMA.FTZ R54, R63, UR51, -R61.reuse ;  /* 0x000000333f367c23 */ /* 0x100fe2000801083d */
[----:B------:R-:W0:Y:S01]  /*15940*/  MUFU.EX2 R69, R69 ;  /* 0x0000004500457308 */ /* 0x000e220000000800 */
[--C-:B------:R-:W-:Y:S01]  /*15950*/  FFMA.FTZ R161, R64, UR51, -R61.reuse ;  /* 0x0000003340a17c23 */ /* 0x100fe2000801083d */
[--C-:B------:R-:W-:Y:S01]  /*15960*/  FFMA.FTZ R51, R65, UR51, -R61.reuse ;  /* 0x0000003341337c23 */ /* 0x100fe2000801083d */
[--C-:B------:R-:W-:Y:S01]  /*15970*/  FFMA.FTZ R163, R66, UR51, -R61.reuse ;  /* 0x0000003342a37c23 */ /* 0x100fe2000801083d */
[--C-:B------:R-:W-:Y:S01]  /*15980*/  FFMA.FTZ R47, R67, UR51, -R61.reuse ;  /* 0x00000033432f7c23 */ /* 0x100fe2000801083d */
[--C-:B------:R-:W-:Y:S01]  /*15990*/  FFMA.FTZ R157, R70, UR51, -R61.reuse ;  /* 0x00000033469d7c23 */ /* 0x100fe2000801083d */
[--C-:B------:R-:W-:Y:S01]  /*159a0*/  FFMA.FTZ R46, R71, UR51, -R61.reuse ;  /* 0x00000033472e7c23 */ /* 0x100fe2000801083d */
[----:B------:R-:W-:Y:S01]  /*159b0*/  FFMA.FTZ R159, R74, UR51, -R61 ;  /* 0x000000334a9f7c23 */ /* 0x000fe2000801083d */
[----:B------:R-:W2:Y:S01]  /*159c0*/  MUFU.EX2 R183, R183 ;  /* 0x000000b700b77308 */ /* 0x000ea20000000800 */
[----:B-1----:R-:W-:Y:S01]  /*159d0*/  FFMA.FTZ R58, R27, R3, R181 ;  /* 0x000000031b3a7223 */ /* 0x002fe200000100b5 */
[----:B------:R-:W-:Y:S01]  /*159e0*/  FADD.FTZ R3, R25, R6 ;  /* 0x0000000619037221 */ /* 0x000fe20000010000 */
[--C-:B------:R-:W-:Y:S01]  /*159f0*/  FFMA.FTZ R43, R75, UR51, -R61.reuse ;  /* 0x000000334b2b7c23 */ /* 0x100fe2000801083d */
[--C-:B------:R-:W-:Y:S01]  /*15a00*/  FFMA.FTZ R153, R78, UR51, -R61.reuse ;  /* 0x000000334e997c23 */ /* 0x100fe2000801083d */
[----:B------:R-:W-:Y:S01]  /*15a10*/  FFMA.FTZ R42, R79, UR51, -R61 ;  /* 0x000000334f2a7c23 */ /* 0x000fe2000801083d */
[----:B------:R-:W-:Y:S01]  /*15a20*/  FADD.FTZ R3, R182, R3 ;  /* 0x00000003b6037221 */ /* 0x000fe20000010000 */
[----:B------:R-:W-:Y:S01]  /*15a30*/  FFMA.FTZ R155, R82, UR51, -R61 ;  /* 0x00000033529b7c23 */ /* 0x000fe2000801083d */
[----:B------:R-:W1:Y:S01]  /*15a40*/  MUFU.EX2 R68, R68 ;  /* 0x0000004400447308 */ /* 0x000e620000000800 */
[----:B0-----:R-:W-:Y:S01]  /*15a50*/  FADD.FTZ R58, R69, R58 ;  /* 0x0000003a453a7221 */ /* 0x001fe20000010000 */
[----:B------:R-:W-:Y:S01]  /*15a60*/  FADD.FTZ R3, R26, R3 ;  /* 0x000000031a037221 */ /* 0x000fe20000010000 */
[----:B------:R-:W-:-:S05]  /*15a70*/  FFMA.FTZ R39, R84, UR51, -R61 ;  /* 0x0000003354277c23 */ /* 0x000fca000801083d */
[----:B------:R-:W0:Y:S01]  /*15a80*/  MUFU.EX2 R177, R177 ;  /* 0x000000b100b17308 */ /* 0x000e220000000800 */
[----:B--2---:R-:W-:Y:S01]  /*15a90*/  FADD.FTZ R55, R183, R58 ;  /* 0x0000003ab7377221 */ /* 0x004fe20000010000 */
[----:B------:R-:W-:-:S04]  /*15aa0*/  FADD.FTZ R58, R176, R3 ;  /* 0x00000003b03a7221 */ /* 0x000fc80000010000 */
[----:B------:R-:W-:Y:S02]  /*15ab0*/  FADD.FTZ R3, R45, R58 ;  /* 0x0000003a2d037221 */ /* 0x000fe40000010000 */
[----:B------:R-:W2:Y:S01]  /*15ac0*/  MUFU.EX2 R35, R35 ;  /* 0x0000002300237308 */ /* 0x000ea20000000800 */
[----:B-1----:R-:W-:Y:S01]  /*15ad0*/  FADD.FTZ R6, R68, R55 ;  /* 0x0000003744067221 */ /* 0x002fe20000010000 */
[----:B------:R-:W-:-:S04]  /*15ae0*/  FADD.FTZ R3, R178, R3 ;  /* 0x00000003b2037221 */ /* 0x000fc80000010000 */
[----:B------:R-:W-:Y:S02]  /*15af0*/  FADD.FTZ R3, R44, R3 ;  /* 0x000000032c037221 */ /* 0x000fe40000010000 */
[----:B------:R-:W1:Y:S01]  /*15b00*/  MUFU.EX2 R179, R179 ;  /* 0x000000b300b37308 */ /* 0x000e620000000800 */
[----:B0-----:R-:W-:Y:S01]  /*15b10*/  FADD.FTZ R6, R177, R6 ;  /* 0x00000006b1067221 */ /* 0x001fe20000010000 */
[----:B------:R-:W-:-:S04]  /*15b20*/  FADD.FTZ R58, R172, R3 ;  /* 0x00000003ac3a7221 */ /* 0x000fc80000010000 */
[----:B------:R-:W-:Y:S02]  /*15b30*/  FADD.FTZ R3, R37, R58 ;  /* 0x0000003a25037221 */ /* 0x000fe40000010000 */
[----:B------:R-:W0:Y:S01]  /*15b40*/  MUFU.EX2 R34, R34 ;  /* 0x0000002200227308 */ /* 0x000e220000000800 */
[----:B--2---:R-:W-:Y:S01]  /*15b50*/  FADD.FTZ R6, R35, R6 ;  /* 0x0000000623067221 */ /* 0x004fe20000010000 */
[----:B------:R-:W-:-:S04]  /*15b60*/  FADD.FTZ R3, R174, R3 ;  /* 0x00000003ae037221 */ /* 0x000fc80000010000 */
[----:B------:R-:W-:Y:S02]  /*15b70*/  FADD.FTZ R3, R36, R3 ;  /* 0x0000000324037221 */ /* 0x000fe40000010000 */
[----:B------:R-:W2:Y:S01]  /*15b80*/  MUFU.EX2 R173, R173 ;  /* 0x000000ad00ad7308 */ /* 0x000ea20000000800 */
[----:B-1----:R-:W-:Y:S01]  /*15b90*/  FADD.FTZ R55, R179, R6 ;  /* 0x00000006b3377221 */ /* 0x002fe20000010000 */
[----:B------:R-:W-:-:S06]  /*15ba0*/  FADD.FTZ R58, R168, R3 ;  /* 0x00000003a83a7221 */ /* 0x000fcc0000010000 */
        /* <DEDUP_REMOVED lines=33> */
[----:B0-----:R-:W-:Y:S01]  /*15dc0*/  FADD.FTZ R6, R54, R3 ;  /* 0x0000000336067221 */ /* 0x001fe20000010000 */
[----:B------:R-:W-:-:S06]  /*15dd0*/  FADD.FTZ R3, R53, R58 ;  /* 0x0000003a35037221 */ /* 0x000fcc0000010000 */
        /* <DEDUP_REMOVED lines=44> */
.L_x_1895:
[----:B------:R-:W-:Y:S01]  /*160a0*/  IMAD R55, R184, 0x8, R18 ;  /* 0x00000008b8377824 */ /* 0x000fe200078e0212 */
[----:B------:R-:W-:Y:S01]  /*160b0*/  ISETP.GT.AND P3, PT, R0, R213, PT ;  /* 0x000000d50000720c */ /* 0x000fe20003f64270 */
[----:B------:R-:W-:Y:S01]  /*160c0*/  IMAD.U32 R58, RZ, RZ, UR38 ;  /* 0x00000026ff3a7e24 */ /* 0x000fe2000f8e00ff */
[----:B------:R-:W-:Y:S01]  /*160d0*/  F2FP.BF16.F32.PACK_AB R180, R25, R180 ;  /* 0x000000b419b4723e */ /* 0x000fe200000010ff */
[----:B------:R-:W-:Y:S01]  /*160e0*/  VIADD R55, R55, 0x28860 ;  /* 0x0002886037377836 */ /* 0x000fe20000000000 */
[----:B------:R-:W-:Y:S01]  /*160f0*/  F2FP.BF16.F32.PACK_AB R181, R69, R181 ;  /* 0x000000b545b5723e */ /* 0x000fe200000010ff */
[-C--:B------:R-:W-:Y:S01]  /*16100*/  FMUL.FTZ R88, R88, R57.reuse ;  /* 0x0000003958587220 */ /* 0x080fe20000410000 */
[----:B------:R-:W-:Y:S01]  /*16110*/  F2FP.BF16.F32.PACK_AB R182, R26, R182 ;  /* 0x000000b61ab6723e */ /* 0x000fe200000010ff */
[-C--:B------:R-:W-:Y:S01]  /*16120*/  FMUL.FTZ R89, R89, R57.reuse ;  /* 0x0000003959597220 */ /* 0x080fe20000410000 */
[----:B------:R-:W-:Y:S01]  /*16130*/  PRMT R55, R58, 0x654, R55 ;  /* 0x000006543a377816 */ /* 0x000fe20000000037 */
[----:B------:R-:W-:Y:S01]  /*16140*/  FMUL.FTZ R92, R92, R57 ;  /* 0x000000395c5c7220 */ /* 0x000fe20000410000 */
[----:B------:R-:W-:Y:S01]  /*16150*/  F2FP.BF16.F32.PACK_AB R183, R68, R183 ;  /* 0x000000b744b7723e */ /* 0x000fe200000010ff */
[-C--:B------:R-:W-:Y:S01]  /*16160*/  FMUL.FTZ R93, R93, R57.reuse ;  /* 0x000000395d5d7220 */ /* 0x080fe20000410000 */
[----:B------:R0:W-:Y:S01]  /*16170*/  SYNCS.ARRIVE.TRANS64.RED.A1T0 RZ, [R55+URZ], RZ ;  /* 0x000000ff37ff79a7 */ /* 0x0001e2000810043f */
        /* <DEDUP_REMOVED lines=88> */
[----:B------:R-:W-:-:S02]  /*16700*/  VIADD R0, R0, 0xffffffff ;  /* 0xffffffff00007836 */ /* 0x000fc40000000000 */
[----:B------:R-:W-:Y:S02]  /*16710*/  IMAD.MOV.U32 R218, RZ, RZ, R40 ;  /* 0x000000ffffda7224 */ /* 0x000fe400078e0028 */
[----:B------:R-:W-:Y:S02]  /*16720*/  IMAD.MOV.U32 R217, RZ, RZ, R24 ;  /* 0x000000ffffd97224 */ /* 0x000fe400078e0018 */
[----:B------:R-:W-:Y:S02]  /*16730*/  IMAD.MOV.U32 R187, RZ, RZ, R215 ;  /* 0x000000ffffbb7224 */ /* 0x000fe400078e00d7 */
[----:B------:R-:W-:Y:S01]  /*16740*/  IMAD.MOV.U32 R184, RZ, RZ, R214 ;  /* 0x000000ffffb87224 */ /* 0x000fe200078e00d6 */
[----:B0-----:R-:W-:Y:S06]  /*16750*/  @P3 BRA `(.L_x_1896) ;  /* 0xffffffc400303947 */ /* 0x001fec000383ffff */
[----:B------:R-:W-:Y:S02]  /*16760*/  IMAD.MOV.U32 R218, RZ, RZ, R40 ;  /* 0x000000ffffda7224 */ /* 0x000fe400078e0028 */
[----:B------:R-:W-:Y:S02]  /*16770*/  IMAD.MOV.U32 R217, RZ, RZ, R24 ;  /* 0x000000ffffd97224 */ /* 0x000fe400078e0018 */
[----:B------:R-:W-:Y:S02]  /*16780*/  IMAD.MOV.U32 R184, RZ, RZ, R214 ;  /* 0x000000ffffb87224 */ /* 0x000fe400078e00d6 */
[----:B------:R-:W-:-:S07]  /*16790*/  IMAD.MOV.U32 R187, RZ, RZ, R215 ;  /* 0x000000ffffbb7224 */ /* 0x000fce00078e00d7 */
.L_x_1876:
[----:B------:R-:W0:Y:S01]  /*167a0*/  LDC R24, c[0x0][0x448] ;  /* 0x00011200ff187b82 */ /* 0x000e220000000800 */
[----:B------:R-:W-:Y:S01]  /*167b0*/  IADD3 R27, R196, 0x1, -R194 ;  /* 0x00000001c41b7810 */ /* 0x000fe20007ffe8c2 */
[----:B------:R-:W-:-:S06]  /*167c0*/  ULDC UR8, c[0x0][0x9dc] ;  /* 0x0002770000087ab9 */ /* 0x000fcc0000000800 */
[----:B------:R-:W1:Y:S01]  /*167d0*/  LDC R28, c[0x0][0x9e4] ;  /* 0x00027900ff1c7b82 */ /* 0x000e620000000800 */
[----:B0-----:R-:W-:Y:S01]  /*167e0*/  ISETP.NE.AND P4, PT, R24, 0x1, PT ;  /* 0x000000011800780c */ /* 0x001fe20003f85270 */
[----:B------:R-:W-:Y:S01]  /*167f0*/  VIADD R24, R198, 0x7f ;  /* 0x0000007fc6187836 */ /* 0x000fe20000000000 */
[----:B-1----:R-:W-:-:S11]  /*16800*/  ISETP.GE.AND P5, PT, R28, 0x1, PT ;  /* 0x000000011c00780c */ /* 0x002fd60003fa6270 */
[----:B------:R-:W0:Y:S08]  /*16810*/  @P4 LDC R25, c[0x0][0x44c] ;  /* 0x00011300ff194b82 */ /* 0x000e300000000800 */
[----:B------:R-:W1:Y:S01]  /*16820*/  @P4 LDC R26, c[0x0][0x450] ;  /* 0x00011400ff1a4b82 */ /* 0x000e620000000800 */
[----:B0-----:R-:W-:-:S05]  /*16830*/  @P4 IMAD.HI.U32 R25, R24, R25, RZ ;  /* 0x0000001918194227 */ /* 0x001fca00078e00ff */
[----:B-1----:R-:W-:-:S05]  /*16840*/  @P4 SHF.R.U32.HI R24, RZ, R26, R25 ;  /* 0x0000001aff184219 */ /* 0x002fca0000011619 */
[----:B------:R-:W-:-:S04]  /*16850*/  IMAD.IADD R24, R27, 0x1, R24 ;  /* 0x000000011b187824 */ /* 0x000fc800078e0218 */
[----:B------:R-:W-:Y:S01]  /*16860*/  VIADD R26, R24, -UR8 ;  /* 0x80000008181a7c36 */ /* 0x000fe20008000000 */
        /* <DEDUP_REMOVED lines=12> */
.L_x_1899:
[----:B------:R-:W-:-:S13]  /*16930*/  ISETP.NE.AND P1, PT, R28, 0x1, PT ;  /* 0x000000011c00780c */ /* 0x000fda0003f25270 */
[----:B------:R-:W0:Y:S02]  /*16940*/  @P1 LDC.64 R24, c[0x0][0x9e8] ;  /* 0x00027a00ff181b82 */ /* 0x000e240000000a00 */
[----:B0-----:R-:W-:-:S05]  /*16950*/  @P1 IMAD.HI.U32 R24, R27, R24, RZ ;  /* 0x000000181b181227 */ /* 0x001fca00078e00ff */
[----:B------:R-:W-:-:S07]  /*16960*/  @P1 SHF.R.U32.HI R27, RZ, R25, R24 ;  /* 0x00000019ff1b1219 */ /* 0x000fce0000011618 */
.L_x_1900:
[----:B------:R-:W-:Y:S05]  /*16970*/  BSYNC B0 ;  /* 0x0000000000007941 */ /* 0x000fea0003800000 */
.L_x_1898:
[----:B------:R-:W-:-:S05]  /*16980*/  IMAD R27, R27, R28, RZ ;  /* 0x0000001c1b1b7224 */ /* 0x000fca00078e02ff */
[----:B------:R-:W-:-:S07]  /*16990*/  VIMNMX R26, R26, R27, !PT ;  /* 0x0000001b1a1a7248 */ /* 0x000fce0007fe0100 */
.L_x_1897:
[----:B------:R-:W-:-:S05]  /*169a0*/  VIADD R26, R26, 0x7f ;  /* 0x0000007f1a1a7836 */ /* 0x000fca0000000000 */
[----:B------:R-:W-:-:S04]  /*169b0*/  SHF.R.S32.HI R25, RZ, 0x1f, R26 ;  /* 0x0000001fff197819 */ /* 0x000fc8000001141a */
[----:B------:R-:W-:-:S04]  /*169c0*/  LEA.HI R25, R25, R26, RZ, 0x7 ;  /* 0x0000001a19197211 */ /* 0x000fc800078f38ff */
[----:B------:R-:W-:-:S04]  /*169d0*/  SHF.R.S32.HI R25, RZ, 0x7, R25 ;  /* 0x00000007ff197819 */ /* 0x000fc80000011419 */
[----:B------:R-:W-:-:S04]  /*169e0*/  VIMNMX R213, R206, R25, !PT ;  /* 0x00000019ced57248 */ /* 0x000fc80007fe0100 */
[----:B------:R-:W-:-:S13]  /*169f0*/  ISETP.GE.AND P1, PT, R0, R213, PT ;  /* 0x000000d50000720c */ /* 0x000fda0003f26270 */
[----:B------:R-:W-:Y:S05]  /*16a00*/  @!P1 BRA `(.L_x_1901) ;  /* 0x0000002800dc9947 */ /* 0x000fea0003800000 */
[----:B------:R-:W-:Y:S02]  /*16a10*/  IMAD.MOV.U32 R214, RZ, RZ, R218 ;  /* 0x000000ffffd67224 */ /* 0x000fe400078e00da */
[----:B------:R-:W-:Y:S02]  /*16a20*/  IMAD.MOV.U32 R215, RZ, RZ, R217 ;  /* 0x000000ffffd77224 */ /* 0x000fe400078e00d9 */
[----:B------:R-:W-:Y:S02]  /*16a30*/  IMAD.MOV.U32 R204, RZ, RZ, R187 ;  /* 0x000000ffffcc7224 */ /* 0x000fe400078e00bb */
[----:B------:R-:W-:-:S07]  /*16a40*/  IMAD.MOV.U32 R216, RZ, RZ, R184 ;  /* 0x000000ffffd87224 */ /* 0x000fce00078e00b8 */
.L_x_1913:
        /* <DEDUP_REMOVED lines=8> */
.L_x_1903:
[----:B------:R-:W-:-:S05]  /*16ad0*/  VIADD R24, R216, 0x1 ;  /* 0x00000001d8187836 */ /* 0x000fca0000000000 */
[----:B------:R-:W-:-:S04]  /*16ae0*/  ISETP.NE.AND P2, PT, R24, 0x2, PT ;  /* 0x000000021800780c */ /* 0x000fc80003f45270 */
[----:B------:R-:W-:Y:S02]  /*16af0*/  SEL R25, R24, RZ, P2 ;  /* 0x000000ff18197207 */ /* 0x000fe40001000000 */
[----:B------:R-:W-:-:S03]  /*16b00*/  SHF.L.U32 R24, R187, 0x1f, RZ ;  /* 0x0000001fbb187819 */ /* 0x000fc600000006ff */
[----:B------:R-:W-:-:S04]  /*16b10*/  IMAD R25, R25, 0x8, R18 ;  /* 0x0000000819197824 */ /* 0x000fc800078e0212 */
[----:B------:R0:W1:Y:S01]  /*16b20*/  SYNCS.PHASECHK.TRANS64.TRYWAIT P2, [R25+URZ+0x28830], R24 ;  /* 0x02883018190075a7 */ /* 0x000062000804017f */
[----:B------:R-:W-:Y:S05]  /*16b30*/  @!P0 BRA `(.L_x_1904) ;  /* 0x0000000000048947 */ /* 0x000fea0003800000 */
[----:B------:R-:W-:Y:S01]  /*16b40*/  BPT.TRAP 0x1 ;  /* 0x000000040000795c */ /* 0x000fe20000300000 */
.L_x_1904:
[----:B------:R-:W-:Y:S04]  /*16b50*/  BSSY B0, `(.L_x_1902) ;  /* 0x0000004000007945 */ /* 0x000fe80003800000 */
[----:B-1----:R-:W-:Y:S05]  /*16b60*/  @P2 BRA `(.L_x_1905) ;  /* 0x0000000000082947 */ /* 0x002fea0003800000 */
[----:B------:R-:W1:Y:S02]  /*16b70*/  SYNCS.PHASECHK.TRANS64.TRYWAIT P2, [R25+URZ+0x28830], R24 ;  /* 0x02883018190075a7 */ /* 0x000e64000804017f */
[----:B-1----:R-:W-:Y:S05]  /*16b80*/  @!P2 BRA `(.L_x_1906) ;  /* 0x000001440040a947 */ /* 0x002fea0003800000 */
.L_x_1905:
[----:B------:R-:W-:Y:S05]  /*16b90*/  BSYNC B0 ;  /* 0x0000000000007941 */ /* 0x000fea0003800000 */
.L_x_1902:
[----:B01----:R-:W0:Y:S01]  /*16ba0*/  S2R R24, SR_TID.X ;  /* 0x0000000000187919 */ /* 0x003e220000002100 */
[----:B------:R-:W-:Y:S01]  /*16bb0*/  VIADD R184, R216, 0x1 ;  /* 0x00000001d8b87836 */ /* 0x000fe20000000000 */
[----:B------:R-:W-:Y:S05]  /*16bc0*/  WARPSYNC.ALL ;  /* 0x0000000000007948 */ /* 0x000fea0003800000 */
[----:B------:R-:W-:Y:S01]  /*16bd0*/  ISETP.NE.AND P2, PT, R184, 0x2, PT ;  /* 0x00000002b800780c */ /* 0x000fe20003f45270 */
[----:B------:R-:W-:Y:S01]  /*16be0*/  IMAD.MOV.U32 R25, RZ, RZ, 0x40000040 ;  /* 0x40000040ff197424 */ /* 0x000fe200078e00ff */
[----:B------:R-:W-:Y:S01]  /*16bf0*/  R2UR UR8, R4 ;  /* 0x00000000040872ca */ /* 0x000fe200000e0000 */
[----:B------:R-:W-:Y:S01]  /*16c00*/  IMAD.MOV.U32 R29, RZ, RZ, 0x40000040 ;  /* 0x40000040ff1d7424 */ /* 0x000fe200078e00ff */
[----:B------:R-:W-:Y:S01]  /*16c10*/  SEL R184, R184, RZ, P2 ;  /* 0x000000ffb8b87207 */ /* 0x000fe20001000000 */
[----:B------:R-:W-:Y:S01]  /*16c20*/  IMAD.MOV.U32 R27, RZ, RZ, 0x40000040 ;  /* 0x40000040ff1b7424 */ /* 0x000fe200078e00ff */
[----:B------:R-:W-:Y:S01]  /*16c30*/  R2UR UR11, R25 ;  /* 0x00000000190b72ca */ /* 0x000fe200000e0000 */
[----:B------:R-:W-:Y:S01]  /*16c40*/  IMAD.MOV.U32 R31, RZ, RZ, 0x40000040 ;  /* 0x40000040ff1f7424 */ /* 0x000fe200078e00ff */
[----:B------:R-:W-:-:S02]  /*16c50*/  R2UR UR9, R5 ;  /* 0x00000000050972ca */ /* 0x000fc400000e0000 */
[----:B------:R-:W-:Y:S02]  /*16c60*/  R2UR UR15, R29 ;  /* 0x000000001d0f72ca */ /* 0x000fe400000e0000 */
[----:B------:R-:W-:Y:S02]  /*16c70*/  R2UR UR19, R27 ;  /* 0x000000001b1372ca */ /* 0x000fe400000e0000 */
[----:B------:R-:W-:Y:S02]  /*16c80*/  R2UR UR23, R29 ;  /* 0x000000001d1772ca */ /* 0x000fe400000e0000 */
[----:B------:R-:W-:Y:S02]  /*16c90*/  R2UR UR27, R27 ;  /* 0x000000001b1b72ca */ /* 0x000fe400000e0000 */
[----:B------:R-:W-:Y:S02]  /*16ca0*/  R2UR UR31, R29 ;  /* 0x000000001d1f72ca */ /* 0x000fe400000e0000 */
[----:B------:R-:W-:-:S02]  /*16cb0*/  R2UR UR35, R31 ;  /* 0x000000001f2372ca */ /* 0x000fc400000e0000 */
[----:B------:R-:W-:Y:S02]  /*16cc0*/  R2UR UR47, R25 ;  /* 0x00000000192f72ca */ /* 0x000fe400000e0000 */
[----:B------:R-:W-:Y:S02]  /*16cd0*/  R2UR UR12, R192 ;  /* 0x00000000c00c72ca */ /* 0x000fe400000e0000 */
[----:B0-----:R-:W-:Y:S02]  /*16ce0*/  SHF.R.U32.HI R24, RZ, 0x7, R24 ;  /* 0x00000007ff187819 */ /* 0x001fe40000011618 */
[----:B------:R-:W-:Y:S02]  /*16cf0*/  R2UR UR13, R193 ;  /* 0x00000000c10d72ca */ /* 0x000fe400000e0000 */
[----:B------:R-:W-:Y:S01]  /*16d00*/  R2UR UR16, R190 ;  /* 0x00000000be1072ca */ /* 0x000fe200000e0000 */
[----:B------:R-:W-:Y:S01]  /*16d10*/  VIADD R30, R24, 0x8 ;  /* 0x00000008181e7836 */ /* 0x000fe20000000000 */
[----:B------:R-:W-:Y:S01]  /*16d20*/  R2UR UR17, R191 ;  /* 0x00000000bf1172ca */ /* 0x000fe200000e0000 */
[----:B------:R-:W-:Y:S01]  /*16d30*/  IMAD R24, R184, 0x800, R7 ;  /* 0x00000800b8187824 */ /* 0x000fe200078e0207 */
[----:B------:R-:W-:-:S02]  /*16d40*/  R2UR UR20, R20 ;  /* 0x00000000141472ca */ /* 0x000fc400000e0000 */
[----:B------:R0:W-:Y:S01]  /*16d50*/  BAR.SYNC.DEFER_BLOCKING R30, 0x100 ;  /* 0x0004001e0000751d */ /* 0x0001e20000010000 */
[C---:B------:R-:W-:Y:S01]  /*16d60*/  VIADD R28, R24.reuse, 0x2 ;  /* 0x00000002181c7836 */ /* 0x040fe20000000000 */
[C---:B------:R-:W-:Y:S01]  /*16d70*/  R2UR UR10, R24.reuse ;  /* 0x00000000180a72ca */ /* 0x040fe200000e0000 */
[----:B------:R-:W-:Y:S01]  /*16d80*/  VIADD R26, R24, 0x4 ;  /* 0x00000004181a7836 */ /* 0x000fe20000000000 */
[----:B------:R-:W-:Y:S02]  /*16d90*/  R2UR UR21, R21 ;  /* 0x00000000151572ca */ /* 0x000fe400000e0000 */
[----:B------:R-:W-:Y:S01]  /*16da0*/  R2UR UR14, R28 ;  /* 0x000000001c0e72ca */ /* 0x000fe200000e0000 */
[----:B------:R-:W-:Y:S01]  /*16db0*/  VIADD R28, R24, 0x6 ;  /* 0x00000006181c7836 */ /* 0x000fe20000000000 */
[----:B------:R-:W-:Y:S01]  /*16dc0*/  R2UR UR18, R26 ;  /* 0x000000001a1272ca */ /* 0x000fe200000e0000 */
[----:B------:R-:W-:Y:S01]  /*16dd0*/  VIADD R26, R24, 0x400 ;  /* 0x00000400181a7836 */ /* 0x000fe20000000000 */
[----:B------:R-:W-:Y:S01]  /*16de0*/  R2UR UR24, R14 ;  /* 0x000000000e1872ca */ /* 0x000fe200000e0000 */
[----:B0-----:R-:W-:Y:S01]  /*16df0*/  VIADD R30, R24, 0x404 ;  /* 0x00000404181e7836 */ /* 0x001fe20000000000 */
[----:B------:R-:W-:Y:S01]  /*16e00*/  R2UR UR22, R28 ;  /* 0x000000001c1672ca */ /* 0x000fe200000e0000 */
[----:B------:R-:W-:Y:S01]  /*16e10*/  VIADD R28, R24, 0x402 ;  /* 0x00000402181c7836 */ /* 0x000fe20000000000 */
[----:B------:R-:W-:Y:S01]  /*16e20*/  R2UR UR26, R26 ;  /* 0x000000001a1a72ca */ /* 0x000fe200000e0000 */
[----:B------:R-:W-:Y:S01]  /*16e30*/  VIADD R24, R24, 0x406 ;  /* 0x0000040618187836 */ /* 0x000fe20000000000 */
[----:B------:R-:W-:-:S02]  /*16e40*/  R2UR UR34, R30 ;  /* 0x000000001e2272ca */ /* 0x000fc400000e0000 */
[----:B------:R-:W-:Y:S02]  /*16e50*/  R2UR UR30, R28 ;  /* 0x000000001c1e72ca */ /* 0x000fe400000e0000 */
[----:B------:R-:W-:Y:S02]  /*16e60*/  R2UR UR46, R24 ;  /* 0x00000000182e72ca */ /* 0x000fe400000e0000 */
[----:B------:R-:W-:Y:S01]  /*16e70*/  R2UR UR25, R15 ;  /* 0x000000000f1972ca */ /* 0x000fe200000e0000 */
[----:B------:R-:W-:Y:S01]  /*16e80*/  WARPGROUP.ARRIVE ;  /* 0x00000000000079c5 */ /* 0x000fe20000000000 */
[----:B------:R-:W-:Y:S02]  /*16e90*/  R2UR UR28, R12 ;  /* 0x000000000c1c72ca */ /* 0x000fe400000e0000 */
[----:B------:R-:W-:Y:S02]  /*16ea0*/  R2UR UR29, R13 ;  /* 0x000000000d1d72ca */ /* 0x000fe400000e0000 */
[----:B------:R-:W-:Y:S01]  /*16eb0*/  R2UR UR32, R10 ;  /* 0x000000000a2072ca */ /* 0x000fe200000e0000 */
[----:B------:R-:W-:Y:S01]  /*16ec0*/  HGMMA.64x128x16.F32.BF16 R24, gdesc[UR8], RZ, !UPT, gsb0 ;  /* 0x01e00000081879f0 */ /* 0x000fe2000c0018ff */
[----:B------:R-:W-:-:S02]  /*16ed0*/  R2UR UR33, R11 ;  /* 0x000000000b2172ca */ /* 0x000fc400000e0000 */
        /* <DEDUP_REMOVED lines=27> */
.L_x_1908:
[----:B------:R-:W-:Y:S01]  /*17090*/  SHF.L.U32 R204, R204, 0x1f, RZ ;  /* 0x0000001fcccc7819 */ /* 0x000fe200000006ff */
[----:B------:R-:W-:-:S04]  /*170a0*/  IMAD R205, R216, 0x8, R18 ;  /* 0x00000008d8cd7824 */ /* 0x000fc800078e0212 */
[----:B------:R0:W1:Y:S01]  /*170b0*/  SYNCS.PHASECHK.TRANS64.TRYWAIT P1, [R205+URZ+0x28850], R204 ;  /* 0x028850cccd0075a7 */ /* 0x000062000802017f */
[----:B------:R-:W-:Y:S05]  /*170c0*/  @!P0 BRA `(.L_x_1909) ;  /* 0x0000000000048947 */ /* 0x000fea0003800000 */
[----:B------:R-:W-:Y:S01]  /*170d0*/  BPT.TRAP 0x1 ;  /* 0x000000040000795c */ /* 0x000fe20000300000 */
.L_x_1909:
[----:B-1----:R-:W-:Y:S05]  /*170e0*/  @P1 BRA `(.L_x_1907) ;  /* 0x0000000000081947 */ /* 0x002fea0003800000 */
[----:B------:R-:W1:Y:S02]  /*170f0*/  SYNCS.PHASECHK.TRANS64.TRYWAIT P1, [R205+URZ+0x28850], R204 ;  /* 0x028850cccd0075a7 */ /* 0x000e64000802017f */
[----:B-1----:R-:W-:Y:S05]  /*17100*/  @!P1 BRA `(.L_x_1910) ;  /* 0x0000013c00f49947 */ /* 0x002fea0003800000 */
.L_x_1907:
        /* <DEDUP_REMOVED lines=67> */
.L_x_1911:
        /* <DEDUP_REMOVED lines=15> */
[----:B0-----:R-:W-:Y:S01]  /*17630*/  FMUL.FTZ R152, R57, UR48 ;  /* 0x0000003039987c20 */ /* 0x001fe20008410000 */
        /* <DEDUP_REMOVED lines=66> */
[----:B------:R-:W-:-:S04]  /*17a60*/  UMOV UR51, UR6 ;  /* 0x0000000600337c82 */ /* 0x000fc80008000000 */
        /* <DEDUP_REMOVED lines=107> */
[----:B--2---:R-:W-:-:S05]  /*18120*/  FMNMX.FTZ R58, R85, R58, !PT ;  /* 0x0000003a553a7209 */ /* 0x004fca0007810000 */
[----:B------:R-:W2:Y:S01]  /*18130*/  SHFL.BFLY PT, R57, R58, 0x2, 0x1f ;  /* 0x0c401f003a397f89 */ /* 0x000ea200000e0000 */
[----:B0-----:R-:W-:-:S04]  /*18140*/  FMNMX.FTZ R154, R86, R155, !PT ;  /* 0x0000009b569a7209 */ /* 0x001fc80007810000 */
[----:B-1----:R-:W-:-:S05]  /*18150*/  FMNMX.FTZ R154, R87, R154, !PT ;  /* 0x0000009a579a7209 */ /* 0x002fca0007810000 */
[----:B------:R-:W0:Y:S01]  /*18160*/  SHFL.BFLY PT, R157, R154, 0x2, 0x1f ;  /* 0x0c401f009a9d7f89 */ /* 0x000e2200000e0000 */
[----:B--2---:R-:W-:-:S05]  /*18170*/  FMNMX.FTZ R155, R58, R57, !PT ;  /* 0x000000393a9b7209 */ /* 0x004fca0007810000 */
[----:B------:R-:W1:Y:S01]  /*18180*/  SHFL.BFLY PT, R156, R155, 0x1, 0x1f ;  /* 0x0c201f009b9c7f89 */ /* 0x000e6200000e0000 */
[----:B0-----:R-:W-:-:S05]  /*18190*/  FMNMX.FTZ R157, R154, R157, !PT ;  /* 0x0000009d9a9d7209 */ /* 0x001fca0007810000 */
[----:B------:R-:W0:Y:S01]  /*181a0*/  SHFL.BFLY PT, R218, R157, 0x1, 0x1f ;  /* 0x0c201f009dda7f89 */ /* 0x000e2200000e0000 */
[----:B-1----:R-:W-:-:S05]  /*181b0*/  FMNMX.FTZ R217, R155, R156, !PT ;  /* 0x0000009c9bd97209 */ /* 0x002fca0007810000 */
[C---:B------:R-:W-:Y:S01]  /*181c0*/  FADD.FTZ R57, -R217.reuse, R215 ;  /* 0x000000d7d9397221 */ /* 0x040fe20000010100 */
[----:B------:R-:W-:-:S03]  /*181d0*/  FMUL.FTZ R155, R217, UR51 ;  /* 0x00000033d99b7c20 */ /* 0x000fc60008410000 */
[----:B------:R-:W-:Y:S01]  /*181e0*/  FMUL.FTZ R156, R57, UR51 ;  /* 0x00000033399c7c20 */ /* 0x000fe20008410000 */
[--C-:B------:R-:W-:Y:S01]  /*181f0*/  FFMA.FTZ R164, R56, UR51, -R155.reuse ;  /* 0x0000003338a47c23 */ /* 0x100fe2000801089b */
[--C-:B------:R-:W-:Y:S01]  /*18200*/  FFMA.FTZ R180, R24, UR51, -R155.reuse ;  /* 0x0000003318b47c23 */ /* 0x100fe2000801089b */
[--C-:B------:R-:W-:Y:S01]  /*18210*/  FFMA.FTZ R165, R25, UR51, -R155.reuse ;  /* 0x0000003319a57c23 */ /* 0x100fe2000801089b */
[--C-:B------:R-:W-:Y:S01]  /*18220*/  FFMA.FTZ R168, R48, UR51, -R155.reuse ;  /* 0x0000003330a87c23 */ /* 0x100fe2000801089b */
[----:B------:R-:W-:Y:S01]  /*18230*/  MUFU.EX2 R58, R156 ;  /* 0x0000009c003a7308 */ /* 0x000fe20000000800 */
[--C-:B------:R-:W-:Y:S01]  /*18240*/  FFMA.FTZ R182, R28, UR51, -R155.reuse ;  /* 0x000000331cb67c23 */ /* 0x100fe2000801089b */
[----:B0-----:R-:W-:Y:S01]  /*18250*/  FMNMX.FTZ R218, R157, R218, !PT ;  /* 0x000000da9dda7209 */ /* 0x001fe20007810000 */
[--C-:B------:R-:W-:Y:S01]  /*18260*/  FFMA.FTZ R157, R41, UR51, -R155.reuse ;  /* 0x00000033299d7c23 */ /* 0x100fe2000801089b */
[--C-:B------:R-:W-:Y:S01]  /*18270*/  FFMA.FTZ R163, R29, UR51, -R155.reuse ;  /* 0x000000331da37c23 */ /* 0x100fe2000801089b */
[--C-:B------:R-:W-:Y:S01]  /*18280*/  FFMA.FTZ R41, R45, UR51, -R155.reuse ;  /* 0x000000332d297c23 */ /* 0x100fe2000801089b */
[--C-:B------:R-:W-:Y:S01]  /*18290*/  FFMA.FTZ R176, R32, UR51, -R155.reuse ;  /* 0x0000003320b07c23 */ /* 0x100fe2000801089b */
[C---:B------:R-:W-:Y:S01]  /*182a0*/  FADD.FTZ R57, -R218.reuse, R214 ;  /* 0x000000d6da397221 */ /* 0x040fe20000010100 */
[----:B------:R-:W-:Y:S01]  /*182b0*/  FMUL.FTZ R56, R218, UR51 ;  /* 0x00000033da387c20 */ /* 0x000fe20008410000 */
[----:B------:R-:W0:Y:S01]  /*182c0*/  MUFU.EX2 R180, R180 ;  /* 0x000000b400b47308 */ /* 0x000e220000000800 */
[----:B------:R-:W-:Y:S01]  /*182d0*/  FFMA.FTZ R161, R33, UR51, -R155 ;  /* 0x0000003321a17c23 */ /* 0x000fe2000801089b */
[----:B------:R-:W-:Y:S01]  /*182e0*/  FMUL.FTZ R57, R57, UR51 ;  /* 0x0000003339397c20 */ /* 0x000fe20008410000 */
[--C-:B------:R-:W-:Y:S01]  /*182f0*/  FFMA.FTZ R181, R26, UR51, -R56.reuse ;  /* 0x000000331ab57c23 */ /* 0x100fe20008010838 */
[--C-:B------:R-:W-:Y:S01]  /*18300*/  FFMA.FTZ R48, R27, UR51, -R56.reuse ;  /* 0x000000331b307c23 */ /* 0x100fe20008010838 */
[--C-:B------:R-:W-:Y:S01]  /*18310*/  FFMA.FTZ R183, R30, UR51, -R56.reuse ;  /* 0x000000331eb77c23 */ /* 0x100fe20008010838 */
[----:B------:R-:W-:Y:S01]  /*18320*/  FFMA.FTZ R45, R31, UR51, -R56 ;  /* 0x000000331f2d7c23 */ /* 0x000fe20008010838 */
[----:B------:R-:W-:Y:S01]  /*18330*/  IMAD R26, R184, 0x8, R18 ;  /* 0x00000008b81a7824 */ /* 0x000fe200078e0212 */
[----:B------:R-:W-:Y:S01]  /*18340*/  MUFU.EX2 R57, R57 ;  /* 0x0000003900397308 */ /* 0x000fe20000000800 */
[--C-:B------:R-:W-:Y:S01]  /*18350*/  FFMA.FTZ R177, R34, UR51, -R56.reuse ;  /* 0x0000003322b17c23 */ /* 0x100fe20008010838 */
[----:B------:R-:W-:Y:S01]  /*18360*/  FFMA.FTZ R34, R39, UR51, -R56 ;  /* 0x0000003327227c23 */ /* 0x000fe20008010838 */
[----:B------:R-:W-:-:S02]  /*18370*/  VIADD R26, R26, 0x28840 ;  /* 0x000288401a1a7836 */ /* 0x000fc40000000000 */
[--C-:B------:R-:W-:Y:S01]  /*18380*/  FFMA.FTZ R35, R35, UR51, -R56.reuse ;  /* 0x0000003323237c23 */ /* 0x100fe20008010838 */
[----:B------:R-:W-:Y:S02]  /*18390*/  IMAD.U32 R39, RZ, RZ, UR38 ;  /* 0x00000026ff277e24 */ /* 0x000fe4000f8e00ff */
[--C-:B------:R-:W-:Y:S01]  /*183a0*/  FFMA.FTZ R178, R36, UR51, -R155.reuse ;  /* 0x0000003324b27c23 */ /* 0x100fe2000801089b */
[----:B------:R-:W-:Y:S01]  /*183b0*/  FFMA.FTZ R179, R38, UR51, -R56 ;  /* 0x0000003326b37c23 */ /* 0x000fe20008010838 */
[----:B------:R-:W1:Y:S01]  /*183c0*/  MUFU.EX2 R181, R181 ;  /* 0x000000b500b57308 */ /* 0x000e620000000800 */
[----:B0-----:R-:W-:Y:S01]  /*183d0*/  FFMA.FTZ R6, R58, R6, R180 ;  /* 0x000000063a067223 */ /* 0x001fe200000100b4 */
[----:B------:R-:W-:Y:S01]  /*183e0*/  PRMT R26, R39, 0x654, R26 ;  /* 0x00000654271a7816 */ /* 0x000fe2000000001a */
        /* <DEDUP_REMOVED lines=8> */
[----:B------:R-:W-:Y:S01]  /*18470*/  FFMA.FTZ R173, R42, UR51, -R56 ;  /* 0x000000332aad7c23 */ /* 0x000fe20008010838 */
[----:B------:R2:W-:Y:S01]  /*18480*/  SYNCS.ARRIVE.TRANS64.RED.A1T0 RZ, [R26+URZ], RZ ;  /* 0x000000ff1aff79a7 */ /* 0x0005e2000810043f */
[--C-:B------:R-:W-:Y:S01]  /*18490*/  FFMA.FTZ R40, R49, UR51, -R155.reuse ;  /* 0x0000003331287c23 */ /* 0x100fe2000801089b */
[--C-:B------:R-:W-:Y:S01]  /*184a0*/  FFMA.FTZ R37, R53, UR51, -R155.reuse ;  /* 0x0000003335257c23 */ /* 0x100fe2000801089b */
[----:B------:R-:W-:Y:S01]  /*184b0*/  FFMA.FTZ R166, R60, UR51, -R155 ;  /* 0x000000333ca67c23 */ /* 0x000fe2000801089b */
[----:B------:R-:W3:Y:S01]  /*184c0*/  MUFU.EX2 R48, R48 ;  /* 0x0000003000307308 */ /* 0x000ee20000000800 */
[----:B-1----:R-:W-:Y:S01]  /*184d0*/  FFMA.FTZ R3, R57, R3, R181 ;  /* 0x0000000339037223 */ /* 0x002fe200000100b5 */
[--C-:B------:R-:W-:Y:S01]  /*184e0*/  FFMA.FTZ R33, R61, UR51, -R155.reuse ;  /* 0x000000333d217c23 */ /* 0x100fe2000801089b */
[--C-:B------:R-:W-:Y:S01]  /*184f0*/  FFMA.FTZ R160, R64, UR51, -R155.reuse ;  /* 0x0000003340a07c23 */ /* 0x100fe2000801089b */
[--C-:B------:R-:W-:Y:S01]  /*18500*/  FFMA.FTZ R32, R65, UR51, -R155.reuse ;  /* 0x0000003341207c23 */ /* 0x100fe2000801089b */
[--C-:B------:R-:W-:Y:S01]  /*18510*/  FFMA.FTZ R162, R68, UR51, -R155.reuse ;  /* 0x0000003344a27c23 */ /* 0x100fe2000801089b */
[--C-:B------:R-:W-:Y:S01]  /*18520*/  FFMA.FTZ R29, R69, UR51, -R155.reuse ;  /* 0x00000033451d7c23 */ /* 0x100fe2000801089b */
[--C-:B------:R-:W-:Y:S01]  /*18530*/  FFMA.FTZ R156, R72, UR51, -R155.reuse ;  /* 0x00000033489c7c23 */ /* 0x100fe2000801089b */
[----:B------:R-:W-:Y:S01]  /*18540*/  MUFU.EX2 R182, R182 ;  /* 0x000000b600b67308 */ /* 0x000fe20000000800 */
[----:B0-----:R-:W-:Y:S01]  /*18550*/  FADD.FTZ R59, R165, R6 ;  /* 0x00000006a53b7221 */ /* 0x001fe20000010000 */
[--C-:B------:R-:W-:Y:S01]  /*18560*/  FFMA.FTZ R28, R73, UR51, -R155.reuse ;  /* 0x00000033491c7c23 */ /* 0x100fe2000801089b */
[--C-:B------:R-:W-:Y:S01]  /*18570*/  FFMA.FTZ R158, R76, UR51, -R155.reuse ;  /* 0x000000334c9e7c23 */ /* 0x100fe2000801089b */
[--C-:B------:R-:W-:Y:S01]  /*18580*/  FFMA.FTZ R25, R77, UR51, -R155.reuse ;  /* 0x000000334d197c23 */ /* 0x100fe2000801089b */
[--C-:B------:R-:W-:Y:S01]  /*18590*/  FFMA.FTZ R152, R80, UR51, -R155.reuse ;  /* 0x0000003350987c23 */ /* 0x100fe2000801089b */
[--C-:B------:R-:W-:Y:S01]  /*185a0*/  FFMA.FTZ R24, R81, UR51, -R155.reuse ;  /* 0x0000003351187c23 */ /* 0x100fe2000801089b */
[----:B------:R-:W-:Y:S01]  /*185b0*/  FFMA.FTZ R154, R84, UR51, -R155 ;  /* 0x00000033549a7c23 */ /* 0x000fe2000801089b */
[----:B------:R-:W0:Y:S01]  /*185c0*/  MUFU.EX2 R183, R183 ;  /* 0x000000b700b77308 */ /* 0x000e220000000800 */
[----:B---3--:R-:W-:Y:S01]  /*185d0*/  FADD.FTZ R6, R48, R3 ;  /* 0x0000000330067221 */ /* 0x008fe20000010000 */
[----:B------:R-:W-:Y:S01]  /*185e0*/  FFMA.FTZ R44, R85, UR51, -R155 ;  /* 0x00000033552c7c23 */ /* 0x000fe2000801089b */
[--C-:B------:R-:W-:Y:S01]  /*185f0*/  FFMA.FTZ R31, R43, UR51, -R56.reuse ;  /* 0x000000332b1f7c23 */ /* 0x100fe20008010838 */
[--C-:B------:R-:W-:Y:S01]  /*18600*/  FFMA.FTZ R175, R46, UR51, -R56.reuse ;  /* 0x000000332eaf7c23 */ /* 0x100fe20008010838 */
[--C-:B------:R-:W-:Y:S01]  /*18610*/  FFMA.FTZ R30, R47, UR51, -R56.reuse ;  /* 0x000000332f1e7c23 */ /* 0x100fe20008010838 */
[--C-:B------:R-:W-:Y:S01]  /*18620*/  FFMA.FTZ R169, R50, UR51, -R56.reuse ;  /* 0x0000003332a97c23 */ /* 0x100fe20008010838 */
[--C-:B------:R-:W-:Y:S01]  /*18630*/  FFMA.FTZ R27, R51, UR51, -R56.reuse ;  /* 0x00000033331b7c23 */ /* 0x100fe20008010838 */
        /* <DEDUP_REMOVED lines=9> */
[--C-:B------:R-:W-:Y:S01]  /*186d0*/  FFMA.FTZ R51, R71, UR51, -R56.reuse ;  /* 0x0000003347337c23 */ /* 0x100fe20008010838 */
[--C-:B------:R-:W-:Y:S01]  /*186e0*/  FFMA.FTZ R47, R74, UR51, -R56.reuse ;  /* 0x000000334a2f7c23 */ /* 0x100fe20008010838 */
[--C-:B------:R-:W-:Y:S01]  /*186f0*/  FFMA.FTZ R49, R75, UR51, -R56.reuse ;  /* 0x000000334b317c23 */ /* 0x100fe20008010838 */
[--C-:B------:R-:W-:Y:S01]  /*18700*/  FFMA.FTZ R43, R78, UR51, -R56.reuse ;  /* 0x000000334e2b7c23 */ /* 0x100fe20008010838 */
[--C-:B------:R-:W-:Y:S01]  /*18710*/  FFMA.FTZ R46, R79, UR51, -R56.reuse ;  /* 0x000000334f2e7c23 */ /* 0x100fe20008010838 */
[--C-:B------:R-:W-:Y:S01]  /*18720*/  FFMA.FTZ R153, R82, UR51, -R56.reuse ;  /* 0x0000003352997c23 */ /* 0x100fe20008010838 */
[--C-:B------:R-:W-:Y:S01]  /*18730*/  FFMA.FTZ R39, R83, UR51, -R56.reuse ;  /* 0x0000003353277c23 */ /* 0x100fe20008010838 */
[----:B------:R-:W-:Y:S01]  /*18740*/  MUFU.EX2 R176, R176 ;  /* 0x000000b000b07308 */ /* 0x000fe20000000800 */
[----:B------:R-:W-:Y:S01]  /*18750*/  FFMA.FTZ R155, R86, UR51, -R56 ;  /* 0x00000033569b7c23 */ /* 0x000fe20008010838 */
[----:B0-----:R-:W-:-:S06]  /*18760*/  FADD.FTZ R6, R183, R6 ;  /* 0x00000006b7067221 */ /* 0x001fcc0000010000 */
[----:B------:R-:W0:Y:S01]  /*18770*/  MUFU.EX2 R177, R177 ;  /* 0x000000b100b17308 */ /* 0x000e220000000800 */
[----:B-1----:R-:W-:-:S07]  /*18780*/  FADD.FTZ R6, R45, R6 ;  /* 0x000000062d067221 */ /* 0x002fce0000010000 */
[----:B------:R-:W-:Y:S08]  /*18790*/  MUFU.EX2 R161, R161 ;  /* 0x000000a100a17308 */ /* 0x000ff00000000800 */
[----:B------:R-:W1:Y:S01]  /*187a0*/  MUFU.EX2 R35, R35 ;  /* 0x0000002300237308 */ /* 0x000e620000000800 */
[----:B0-----:R-:W-:-:S07]  /*187b0*/  FADD.FTZ R6, R177, R6 ;  /* 0x00000006b1067221 */ /* 0x001fce0000010000 */
[----:B--2---:R0:W-:Y:S08]  /*187c0*/  MUFU.EX2 R26, R38 ;  /* 0x00000026001a7308 */ /* 0x0041f00000000800 */
[----:B------:R-:W2:Y:S01]  /*187d0*/  MUFU.EX2 R178, R178 ;  /* 0x000000b200b27308 */ /* 0x000ea20000000800 */
[----:B0-----:R-:W-:Y:S01]  /*187e0*/  FFMA.FTZ R38, R87, UR51, -R56 ;  /* 0x0000003357267c23 */ /* 0x001fe20008010838 */
[----:B------:R-:W-:Y:S01]  /*187f0*/  FADD.FTZ R56, R182, R59 ;  /* 0x0000003bb6387221 */ /* 0x000fe20000010000 */
[----:B-1----:R-:W-:-:S03]  /*18800*/  FADD.FTZ R6, R35, R6 ;  /* 0x0000000623067221 */ /* 0x002fc60000010000 */
[----:B------:R-:W-:Y:S02]  /*18810*/  FADD.FTZ R3, R163, R56 ;  /* 0x00000038a3037221 */ /* 0x000fe40000010000 */
[----:B------:R-:W0:Y:S02]  /*18820*/  MUFU.EX2 R179, R179 ;  /* 0x000000b300b37308 */ /* 0x000e240000000800 */
[----:B------:R-:W-:-:S04]  /*18830*/  FADD.FTZ R56, R176, R3 ;  /* 0x00000003b0387221 */ /* 0x000fc80000010000 */
[----:B------:R-:W-:Y:S02]  /*18840*/  FADD.FTZ R3, R161, R56 ;  /* 0x00000038a1037221 */ /* 0x000fe40000010000 */
[----:B------:R-:W1:Y:S02]  /*18850*/  MUFU.EX2 R159, R159 ;  /* 0x0000009f009f7308 */ /* 0x000e640000000800 */
[----:B--2---:R-:W-:-:S06]  /*18860*/  FADD.FTZ R56, R178, R3 ;  /* 0x00000003b2387221 */ /* 0x004fcc0000010000 */
        /* <DEDUP_REMOVED lines=33> */
[----:B-1----:R-:W-:-:S04]  /*18a80*/  FADD.FTZ R3, R171, R6 ;  /* 0x00000006ab037221 */ /* 0x002fc80000010000 */
[----:B------:R-:W-:-:S03]  /*18a90*/  FADD.FTZ R3, R26, R3 ;  /* 0x000000031a037221 */ /* 0x000fc60000010000 */
        /* <DEDUP_REMOVED lines=66> */
.L_x_1912:
[----:B------:R-:W-:Y:S01]  /*18ec0*/  IMAD R56, R216, 0x8, R18 ;  /* 0x00000008d8387824 */ /* 0x000fe200078e0212 */
[----:B------:R-:W-:Y:S01]  /*18ed0*/  ISETP.GT.AND P1, PT, R0, R213, PT ;  /* 0x000000d50000720c */ /* 0x000fe20003f24270 */
[----:B------:R-:W-:Y:S01]  /*18ee0*/  IMAD.U32 R59, RZ, RZ, UR38 ;  /* 0x00000026ff3b7e24 */ /* 0x000fe2000f8e00ff */
[----:B------:R-:W-:Y:S01]  /*18ef0*/  F2FP.BF16.F32.PACK_AB R180, R165, R180 ;  /* 0x000000b4a5b4723e */ /* 0x000fe200000010ff */
[----:B------:R-:W-:Y:S01]  /*18f00*/  VIADD R56, R56, 0x28860 ;  /* 0x0002886038387836 */ /* 0x000fe20000000000 */
[----:B------:R-:W-:Y:S01]  /*18f10*/  F2FP.BF16.F32.PACK_AB R182, R163, R182 ;  /* 0x000000b6a3b6723e */ /* 0x000fe200000010ff */
[----:B------:R-:W-:Y:S01]  /*18f20*/  FMUL.FTZ R88, R88, R58 ;  /* 0x0000003a58587220 */ /* 0x000fe20000410000 */
[----:B------:R-:W-:Y:S01]  /*18f30*/  F2FP.BF16.F32.PACK_AB R176, R161, R176 ;  /* 0x000000b0a1b0723e */ /* 0x000fe200000010ff */
[-C--:B------:R-:W-:Y:S01]  /*18f40*/  FMUL.FTZ R89, R89, R58.reuse ;  /* 0x0000003a59597220 */ /* 0x080fe20000410000 */
[----:B------:R-:W-:Y:S01]  /*18f50*/  PRMT R56, R59, 0x654, R56 ;  /* 0x000006543b387816 */ /* 0x000fe20000000038 */
[----:B------:R-:W-:Y:S01]  /*18f60*/  FMUL.FTZ R92, R92, R58 ;  /* 0x0000003a5c5c7220 */ /* 0x000fe20000410000 */
[----:B------:R-:W-:Y:S01]  /*18f70*/  F2FP.BF16.F32.PACK_AB R178, R159, R178 ;  /* 0x000000b29fb2723e */ /* 0x000fe200000010ff */
[----:B------:R-:W-:Y:S01]  /*18f80*/  FMUL.FTZ R93, R93, R58 ;  /* 0x0000003a5d5d7220 */ /* 0x000fe20000410000 */
[----:B------:R0:W-:Y:S01]  /*18f90*/  SYNCS.ARRIVE.TRANS64.RED.A1T0 RZ, [R56+URZ], RZ ;  /* 0x000000ff38ff79a7 */ /* 0x0001e2000810043f */
        /* <DEDUP_REMOVED lines=94> */
.L_x_1901:
[----:B------:R-:W-:-:S13]  /*19580*/  ISETP.GE.AND P1, PT, R0, R206, PT ;  /* 0x000000ce0000720c */ /* 0x000fda0003f26270 */
[----:B------:R-:W-:Y:S05]  /*19590*/  @!P1 BRA `(.L_x_1914) ;  /* 0x0000003800f09947 */ /* 0x000fea0003800000 */
[----:B------:R-:W-:Y:S02]  /*195a0*/  IMAD.MOV.U32 R213, RZ, RZ, R218 ;  /* 0x000000ffffd57224 */ /* 0x000fe400078e00da */
[----:B------:R-:W-:Y:S02]  /*195b0*/  IMAD.MOV.U32 R214, RZ, RZ, R217 ;  /* 0x000000ffffd67224 */ /* 0x000fe400078e00d9 */
[----:B------:R-:W-:Y:S02]  /*195c0*/  IMAD.MOV.U32 R204, RZ, RZ, R187 ;  /* 0x000000ffffcc7224 */ /* 0x000fe400078e00bb */
[----:B------:R-:W-:-:S07]  /*195d0*/  IMAD.MOV.U32 R215, RZ, RZ, R184 ;  /* 0x000000ffffd77224 */ /* 0x000fce00078e00b8 */
.L_x_1934:
        /* <DEDUP_REMOVED lines=8> */
.L_x_1916:
        /* <DEDUP_REMOVED lines=8> */
.L_x_1917:
[----:B------:R-:W-:Y:S04]  /*196e0*/  BSSY B0, `(.L_x_1915) ;  /* 0x0000004000007945 */ /* 0x000fe80003800000 */
[----:B-1----:R-:W-:Y:S05]  /*196f0*/  @P2 BRA `(.L_x_1918) ;  /* 0x0000000000082947 */ /* 0x002fea0003800000 */
[----:B------:R-:W1:Y:S02]  /*19700*/  SYNCS.PHASECHK.TRANS64.TRYWAIT P2, [R25+URZ+0x28830], R24 ;  /* 0x02883018190075a7 */ /* 0x000e64000804017f */
[----:B-1----:R-:W-:Y:S05]  /*19710*/  @!P2 BRA `(.L_x_1919) ;  /* 0x000001180084a947 */ /* 0x002fea0003800000 */
.L_x_1918:
[----:B------:R-:W-:Y:S05]  /*19720*/  BSYNC B0 ;  /* 0x0000000000007941 */ /* 0x000fea0003800000 */
.L_x_1915:
        /* <DEDUP_REMOVED lines=79> */
.L_x_1921:
[----:B------:R-:W-:Y:S01]  /*19c20*/  SHF.L.U32 R204, R204, 0x1f, RZ ;  /* 0x0000001fcccc7819 */ /* 0x000fe200000006ff */
[----:B------:R-:W-:-:S04]  /*19c30*/  IMAD R205, R215, 0x8, R18 ;  /* 0x00000008d7cd7824 */ /* 0x000fc800078e0212 */
[----:B------:R0:W1:Y:S01]  /*19c40*/  SYNCS.PHASECHK.TRANS64.TRYWAIT P1, [R205+URZ+0x28850], R204 ;  /* 0x028850cccd0075a7 */ /* 0x000062000802017f */
[----:B------:R-:W-:Y:S05]  /*19c50*/  @!P0 BRA `(.L_x_1922) ;  /* 0x0000000000048947 */ /* 0x000fea0003800000 */
[----:B------:R-:W-:Y:S01]  /*19c60*/  BPT.TRAP 0x1 ;  /* 0x000000040000795c */ /* 0x000fe20000300000 */
.L_x_1922:
[----:B-1----:R-:W-:Y:S05]  /*19c70*/  @P1 BRA `(.L_x_1920) ;  /* 0x0000000000081947 */ /* 0x002fea0003800000 */
[----:B------:R-:W1:Y:S02]  /*19c80*/  SYNCS.PHASECHK.TRANS64.TRYWAIT P1, [R205+URZ+0x28850], R204 ;  /* 0x028850cccd0075a7 */ /* 0x000e64000802017f */
[----:B-1----:R-:W-:Y:S05]  /*19c90*/  @!P1 BRA `(.L_x_1923) ;  /* 0x0000011400389947 */ /* 0x002fea0003800000 */
.L_x_1920:
        /* <DEDUP_REMOVED lines=67> */
.L_x_1924:
        /* <DEDUP_REMOVED lines=47> */
[----:B------:R-:W-:-:S02]  /*1a3c0*/  IMAD R42, R184, 0x8, R18 ;  /* 0x00000008b82a7824 */ /* 0x000fc400078e0212 */
[----:B------:R-:W-:Y:S01]  /*1a3d0*/  FMUL.FTZ R154, R43, UR43 ;  /* 0x0000002b2b9a7c20 */ /* 0x000fe20008410000 */
[----:B------:R-:W-:Y:S02]  /*1a3e0*/  IMAD.U32 R43, RZ, RZ, UR38 ;  /* 0x00000026ff2b7e24 */ /* 0x000fe4000f8e00ff */
        /* <DEDUP_REMOVED lines=109> */
.L_x_1927:
[----:B------:R-:W-:-:S05]  /*1aac0*/  IMAD.U32 R160, RZ, RZ, UR5 ;  /* 0x00000005ffa07e24 */ /* 0x000fca000f8e00ff */
[----:B------:R-:W-:-:S13]  /*1aad0*/  ISETP.NE.AND P1, PT, R160, 0x1, PT ;  /* 0x00000001a000780c */ /* 0x000fda0003f25270 */
[----:B------:R-:W1:Y:S02]  /*1aae0*/  @P1 LDC.64 R42, c[0x0][0x9e8] ;  /* 0x00027a00ff2a1b82 */ /* 0x000e640000000a00 */
[----:B-1----:R-:W-:-:S05]  /*1aaf0*/  @P1 IMAD.HI.U32 R42, R161, R42, RZ ;  /* 0x0000002aa12a1227 */ /* 0x002fca00078e00ff */
[----:B------:R-:W-:-:S07]  /*1ab00*/  @P1 SHF.R.U32.HI R161, RZ, R43, R42 ;  /* 0x0000002bffa11219 */ /* 0x000fce000001162a */
.L_x_1928:
[----:B------:R-:W-:Y:S05]  /*1ab10*/  BSYNC B0 ;  /* 0x0000000000007941 */ /* 0x000fea0003800000 */
.L_x_1926:
[----:B------:R-:W-:-:S04]  /*1ab20*/  IMAD R42, R161, R160, -R83 ;  /* 0x000000a0a12a7224 */ /* 0x000fc800078e0a53 */
[----:B------:R-:W-:-:S05]  /*1ab30*/  IMAD.IADD R43, R42, 0x1, -R189 ;  /* 0x000000012a2b7824 */ /* 0x000fca00078e0abd */
[----:B------:R-:W-:Y:S02]  /*1ab40*/  VIADDMNMX R87, R43, R160, R87, PT ;  /* 0x000000a02b577246 */ /* 0x000fe40003800157 */
[----:B------:R-:W-:-:S07]  /*1ab50*/  VIMNMX R86, R86, R43, !PT ;  /* 0x0000002b56567248 */ /* 0x000fce0007fe0100 */
.L_x_1925:
        /* <DEDUP_REMOVED lines=113> */
.L_x_1931:
[----:B------:R-:W-:-:S05]  /*1b270*/  IMAD.U32 R86, RZ, RZ, UR5 ;  /* 0x00000005ff567e24 */ /* 0x000fca000f8e00ff */
[----:B------:R-:W-:-:S13]  /*1b280*/  ISETP.NE.AND P2, PT, R86, 0x1, PT ;  /* 0x000000015600780c */ /* 0x000fda0003f45270 */
[----:B------:R-:W0:Y:S02]  /*1b290*/  @P2 LDC.64 R42, c[0x0][0x9e8] ;  /* 0x00027a00ff2a2b82 */ /* 0x000e240000000a00 */
[----:B0-----:R-:W-:-:S05]  /*1b2a0*/  @P2 IMAD.HI.U32 R42, R87, R42, RZ ;  /* 0x0000002a572a2227 */ /* 0x001fca00078e00ff */
[----:B------:R-:W-:-:S07]  /*1b2b0*/  @P2 SHF.R.U32.HI R87, RZ, R43, R42 ;  /* 0x0000002bff572219 */ /* 0x000fce000001162a */
.L_x_1932:
[----:B------:R-:W-:Y:S05]  /*1b2c0*/  BSYNC B0 ;  /* 0x0000000000007941 */ /* 0x000fea0003800000 */
.L_x_1930:
[----:B------:R-:W-:-:S04]  /*1b2d0*/  IMAD R42, R87, R86, -R83 ;  /* 0x00000056572a7224 */ /* 0x000fc800078e0a53 */
[----:B------:R-:W-:-:S05]  /*1b2e0*/  IMAD.IADD R43, R42, 0x1, -R189 ;  /* 0x000000012a2b7824 */ /* 0x000fca00078e0abd */
[----:B------:R-:W-:Y:S02]  /*1b2f0*/  VIADDMNMX R159, R43, R86, R159, PT ;  /* 0x000000562b9f7246 */ /* 0x000fe4000380019f */
[----:B------:R-:W-:-:S07]  /*1b300*/  VIMNMX R158, R158, R43, !PT ;  /* 0x0000002b9e9e7248 */ /* 0x000fce0007fe0100 */
.L_x_1929:
[----:B------:R-:W-:Y:S01]  /*1b310*/  FMNMX.FTZ R42, R24, R214, !PT ;  /* 0x000000d6182a7209 */ /* 0x000fe20007810000 */
[----:B------:R-:W-:Y:S01]  /*1b320*/  UMOV UR51, UR4 ;  /* 0x0000000400337c82 */ /* 0x000fe20008000000 */
[C---:B------:R-:W-:Y:S02]  /*1b330*/  ISETP.GT.AND P3, PT, R158.reuse, 0x8, P1 ;  /* 0x000000089e00780c */ /* 0x040fe40000f64270 */
        /* <DEDUP_REMOVED lines=53> */
[----:B------:R-:W-:Y:S02]  /*1b690*/  ISETP.LT.OR P2, PT, R159, 0x22, P2 ;  /* 0x000000229f00780c */ /* 0x000fe40001741670 */
[----:B------:R-:W-:Y:S02]  /*1b6a0*/  FMNMX.FTZ R42, R75, R42, !PT ;  /* 0x0000002a4b2a7209 */ /* 0x000fe40007810000 */
[----:B------:R-:W-:Y:S02]  /*1b6b0*/  ISETP.LT.OR P3, PT, R159, 0x31, P3 ;  /* 0x000000319f00780c */ /* 0x000fe40001f61670 */
[----:B------:R-:W-:Y:S02]  /*1b6c0*/  FSEL R154, R154, -INF , !P2 ;  /* 0xff8000009a9a7808 */ /* 0x000fe40005000000 */
[----:B------:R-:W-:-:S02]  /*1b6d0*/  ISETP.GT.AND P2, PT, R158, 0x29, P1 ;  /* 0x000000299e00780c */ /* 0x000fc40000f44270 */
[----:B------:R-:W-:Y:S02]  /*1b6e0*/  FMNMX.FTZ R42, R77, R42, !PT ;  /* 0x0000002a4d2a7209 */ /* 0x000fe40007810000 */
[----:B------:R-:W-:Y:S02]  /*1b6f0*/  FSEL R48, R48, -INF , !P3 ;  /* 0xff80000030307808 */ /* 0x000fe40005800000 */
[----:B------:R-:W-:Y:S02]  /*1b700*/  ISETP.GT.AND P3, PT, R158, 0x38, P1 ;  /* 0x000000389e00780c */ /* 0x000fe40000f64270 */
[----:B------:R-:W-:Y:S02]  /*1b710*/  ISETP.LT.OR P2, PT, R159, 0x2a, P2 ;  /* 0x0000002a9f00780c */ /* 0x000fe40001741670 */
        /* <DEDUP_REMOVED lines=15> */
[----:B------:R-:W-:Y:S02]  /*1b810*/  ISETP.GT.AND P3, PT, R158, 0x48, P1 ;  /* 0x000000489e00780c */ /* 0x000fe40000f64270 */
[C---:B------:R-:W-:Y:S02]  /*1b820*/  ISETP.LT.OR P2, PT, R159.reuse, 0x3a, P2 ;  /* 0x0000003a9f00780c */ /* 0x040fe40001741670 */
[----:B------:R-:W-:Y:S02]  /*1b830*/  ISETP.LT.OR P3, PT, R159, 0x49, P3 ;  /* 0x000000499f00780c */ /* 0x000fe40001f61670 */
[----:B------:R-:W-:Y:S02]  /*1b840*/  FSEL R54, R54, -INF , !P2 ;  /* 0xff80000036367808 */ /* 0x000fe40005000000 */
[----:B------:R-:W-:Y:S02]  /*1b850*/  ISETP.GT.AND P2, PT, R158, 0x41, P1 ;  /* 0x000000419e00780c */ /* 0x000fe40000f44270 */
[----:B------:R-:W-:-:S02]  /*1b860*/  FSEL R60, R60, -INF , !P3 ;  /* 0xff8000003c3c7808 */ /* 0x000fc40005800000 */
[----:B------:R-:W-:Y:S02]  /*1b870*/  ISETP.GT.AND P3, PT, R158, 0x50, P1 ;  /* 0x000000509e00780c */ /* 0x000fe40000f64270 */
        /* <DEDUP_REMOVED lines=19> */
[----:B------:R-:W-:Y:S02]  /*1b9b0*/  ISETP.GT.AND P3, PT, R158, 0x68, P1 ;  /* 0x000000689e00780c */ /* 0x000fe40000f64270 */
        /* <DEDUP_REMOVED lines=49> */
[----:B------:R-:W-:Y:S01]  /*1bcd0*/  FSEL R82, R82, -INF , !P1 ;  /* 0xff80000052527808 */ /* 0x000fe20004800000 */
[--C-:B------:R-:W-:Y:S01]  /*1bce0*/  FFMA.FTZ R168, R47, UR51, -R42.reuse ;  /* 0x000000332fa87c23 */ /* 0x100fe2000801082a */
[----:B------:R-:W-:Y:S01]  /*1bcf0*/  FMNMX.FTZ R29, R36, R29, !PT ;  /* 0x0000001d241d7209 */ /* 0x000fe20007810000 */
[--C-:B------:R-:W-:Y:S01]  /*1bd00*/  FFMA.FTZ R33, R49, UR51, -R42.reuse ;  /* 0x0000003331217c23 */ /* 0x100fe2000801082a */
[----:B------:R-:W-:Y:S01]  /*1bd10*/  FSEL R55, R217, RZ, P2 ;  /* 0x000000ffd9377208 */ /* 0x000fe20001000000 */
        /* <DEDUP_REMOVED lines=16> */
[----:B------:R-:W-:Y:S01]  /*1be20*/  FFMA.FTZ R85, R85, UR51, -R42 ;  /* 0x0000003355557c23 */ /* 0x000fe2000801082a */
        /* <DEDUP_REMOVED lines=25> */
[----:B------:R0:W-:Y:S03]  /*1bfc0*/  MUFU.EX2 R29, R57 ;  /* 0x00000039001d7308 */ /* 0x0001e60000000800 */
[----:B------:R-:W-:-:S04]  /*1bfd0*/  FMNMX.FTZ R39, R76, R39, !PT ;  /* 0x000000274c277209 */ /* 0x000fc80007810000 */
[----:B------:R-:W-:Y:S01]  /*1bfe0*/  FMNMX.FTZ R39, R78, R39, !PT ;  /* 0x000000274e277209 */ /* 0x000fe20007810000 */
[----:B------:R-:W-:Y:S03]  /*1bff0*/  MUFU.EX2 R172, R172 ;  /* 0x000000ac00ac7308 */ /* 0x000fe60000000800 */
[----:B------:R-:W-:-:S04]  /*1c000*/  FMNMX.FTZ R39, R80, R39, !PT ;  /* 0x0000002750277209 */ /* 0x000fc80007810000 */
[----:B------:R-:W-:Y:S01]  /*1c010*/  FMNMX.FTZ R39, R82, R39, !PT ;  /* 0x0000002752277209 */ /* 0x000fe20007810000 */
[----:B------:R-:W-:Y:S04]  /*1c020*/  MUFU.EX2 R37, R37 ;  /* 0x0000002500257308 */ /* 0x000fe80000000800 */
[----:B------:R-:W1:Y:S04]  /*1c030*/  SHFL.BFLY PT, R44, R39, 0x2, 0x1f ;  /* 0x0c401f00272c7f89 */ /* 0x000e6800000e0000 */
[----:B------:R-:W-:Y:S08]  /*1c040*/  MUFU.EX2 R174, R174 ;  /* 0x000000ae00ae7308 */ /* 0x000ff00000000800 */
[----:B------:R-:W-:Y:S08]  /*1c050*/  MUFU.EX2 R35, R35 ;  /* 0x0000002300237308 */ /* 0x000ff00000000800 */
[----:B------:R-:W-:Y:S01]  /*1c060*/  MUFU.EX2 R168, R168 ;  /* 0x000000a800a87308 */ /* 0x000fe20000000800 */
[----:B-1----:R-:W-:Y:S01]  /*1c070*/  FMNMX.FTZ R53, R39, R44, !PT ;  /* 0x0000002c27357209 */ /* 0x002fe20007810000 */
[--C-:B------:R-:W-:Y:S01]  /*1c080*/  FFMA.FTZ R44, R73, UR51, -R42.reuse ;  /* 0x00000033492c7c23 */ /* 0x100fe2000801082a */
[----:B------:R-:W-:Y:S01]  /*1c090*/  FFMA.FTZ R39, R81, UR51, -R42 ;  /* 0x0000003351277c23 */ /* 0x000fe2000801082a */
[----:B------:R-:W-:-:S04]  /*1c0a0*/  FADD.FTZ R42, -R55, R214 ;  /* 0x000000d6372a7221 */ /* 0x000fc80000010100 */
[----:B------:R-:W-:Y:S01]  /*1c0b0*/  MUFU.EX2 R33, R33 ;  /* 0x0000002100217308 */ /* 0x000fe20000000800 */
[----:B------:R-:W1:Y:S01]  /*1c0c0*/  SHFL.BFLY PT, R218, R53, 0x1, 0x1f ;  /* 0x0c201f0035da7f89 */ /* 0x000e6200000e0000 */
[----:B------:R-:W-:-:S06]  /*1c0d0*/  FMUL.FTZ R42, R42, UR51 ;  /* 0x000000332a2a7c20 */ /* 0x000fcc0008410000 */
[----:B------:R-:W-:Y:S08]  /*1c0e0*/  MUFU.EX2 R170, R170 ;  /* 0x000000aa00aa7308 */ /* 0x000ff00000000800 */
[----:B------:R-:W2:Y:S08]  /*1c0f0*/  MUFU.EX2 R42, R42 ;  /* 0x0000002a002a7308 */ /* 0x000eb00000000800 */
[----:B------:R-:W-:Y:S01]  /*1c100*/  MUFU.EX2 R31, R31 ;  /* 0x0000001f001f7308 */ /* 0x000fe20000000800 */
[----:B-1----:R-:W-:-:S04]  /*1c110*/  FMNMX.FTZ R218, R53, R218, !PT ;  /* 0x000000da35da7209 */ /* 0x002fc80007810000 */
[C---:B------:R-:W-:Y:S01]  /*1c120*/  FSETP.NEU.FTZ.AND P1, PT, R218.reuse, -INF , PT ;  /* 0xff800000da00780b */ /* 0x040fe20003f3d000 */
[----:B0-----:R-:W-:Y:S02]  /*1c130*/  FMUL.FTZ R57, R218, UR51 ;  /* 0x00000033da397c20 */ /* 0x001fe40008410000 */
[----:B------:R-:W-:Y:S03]  /*1c140*/  MUFU.EX2 R164, R164 ;  /* 0x000000a400a47308 */ /* 0x000fe60000000800 */
[----:B------:R-:W-:-:S05]  /*1c150*/  FSEL R57, R57, RZ, P1 ;  /* 0x000000ff39397208 */ /* 0x000fca0000800000 */
[--C-:B------:R-:W-:Y:S01]  /*1c160*/  FFMA.FTZ R64, R26, UR51, -R57.reuse ;  /* 0x000000331a407c23 */ /* 0x100fe20008010839 */
[----:B------:R-:W-:Y:S01]  /*1c170*/  FSEL R26, R218, RZ, P1 ;  /* 0x000000ffda1a7208 */ /* 0x000fe20000800000 */
[--C-:B------:R-:W-:Y:S01]  /*1c180*/  FFMA.FTZ R181, R27, UR51, -R57.reuse ;  /* 0x000000331bb57c23 */ /* 0x100fe20008010839 */
[--C-:B------:R-:W-:Y:S01]  /*1c190*/  FFMA.FTZ R183, R28, UR51, -R57.reuse ;  /* 0x000000331cb77c23 */ /* 0x100fe20008010839 */
[--C-:B------:R-:W-:Y:S01]  /*1c1a0*/  FFMA.FTZ R59, R30, UR51, -R57.reuse ;  /* 0x000000331e3b7c23 */ /* 0x100fe20008010839 */
[----:B------:R-:W-:Y:S01]  /*1c1b0*/  FFMA.FTZ R177, R32, UR51, -R57 ;  /* 0x0000003320b17c23 */ /* 0x000fe20008010839 */
        /* <DEDUP_REMOVED lines=32> */
[----:B------:R-:W-:Y:S01]  /*1c3c0*/  FFMA.FTZ R38, R82, UR51, -R57 ;  /* 0x0000003352267c23 */ /* 0x000fe20008010839 */
[----:B------:R-:W3:Y:S01]  /*1c3d0*/  MUFU.EX2 R59, R59 ;  /* 0x0000003b003b7308 */ /* 0x000ee20000000800 */
[----:B--2---:R-:W-:Y:S01]  /*1c3e0*/  FFMA.FTZ R57, R42, R6, R180 ;  /* 0x000000062a397223 */ /* 0x004fe200000100b4 */
[----:B0-----:R-:W-:-:S03]  /*1c3f0*/  FFMA.FTZ R3, R26, R3, R181 ;  /* 0x000000031a037223 */ /* 0x001fc600000100b5 */
[----:B------:R-:W-:Y:S01]  /*1c400*/  FADD.FTZ R57, R24, R57 ;  /* 0x0000003918397221 */ /* 0x000fe20000010000 */
[----:B------:R-:W-:Y:S02]  /*1c410*/  FADD.FTZ R6, R64, R3 ;  /* 0x0000000340067221 */ /* 0x000fe40000010000 */
[----:B------:R-:W0:Y:S01]  /*1c420*/  MUFU.EX2 R177, R177 ;  /* 0x000000b100b17308 */ /* 0x000e220000000800 */
[----:B------:R-:W-:Y:S01]  /*1c430*/  FADD.FTZ R56, R182, R57 ;  /* 0x00000039b6387221 */ /* 0x000fe20000010000 */
[----:B-1----:R-:W-:-:S03]  /*1c440*/  FADD.FTZ R6, R183, R6 ;  /* 0x00000006b7067221 */ /* 0x002fc60000010000 */
[----:B------:R-:W-:-:S03]  /*1c450*/  FADD.FTZ R3, R25, R56 ;  /* 0x0000003819037221 */ /* 0x000fc60000010000 */
[----:B------:R-:W1:Y:S01]  /*1c460*/  MUFU.EX2 R34, R34 ;  /* 0x0000002200227308 */ /* 0x000e620000000800 */
[----:B---3--:R-:W-:Y:S01]  /*1c470*/  FADD.FTZ R6, R59, R6 ;  /* 0x000000063b067221 */ /* 0x008fe20000010000 */
        /* <DEDUP_REMOVED lines=16> */
[----:B------:R-:W-:-:S06]  /*1c580*/  FADD.FTZ R56, R168, R57 ;  /* 0x00000039a8387221 */ /* 0x000fcc0000010000 */
        /* <DEDUP_REMOVED lines=81> */
.L_x_1933:
        /* <DEDUP_REMOVED lines=10> */
[-C--:B------:R-:W-:Y:S01]  /*1cb40*/  FMUL.FTZ R92, R92, R42.reuse ;  /* 0x0000002a5c5c7220 */ /* 0x080fe20000410000 */
[----:B------:R-:W-:Y:S01]  /*1cb50*/  F2FP.BF16.F32.PACK_AB R183, R59, R183 ;  /* 0x000000b73bb7723e */ /* 0x000fe200000010ff */
[----:B------:R-:W-:Y:S01]  /*1cb60*/  FMUL.FTZ R93, R93, R42 ;  /* 0x0000002a5d5d7220 */ /* 0x000fe20000410000 */
[----:B------:R0:W-:Y:S01]  /*1cb70*/  SYNCS.ARRIVE.TRANS64.RED.A1T0 RZ, [R56+URZ], RZ ;  /* 0x000000ff38ff79a7 */ /* 0x0001e2000810043f */
        /* <DEDUP_REMOVED lines=94> */
.L_x_1914:
[----:B------:R-:W-:Y:S05]  /*1d160*/  WARPSYNC.ALL ;  /* 0x0000000000007948 */ /* 0x000fea0003800000 */
[----:B------:R-:W-:Y:S06]  /*1d170*/  BAR.ARV 0x8, 0x180 ;  /* 0x0206000000007b1d */ /* 0x000fec0000002000 */
[----:B------:R-:W-:Y:S05]  /*1d180*/  @!P0 BRA `(.L_x_1935) ;  /* 0x0000000000048947 */ /* 0x000fea0003800000 */
[----:B------:R-:W-:Y:S01]  /*1d190*/  BPT.TRAP 0x1 ;  /* 0x000000040000795c */ /* 0x000fe20000300000 */
.L_x_1935:
[----:B------:R-:W-:Y:S01]  /*1d1a0*/  IMAD R11, R184, 0x8, R18 ;  /* 0x00000008b80b7824 */ /* 0x000fe200078e0212 */
[----:B------:R-:W-:-:S04]  /*1d1b0*/  SHF.L.U32 R0, R187, 0x1f, RZ ;  /* 0x0000001fbb007819 */ /* 0x000fc800000006ff */
[----:B------:R0:W1:Y:S01]  /*1d1c0*/  SYNCS.PHASECHK.TRANS64.TRYWAIT P1, [R11+URZ+0x28850], R0 ;  /* 0x028850000b0075a7 */ /* 0x000062000802017f */
[----:B------:R-:W-:Y:S05]  /*1d1d0*/  @!P0 BRA `(.L_x_1936) ;  /* 0x0000000000048947 */ /* 0x000fea0003800000 */
[----:B------:R-:W-:Y:S01]  /*1d1e0*/  BPT.TRAP 0x1 ;  /* 0x000000040000795c */ /* 0x000fe20000300000 */
.L_x_1936:
[----:B------:R-:W-:-:S05]  /*1d1f0*/  VIADD R18, R18, 0x400 ;  /* 0x0000040012127836 */ /* 0x000fca0000000000 */
[----:B------:R-:W-:-:S04]  /*1d200*/  SHF.R.U32.HI R18, RZ, 0x4, R18 ;  /* 0x00000004ff127819 */ /* 0x000fc80000011612 */
[----:B------:R-:W-:-:S04]  /*1d210*/  LOP3.LUT R18, R18, 0x3fff, RZ, 0xc0, !PT ;  /* 0x00003fff12127812 */ /* 0x000fc800078ec0ff */
[----:B------:R-:W-:Y:S01]  /*1d220*/  LOP3.LUT R5, R18, 0x4000000, RZ, 0xfc, !PT ;  /* 0x0400000012057812 */ /* 0x000fe200078efcff */
[----:B-1----:R-:W-:Y:S06]  /*1d230*/  @P1 BRA `(.L_x_1937) ;  /* 0x0000000000081947 */ /* 0x002fec0003800000 */
[----:B------:R-:W1:Y:S02]  /*1d240*/  SYNCS.PHASECHK.TRANS64.TRYWAIT P1, [R11+URZ+0x28850], R0 ;  /* 0x028850000b0075a7 */ /* 0x000e64000802017f */
[----:B-1----:R-:W-:Y:S05]  /*1d250*/  @!P1 BRA `(.L_x_1938) ;  /* 0x000000dc00dc9947 */ /* 0x002fea0003800000 */
.L_x_1937:
        /* <DEDUP_REMOVED lines=10> */
[----:B------:R-:W-:-:S08]  /*1d300*/  IMAD.U32 R14, RZ, RZ, UR51 ;  /* 0x00000033ff0e7e24 */ /* 0x000fd0000f8e00ff */
        /* <DEDUP_REMOVED lines=37> */
[----:B------:R-:W-:Y:S01]  /*1d560*/  R2UR UR6, R8 ;  /* 0x00000000080672ca */ /* 0x000fe200000e0000 */
[----:B------:R-:W-:Y:S01]  /*1d570*/  IMAD.MOV.U32 R8, RZ, RZ, RZ ;  /* 0x000000ffff087224 */ /* 0x000fe200078e00ff */
[----:B------:R-:W-:Y:S01]  /*1d580*/  R2UR UR7, R9 ;  /* 0x00000000090772ca */ /* 0x000fe200000e0000 */
[----:B------:R-:W-:Y:S02]  /*1d590*/  WARPGROUP.DEPBAR.LE gsb0, 0x0 ;  /* 0x00008000000079c5 */ /* 0x000fe40000010000 */
[----:B------:R-:W-:-:S10]  /*1d5a0*/  WARPGROUP.ARRIVE ;  /* 0x00000000000079c5 */ /* 0x000fd40000000000 */
[----:B------:R-:W-:Y:S01]  /*1d5b0*/  HGMMA.64x128x16.F32.BF16 R88, R156, gdesc[UR4].tnspB, R88, gsb0 ;  /* 0x41e000049c587df0 */ /* 0x000fe20008001858 */
[----:B------:R-:W-:Y:S01]  /*1d5c0*/  R2UR UR6, R4 ;  /* 0x00000000040672ca */ /* 0x000fe200000e0000 */
[----:B0-----:R-:W-:Y:S01]  /*1d5d0*/  FADD.FTZ R4, R0, R3 ;  /* 0x0000000300047221 */ /* 0x001fe20000010000 */
[----:B------:R-:W-:Y:S01]  /*1d5e0*/  R2UR UR7, R5 ;  /* 0x00000000050772ca */ /* 0x000fe200000e0000 */
[----:B------:R-:W-:Y:S01]  /*1d5f0*/  IMAD.MOV.U32 R3, RZ, RZ, -0x800000 ;  /* 0xff800000ff037424 */ /* 0x000fe200078e00ff */
[----:B------:R-:W0:Y:S04]  /*1d600*/  SHFL.BFLY PT, R5, R6, 0x2, 0x1f ;  /* 0x0c401f0006057f89 */ /* 0x000e2800000e0000 */
[----:B------:R-:W1:Y:S01]  /*1d610*/  SHFL.BFLY PT, R7, R4, 0x1, 0x1f ;  /* 0x0c201f0004077f89 */ /* 0x000e6200000e0000 */
[----:B0-----:R-:W-:Y:S01]  /*1d620*/  FADD.FTZ R5, R5, R6 ;  /* 0x0000000605057221 */ /* 0x001fe20000010000 */
[----:B------:R-:W-:-:S02]  /*1d630*/  IMAD.MOV.U32 R6, RZ, RZ, RZ ;  /* 0x000000ffff067224 */ /* 0x000fc400078e00ff */
[----:B-1----:R-:W-:Y:S02]  /*1d640*/  FADD.FTZ R12, R4, R7 ;  /* 0x00000007040c7221 */ /* 0x002fe40000010000 */
[----:B------:R-:W0:Y:S03]  /*1d650*/  SHFL.BFLY PT, R0, R5, 0x1, 0x1f ;  /* 0x0c201f0005007f89 */ /* 0x000e2600000e0000 */
[----:B------:R-:W-:-:S13]  /*1d660*/  FSETP.NE.FTZ.AND P2, PT, R12, RZ, PT ;  /* 0x000000ff0c00720b */ /* 0x000fda0003f55000 */
[----:B------:R-:W1:Y:S01]  /*1d670*/  @P2 MUFU.LG2 R9, R12 ;  /* 0x0000000c00092308 */ /* 0x000e620000000c00 */
[----:B------:R-:W-:Y:S01]  /*1d680*/  @P2 FMUL.FTZ R14, R14, 0.69314718246459960938 ;  /* 0x3f3172180e0e2820 */ /* 0x000fe20000410000 */
[----:B0-----:R-:W-:-:S06]  /*1d690*/  FADD.FTZ R10, R5, R0 ;  /* 0x00000000050a7221 */ /* 0x001fcc0000010000 */
[----:B------:R-:W-:Y:S01]  /*1d6a0*/  @P2 MUFU.RCP R8, R12 ;  /* 0x0000000c00082308 */ /* 0x000fe20000001000 */
[----:B------:R-:W-:Y:S02]  /*1d6b0*/  IMAD.U32 R5, RZ, RZ, UR51 ;  /* 0x00000033ff057e24 */ /* 0x000fe4000f8e00ff */
[----:B------:R-:W-:Y:S01]  /*1d6c0*/  IMAD.MOV.U32 R0, RZ, RZ, -0x800000 ;  /* 0xff800000ff007424 */ /* 0x000fe200078e00ff */
[----:B------:R-:W-:Y:S01]  /*1d6d0*/  FSETP.NE.FTZ.AND P1, PT, R10, RZ, PT ;  /* 0x000000ff0a00720b */ /* 0x000fe20003f35000 */
[----:B-1----:R-:W-:-:S04]  /*1d6e0*/  @P2 FMUL.FTZ R9, R9, 0.69314718246459960938 ;  /* 0x3f31721809092820 */ /* 0x002fc80000410000 */
[----:B------:R-:W-:-:S08]  /*1d6f0*/  @P2 FFMA.FTZ R0, R14, R218, R9 ;  /* 0x000000da0e002223 */ /* 0x000fd00000010009 */
[----:B------:R-:W0:Y:S01]  /*1d700*/  @P1 MUFU.LG2 R7, R10 ;  /* 0x0000000a00071308 */ /* 0x000e220000000c00 */
[----:B------:R-:W-:-:S07]  /*1d710*/  @P1 FMUL.FTZ R4, R5, 0.69314718246459960938 ;  /* 0x3f31721805041820 */ /* 0x000fce0000410000 */
[----:B------:R1:W2:Y:S01]  /*1d720*/  @P1 MUFU.RCP R6, R10 ;  /* 0x0000000a00061308 */ /* 0x0002a20000001000 */
[----:B0-----:R-:W-:-:S04]  /*1d730*/  @P1 FMUL.FTZ R7, R7, 0.69314718246459960938 ;  /* 0x3f31721807071820 */ /* 0x001fc80000410000 */
[----:B------:R-:W-:Y:S01]  /*1d740*/  @P1 FFMA.FTZ R3, R4, R217, R7 ;  /* 0x000000d904031223 */ /* 0x000fe20000010007 */
[----:B------:R-:W-:Y:S02]  /*1d750*/  WARPGROUP.DEPBAR.LE gsb0, 0x0 ;  /* 0x00008000000079c5 */ /* 0x000fe40000010000 */
[----:B------:R-:W-:-:S06]  /*1d760*/  WARPGROUP.ARRIVE ;  /* 0x00000000000079c5 */ /* 0x000fcc0000000000 */
[----:B------:R-:W-:Y:S03]  /*1d770*/  HGMMA.64x128x16.F32.BF16 R88, R152, gdesc[UR4].tnspB, R88, gsb0 ;  /* 0x41e0000498587df0 */ /* 0x000fe60008001858 */
[----:B------:R-:W-:Y:S02]  /*1d780*/  WARPGROUP.DEPBAR.LE gsb0, 0x0 ;  /* 0x00008000000079c5 */ /* 0x000fe40000010000 */
[----:B-12---:R-:W-:Y:S05]  /*1d790*/  @!P0 BRA `(.L_x_1939) ;  /* 0x0000000000048947 */ /* 0x006fea0003800000 */
[----:B------:R-:W-:Y:S01]  /*1d7a0*/  BPT.TRAP 0x1 ;  /* 0x000000040000795c */ /* 0x000fe20000300000 */
.L_x_1939:
[----:B------:R-:W-:Y:S02]  /*1d7b0*/  VIADD R4, R11, 0x28860 ;  /* 0x000288600b047836 */ /* 0x000fe40000000000 */
[-C--:B------:R-:W-:Y:S01]  /*1d7c0*/  FMUL.FTZ R20, R88, R6.reuse ;  /* 0x0000000658147220 */ /* 0x080fe20000410000 */
[----:B------:R-:W-:Y:S02]  /*1d7d0*/  IMAD.U32 R5, RZ, RZ, UR38 ;  /* 0x00000026ff057e24 */ /* 0x000fe4000f8e00ff */
[-C--:B------:R-:W-:Y:S01]  /*1d7e0*/  FMUL.FTZ R21, R89, R6.reuse ;  /* 0x0000000659157220 */ /* 0x080fe20000410000 */
        /* <DEDUP_REMOVED lines=15> */
[----:B0-----:R-:W-:Y:S01]  /*1d8e0*/  SEL R4, RZ, 0x1, P1 ;  /* 0x00000001ff047807 */ /* 0x001fe20000800000 */
        /* <DEDUP_REMOVED lines=54> */
[----:B------:R-:W-:-:S11]  /*1dc50*/  SEL R184, R184, RZ, P1 ;  /* 0x000000ffb8b87207 */ /* 0x000fd60000800000 */
.L_x_1803:
[----:B------:R-:W-:Y:S05]  /*1dc60*/  WARPSYNC.ALL ;  /* 0x0000000000007948 */ /* 0x000fea0003800000 */
[----:B------:R-:W0:Y:S08]  /*1dc70*/  S2UR UR38, SR_CgaCtaId ;  /* 0x00000000002679c3 */ /* 0x000e300000008800 */
[----:B------:R-:W-:Y:S06]  /*1dc80*/  BAR.SYNC.DEFER_BLOCKING 0x5, 0x180 ;  /* 0x0146000000007b1d */ /* 0x000fec0000010000 */
[----:B------:R-:W-:Y:S01]  /*1dc90*/  UMOV UR4, 0x400 ;  /* 0x0000040000047882 */ /* 0x000fe20000000000 */
[----:B------:R-:W-:Y:S01]  /*1dca0*/  BSSY B0, `(.L_x_1940) ;  /* 0x0000303000007945 */ /* 0x000fe20003800000 */
[----:B0-----:R-:W-:-:S06]  /*1dcb0*/  ULEA UR4, UR38, UR4, 0x18 ;  /* 0x0000000426047291 */ /* 0x001fcc000f8ec03f */
[----:B------:R-:W-:-:S05]  /*1dcc0*/  IMAD.U32 R18, RZ, RZ, UR4 ;  /* 0x00000004ff127e24 */ /* 0x000fca000f8e00ff */
[----:B------:R0:W3:Y:S01]  /*1dcd0*/  LDS.128 R28, [R18+0x288d0] ;  /* 0x0288d000121c7984 */ /* 0x0000e20000000c00 */
[----:B------:R-:W-:Y:S06]  /*1dce0*/  BAR.ARV 0x4, 0x180 ;  /* 0x0106000000007b1d */ /* 0x000fec0000002000 */
[----:B------:R-:W-:Y:S05]  /*1dcf0*/  @P0 BRA `(.L_x_1941) ;  /* 0x0000002000f40947 */ /* 0x000fea0003800000 */
[----:B------:R-:W2:Y:S01]  /*1dd00*/  LDL R4, [R1+0x3c] ;  /* 0x00003c0001047983 */ /* 0x000ea20000100800 */
[----:B------:R-:W-:Y:S01]  /*1dd10*/  ULDC UR4, c[0x0][0xad4] ;  /* 0x0002b50000047ab9 */ /* 0x000fe20000000800 */
[----:B------:R-:W-:Y:S01]  /*1dd20*/  F2FP.BF16.F32.PACK_AB R34, R133, R132 ;  /* 0x000000848522723e */ /* 0x000fe200000010ff */
[----:B------:R-:W1:Y:S01]  /*1dd30*/  S2R R5, SR_SWINHI ;  /* 0x0000000000057919 */ /* 0x000e620000002f00 */
[----:B------:R-:W-:Y:S02]  /*1dd40*/  MOV R38, R18 ;  /* 0x0000001200267202 */ /* 0x000fe40000000f00 */
[----:B-1----:R-:W-:-:S03]  /*1dd50*/  MOV R39, R5 ;  /* 0x0000000500277202 */ /* 0x002fc60000000f00 */
[----:B--2---:R-:W-:-:S03]  /*1dd60*/  IMAD.WIDE R4, R4, 0x2, R38 ;  /* 0x0000000204047825 */ /* 0x004fc600078e0226 */
[C---:B------:R-:W-:Y:S02]  /*1dd70*/  IADD3 R10, P0, R4.reuse, 0x40, RZ ;  /* 0x00000040040a7810 */ /* 0x040fe40007f1e0ff */
[C---:B------:R-:W-:Y:S02]  /*1dd80*/  LOP3.LUT R7, R4.reuse, 0x380, RZ, 0xc0, !PT ;  /* 0x0000038004077812 */ /* 0x040fe400078ec0ff */
[C---:B------:R-:W-:Y:S01]  /*1dd90*/  IADD3 R35, P5, R4.reuse, 0x20, RZ ;  /* 0x0000002004237810 */ /* 0x040fe20007fbe0ff */
[--C-:B------:R-:W-:Y:S01]  /*1dda0*/  IMAD.X R25, RZ, RZ, R5.reuse, P0 ;  /* 0x000000ffff197224 */ /* 0x100fe200000e0605 */
[----:B------:R-:W-:Y:S02]  /*1ddb0*/  ISETP.NE.AND P0, PT, R221, RZ, PT ;  /* 0x000000ffdd00720c */ /* 0x000fe40003f05270 */
[----:B------:R-:W-:Y:S01]  /*1ddc0*/  SHF.R.U64 R7, R7, 0x3, RZ ;  /* 0x0000000307077819 */ /* 0x000fe200000012ff */
[--C-:B------:R-:W-:Y:S01]  /*1ddd0*/  IMAD.X R27, RZ, RZ, R5.reuse, P5 ;  /* 0x000000ffff1b7224 */ /* 0x100fe200028e0605 */
[----:B------:R-:W-:Y:S01]  /*1dde0*/  SEL R221, R221, UR4, P0 ;  /* 0x00000004dddd7c07 */ /* 0x000fe20008000000 */
[----:B------:R-:W-:Y:S05]  /*1ddf0*/  WARPSYNC.ALL ;  /* 0x0000000000007948 */ /* 0x000fea0003800000 */
[----:B------:R-:W-:Y:S01]  /*1de00*/  IADD3 R41, P1, R4, 0x60, RZ ;  /* 0x0000006004297810 */ /* 0x000fe20007f3e0ff */
[----:B------:R-:W-:Y:S01]  /*1de10*/  ULDC.64 UR6, c[0x0][0xc08] ;  /* 0x0003020000067ab9 */ /* 0x000fe20000000a00 */
[----:B------:R-:W-:Y:S01]  /*1de20*/  LOP3.LUT R8, R10, 0x380, RZ, 0xc0, !PT ;  /* 0x000003800a087812 */ /* 0x000fe200078ec0ff */
[----:B------:R-:W-:Y:S01]  /*1de30*/  ULDC.64 UR4, c[0x0][0xc00] ;  /* 0x0003000000047ab9 */ /* 0x000fe20000000a00 */
[----:B------:R-:W-:Y:S01]  /*1de40*/  LOP3.LUT R6, R35, 0x380, RZ, 0xc0, !PT ;  /* 0x0000038023067812 */ /* 0x000fe200078ec0ff */
[----:B------:R-:W-:Y:S01]  /*1de50*/  IMAD.X R15, RZ, RZ, R5, P1 ;  /* 0x000000ffff0f7224 */ /* 0x000fe200008e0605 */
[----:B------:R-:W-:-:S02]  /*1de60*/  IADD3 R43, P2, R4, 0x4000, RZ ;  /* 0x00004000042b7810 */ /* 0x000fc40007f5e0ff */
[C---:B---3--:R-:W-:Y:S02]  /*1de70*/  IADD3 R28, P3, R4.reuse, 0x4020, RZ ;  /* 0x00004020041c7810 */ /* 0x048fe40007f7e0ff */
[C---:B------:R-:W-:Y:S01]  /*1de80*/  IADD3 R45, P4, R4.reuse, 0x4040, RZ ;  /* 0x00004040042d7810 */ /* 0x040fe20007f9e0ff */
[--C-:B------:R-:W-:Y:S01]  /*1de90*/  IMAD.X R13, RZ, RZ, R5.reuse, P2 ;  /* 0x000000ffff0d7224 */ /* 0x100fe200010e0605 */
[----:B------:R-:W-:Y:S01]  /*1dea0*/  BAR.SYNC.DEFER_BLOCKING 0x1, 0x100 ;  /* 0x0044000000007b1d */ /* 0x000fe20000010000 */
[----:B------:R-:W-:Y:S01]  /*1deb0*/  IADD3 R47, P5, R4, 0x4060, RZ ;  /* 0x00004060042f7810 */ /* 0x000fe20007fbe0ff */
[--C-:B------:R-:W-:Y:S01]  /*1dec0*/  IMAD.X R11, RZ, RZ, R5.reuse, P3 ;  /* 0x000000ffff0b7224 */ /* 0x100fe200018e0605 */
[----:B------:R-:W-:Y:S01]  /*1ded0*/  LOP3.LUT R4, R7, R4, RZ, 0x3c, !PT ;  /* 0x0000000407047212 */ /* 0x000fe200078e3cff */
[--C-:B------:R-:W-:Y:S01]  /*1dee0*/  IMAD.X R9, RZ, RZ, R5.reuse, P4 ;  /* 0x000000ffff097224 */ /* 0x100fe200020e0605 */
[----:B------:R-:W-:Y:S01]  /*1def0*/  LOP3.LUT R12, R41, 0x380, RZ, 0xc0, !PT ;  /* 0x00000380290c7812 */ /* 0x000fe200078ec0ff */
[----:B------:R-:W-:Y:S01]  /*1df00*/  IMAD.X R33, RZ, RZ, R5, P5 ;  /* 0x000000ffff217224 */ /* 0x000fe200028e0605 */
[----:B------:R-:W-:-:S02]  /*1df10*/  SHF.R.U64 R7, R8, 0x3, RZ ;  /* 0x0000000308077819 */ /* 0x000fc400000012ff */
[----:B------:R-:W-:Y:S02]  /*1df20*/  SHF.R.U64 R6, R6, 0x3, RZ ;  /* 0x0000000306067819 */ /* 0x000fe400000012ff */
[----:B------:R-:W-:Y:S02]  /*1df30*/  SHF.R.U64 R8, R12, 0x3, RZ ;  /* 0x000000030c087819 */ /* 0x000fe400000012ff */
[----:B-----5:R-:W-:Y:S02]  /*1df40*/  LOP3.LUT R24, R7, R10, RZ, 0x3c, !PT ;  /* 0x0000000a07187212 */ /* 0x020fe400078e3cff */
[----:B------:R-:W-:Y:S02]  /*1df50*/  LOP3.LUT R26, R6, R35, RZ, 0x3c, !PT ;  /* 0x00000023061a7212 */ /* 0x000fe400078e3cff */
[----:B------:R-:W-:Y:S02]  /*1df60*/  LOP3.LUT R7, R28, 0x380, RZ, 0xc0, !PT ;  /* 0x000003801c077812 */ /* 0x000fe400078ec0ff */
[----:B------:R-:W-:-:S02]  /*1df70*/  LOP3.LUT R6, R43, 0x380, RZ, 0xc0, !PT ;  /* 0x000003802b067812 */ /* 0x000fc400078ec0ff */
[----:B------:R-:W-:Y:S02]  /*1df80*/  LOP3.LUT R14, R8, R41, RZ, 0x3c, !PT ;  /* 0x00000029080e7212 */ /* 0x000fe400078e3cff */
[----:B------:R-:W-:Y:S01]  /*1df90*/  LOP3.LUT R8, R45, 0x380, RZ, 0xc0, !PT ;  /* 0x000003802d087812 */ /* 0x000fe200078ec0ff */
[----:B------:R-:W1:Y:S01]  /*1dfa0*/  LDC.64 R40, c[0x0][0xc00] ;  /* 0x00030000ff287b82 */ /* 0x000e620000000a00 */
[----:B------:R-:W-:Y:S02]  /*1dfb0*/  SHF.R.U64 R7, R7, 0x3, RZ ;  /* 0x0000000307077819 */ /* 0x000fe400000012ff */
[----:B------:R-:W-:Y:S02]  /*1dfc0*/  SHF.R.U64 R6, R6, 0x3, RZ ;  /* 0x0000000306067819 */ /* 0x000fe400000012ff */
[----:B------:R-:W-:Y:S02]  /*1dfd0*/  LOP3.LUT R32, R47, 0x380, RZ, 0xc0, !PT ;  /* 0x000003802f207812 */ /* 0x000fe400078ec0ff */
[----:B------:R-:W-:-:S02]  /*1dfe0*/  ISETP.NE.U32.AND P0, PT, RZ, UR6, PT ;  /* 0x00000006ff007c0c */ /* 0x000fc4000bf05070 */
[----:B------:R-:W-:Y:S02]  /*1dff0*/  SHF.R.U64 R8, R8, 0x3, RZ ;  /* 0x0000000308087819 */ /* 0x000fe400000012ff */
[----:B------:R-:W-:Y:S02]  /*1e000*/  LOP3.LUT R10, R7, R28, RZ, 0x3c, !PT ;  /* 0x0000001c070a7212 */ /* 0x000fe400078e3cff */
[----:B------:R-:W-:Y:S02]  /*1e010*/  LOP3.LUT R12, R6, R43, RZ, 0x3c, !PT ;  /* 0x0000002b060c7212 */ /* 0x000fe400078e3cff */
[----:B------:R-:W-:Y:S02]  /*1e020*/  MOV R28, R4 ;  /* 0x00000004001c7202 */ /* 0x000fe40000000f00 */
[----:B------:R-:W-:Y:S02]  /*1e030*/  F2FP.BF16.F32.PACK_AB R4, R21, R20 ;  /* 0x000000141504723e */ /* 0x000fe400000010ff */
[----:B------:R-:W-:-:S02]  /*1e040*/  F2FP.BF16.F32.PACK_AB R5, R91, R90 ;  /* 0x0000005a5b05723e */ /* 0x000fc400000010ff */
[----:B------:R-:W-:Y:S02]  /*1e050*/  F2FP.BF16.F32.PACK_AB R6, R37, R36 ;  /* 0x000000242506723e */ /* 0x000fe400000010ff */
[----:B------:R-:W-:Y:S01]  /*1e060*/  F2FP.BF16.F32.PACK_AB R7, R95, R94 ;  /* 0x0000005e5f07723e */ /* 0x000fe200000010ff */
[----:B-1----:R-:W-:Y:S01]  /*1e070*/  IMAD.WIDE R40, R222, 0x4, R40 ;  /* 0x00000004de287825 */ /* 0x002fe200078e0228 */
[----:B------:R-:W-:Y:S02]  /*1e080*/  SHF.R.U64 R32, R32, 0x3, RZ ;  /* 0x0000000320207819 */ /* 0x000fe400000012ff */
[----:B------:R-:W-:Y:S01]  /*1e090*/  ISETP.NE.AND.EX P0, PT, RZ, UR7, PT, P0 ;  /* 0x00000007ff007c0c */ /* 0x000fe2000bf05300 */
[----:B------:R1:W-:Y:S01]  /*1e0a0*/  STSM.16.M88.4 [R28], R4 ;  /* 0x000000041c007844 */ /* 0x0003e20000000200 */
[----:B------:R-:W-:Y:S02]  /*1e0b0*/  LOP3.LUT R8, R8, R45, RZ, 0x3c, !PT ;  /* 0x0000002d08087212 */ /* 0x000fe400078e3cff */
[----:B------:R-:W-:-:S02]  /*1e0c0*/  LOP3.LUT R32, R32, R47, RZ, 0x3c, !PT ;  /* 0x0000002f20207212 */ /* 0x000fc400078e3cff */
[----:B------:R-:W-:Y:S02]  /*1e0d0*/  MOV R47, R26 ;  /* 0x0000001a002f7202 */ /* 0x000fe40000000f00 */
[----:B------:R-:W-:Y:S02]  /*1e0e0*/  MOV R43, R10 ;  /* 0x0000000a002b7202 */ /* 0x000fe40000000f00 */
[----:B------:R-:W-:Y:S02]  /*1e0f0*/  MOV R42, R8 ;  /* 0x00000008002a7202 */ /* 0x000fe40000000f00 */
[----:B------:R-:W-:Y:S02]  /*1e100*/  MOV R46, R24 ;  /* 0x00000018002e7202 */ /* 0x000fe40000000f00 */
[----:B------:R-:W-:Y:S02]  /*1e110*/  MOV R45, R14 ;  /* 0x0000000e002d7202 */ /* 0x000fe40000000f00 */
[----:B------:R-:W-:-:S02]  /*1e120*/  MOV R44, R12 ;  /* 0x0000000c002c7202 */ /* 0x000fc40000000f00 */
[----:B-1----:R-:W-:Y:S02]  /*1e130*/  F2FP.BF16.F32.PACK_AB R4, R97, R96 ;  /* 0x000000606104723e */ /* 0x002fe400000010ff */
        /* <DEDUP_REMOVED lines=10> */
[----:B------:R-:W-:Y:S01]  /*1e1e0*/  STSM.16.M88.4 [R46], R8 ;  /* 0x000000082e007844 */ /* 0x000fe20000000200 */
[----:B------:R-:W-:Y:S02]  /*1e1f0*/  F2FP.BF16.F32.PACK_AB R14, R117, R116 ;  /* 0x00000074750e723e */ /* 0x000fe400000010ff */
[----:B------:R-:W-:Y:S02]  /*1e200*/  F2FP.BF16.F32.PACK_AB R15, R119, R118 ;  /* 0x00000076770f723e */ /* 0x000fe400000010ff */
[----:B------:R-:W-:-:S02]  /*1e210*/  F2FP.BF16.F32.PACK_AB R24, R121, R120 ;  /* 0x000000787918723e */ /* 0x000fc400000010ff */
[----:B------:R-:W-:Y:S01]  /*1e220*/  F2FP.BF16.F32.PACK_AB R25, R123, R122 ;  /* 0x0000007a7b19723e */ /* 0x000fe200000010ff */
[----:B------:R2:W-:Y:S01]  /*1e230*/  STSM.16.M88.4 [R45], R12 ;  /* 0x0000000c2d007844 */ /* 0x0005e20000000200 */
[----:B------:R-:W-:Y:S02]  /*1e240*/  F2FP.BF16.F32.PACK_AB R26, R125, R124 ;  /* 0x0000007c7d1a723e */ /* 0x000fe400000010ff */
[----:B------:R-:W-:Y:S02]  /*1e250*/  F2FP.BF16.F32.PACK_AB R27, R127, R126 ;  /* 0x0000007e7f1b723e */ /* 0x000fe400000010ff */
[----:B------:R-:W-:Y:S02]  /*1e260*/  MOV R28, R32 ;  /* 0x00000020001c7202 */ /* 0x000fe40000000f00 */
[----:B------:R-:W-:Y:S01]  /*1e270*/  F2FP.BF16.F32.PACK_AB R32, R129, R128 ;  /* 0x000000808120723e */ /* 0x000fe200000010ff */
[----:B------:R-:W-:Y:S01]  /*1e280*/  STSM.16.M88.4 [R44], R24 ;  /* 0x000000182c007844 */ /* 0x000fe20000000200 */
[----:B------:R-:W-:-:S02]  /*1e290*/  F2FP.BF16.F32.PACK_AB R33, R131, R130 ;  /* 0x000000828321723e */ /* 0x000fc400000010ff */
[----:B------:R-:W-:Y:S02]  /*1e2a0*/  F2FP.BF16.F32.PACK_AB R35, R135, R134 ;  /* 0x000000868723723e */ /* 0x000fe400000010ff */
[----:B-1----:R-:W-:Y:S02]  /*1e2b0*/  F2FP.BF16.F32.PACK_AB R4, R137, R136 ;  /* 0x000000888904723e */ /* 0x002fe400000010ff */
[----:B------:R-:W-:Y:S01]  /*1e2c0*/  F2FP.BF16.F32.PACK_AB R5, R139, R138 ;  /* 0x0000008a8b05723e */ /* 0x000fe200000010ff */
[----:B--2---:R-:W1:Y:S01]  /*1e2d0*/  @P0 LDC.64 R14, c[0x0][0xc08] ;  /* 0x00030200ff0e0b82 */ /* 0x004e620000000a00 */
[----:B------:R-:W-:Y:S01]  /*1e2e0*/  F2FP.BF16.F32.PACK_AB R6, R141, R140 ;  /* 0x0000008c8d06723e */ /* 0x000fe200000010ff */
[----:B------:R1:W-:Y:S01]  /*1e2f0*/  STSM.16.M88.4 [R43], R32 ;  /* 0x000000202b007844 */ /* 0x0003e20000000200 */
[----:B------:R-:W-:Y:S02]  /*1e300*/  F2FP.BF16.F32.PACK_AB R7, R143, R142 ;  /* 0x0000008e8f07723e */ /* 0x000fe400000010ff */
[----:B------:R-:W-:Y:S01]  /*1e310*/  ISETP.NE.U32.AND P3, PT, RZ, UR4, PT ;  /* 0x00000004ff007c0c */ /* 0x000fe2000bf65070 */
[----:B------:R-:W-:Y:S01]  /*1e320*/  ULDC UR6, c[0x0][0xa88] ;  /* 0x0002a20000067ab9 */ /* 0x000fe20000000800 */
[----:B------:R-:W-:Y:S01]  /*1e330*/  F2FP.BF16.F32.PACK_AB R8, R145, R144 ;  /* 0x000000909108723e */ /* 0x000fe200000010ff */
[----:B------:R2:W-:Y:S01]  /*1e340*/  STSM.16.M88.4 [R42], R4 ;  /* 0x000000042a007844 */ /* 0x0005e20000000200 */
[----:B------:R-:W-:Y:S01]  /*1e350*/  F2FP.BF16.F32.PACK_AB R9, R147, R146 ;  /* 0x000000929309723e */ /* 0x000fe200000010ff */
[----:B------:R-:W-:Y:S01]  /*1e360*/  IMAD.MOV.U32 R12, RZ, RZ, RZ ;  /* 0x000000ffff0c7224 */ /* 0x000fe200078e00ff */
[----:B------:R-:W-:-:S02]  /*1e370*/  F2FP.BF16.F32.PACK_AB R10, R149, R148 ;  /* 0x00000094950a723e */ /* 0x000fc400000010ff */
[----:B------:R-:W-:Y:S02]  /*1e380*/  F2FP.BF16.F32.PACK_AB R11, R151, R150 ;  /* 0x00000096970b723e */ /* 0x000fe400000010ff */
[----:B------:R-:W-:-:S03]  /*1e390*/  ISETP.NE.AND.EX P3, PT, RZ, UR5, PT, P3 ;  /* 0x00000005ff007c0c */ /* 0x000fc6000bf65330 */
[----:B------:R3:W-:Y:S01]  /*1e3a0*/  STSM.16.M88.4 [R28], R8 ;  /* 0x000000081c007844 */ /* 0x0007e20000000200 */
[----:B------:R-:W-:Y:S01]  /*1e3b0*/  BAR.SYNC.DEFER_BLOCKING 0x1, 0x100 ;  /* 0x0044000000007b1d */ /* 0x000fe20000010000 */
[----:B------:R-:W-:Y:S02]  /*1e3c0*/  IMAD.U32 R13, RZ, RZ, UR6 ;  /* 0x00000006ff0d7e24 */ /* 0x000fe4000f8e00ff */
[----:B-1----:R-:W-:Y:S01]  /*1e3d0*/  @P0 IMAD.WIDE R32, R222, 0x4, R14 ;  /* 0x00000004de200825 */ /* 0x002fe200078e020e */
[----:B------:R-:W-:-:S03]  /*1e3e0*/  ISETP.GT.AND P1, PT, R221, 0x1, PT ;  /* 0x00000001dd00780c */ /* 0x000fc60003f24270 */
[----:B--2---:R-:W-:Y:S01]  /*1e3f0*/  IMAD.MOV.U32 R6, RZ, RZ, 0x9b8 ;  /* 0x000009b8ff067424 */ /* 0x004fe200078e00ff */
[----:B---3--:R-:W1:Y:S01]  /*1e400*/  LDC R8, c[0x0][0xbe8] ;  /* 0x0002fa00ff087b82 */ /* 0x008e620000000800 */
[----:B------:R2:W5:Y:S04]  /*1e410*/  @P3 LDG.E R12, desc[UR54][R40.64] ;  /* 0x00000036280c3981 */ /* 0x000568000c1e1900 */
[----:B------:R2:W5:Y:S01]  /*1e420*/  @P0 LDG.E R13, desc[UR54][R32.64] ;  /* 0x00000036200d0981 */ /* 0x000562000c1e1900 */
[----:B------:R-:W-:-:S04]  /*1e430*/  SEL R6, R6, 0x978, P1 ;  /* 0x0000097806067807 */ /* 0x000fc80000800000 */
[----:B------:R2:W3:Y:S01]  /*1e440*/  LDC.64 R24, c[0x0][R6+0x220] ;  /* 0x0000880006187b82 */ /* 0x0004e20000000a00 */
[----:B-1----:R-:W-:-:S07]  /*1e450*/  ISETP.NE.AND P2, PT, R8, 0x1, PT ;  /* 0x000000010800780c */ /* 0x002fce0003f45270 */
[----:B------:R2:W1:Y:S08]  /*1e460*/  LDC.64 R26, c[0x0][R6+0x218] ;  /* 0x00008600061a7b82 */ /* 0x0004700000000a00 */
[----:B------:R2:W0:Y:S01]  /*1e470*/  LDC.64 R14, c[0x0][R6+0x228] ;  /* 0x00008a00060e7b82 */ /* 0x0004220000000a00 */
[----:B---3--:R-:W-:Y:S05]  /*1e480*/  @P0 BRA `(.L_x_1942) ;  /* 0x0000000000100947 */ /* 0x008fea0003800000 */
[----:B------:R-:W-:Y:S05]  /*1e490*/  @!P3 BRA `(.L_x_1942) ;  /* 0x00000000000cb947 */ /* 0x000fea0003800000 */
[----:B------:R-:W3:Y:S04]  /*1e4a0*/  LDG.E R4, desc[UR54][R40.64] ;  /* 0x0000003628047981 */ /* 0x000ee8000c1e1900 */
[----:B-----5:R-:W3:Y:S02]  /*1e4b0*/  LDG.E R13, desc[UR54][R40.64+0x4] ;  /* 0x00000436280d7981 */ /* 0x020ee4000c1e1900 */
[----:B---3--:R-:W-:-:S07]  /*1e4c0*/  IMAD.IADD R13, R13, 0x1, -R4 ;  /* 0x000000010d0d7824 */ /* 0x008fce00078e0a04 */
.L_x_1942:
[----:B--2---:R-:W2:Y:S04]  /*1e4d0*/  LDL R40, [R1+0x38] ;  /* 0x0000380001287983 */ /* 0x004ea80000100800 */
[----:B------:R-:W3:Y:S01]  /*1e4e0*/  LDL R34, [R1+0x8] ;  /* 0x0000080001227983 */ /* 0x000ee20000100800 */
[----:B------:R-:W4:Y:S01]  /*1e4f0*/  LDC.64 R6, c[0x0][R6+0x210] ;  /* 0x0000840006067b82 */ /* 0x000f220000000a00 */
[----:B------:R-:W-:Y:S01]  /*1e500*/  ISETP.NE.U32.AND P0, PT, RZ, UR4, PT ;  /* 0x00000004ff007c0c */ /* 0x000fe2000bf05070 */
[----:B------:R-:W-:Y:S01]  /*1e510*/  IMAD.IADD R41, R200, 0x1, R198 ;  /* 0x00000001c8297824 */ /* 0x000fe200078e02c6 */
[----:B------:R-:W-:Y:S02]  /*1e520*/  SHF.R.S32.HI R9, RZ, 0x1f, R222 ;  /* 0x0000001fff097819 */ /* 0x000fe400000114de */
[----:B------:R-:W-:-:S03]  /*1e530*/  ISETP.NE.AND.EX P0, PT, RZ, UR5, PT, P0 ;  /* 0x00000005ff007c0c */ /* 0x000fc6000bf05300 */
[----:B------:R-:W0:Y:S01]  /*1e540*/  @P2 LDC R28, c[0x0][0xbec] ;  /* 0x0002fb00ff1c2b82 */ /* 0x000e220000000800 */
[----:B------:R-:W-:Y:S02]  /*1e550*/  SEL R10, R222, RZ, !P0 ;  /* 0x000000ffde0a7207 */ /* 0x000fe40004000000 */
[----:B------:R-:W-:-:S03]  /*1e560*/  SEL R9, R9, RZ, !P0 ;  /* 0x000000ff09097207 */ /* 0x000fc60004000000 */
[-C--:B------:R-:W-:Y:S02]  /*1e570*/  IMAD R11, R25, R10.reuse, RZ ;  /* 0x0000000a190b7224 */ /* 0x080fe400078e02ff */
[----:B------:R-:W4:Y:S02]  /*1e580*/  @P2 LDC R35, c[0x0][0xbf0] ;  /* 0x0002fc00ff232b82 */ /* 0x000f240000000800 */
[----:B------:R-:W-:Y:S01]  /*1e590*/  IMAD R33, R24, R9, R11 ;  /* 0x0000000918217224 */ /* 0x000fe200078e020b */
[----:B------:R-:W-:Y:S01]  /*1e5a0*/  SEL R9, R223, RZ, P1 ;  /* 0x000000ffdf097207 */ /* 0x000fe20000800000 */
[-C--:B-1----:R-:W-:Y:S02]  /*1e5b0*/  IMAD R11, R27, R195.reuse, RZ ;  /* 0x000000c31b0b7224 */ /* 0x082fe400078e02ff */
[----:B------:R-:W-:Y:S02]  /*1e5c0*/  IMAD.WIDE.U32 R26, R26, R195, RZ ;  /* 0x000000c31a1a7225 */ /* 0x000fe400078e00ff */
[----:B------:R-:W1:Y:S02]  /*1e5d0*/  LDC.64 R4, c[0x0][0xba8] ;  /* 0x0002ea00ff047b82 */ /* 0x000e640000000a00 */
[----:B------:R-:W-:-:S04]  /*1e5e0*/  IMAD.WIDE.U32 R24, R24, R10, RZ ;  /* 0x0000000a18187225 */ /* 0x000fc800078e00ff */
[----:B------:R-:W-:Y:S01]  /*1e5f0*/  IMAD.IADD R33, R25, 0x1, R33 ;  /* 0x0000000119217824 */ /* 0x000fe200078e0221 */
[----:B-----5:R-:W-:Y:S01]  /*1e600*/  IADD3 R26, P0, P3, R24, R26, R12 ;  /* 0x0000001a181a7210 */ /* 0x020fe20007b1e00c */
[----:B0-----:R-:W-:-:S04]  /*1e610*/  @P2 IMAD.HI.U32 R24, R41, R28, RZ ;  /* 0x0000001c29182227 */ /* 0x001fc800078e00ff */
[----:B------:R-:W-:Y:S02]  /*1e620*/  IMAD.MOV.U32 R25, RZ, RZ, R41 ;  /* 0x000000ffff197224 */ /* 0x000fe400078e0029 */
[----:B------:R-:W-:Y:S01]  /*1e630*/  IMAD.IADD R32, R27, 0x1, R11 ;  /* 0x000000011b207824 */ /* 0x000fe200078e020b */
[----:B------:R-:W-:Y:S01]  /*1e640*/  SHF.R.S32.HI R11, RZ, 0x1f, R12 ;  /* 0x0000001fff0b7819 */ /* 0x000fe2000001140c */
[----:B------:R-:W-:Y:S01]  /*1e650*/  IMAD R27, R15, R9, RZ ;  /* 0x000000090f1b7224 */ /* 0x000fe200078e02ff */
[----:B----4-:R-:W-:Y:S01]  /*1e660*/  @P2 SHF.R.U32.HI R25, RZ, R35, R24 ;  /* 0x00000023ff192219 */ /* 0x010fe20000011618 */
[----:B------:R-:W-:Y:S01]  /*1e670*/  IMAD.WIDE.U32 R14, R14, R9, RZ ;  /* 0x000000090e0e7225 */ /* 0x000fe200078e00ff */
[----:B------:R-:W-:-:S03]  /*1e680*/  IADD3.X R24, R33, R32, R11, P0, P3 ;  /* 0x0000002021187210 */ /* 0x000fc600007e640b */
[----:B------:R-:W-:Y:S01]  /*1e690*/  IMAD.MOV R9, RZ, RZ, -R25 ;  /* 0x000000ffff097224 */ /* 0x000fe200078e0a19 */
[----:B------:R-:W-:Y:S01]  /*1e6a0*/  IADD3 R14, P0, P3, R25, R26, R14 ;  /* 0x0000001a190e7210 */ /* 0x000fe20007b1e00e */
[----:B-1----:R-:W0:Y:S01]  /*1e6b0*/  @!P1 LDC R4, c[0x0][0xb50] ;  /* 0x0002d400ff049b82 */ /* 0x002e220000000800 */
[----:B------:R-:W-:Y:S01]  /*1e6c0*/  IMAD.IADD R27, R15, 0x1, R27 ;  /* 0x000000010f1b7824 */ /* 0x000fe200078e021b */
[----:B------:R-:W-:Y:S01]  /*1e6d0*/  SHF.R.S32.HI R15, RZ, 0x1f, R25 ;  /* 0x0000001fff0f7819 */ /* 0x000fe20000011419 */
[----:B------:R-:W-:-:S03]  /*1e6e0*/  IMAD R9, R8, R9, R41 ;  /* 0x0000000908097224 */ /* 0x000fc600078e0229 */
[----:B------:R-:W-:Y:S01]  /*1e6f0*/  IADD3.X R15, R15, R24, R27, P0, P3 ;  /* 0x000000180f0f7210 */ /* 0x000fe200007e641b */
[----:B------:R-:W-:Y:S01]  /*1e700*/  IMAD R7, R7, R9, RZ ;  /* 0x0000000907077224 */ /* 0x000fe200078e02ff */
[----:B------:R-:W1:Y:S01]  /*1e710*/  @!P1 LDC R5, c[0x0][0xb54] ;  /* 0x0002d500ff059b82 */ /* 0x000e620000000800 */
[----:B------:R-:W-:-:S05]  /*1e720*/  SHF.R.S32.HI R25, RZ, 0x1f, R9 ;  /* 0x0000001fff197819 */ /* 0x000fca0000011409 */
[C---:B------:R-:W-:Y:S02]  /*1e730*/  IMAD R25, R6.reuse, R25, R7 ;  /* 0x0000001906197224 */ /* 0x040fe400078e0207 */
[----:B------:R-:W-:-:S04]  /*1e740*/  IMAD.WIDE.U32 R6, R6, R9, R14 ;  /* 0x0000000906067225 */ /* 0x000fc800078e000e */
[----:B------:R-:W-:Y:S02]  /*1e750*/  IMAD.IADD R7, R7, 0x1, R25 ;  /* 0x0000000107077824 */ /* 0x000fe400078e0219 */
[----:B------:R-:W-:Y:S01]  /*1e760*/  IMAD R9, R13, R8, RZ ;  /* 0x000000080d097224 */ /* 0x000fe200078e02ff */
[----:B0-----:R-:W-:-:S05]  /*1e770*/  LEA R24, P0, R6, R4, 0x2 ;  /* 0x0000000406187211 */ /* 0x001fca00078010ff */
[----:B------:R-:W-:Y:S01]  /*1e780*/  SHFL.IDX PT, R4, R24, RZ, 0x1c1f ;  /* 0x001c1fff18047589 */ /* 0x000fe200000e0000 */
[----:B-1----:R-:W-:-:S03]  /*1e790*/  LEA.HI.X R7, R6, R5, R7, 0x2, P0 ;  /* 0x0000000506077211 */ /* 0x002fc600000f1407 */
[----:B------:R-:W-:Y:S04]  /*1e7a0*/  SHFL.IDX PT, R14, R24, 0x1, 0x1c1f ;  /* 0x003c1f00180e7f89 */ /* 0x000fe800000e0000 */
[----:B------:R-:W0:Y:S04]  /*1e7b0*/  SHFL.IDX PT, R5, R7, RZ, 0x1c1f ;  /* 0x001c1fff07057589 */ /* 0x000e2800000e0000 */
[----:B------:R-:W1:Y:S01]  /*1e7c0*/  SHFL.IDX PT, R15, R7, 0x1, 0x1c1f ;  /* 0x003c1f00070f7f89 */ /* 0x000e6200000e0000 */
[----:B--2---:R-:W-:Y:S01]  /*1e7d0*/  IMAD.IADD R26, R40, 0x1, R198 ;  /* 0x00000001281a7824 */ /* 0x004fe200078e02c6 */
[----:B---3--:R-:W-:-:S03]  /*1e7e0*/  LOP3.LUT P0, RZ, R34, 0x3, RZ, 0xc0, !PT ;  /* 0x0000000322ff7812 */ /* 0x008fc6000780c0ff */
[C---:B------:R-:W-:Y:S01]  /*1e7f0*/  VIADD R6, R26.reuse, 0x8 ;  /* 0x000000081a067836 */ /* 0x040fe20000000000 */
[----:B------:R-:W-:-:S04]  /*1e800*/  ISETP.GE.OR P3, PT, R26, R9, P0 ;  /* 0x000000091a00720c */ /* 0x000fc80000766670 */
[----:B------:R-:W-:-:S09]  /*1e810*/  ISETP.GE.OR P0, PT, R6, R9, P0 ;  /* 0x000000090600720c */ /* 0x000fd20000706670 */
[----:B0-----:R0:W-:Y:S04]  /*1e820*/  @!P3 ST.E desc[UR54][R4.64], R3 ;  /* 0x000000030400b985 */ /* 0x0011e8000c101936 */
[----:B-1----:R0:W-:Y:S01]  /*1e830*/  @!P0 ST.E desc[UR54][R14.64], R0 ;  /* 0x000000000e008985 */ /* 0x0021e2000c101936 */
[----:B------:R-:W-:Y:S05]  /*1e840*/  @P1 BRA `(.L_x_1943) ;  /* 0x0000000800a41947 */ /* 0x000fea0003800000 */
[----:B0-----:R-:W-:Y:S01]  /*1e850*/  IMAD R3, R188, 0x8, R220 ;  /* 0x00000008bc037824 */ /* 0x001fe200078e02dc */
[----:B------:R-:W0:Y:S01]  /*1e860*/  @P2 LDC R15, c[0x0][0xbec] ;  /* 0x0002fb00ff0f2b82 */ /* 0x000e220000000800 */
[----:B------:R-:W-:Y:S02]  /*1e870*/  ULDC.64 UR4, c[0x0][0xaa0] ;  /* 0x0002a80000047ab9 */ /* 0x000fe40000000a00 */
[----:B------:R-:W-:-:S04]  /*1e880*/  IMAD.SHL.U32 R3, R3, 0x8, RZ ;  /* 0x0000000803037824 */ /* 0x000fc800078e00ff */
        /* <DEDUP_REMOVED lines=8> */
[----:B------:R-:W-:Y:S01]  /*1e910*/  LOP3.LUT R24, R24, R25, RZ, 0x3c, !PT ;  /* 0x0000001918187212 */ /* 0x000fe200078e3cff */
[--C-:B------:R-:W-:Y:S01]  /*1e920*/  IMAD.X R25, RZ, RZ, R39.reuse, P5 ;  /* 0x000000ffff197224 */ /* 0x100fe200028e0627 */
[----:B------:R-:W-:Y:S01]  /*1e930*/  LOP3.LUT R32, R32, R33, RZ, 0x3c, !PT ;  /* 0x0000002120207212 */ /* 0x000fe200078e3cff */
[----:B------:R-:W-:Y:S01]  /*1e940*/  IMAD.X R33, RZ, RZ, R39, P0 ;  /* 0x000000ffff217224 */ /* 0x000fe200000e0627 */
[C---:B------:R-:W-:Y:S02]  /*1e950*/  IADD3 R37, P1, R38.reuse, 0x3000, RZ ;  /* 0x0000300026257810 */ /* 0x040fe40007f3e0ff */
[C---:B------:R-:W-:Y:S01]  /*1e960*/  IADD3 R41, P3, R38.reuse, 0x4000, RZ ;  /* 0x0000400026297810 */ /* 0x040fe20007f7e0ff */
[----:B------:R-:W-:Y:S01]  /*1e970*/  IMAD R11, R11, UR4, RZ ;  /* 0x000000040b0b7c24 */ /* 0x000fe2000f8e02ff */
[C---:B------:R-:W-:Y:S01]  /*1e980*/  IADD3 R45, P4, R38.reuse, 0x5000, RZ ;  /* 0x00005000262d7810 */ /* 0x040fe20007f9e0ff */
[----:B------:R-:W5:Y:S01]  /*1e990*/  LD.E.128 R24, desc[UR54][R24.64] ;  /* 0x0000003618187980 */ /* 0x000f62000c101d00 */
[----:B------:R-:W-:-:S02]  /*1e9a0*/  IADD3 R49, P5, R38, 0x6000, RZ ;  /* 0x0000600026317810 */ /* 0x000fc40007fbe0ff */
[C---:B------:R-:W-:Y:S01]  /*1e9b0*/  IADD3 R3, P0, R38.reuse, 0x7000, RZ ;  /* 0x0000700026037810 */ /* 0x040fe20007f1e0ff */
[----:B------:R-:W5:Y:S01]  /*1e9c0*/  LD.E.128 R32, desc[UR54][R32.64] ;  /* 0x0000003620207980 */ /* 0x000f62000c101d00 */
[----:B------:R-:W-:Y:S02]  /*1e9d0*/  LOP3.LUT R36, R37, 0x380, RZ, 0xc0, !PT ;  /* 0x0000038025247812 */ /* 0x000fe400078ec0ff */
[----:B------:R-:W-:Y:S01]  /*1e9e0*/  LOP3.LUT R40, R41, 0x380, RZ, 0xc0, !PT ;  /* 0x0000038029287812 */ /* 0x000fe200078ec0ff */
[----:B------:R-:W-:Y:S01]  /*1e9f0*/  IMAD.X R53, RZ, RZ, R39, P0 ;  /* 0x000000ffff357224 */ /* 0x000fe200000e0627 */
[----:B------:R-:W-:Y:S02]  /*1ea00*/  LOP3.LUT R44, R45, 0x380, RZ, 0xc0, !PT ;  /* 0x000003802d2c7812 */ /* 0x000fe400078ec0ff */
[----:B------:R-:W-:Y:S02]  /*1ea10*/  LOP3.LUT R48, R49, 0x380, RZ, 0xc0, !PT ;  /* 0x0000038031307812 */ /* 0x000fe400078ec0ff */
[----:B------:R-:W-:-:S02]  /*1ea20*/  LOP3.LUT R5, R38, 0x380, RZ, 0xc0, !PT ;  /* 0x0000038026057812 */ /* 0x000fc400078ec0ff */
[----:B------:R-:W-:Y:S02]  /*1ea30*/  LOP3.LUT R0, R3, 0x380, RZ, 0xc0, !PT ;  /* 0x0000038003007812 */ /* 0x000fe400078ec0ff */
[----:B------:R-:W-:Y:S02]  /*1ea40*/  SHF.R.U64 R36, R36, 0x3, RZ ;  /* 0x0000000324247819 */ /* 0x000fe400000012ff */
[----:B------:R-:W-:Y:S02]  /*1ea50*/  SHF.R.U64 R40, R40, 0x3, RZ ;  /* 0x0000000328287819 */ /* 0x000fe400000012ff */
[----:B------:R-:W-:Y:S02]  /*1ea60*/  SHF.R.U64 R44, R44, 0x3, RZ ;  /* 0x000000032c2c7819 */ /* 0x000fe400000012ff */
[----:B------:R-:W-:Y:S02]  /*1ea70*/  SHF.R.U64 R48, R48, 0x3, RZ ;  /* 0x0000000330307819 */ /* 0x000fe400000012ff */
[----:B------:R-:W-:-:S02]  /*1ea80*/  SHF.R.U64 R5, R5, 0x3, RZ ;  /* 0x0000000305057819 */ /* 0x000fc400000012ff */
[----:B------:R-:W-:Y:S02]  /*1ea90*/  SHF.R.U64 R0, R0, 0x3, RZ ;  /* 0x0000000300007819 */ /* 0x000fe400000012ff */
        /* <DEDUP_REMOVED lines=10> */
[----:B------:R-:W-:Y:S01]  /*1eb40*/  LOP3.LUT R52, R0, R3, RZ, 0x3c, !PT ;  /* 0x0000000300347212 */ /* 0x000fe200078e3cff */
[C---:B------:R-:W-:Y:S01]  /*1eb50*/  IMAD R11, R12.reuse, UR5, R11 ;  /* 0x000000050c0b7c24 */ /* 0x040fe2000f8e020b */
[----:B------:R-:W5:Y:S01]  /*1eb60*/  LD.E.128 R36, desc[UR54][R36.64] ;  /* 0x0000003624247980 */ /* 0x000f62000c101d00 */
[----:B------:R-:W-:Y:S01]  /*1eb70*/  IMAD.WIDE.U32 R12, R12, UR4, RZ ;  /* 0x000000040c0c7c25 */ /* 0x000fe2000f8e00ff */
[----:B------:R-:W-:-:S02]  /*1eb80*/  ULDC.64 UR4, c[0x0][0xae8] ;  /* 0x0002ba0000047ab9 */ /* 0x000fc40000000a00 */
[----:B------:R-:W5:Y:S01]  /*1eb90*/  LD.E.128 R4, desc[UR54][R4.64] ;  /* 0x0000003604047980 */ /* 0x000f62000c101d00 */
[----:B------:R-:W-:Y:S02]  /*1eba0*/  IMAD R3, R220, 0x20, R188 ;  /* 0x00000020dc037824 */ /* 0x000fe400078e02bc */
[----:B------:R-:W-:Y:S01]  /*1ebb0*/  IMAD.IADD R13, R13, 0x1, R11 ;  /* 0x000000010d0d7824 */ /* 0x000fe200078e020b */
[----:B------:R-:W5:Y:S01]  /*1ebc0*/  LD.E.128 R40, desc[UR54][R40.64] ;  /* 0x0000003628287980 */ /* 0x000f62000c101d00 */
[----:B------:R-:W-:-:S03]  /*1ebd0*/  IMAD.IADD R14, R198, 0x1, R3 ;  /* 0x00000001c60e7824 */ /* 0x000fc600078e0203 */
[----:B------:R-:W5:Y:S04]  /*1ebe0*/  LD.E.128 R44, desc[UR54][R44.64] ;  /* 0x000000362c2c7980 */ /* 0x000f68000c101d00 */
[----:B------:R-:W5:Y:S04]  /*1ebf0*/  LD.E.128 R48, desc[UR54][R48.64] ;  /* 0x0000003630307980 */ /* 0x000f68000c101d00 */
[----:B------:R-:W5:Y:S01]  /*1ec00*/  LD.E.128 R52, desc[UR54][R52.64] ;  /* 0x0000003634347980 */ /* 0x000f62000c101d00 */
[----:B------:R-:W-:Y:S01]  /*1ec10*/  IMAD.WIDE.U32 R12, R195, UR4, R12 ;  /* 0x00000004c30c7c25 */ /* 0x000fe2000f8e000c */
[----:B------:R-:W-:Y:S01]  /*1ec20*/  @!PT LDS RZ, [RZ] ;  /* 0x00000000fffff984 */ /* 0x000fe20000000800 */
[----:B------:R-:W-:Y:S01]  /*1ec30*/  @!PT LDS RZ, [RZ] ;  /* 0x00000000fffff984 */ /* 0x000fe20000000800 */
[----:B------:R-:W-:Y:S01]  /*1ec40*/  @!PT LDS RZ, [RZ] ;  /* 0x00000000fffff984 */ /* 0x000fe20000000800 */
[----:B------:R-:W-:Y:S01]  /*1ec50*/  @!PT LDS RZ, [RZ] ;  /* 0x00000000fffff984 */ /* 0x000fe20000000800 */
[----:B------:R2:W-:Y:S06]  /*1ec60*/  MEMBAR.ALL.CTA ;  /* 0x0000000000007992 */ /* 0x0005ec0000008000 */
[----:B--2---:R-:W2:Y:S01]  /*1ec70*/  FENCE.VIEW.ASYNC.S ;  /* 0x00000000000073c6 */ /* 0x004ea20000000000 */
[----:B------:R-:W-:Y:S01]  /*1ec80*/  SHF.R.S32.HI R11, RZ, 0x1f, R10 ;  /* 0x0000001fff0b7819 */ /* 0x000fe2000001140a */
[----:B0-----:R-:W-:-:S04]  /*1ec90*/  @P2 IMAD.HI.U32 R0, R14, R15, RZ ;  /* 0x0000000f0e002227 */ /* 0x001fc800078e00ff */
[----:B------:R-:W-:Y:S01]  /*1eca0*/  IMAD R13, R195, UR5, R13 ;  /* 0x00000005c30d7c24 */ /* 0x000fe2000f8e020d */
[----:B------:R-:W-:Y:S01]  /*1ecb0*/  ULDC.64 UR4, c[0x0][0xaf0] ;  /* 0x0002bc0000047ab9 */ /* 0x000fe20000000a00 */
[----:B------:R-:W-:Y:S01]  /*1ecc0*/  IMAD.MOV.U32 R3, RZ, RZ, R14 ;  /* 0x000000ffff037224 */ /* 0x000fe200078e000e */
[----:B-1----:R-:W-:Y:S01]  /*1ecd0*/  @P2 SHF.R.U32.HI R3, RZ, R21, R0 ;  /* 0x00000015ff032219 */ /* 0x002fe20000011600 */
[----:B------:R-:W-:Y:S02]  /*1ece0*/  IMAD R11, R11, UR4, RZ ;  /* 0x000000040b0b7c24 */ /* 0x000fe4000f8e02ff */
[----:B------:R-:W-:Y:S02]  /*1ecf0*/  VIADD R0, R18, 0x28820 ;  /* 0x0002882012007836 */ /* 0x000fe40000000000 */
[C---:B------:R-:W-:Y:S02]  /*1ed00*/  IMAD R15, R10.reuse, UR5, R11 ;  /* 0x000000050a0f7c24 */ /* 0x040fe4000f8e020b */
[----:B------:R-:W-:Y:S01]  /*1ed10*/  IMAD.WIDE.U32 R10, R10, UR4, R12 ;  /* 0x000000040a0a7c25 */ /* 0x000fe2000f8e000c */
[----:B------:R-:W-:Y:S01]  /*1ed20*/  SHF.R.S32.HI R12, RZ, 0x1f, R3 ;  /* 0x0000001fff0c7819 */ /* 0x000fe20000011403 */
[----:B------:R-:W-:-:S02]  /*1ed30*/  ULDC.64 UR4, c[0x0][0xae0] ;  /* 0x0002b80000047ab9 */ /* 0x000fc40000000a00 */
[----:B------:R-:W-:Y:S01]  /*1ed40*/  IMAD.MOV R13, RZ, RZ, -R3 ;  /* 0x000000ffff0d7224 */ /* 0x000fe200078e0a03 */
[----:B------:R-:W-:Y:S01]  /*1ed50*/  PRMT R0, RZ, 0x654, R0 ;  /* 0x00000654ff007816 */ /* 0x000fe20000000000 */
[----:B------:R-:W-:Y:S02]  /*1ed60*/  IMAD.IADD R11, R11, 0x1, R15 ;  /* 0x000000010b0b7824 */ /* 0x000fe400078e020f */
[----:B------:R-:W-:Y:S01]  /*1ed70*/  IMAD R13, R8, R13, R14 ;  /* 0x0000000d080d7224 */ /* 0x000fe200078e020e */
[----:B--2---:R0:W-:Y:S01]  /*1ed80*/  SYNCS.ARRIVE.TRANS64.RED.A1T0 RZ, [R0+URZ], RZ ;  /* 0x000000ff00ff79a7 */ /* 0x0041e2000810043f */
[----:B------:R-:W-:Y:S02]  /*1ed90*/  IMAD R12, R12, UR4, RZ ;  /* 0x000000040c0c7c24 */ /* 0x000fe4000f8e02ff */
[----:B------:R-:W-:-:S04]  /*1eda0*/  IMAD.WIDE.U32 R10, R3, UR4, R10 ;  /* 0x00000004030a7c25 */ /* 0x000fc8000f8e000a */
[----:B------:R-:W-:Y:S01]  /*1edb0*/  IMAD R15, R3, UR5, R12 ;  /* 0x00000005030f7c24 */ /* 0x000fe2000f8e020c */
[----:B0-----:R-:W-:Y:S01]  /*1edc0*/  SHF.R.S32.HI R0, RZ, 0x1f, R13 ;  /* 0x0000001fff007819 */ /* 0x001fe2000001140d */
[----:B------:R-:W-:Y:S02]  /*1edd0*/  ULDC.64 UR4, c[0x0][0xad8] ;  /* 0x0002b60000047ab9 */ /* 0x000fe40000000a00 */
[----:B------:R-:W-:Y:S02]  /*1ede0*/  IMAD.IADD R11, R11, 0x1, R15 ;  /* 0x000000010b0b7824 */ /* 0x000fe400078e020f */
[----:B------:R-:W-:Y:S02]  /*1edf0*/  IMAD R0, R0, UR4, RZ ;  /* 0x0000000400007c24 */ /* 0x000fe4000f8e02ff */
[----:B------:R-:W-:-:S04]  /*1ee00*/  IMAD.WIDE.U32 R10, R13, UR4, R10 ;  /* 0x000000040d0a7c25 */ /* 0x000fc8000f8e000a */
[----:B------:R-:W-:Y:S01]  /*1ee10*/  IMAD R3, R13, UR5, R0 ;  /* 0x000000050d037c24 */ /* 0x000fe2000f8e0200 */
[----:B------:R-:W-:Y:S02]  /*1ee20*/  ULDC.64 UR4, c[0x0][0xa80] ;  /* 0x0002a00000047ab9 */ /* 0x000fe40000000a00 */
[----:B------:R-:W-:Y:S01]  /*1ee30*/  LEA R0, P0, R10, UR4, 0x1 ;  /* 0x000000040a007c11 */ /* 0x000fe2000f8008ff */
[----:B------:R-:W-:Y:S01]  /*1ee40*/  IMAD.IADD R3, R11, 0x1, R3 ;  /* 0x000000010b037824 */ /* 0x000fe200078e0203 */
[----:B------:R-:W-:Y:S01]  /*1ee50*/  UMOV UR4, 0xffffffff ;  /* 0xffffffff00047882 */ /* 0x000fe20000000000 */
[----:B------:R-:W-:-:S03]  /*1ee60*/  IMAD.IADD R198, R188, 0x1, R198 ;  /* 0x00000001bcc67824 */ /* 0x000fc600078e02c6 */
[----:B------:R-:W-:Y:S01]  /*1ee70*/  LEA.HI.X R8, R10, UR5, R3, 0x1, P0 ;  /* 0x000000050a087c11 */ /* 0x000fe200080f0c03 */
[----:B------:R-:W-:Y:S06]  /*1ee80*/  BRA.DIV UR4, `(.L_x_1944) ;  /* 0x000000c204e47947 */ /* 0x000fec000b800000 */
[----:B------:R0:W1:Y:S04]  /*1ee90*/  SHFL.IDX PT, R3, R8, RZ, 0x181f ;  /* 0x00181fff08037589 */ /* 0x00006800000e0000 */
[----:B------:R0:W2:Y:S02]  /*1eea0*/  SHFL.IDX PT, R14, R0, RZ, 0x181f ;  /* 0x00181fff000e7589 */ /* 0x0000a400000e0000 */
.L_x_2216:
[----:B------:R-:W-:Y:S01]  /*1eeb0*/  ISETP.GE.AND P0, PT, R198, R9, PT ;  /* 0x00000009c600720c */ /* 0x000fe20003f06270 */
[----:B------:R-:W-:-:S12]  /*1eec0*/  BSSY B1, `(.L_x_1945) ;  /* 0x000000b000017945 */ /* 0x000fd80003800000 */
[----:B------:R-:W-:Y:S05]  /*1eed0*/  @P0 BRA `(.L_x_1946) ;  /* 0x0000000000240947 */ /* 0x000fea0003800000 */
[----:B------:R-:W-:Y:S02]  /*1eee0*/  ULDC UR4, c[0x0][0xac8] ;  /* 0x0002b20000047ab9 */ /* 0x000fe40000000800 */
[----:B------:R-:W-:Y:S02]  /*1eef0*/  ISETP.GE.AND P0, PT, R16, UR4, PT ;  /* 0x0000000410007c0c */ /* 0x000fe4000bf06270 */
[----:B------:R-:W-:-:S11]  /*1ef00*/  ISETP.GE.AND P1, PT, R2, UR4, PT ;  /* 0x0000000402007c0c */ /* 0x000fd6000bf26270 */
[-C--:B--2---:R-:W-:Y:S02]  /*1ef10*/  @!P0 LEA R10, P2, R16, R14.reuse, 0x1 ;  /* 0x0000000e100a8211 */ /* 0x084fe400078408ff */
[----:B------:R-:W-:Y:S02]  /*1ef20*/  @!P1 LEA R14, P3, R2, R14, 0x1 ;  /* 0x0000000e020e9211 */ /* 0x000fe400078608ff */
[-C--:B-1----:R-:W-:Y:S02]  /*1ef30*/  @!P0 LEA.HI.X R11, R16, R3.reuse, R17, 0x1, P2 ;  /* 0x00000003100b8211 */ /* 0x082fe400010f0c11 */
[----:B------:R-:W-:-:S03]  /*1ef40*/  @!P1 LEA.HI.X R15, R2, R3, R185, 0x1, P3 ;  /* 0x00000003020f9211 */ /* 0x000fc600018f0cb9 */
[----:B-----5:R3:W-:Y:S04]  /*1ef50*/  @!P0 ST.E.128 desc[UR54][R10.64], R4 ;  /* 0x000000040a008985 */ /* 0x0207e8000c101d36 */
[----:B------:R3:W-:Y:S02]  /*1ef60*/  @!P1 ST.E.128 desc[UR54][R14.64], R40 ;  /* 0x000000280e009985 */ /* 0x0007e4000c101d36 */
.L_x_1946:
[----:B------:R-:W-:Y:S05]  /*1ef70*/  BSYNC B1 ;  /* 0x0000000000017941 */ /* 0x000fea0003800000 */
.L_x_1945:
[----:B------:R-:W-:-:S03]  /*1ef80*/  UMOV UR4, 0xffffffff ;  /* 0xffffffff00047882 */ /* 0x000fc60000000000 */
[----:B------:R-:W-:Y:S05]  /*1ef90*/  BRA.DIV UR4, `(.L_x_1947) ;  /* 0x000000c204d47947 */ /* 0x000fea000b800000 */
[----:B-1----:R1:W4:Y:S04]  /*1efa0*/  SHFL.IDX PT, R3, R8, 0x1, 0x181f ;  /* 0x00381f0008037f89 */ /* 0x00232800000e0000 */
[----:B--23--:R1:W2:Y:S02]  /*1efb0*/  SHFL.IDX PT, R14, R0, 0x1, 0x181f ;  /* 0x00381f00000e7f89 */ /* 0x00c2a400000e0000 */
.L_x_2220:
[----:B-----5:R-:W-:Y:S01]  /*1efc0*/  VIADD R4, R198, 0x20 ;  /* 0x00000020c6047836 */ /* 0x020fe20000000000 */
[----:B------:R-:W-:Y:S04]  /*1efd0*/  BSSY B1, `(.L_x_1948) ;  /* 0x000000c000017945 */ /* 0x000fe80003800000 */
[----:B------:R-:W-:-:S13]  /*1efe0*/  ISETP.GE.AND P0, PT, R4, R9, PT ;  /* 0x000000090400720c */ /* 0x000fda0003f06270 */
[----:B------:R-:W-:Y:S05]  /*1eff0*/  @P0 BRA `(.L_x_1949) ;  /* 0x0000000000240947 */ /* 0x000fea0003800000 */
[----:B------:R-:W-:Y:S02]  /*1f000*/  ULDC UR4, c[0x0][0xac8] ;  /* 0x0002b20000047ab9 */ /* 0x000fe40000000800 */
[----:B------:R-:W-:Y:S02]  /*1f010*/  ISETP.GE.AND P2, PT, R16, UR4, PT ;  /* 0x0000000410007c0c */ /* 0x000fe4000bf46270 */
[----:B------:R-:W-:-:S11]  /*1f020*/  ISETP.GE.AND P3, PT, R2, UR4, PT ;  /* 0x0000000402007c0c */ /* 0x000fd6000bf66270 */
[-C--:B--2---:R-:W-:Y:S02]  /*1f030*/  @!P2 LEA R4, P0, R16, R14.reuse, 0x1 ;  /* 0x0000000e1004a211 */ /* 0x084fe400078008ff */
[----:B------:R-:W-:Y:S02]  /*1f040*/  @!P3 LEA R14, P1, R2, R14, 0x1 ;  /* 0x0000000e020eb211 */ /* 0x000fe400078208ff */
[-C--:B----4-:R-:W-:Y:S02]  /*1f050*/  @!P2 LEA.HI.X R5, R16, R3.reuse, R17, 0x1, P0 ;  /* 0x000000031005a211 */ /* 0x090fe400000f0c11 */
[----:B------:R-:W-:-:S03]  /*1f060*/  @!P3 LEA.HI.X R15, R2, R3, R185, 0x1, P1 ;  /* 0x00000003020fb211 */ /* 0x000fc600008f0cb9 */
[----:B------:R3:W-:Y:S04]  /*1f070*/  @!P2 ST.E.128 desc[UR54][R4.64], R24 ;  /* 0x000000180400a985 */ /* 0x0007e8000c101d36 */
[----:B------:R3:W-:Y:S02]  /*1f080*/  @!P3 ST.E.128 desc[UR54][R14.64], R44 ;  /* 0x0000002c0e00b985 */ /* 0x0007e4000c101d36 */
.L_x_1949:
[----:B------:R-:W-:Y:S05]  /*1f090*/  BSYNC B1 ;  /* 0x0000000000017941 */ /* 0x000fea0003800000 */
.L_x_1948:
[----:B------:R-:W-:-:S03]  /*1f0a0*/  UMOV UR4, 0xffffffff ;  /* 0xffffffff00047882 */ /* 0x000fc60000000000 */
[----:B------:R-:W-:Y:S05]  /*1f0b0*/  BRA.DIV UR4, `(.L_x_1950) ;  /* 0x000000c204d47947 */ /* 0x000fea000b800000 */
[----:B----4-:R4:W0:Y:S04]  /*1f0c0*/  SHFL.IDX PT, R3, R8, 0x2, 0x181f ;  /* 0x00581f0008037f89 */ /* 0x01082800000e0000 */
[----:B--23--:R4:W2:Y:S02]  /*1f0d0*/  SHFL.IDX PT, R14, R0, 0x2, 0x181f ;  /* 0x00581f00000e7f89 */ /* 0x00c8a400000e0000 */
.L_x_2224:
[----:B------:R-:W-:Y:S01]  /*1f0e0*/  VIADD R4, R198, 0x40 ;  /* 0x00000040c6047836 */ /* 0x000fe20000000000 */
        /* <DEDUP_REMOVED lines=10> */
[----:B------:R3:W-:Y:S04]  /*1f190*/  @!P2 ST.E.128 desc[UR54][R4.64], R32 ;  /* 0x000000200400a985 */ /* 0x0007e8000c101d36 */
[----:B------:R3:W-:Y:S02]  /*1f1a0*/  @!P3 ST.E.128 desc[UR54][R14.64], R48 ;  /* 0x000000300e00b985 */ /* 0x0007e4000c101d36 */
.L_x_1952:
[----:B------:R-:W-:Y:S05]  /*1f1b0*/  BSYNC B1 ;  /* 0x0000000000017941 */ /* 0x000fea0003800000 */
.L_x_1951:
[----:B------:R-:W-:-:S03]  /*1f1c0*/  UMOV UR4, 0xffffffff ;  /* 0xffffffff00047882 */ /* 0x000fc60000000000 */
[----:B------:R-:W-:Y:S05]  /*1f1d0*/  BRA.DIV UR4, `(.L_x_1953) ;  /* 0x000000c204d47947 */ /* 0x000fea000b800000 */
[----:B0-----:R0:W0:Y:S04]  /*1f1e0*/  SHFL.IDX PT, R3, R8, 0x3, 0x181f ;  /* 0x00781f0008037f89 */ /* 0x00102800000e0000 */
[----:B--23--:R2:W3:Y:S02]  /*1f1f0*/  SHFL.IDX PT, R14, R0, 0x3, 0x181f ;  /* 0x00781f00000e7f89 */ /* 0x00c4e400000e0000 */
.L_x_2228:
[----:B-12-4-:R-:W-:-:S05]  /*1f200*/  VIADD R0, R198, 0x60 ;  /* 0x00000060c6007836 */ /* 0x016fca0000000000 */
        /* <DEDUP_REMOVED lines=13> */
.L_x_1943:
[----:B0-----:R-:W0:Y:S01]  /*1f2e0*/  @P2 LDC R0, c[0x0][0xbec] ;  /* 0x0002fb00ff002b82 */ /* 0x001e220000000800 */
[----:B------:R-:W-:Y:S01]  /*1f2f0*/  ULDC.64 UR4, c[0x0][0xb08] ;  /* 0x0002c20000047ab9 */ /* 0x000fe20000000a00 */
[----:B------:R-:W-:Y:S01]  /*1f300*/  SHF.R.S32.HI R3, RZ, 0x1f, R10 ;  /* 0x0000001fff037819 */ /* 0x000fe2000001140a */
[----:B------:R-:W-:Y:S01]  /*1f310*/  IMAD R11, R11, UR4, RZ ;  /* 0x000000040b0b7c24 */ /* 0x000fe2000f8e02ff */
[----:B------:R-:W-:Y:S01]  /*1f320*/  ULDC.64 UR6, c[0x0][0xb30] ;  /* 0x0002cc0000067ab9 */ /* 0x000fe20000000a00 */
[----:B------:R-:W-:-:S03]  /*1f330*/  IMAD.WIDE.U32 R4, R12, UR4, RZ ;  /* 0x000000040c047c25 */ /* 0x000fc6000f8e00ff */
[----:B------:R-:W1:Y:S01]  /*1f340*/  @P2 LDC R13, c[0x0][0xbf0] ;  /* 0x0002fc00ff0d2b82 */ /* 0x000e620000000800 */
[----:B------:R-:W-:Y:S01]  /*1f350*/  IMAD R11, R12, UR5, R11 ;  /* 0x000000050c0b7c24 */ /* 0x000fe2000f8e020b */
[----:B------:R-:W-:Y:S01]  /*1f360*/  ULDC.64 UR4, c[0x0][0xb38] ;  /* 0x0002ce0000047ab9 */ /* 0x000fe20000000a00 */
[----:B------:R-:W-:Y:S02]  /*1f370*/  VIADD R35, R189, 0x10 ;  /* 0x00000010bd237836 */ /* 0x000fe40000000000 */
[----:B------:R-:W-:Y:S02]  /*1f380*/  IMAD.IADD R5, R5, 0x1, R11 ;  /* 0x0000000105057824 */ /* 0x000fe400078e020b */
        /* <DEDUP_REMOVED lines=8> */
[----:B0-----:R-:W-:Y:S01]  /*1f410*/  @P2 IMAD.HI.U32 R0, R41, R0, RZ ;  /* 0x0000000029002227 */ /* 0x001fe200078e00ff */
[----:B------:R-:W-:-:S03]  /*1f420*/  SHF.R.S32.HI R40, RZ, 0x1f, R43 ;  /* 0x0000001fff287819 */ /* 0x000fc6000001142b */
[C---:B------:R-:W-:Y:S02]  /*1f430*/  IMAD R7, R10.reuse, UR5, R3 ;  /* 0x000000050a077c24 */ /* 0x040fe4000f8e0203 */
[----:B------:R-:W-:Y:S01]  /*1f440*/  IMAD.WIDE.U32 R10, R10, UR4, R4 ;  /* 0x000000040a0a7c25 */ /* 0x000fe2000f8e0004 */
[----:B------:R-:W-:-:S03]  /*1f450*/  ULDC.64 UR4, c[0x0][0xb48] ;  /* 0x0002d20000047ab9 */ /* 0x000fc60000000a00 */
[----:B------:R-:W-:Y:S01]  /*1f460*/  IMAD.MOV.U32 R3, RZ, RZ, R41 ;  /* 0x000000ffff037224 */ /* 0x000fe200078e0029 */
[----:B-1----:R-:W-:Y:S01]  /*1f470*/  @P2 SHF.R.U32.HI R3, RZ, R13, R0 ;  /* 0x0000000dff032219 */ /* 0x002fe20000011600 */
        /* <DEDUP_REMOVED lines=18> */
[----:B------:R-:W-:Y:S02]  /*1f5a0*/  VIADD R8, R18, 0x28820 ;  /* 0x0002882012087836 */ /* 0x000fe40000000000 */
[----:B------:R-:W-:Y:S01]  /*1f5b0*/  IMAD.IADD R5, R5, 0x1, R3 ;  /* 0x0000000105057824 */ /* 0x000fe200078e0203 */
[C---:B------:R-:W-:Y:S01]  /*1f5c0*/  LEA R3, P0, R4.reuse, UR4, 0x2 ;  /* 0x0000000404037c11 */ /* 0x040fe2000f8010ff */
[C---:B------:R-:W-:Y:S01]  /*1f5d0*/  VIADD R41, R189.reuse, 0x20 ;  /* 0x00000020bd297836 */ /* 0x040fe20000000000 */
[----:B------:R-:W-:Y:S01]  /*1f5e0*/  PRMT R8, RZ, 0x654, R8 ;  /* 0x00000654ff087816 */ /* 0x000fe20000000008 */
[C---:B------:R-:W-:Y:S01]  /*1f5f0*/  VIADD R47, R189.reuse, 0x38 ;  /* 0x00000038bd2f7836 */ /* 0x040fe20000000000 */
[----:B------:R-:W-:Y:S01]  /*1f600*/  LEA.HI.X R4, R4, UR5, R5, 0x2, P0 ;  /* 0x0000000504047c11 */ /* 0x000fe200080f1405 */
[C---:B------:R-:W-:Y:S01]  /*1f610*/  VIADD R5, R189.reuse, 0x8 ;  /* 0x00000008bd057836 */ /* 0x040fe20000000000 */
[----:B------:R-:W-:Y:S01]  /*1f620*/  UMOV UR4, 0xffffffff ;  /* 0xffffffff00047882 */ /* 0x000fe20000000000 */
[----:B------:R-:W-:Y:S01]  /*1f630*/  VIADD R49, R189, 0x40 ;  /* 0x00000040bd317836 */ /* 0x000fe20000000000 */
[----:B------:R0:W-:Y:S01]  /*1f640*/  SYNCS.ARRIVE.TRANS64.RED.A1T0 RZ, [R8+URZ], RZ ;  /* 0x000000ff08ff79a7 */ /* 0x0001e2000810043f */
[----:B------:R-:W-:-:S02]  /*1f650*/  SHF.R.S32.HI R38, RZ, 0x1f, R41 ;  /* 0x0000001fff267819 */ /* 0x000fc40000011429 */
[----:B------:R-:W-:Y:S02]  /*1f660*/  SHF.R.S32.HI R7, RZ, 0x1f, R5 ;  /* 0x0000001fff077819 */ /* 0x000fe40000011405 */
[----:B------:R-:W-:Y:S02]  /*1f670*/  SHF.R.S32.HI R44, RZ, 0x1f, R47 ;  /* 0x0000001fff2c7819 */ /* 0x000fe4000001142f */
[----:B------:R-:W-:Y:S02]  /*1f680*/  SHF.R.S32.HI R46, RZ, 0x1f, R49 ;  /* 0x0000001fff2e7819 */ /* 0x000fe40000011431 */
[----:B0-----:R-:W-:Y:S01]  /*1f690*/  SHF.R.S32.HI R8, RZ, 0x1f, R189 ;  /* 0x0000001fff087819 */ /* 0x001fe200000114bd */
[----:B------:R-:W-:Y:S06]  /*1f6a0*/  BRA.DIV UR4, `(.L_x_1955) ;  /* 0x000000be04e87947 */ /* 0x000fec000b800000 */
[----:B------:R0:W1:Y:S04]  /*1f6b0*/  SHFL.IDX PT, R0, R4, RZ, 0x1c1f ;  /* 0x001c1fff04007589 */ /* 0x00006800000e0000 */
[----:B------:R0:W2:Y:S02]  /*1f6c0*/  SHFL.IDX PT, R14, R3, RZ, 0x1c1f ;  /* 0x001c1fff030e7589 */ /* 0x0000a400000e0000 */
.L_x_2231:
[----:B------:R-:W-:Y:S01]  /*1f6d0*/  ISETP.GE.AND P0, PT, R26, R9, PT ;  /* 0x000000091a00720c */ /* 0x000fe20003f06270 */
[----:B------:R-:W-:-:S12]  /*1f6e0*/  BSSY B1, `(.L_x_1956) ;  /* 0x000004c000017945 */ /* 0x000fd80003800000 */
[----:B------:R-:W-:Y:S05]  /*1f6f0*/  @P0 BRA `(.L_x_1957) ;  /* 0x0000000400280947 */ /* 0x000fea0003800000 */
[----:B------:R-:W-:Y:S01]  /*1f700*/  ULDC UR4, c[0x0][0xac8] ;  /* 0x0002b20000047ab9 */ /* 0x000fe20000000800 */
[C---:B------:R-:W-:Y:S01]  /*1f710*/  VIADD R48, R189.reuse, 0x48 ;  /* 0x00000048bd307836 */ /* 0x040fe20000000000 */
[C---:B------:R-:W-:Y:S01]  /*1f720*/  ISETP.GE.AND P0, PT, R189.reuse, UR4, PT ;  /* 0x00000004bd007c0c */ /* 0x040fe2000bf06270 */
[----:B------:R-:W-:Y:S01]  /*1f730*/  VIADD R50, R189, 0x48 ;  /* 0x00000048bd327836 */ /* 0x000fe20000000000 */
[----:B------:R-:W-:Y:S02]  /*1f740*/  ISETP.GE.AND P2, PT, R5, UR4, PT ;  /* 0x0000000405007c0c */ /* 0x000fe4000bf46270 */
[----:B------:R-:W-:Y:S02]  /*1f750*/  ISETP.GE.AND P3, PT, R35, UR4, PT ;  /* 0x0000000423007c0c */ /* 0x000fe4000bf66270 */
[----:B------:R-:W-:Y:S02]  /*1f760*/  ISETP.GE.AND P1, PT, R39, UR4, PT ;  /* 0x0000000427007c0c */ /* 0x000fe4000bf26270 */
[----:B------:R-:W-:-:S02]  /*1f770*/  SHF.R.S32.HI R50, RZ, 0x1f, R50 ;  /* 0x0000001fff327819 */ /* 0x000fc40000011432 */
[----:B------:R-:W-:-:S03]  /*1f780*/  SHF.R.S32.HI R15, RZ, 0x1f, R229 ;  /* 0x0000001fff0f7819 */ /* 0x000fc600000114e5 */
[-C--:B--2---:R-:W-:Y:S02]  /*1f790*/  @!P0 LEA R10, P4, R189, R14.reuse, 0x2 ;  /* 0x0000000ebd0a8211 */ /* 0x084fe400078810ff */
[----:B------:R-:W-:Y:S02]  /*1f7a0*/  @!P2 LEA R12, P5, R5, R14, 0x2 ;  /* 0x0000000e050ca211 */ /* 0x000fe400078a10ff */
[-C--:B-1----:R-:W-:Y:S02]  /*1f7b0*/  @!P0 LEA.HI.X R11, R189, R0.reuse, R8, 0x2, P4 ;  /* 0x00000000bd0b8211 */ /* 0x082fe400020f1408 */
[----:B------:R-:W-:Y:S02]  /*1f7c0*/  @!P2 LEA.HI.X R13, R5, R0, R7, 0x2, P5 ;  /* 0x00000000050da211 */ /* 0x000fe400028f1407 */
[----:B------:R-:W-:Y:S01]  /*1f7d0*/  @!P3 LEA R24, P4, R35, R14, 0x2 ;  /* 0x0000000e2318b211 */ /* 0x000fe200078810ff */
[----:B------:R1:W-:Y:S01]  /*1f7e0*/  @!P0 ST.E.64 desc[UR54][R10.64], R20 ;  /* 0x000000140a008985 */ /* 0x0003e2000c101b36 */
[----:B------:R-:W-:-:S02]  /*1f7f0*/  ISETP.GE.AND P0, PT, R41, UR4, PT ;  /* 0x0000000429007c0c */ /* 0x000fc4000bf06270 */
[----:B------:R-:W-:Y:S01]  /*1f800*/  @!P1 LEA R26, P5, R39, R14, 0x2 ;  /* 0x0000000e271a9211 */ /* 0x000fe200078a10ff */
        /* <DEDUP_REMOVED lines=9> */
[----:B-1----:R-:W-:Y:S02]  /*1f8a0*/  @!P2 LEA R10, P5, R43, R14, 0x2 ;  /* 0x0000000e2b0aa211 */ /* 0x002fe400078a10ff */
[-C--:B------:R-:W-:Y:S02]  /*1f8b0*/  @!P0 LEA.HI.X R33, R41, R0.reuse, R38, 0x2, P3 ;  /* 0x0000000029218211 */ /* 0x080fe400018f1426 */
[----:B------:R-:W-:Y:S02]  /*1f8c0*/  ISETP.GE.AND P3, PT, R49, UR4, PT ;  /* 0x0000000431007c0c */ /* 0x000fe4000bf66270 */
[----:B------:R-:W-:Y:S01]  /*1f8d0*/  @!P2 LEA.HI.X R11, R43, R0, R40, 0x2, P5 ;  /* 0x000000002b0ba211 */ /* 0x000fe200028f1428 */
[----:B------:R-:W-:Y:S01]  /*1f8e0*/  @!P0 ST.E.64 desc[UR54][R32.64], R104 ;  /* 0x0000006820008985 */ /* 0x000fe2000c101b36 */
[----:B--2---:R-:W-:-:S03]  /*1f8f0*/  @!P4 LEA R12, P0, R45, R14, 0x2 ;  /* 0x0000000e2d0cc211 */ /* 0x004fc600078010ff */
[----:B------:R1:W-:Y:S01]  /*1f900*/  @!P2 ST.E.64 desc[UR54][R10.64], R108 ;  /* 0x0000006c0a00a985 */ /* 0x0003e2000c101b36 */
[----:B------:R-:W-:Y:S02]  /*1f910*/  @!P1 LEA R20, P5, R47, R14, 0x2 ;  /* 0x0000000e2f149211 */ /* 0x000fe400078a10ff */
[----:B------:R-:W-:Y:S02]  /*1f920*/  ISETP.GE.AND P2, PT, R48, UR4, PT ;  /* 0x0000000430007c0c */ /* 0x000fe4000bf46270 */
[-C--:B------:R-:W-:Y:S02]  /*1f930*/  @!P4 LEA.HI.X R13, R45, R0.reuse, R42, 0x2, P0 ;  /* 0x000000002d0dc211 */ /* 0x080fe400000f142a */
[----:B------:R-:W-:Y:S02]  /*1f940*/  ISETP.GE.AND P0, PT, R229, UR4, PT ;  /* 0x00000004e5007c0c */ /* 0x000fe4000bf06270 */
[----:B------:R-:W-:Y:S01]  /*1f950*/  @!P1 LEA.HI.X R21, R47, R0, R44, 0x2, P5 ;  /* 0x000000002f159211 */ /* 0x000fe200028f142c */
[----:B------:R2:W-:Y:S01]  /*1f960*/  @!P4 ST.E.64 desc[UR54][R12.64], R112 ;  /* 0x000000700c00c985 */ /* 0x0005e2000c101b36 */
[----:B---3--:R-:W-:-:S03]  /*1f970*/  @!P3 LEA R24, P5, R49, R14, 0x2 ;  /* 0x0000000e3118b211 */ /* 0x008fc600078a10ff */
[----:B------:R3:W-:Y:S01]  /*1f980*/  @!P1 ST.E.64 desc[UR54][R20.64], R116 ;  /* 0x0000007414009985 */ /* 0x0007e2000c101b36 */
[----:B------:R-:W-:Y:S02]  /*1f990*/  @!P3 LEA.HI.X R25, R49, R0, R46, 0x2, P5 ;  /* 0x000000003119b211 */ /* 0x000fe400028f142e */
[----:B------:R-:W-:Y:S02]  /*1f9a0*/  ISETP.GE.AND P1, PT, R228, UR4, PT ;  /* 0x00000004e4007c0c */ /* 0x000fe4000bf26270 */
[CC--:B----4-:R-:W-:Y:S01]  /*1f9b0*/  @!P2 LEA R26, P4, R48.reuse, R14.reuse, 0x2 ;  /* 0x0000000e301aa211 */ /* 0x0d0fe200078810ff */
[----:B------:R4:W-:Y:S01]  /*1f9c0*/  @!P3 ST.E.64 desc[UR54][R24.64], R120 ;  /* 0x000000781800b985 */ /* 0x0009e2000c101b36 */
[----:B-1----:R-:W-:Y:S02]  /*1f9d0*/  @!P0 LEA R10, P5, R229, R14, 0x2 ;  /* 0x0000000ee50a8211 */ /* 0x002fe400078a10ff */
[----:B------:R-:W-:Y:S02]  /*1f9e0*/  ISETP.GE.AND P3, PT, R227, UR4, PT ;  /* 0x00000004e3007c0c */ /* 0x000fe4000bf66270 */
[----:B------:R-:W-:-:S02]  /*1f9f0*/  @!P2 LEA.HI.X R27, R48, R0, R50, 0x2, P4 ;  /* 0x00000000301ba211 */ /* 0x000fc400020f1432 */
[----:B------:R-:W-:Y:S02]  /*1fa00*/  @!P0 LEA.HI.X R11, R229, R0, R15, 0x2, P5 ;  /* 0x00000000e50b8211 */ /* 0x000fe400028f140f */
[----:B------:R-:W-:Y:S01]  /*1fa10*/  ISETP.GE.AND P4, PT, R226, UR4, PT ;  /* 0x00000004e2007c0c */ /* 0x000fe2000bf86270 */
[----:B------:R1:W-:Y:S01]  /*1fa20*/  @!P2 ST.E.64 desc[UR54][R26.64], R124 ;  /* 0x0000007c1a00a985 */ /* 0x0003e2000c101b36 */
[----:B------:R-:W-:Y:S02]  /*1fa30*/  SHF.R.S32.HI R15, RZ, 0x1f, R228 ;  /* 0x0000001fff0f7819 */ /* 0x000fe400000114e4 */
[----:B--2---:R-:W-:Y:S01]  /*1fa40*/  @!P1 LEA R12, P5, R228, R14, 0x2 ;  /* 0x0000000ee40c9211 */ /* 0x004fe200078a10ff */
[----:B------:R2:W-:Y:S01]  /*1fa50*/  @!P0 ST.E.64 desc[UR54][R10.64], R128 ;  /* 0x000000800a008985 */ /* 0x0005e2000c101b36 */
[----:B------:R-:W-:Y:S02]  /*1fa60*/  ISETP.GE.AND P2, PT, R225, UR4, PT ;  /* 0x00000004e1007c0c */ /* 0x000fe4000bf46270 */
[----:B------:R-:W-:-:S02]  /*1fa70*/  ISETP.GE.AND P0, PT, R224, UR4, PT ;  /* 0x00000004e0007c0c */ /* 0x000fc4000bf06270 */
[----:B------:R-:W-:Y:S02]  /*1fa80*/  @!P1 LEA.HI.X R13, R228, R0, R15, 0x2, P5 ;  /* 0x00000000e40d9211 */ /* 0x000fe400028f140f */
[----:B------:R-:W-:Y:S02]  /*1fa90*/  SHF.R.S32.HI R15, RZ, 0x1f, R227 ;  /* 0x0000001fff0f7819 */ /* 0x000fe400000114e3 */
[CC--:B---3--:R-:W-:Y:S01]  /*1faa0*/  @!P3 LEA R20, P5, R227.reuse, R14.reuse, 0x2 ;  /* 0x0000000ee314b211 */ /* 0x0c8fe200078a10ff */
[----:B------:R2:W-:Y:S01]  /*1fab0*/  @!P1 ST.E.64 desc[UR54][R12.64], R132 ;  /* 0x000000840c009985 */ /* 0x0005e2000c101b36 */
[----:B----4-:R-:W-:Y:S02]  /*1fac0*/  @!P4 LEA R24, P1, R226, R14, 0x2 ;  /* 0x0000000ee218c211 */ /* 0x010fe400078210ff */
[----:B------:R-:W-:Y:S02]  /*1fad0*/  @!P3 LEA.HI.X R21, R227, R0, R15, 0x2, P5 ;  /* 0x00000000e315b211 */ /* 0x000fe400028f140f */
[----:B------:R-:W-:-:S02]  /*1fae0*/  SHF.R.S32.HI R15, RZ, 0x1f, R226 ;  /* 0x0000001fff0f7819 */ /* 0x000fc400000114e2 */
[C---:B-1----:R-:W-:Y:S01]  /*1faf0*/  @!P2 LEA R26, P5, R225.reuse, R14, 0x2 ;  /* 0x0000000ee11aa211 */ /* 0x042fe200078a10ff */
[----:B------:R2:W-:Y:S01]  /*1fb00*/  @!P3 ST.E.64 desc[UR54][R20.64], R136 ;  /* 0x000000881400b985 */ /* 0x0005e2000c101b36 */
[----:B------:R-:W-:Y:S02]  /*1fb10*/  SHF.R.S32.HI R50, RZ, 0x1f, R225 ;  /* 0x0000001fff327819 */ /* 0x000fe400000114e1 */
[----:B------:R-:W-:Y:S02]  /*1fb20*/  @!P4 LEA.HI.X R25, R226, R0, R15, 0x2, P1 ;  /* 0x00000000e219c211 */ /* 0x000fe400008f140f */
[----:B------:R-:W-:Y:S02]  /*1fb30*/  SHF.R.S32.HI R48, RZ, 0x1f, R224 ;  /* 0x0000001fff307819 */ /* 0x000fe400000114e0 */
[----:B------:R-:W-:Y:S01]  /*1fb40*/  @!P0 LEA R14, P1, R224, R14, 0x2 ;  /* 0x0000000ee00e8211 */ /* 0x000fe200078210ff */
[----:B------:R2:W-:Y:S01]  /*1fb50*/  @!P4 ST.E.64 desc[UR54][R24.64], R140 ;  /* 0x0000008c1800c985 */ /* 0x0005e2000c101b36 */
[----:B------:R-:W-:-:S02]  /*1fb60*/  @!P2 LEA.HI.X R27, R225, R0, R50, 0x2, P5 ;  /* 0x00000000e11ba211 */ /* 0x000fc400028f1432 */
[----:B------:R-:W-:-:S03]  /*1fb70*/  @!P0 LEA.HI.X R15, R224, R0, R48, 0x2, P1 ;  /* 0x00000000e00f8211 */ /* 0x000fc600008f1430 */
[----:B------:R2:W-:Y:S04]  /*1fb80*/  @!P2 ST.E.64 desc[UR54][R26.64], R144 ;  /* 0x000000901a00a985 */ /* 0x0005e8000c101b36 */
[----:B------:R2:W-:Y:S02]  /*1fb90*/  @!P0 ST.E.64 desc[UR54][R14.64], R148 ;  /* 0x000000940e008985 */ /* 0x0005e4000c101b36 */
.L_x_1957:
[----:B------:R-:W-:Y:S05]  /*1fba0*/  BSYNC B1 ;  /* 0x0000000000017941 */ /* 0x000fea0003800000 */
.L_x_1956:
[----:B------:R-:W-:-:S03]  /*1fbb0*/  UMOV UR4, 0xffffffff ;  /* 0xffffffff00047882 */ /* 0x000fc60000000000 */
[----:B------:R-:W-:Y:S05]  /*1fbc0*/  BRA.DIV UR4, `(.L_x_1958) ;  /* 0x000000ba04d47947 */ /* 0x000fea000b800000 */
[----:B-1----:R1:W3:Y:S04]  /*1fbd0*/  SHFL.IDX PT, R0, R4, 0x1, 0x1c1f ;  /* 0x003c1f0004007f89 */ /* 0x0022e800000e0000 */
[----:B--2---:R1:W2:Y:S02]  /*1fbe0*/  SHFL.IDX PT, R14, R3, 0x1, 0x1c1f ;  /* 0x003c1f00030e7f89 */ /* 0x0042a400000e0000 */
.L_x_2235:
[----:B------:R-:W-:-:S13]  /*1fbf0*/  ISETP.GE.AND P0, PT, R6, R9, PT ;  /* 0x000000090600720c */ /* 0x000fda0003f06270 */
[----:B------:R-:W-:Y:S05]  /*1fc00*/  @P0 BRA `(.L_x_1954) ;  /* 0x0000001000300947 */ /* 0x000fea0003800000 */
[----:B------:R-:W-:Y:S01]  /*1fc10*/  ULDC UR4, c[0x0][0xac8] ;  /* 0x0002b20000047ab9 */ /* 0x000fe20000000800 */
[----:B01----:R-:W-:Y:S01]  /*1fc20*/  VIADD R3, R189, 0x48 ;  /* 0x00000048bd037836 */ /* 0x003fe20000000000 */
[----:B------:R-:W-:Y:S01]  /*1fc30*/  ISETP.GE.AND P3, PT, R5, UR4, PT ;  /* 0x0000000405007c0c */ /* 0x000fe2000bf66270 */
[C---:B------:R-:W-:Y:S01]  /*1fc40*/  VIADD R15, R189.reuse, 0x48 ;  /* 0x00000048bd0f7836 */ /* 0x040fe20000000000 */
[----:B------:R-:W-:Y:S02]  /*1fc50*/  ISETP.GE.AND P1, PT, R189, UR4, PT ;  /* 0x00000004bd007c0c */ /* 0x000fe4000bf26270 */
[----:B------:R-:W-:Y:S02]  /*1fc60*/  ISETP.GE.AND P4, PT, R35, UR4, PT ;  /* 0x0000000423007c0c */ /* 0x000fe4000bf86270 */
[----:B------:R-:W-:Y:S02]  /*1fc70*/  ISETP.GE.AND P2, PT, R39, UR4, PT ;  /* 0x0000000427007c0c */ /* 0x000fe4000bf46270 */
[----:B------:R-:W-:-:S02]  /*1fc80*/  SHF.R.S32.HI R15, RZ, 0x1f, R15 ;  /* 0x0000001fff0f7819 */ /* 0x000fc4000001140f */
[----:B------:R-:W-:-:S03]  /*1fc90*/  SHF.R.S32.HI R24, RZ, 0x1f, R227 ;  /* 0x0000001fff187819 */ /* 0x000fc600000114e3 */
[-C--:B--2---:R-:W-:Y:S02]  /*1fca0*/  @!P3 LEA R6, P5, R5, R14.reuse, 0x2 ;  /* 0x0000000e0506b211 */ /* 0x084fe400078a10ff */
[----:B------:R-:W-:Y:S02]  /*1fcb0*/  @!P1 LEA R4, P0, R189, R14, 0x2 ;  /* 0x0000000ebd049211 */ /* 0x000fe400078010ff */
[-C--:B---3--:R-:W-:Y:S02]  /*1fcc0*/  @!P3 LEA.HI.X R7, R5, R0.reuse, R7, 0x2, P5 ;  /* 0x000000000507b211 */ /* 0x088fe400028f1407 */
[----:B------:R-:W-:Y:S02]  /*1fcd0*/  @!P1 LEA.HI.X R5, R189, R0, R8, 0x2, P0 ;  /* 0x00000000bd059211 */ /* 0x000fe400000f1408 */
[----:B------:R-:W-:Y:S02]  /*1fce0*/  ISETP.GE.AND P0, PT, R41, UR4, PT ;  /* 0x0000000429007c0c */ /* 0x000fe4000bf06270 */
[----:B------:R-:W-:Y:S01]  /*1fcf0*/  @!P4 LEA R8, P5, R35, R14, 0x2 ;  /* 0x0000000e2308c211 */ /* 0x000fe200078a10ff */
[----:B------:R0:W-:Y:S01]  /*1fd00*/  @!P1 ST.E.64 desc[UR54][R4.64], R90 ;  /* 0x0000005a04009985 */ /* 0x0001e2000c101b36 */
[----:B------:R-:W-:-:S02]  /*1fd10*/  ISETP.GE.AND P1, PT, R43, UR4, PT ;  /* 0x000000042b007c0c */ /* 0x000fc4000bf26270 */
[----:B------:R-:W-:Y:S01]  /*1fd20*/  @!P4 LEA.HI.X R9, R35, R0, R28, 0x2, P5 ;  /* 0x000000002309c211 */ /* 0x000fe200028f141c */
[----:B------:R1:W-:Y:S01]  /*1fd30*/  @!P3 ST.E.64 desc[UR54][R6.64], R94 ;  /* 0x0000005e0600b985 */ /* 0x0003e2000c101b36 */
[----:B------:R-:W-:Y:S02]  /*1fd40*/  @!P2 LEA R10, P5, R39, R14, 0x2 ;  /* 0x0000000e270aa211 */ /* 0x000fe400078a10ff */
[----:B------:R-:W-:Y:S01]  /*1fd50*/  ISETP.GE.AND P3, PT, R47, UR4, PT ;  /* 0x000000042f007c0c */ /* 0x000fe2000bf66270 */
[----:B------:R2:W-:Y:S01]  /*1fd60*/  @!P4 ST.E.64 desc[UR54][R8.64], R98 ;  /* 0x000000620800c985 */ /* 0x0005e2000c101b36 */
[----:B------:R-:W-:Y:S02]  /*1fd70*/  @!P2 LEA.HI.X R11, R39, R0, R34, 0x2, P5 ;  /* 0x00000000270ba211 */ /* 0x000fe400028f1422 */
        /* <DEDUP_REMOVED lines=11> */
[----:B-1----:R-:W-:Y:S02]  /*1fe30*/  @!P3 LEA R6, P1, R47, R14, 0x2 ;  /* 0x0000000e2f06b211 */ /* 0x002fe400078210ff */
[-C--:B------:R-:W-:Y:S02]  /*1fe40*/  @!P4 LEA.HI.X R5, R45, R0.reuse, R42, 0x2, P5 ;  /* 0x000000002d05c211 */ /* 0x080fe400028f142a */
[----:B------:R-:W-:Y:S02]  /*1fe50*/  @!P3 LEA.HI.X R7, R47, R0, R44, 0x2, P1 ;  /* 0x000000002f07b211 */ /* 0x000fe400008f142c */
[----:B------:R-:W-:Y:S01]  /*1fe60*/  ISETP.GE.AND P1, PT, R229, UR4, PT ;  /* 0x00000004e5007c0c */ /* 0x000fe2000bf26270 */
[----:B------:R0:W-:Y:S01]  /*1fe70*/  @!P4 ST.E.64 desc[UR54][R4.64], R114 ;  /* 0x000000720400c985 */ /* 0x0001e2000c101b36 */
[----:B--2---:R-:W-:-:S02]  /*1fe80*/  @!P2 LEA R8, P5, R49, R14, 0x2 ;  /* 0x0000000e3108a211 */ /* 0x004fc400078a10ff */
[----:B---3--:R-:W-:Y:S01]  /*1fe90*/  @!P0 LEA R10, P4, R3, R14, 0x2 ;  /* 0x0000000e030a8211 */ /* 0x008fe200078810ff */
[----:B------:R1:W-:Y:S01]  /*1fea0*/  @!P3 ST.E.64 desc[UR54][R6.64], R118 ;  /* 0x000000760600b985 */ /* 0x0003e2000c101b36 */
[-C--:B------:R-:W-:Y:S02]  /*1feb0*/  @!P2 LEA.HI.X R9, R49, R0.reuse, R46, 0x2, P5 ;  /* 0x000000003109a211 */ /* 0x080fe400028f142e */
[----:B------:R-:W-:Y:S02]  /*1fec0*/  ISETP.GE.AND P3, PT, R228, UR4, PT ;  /* 0x00000004e4007c0c */ /* 0x000fe4000bf66270 */
[----:B------:R-:W-:Y:S01]  /*1fed0*/  @!P0 LEA.HI.X R11, R3, R0, R15, 0x2, P4 ;  /* 0x00000000030b8211 */ /* 0x000fe200020f140f */
[----:B------:R2:W-:Y:S01]  /*1fee0*/  @!P2 ST.E.64 desc[UR54][R8.64], R122 ;  /* 0x0000007a0800a985 */ /* 0x0005e2000c101b36 */
[----:B------:R-:W-:Y:S02]  /*1fef0*/  ISETP.GE.AND P4, PT, R227, UR4, PT ;  /* 0x00000004e3007c0c */ /* 0x000fe4000bf86270 */
[----:B------:R-:W-:Y:S01]  /*1ff00*/  SHF.R.S32.HI R3, RZ, 0x1f, R229 ;  /* 0x0000001fff037819 */ /* 0x000fe200000114e5 */
[----:B------:R3:W-:Y:S01]  /*1ff10*/  @!P0 ST.E.64 desc[UR54][R10.64], R126 ;  /* 0x0000007e0a008985 */ /* 0x0007e2000c101b36 */
[----:B----4-:R-:W-:-:S02]  /*1ff20*/  @!P1 LEA R12, P5, R229, R14, 0x2 ;  /* 0x0000000ee50c9211 */ /* 0x010fc400078a10ff */
[----:B------:R-:W-:Y:S02]  /*1ff30*/  ISETP.GE.AND P2, PT, R226, UR4, PT ;  /* 0x00000004e2007c0c */ /* 0x000fe4000bf46270 */
[----:B------:R-:W-:Y:S02]  /*1ff40*/  ISETP.GE.AND P0, PT, R225, UR4, PT ;  /* 0x00000004e1007c0c */ /* 0x000fe4000bf06270 */
[----:B------:R-:W-:Y:S02]  /*1ff50*/  @!P1 LEA.HI.X R13, R229, R0, R3, 0x2, P5 ;  /* 0x00000000e50d9211 */ /* 0x000fe400028f1403 */
[----:B------:R-:W-:Y:S02]  /*1ff60*/  SHF.R.S32.HI R3, RZ, 0x1f, R228 ;  /* 0x0000001fff037819 */ /* 0x000fe400000114e4 */
[-C--:B0-----:R-:W-:Y:S01]  /*1ff70*/  @!P3 LEA R4, P5, R228, R14.reuse, 0x2 ;  /* 0x0000000ee404b211 */ /* 0x081fe200078a10ff */
[----:B------:R3:W-:Y:S01]  /*1ff80*/  @!P1 ST.E.64 desc[UR54][R12.64], R130 ;  /* 0x000000820c009985 */ /* 0x0007e2000c101b36 */
[----:B-1----:R-:W-:-:S02]  /*1ff90*/  @!P4 LEA R6, P1, R227, R14, 0x2 ;  /* 0x0000000ee306c211 */ /* 0x002fc400078210ff */
[----:B------:R-:W-:Y:S02]  /*1ffa0*/  @!P3 LEA.HI.X R5, R228, R0, R3, 0x2, P5 ;  /* 0x00000000e405b211 */ /* 0x000fe400028f1403 */
[C---:B--2---:R-:W-:Y:S02]  /*1ffb0*/  @!P2 LEA R8, P5, R226.reuse, R14, 0x2 ;  /* 0x0000000ee208a211 */ /* 0x044fe400078a10ff */
[----:B------:R-:W-:Y:S01]  /*1ffc0*/  SHF.R.S32.HI R15, RZ, 0x1f, R226 ;  /* 0x0000001fff0f7819 */ /* 0x000fe200000114e2 */
[----:B------:R3:W-:Y:S01]  /*1ffd0*/  @!P3 ST.E.64 desc[UR54][R4.64], R134 ;  /* 0x000000860400b985 */ /* 0x0007e2000c101b36 */
[----:B------:R-:W-:Y:S02]  /*1ffe0*/  @!P4 LEA.HI.X R7, R227, R0, R24, 0x2, P1 ;  /* 0x00000000e307c211 */ /* 0x000fe400008f1418 */
[----:B------:R-:W-:Y:S02]  /*1fff0*/  SHF.R.S32.HI R3, RZ, 0x1f, R225 ;  /* 0x0000001fff037819 */ /* 0x000fe400000114e1 */
[----:B------:R-:W-:Y:S01]  /*20000*/  @!P0 LEA R20, P1, R225, R14, 0x2 ;  /* 0x0000000ee1148211 */ /* 0x000fe200078210ff */
[----:B------:R3:W-:Y:S01]  /*20010*/  @!P4 ST.E.64 desc[UR54][R6.64], R138 ;  /* 0x0000008a0600c985 */ /* 0x0007e2000c101b36 */
[----:B------:R-:W-:-:S02]  /*20020*/  @!P2 LEA.HI.X R9, R226, R0, R15, 0x2, P5 ;  /* 0x00000000e209a211 */ /* 0x000fc400028f140f */
[----:B------:R-:W-:-:S03]  /*20030*/  @!P0 LEA.HI.X R21, R225, R0, R3, 0x2, P1 ;  /* 0x00000000e1158211 */ /* 0x000fc600008f1403 */
[----:B------:R3:W-:Y:S04]  /*20040*/  @!P2 ST.E.64 desc[UR54][R8.64], R142 ;  /* 0x0000008e0800a985 */ /* 0x0007e8000c101b36 */
[----:B------:R3:W-:Y:S01]  /*20050*/  @!P0 ST.E.64 desc[UR54][R20.64], R146 ;  /* 0x0000009214008985 */ /* 0x0007e2000c101b36 */
[----:B------:R-:W-:-:S13]  /*20060*/  ISETP.GE.AND P0, PT, R224, UR4, PT ;  /* 0x00000004e0007c0c */ /* 0x000fda000bf06270 */
[----:B---3--:R-:W-:Y:S05]  /*20070*/  @P0 BRA `(.L_x_1954) ;  /* 0x0000000c00140947 */ /* 0x008fea0003800000 */
[----:B------:R-:W-:Y:S02]  /*20080*/  SHF.R.S32.HI R3, RZ, 0x1f, R224 ;  /* 0x0000001fff037819 */ /* 0x000fe400000114e0 */
[----:B------:R-:W-:-:S04]  /*20090*/  LEA R14, P0, R224, R14, 0x2 ;  /* 0x0000000ee00e7211 */ /* 0x000fc800078010ff */
[----:B------:R-:W-:-:S05]  /*200a0*/  LEA.HI.X R15, R224, R0, R3, 0x2, P0 ;  /* 0x00000000e00f7211 */ /* 0x000fca00000f1403 */
[----:B------:R4:W-:Y:S01]  /*200b0*/  ST.E.64 desc[UR54][R14.64], R150 ;  /* 0x000000960e007985 */ /* 0x0009e2000c101b36 */
[----:B------:R-:W-:Y:S05]  /*200c0*/  BRA `(.L_x_1954) ;  /* 0x0000000c00007947 */ /* 0x000fea0003800000 */
.L_x_1941:
[----:B------:R-:W-:Y:S01]  /*200d0*/  ULDC.64 UR4, c[0x0][0xc08] ;  /* 0x0003020000047ab9 */ /* 0x000fe20000000a00 */
[----:B------:R-:W1:Y:S01]  /*200e0*/  LDC.64 R4, c[0x0][0xc00] ;  /* 0x00030000ff047b82 */ /* 0x000e620000000a00 */
[----:B------:R-:W-:Y:S01]  /*200f0*/  ISETP.NE.U32.AND P0, PT, RZ, UR4, PT ;  /* 0x00000004ff007c0c */ /* 0x000fe2000bf05070 */
[----:B------:R-:W-:-:S03]  /*20100*/  IMAD.MOV.U32 R3, RZ, RZ, RZ ;  /* 0x000000ffff037224 */ /* 0x000fc600078e00ff */
[----:B------:R-:W-:Y:S01]  /*20110*/  ISETP.NE.AND.EX P1, PT, RZ, UR5, PT, P0 ;  /* 0x00000005ff007c0c */ /* 0x000fe2000bf25300 */
[----:B------:R-:W-:Y:S02]  /*20120*/  ULDC.64 UR4, c[0x0][0xc00] ;  /* 0x0003000000047ab9 */ /* 0x000fe40000000a00 */
[----:B------:R-:W-:-:S04]  /*20130*/  ISETP.NE.U32.AND P0, PT, RZ, UR4, PT ;  /* 0x00000004ff007c0c */ /* 0x000fc8000bf05070 */
[----:B------:R-:W-:-:S06]  /*20140*/  ISETP.NE.AND.EX P0, PT, RZ, UR5, PT, P0 ;  /* 0x00000005ff007c0c */ /* 0x000fcc000bf05300 */
[----:B------:R-:W2:Y:S01]  /*20150*/  @P1 LDC.64 R6, c[0x0][0xc08] ;  /* 0x00030200ff061b82 */ /* 0x000ea20000000a00 */
[----:B------:R-:W-:Y:S02]  /*20160*/  ULDC UR4, c[0x0][0xa88] ;  /* 0x0002a20000047ab9 */ /* 0x000fe40000000800 */
[----:B------:R-:W-:Y:S02]  /*20170*/  IMAD.U32 R20, RZ, RZ, UR4 ;  /* 0x00000004ff147e24 */ /* 0x000fe4000f8e00ff */
[----:B-1----:R-:W-:-:S05]  /*20180*/  IMAD.WIDE R4, R222, 0x4, R4 ;  /* 0x00000004de047825 */ /* 0x002fca00078e0204 */
[----:B------:R1:W5:Y:S01]  /*20190*/  @P0 LDG.E R3, desc[UR54][R4.64] ;  /* 0x0000003604030981 */ /* 0x000362000c1e1900 */
[----:B--2---:R-:W-:-:S05]  /*201a0*/  @P1 IMAD.WIDE R6, R222, 0x4, R6 ;  /* 0x00000004de061825 */ /* 0x004fca00078e0206 */
[----:B------:R1:W5:Y:S01]  /*201b0*/  @P1 LDG.E R20, desc[UR54][R6.64] ;  /* 0x0000003606141981 */ /* 0x000362000c1e1900 */
[----:B------:R-:W-:Y:S02]  /*201c0*/  ISETP.NE.AND P2, PT, R221, RZ, PT ;  /* 0x000000ffdd00720c */ /* 0x000fe40003f45270 */
[----:B------:R-:W-:Y:S01]  /*201d0*/  SHF.R.S32.HI R26, RZ, 0x1f, R222 ;  /* 0x0000001fff1a7819 */ /* 0x000fe200000114de */
[----:B------:R-:W2:Y:S10]  /*201e0*/  S2R R27, SR_TID.X ;  /* 0x00000000001b7919 */ /* 0x000eb40000002100 */
[----:B------:R-:W4:Y:S01]  /*201f0*/  @!P2 LDC R221, c[0x0][0xad4] ;  /* 0x0002b500ffddab82 */ /* 0x000f220000000800 */
[----:B--2---:R-:W-:Y:S01]  /*20200*/  VIADD R0, R27, 0xffffff80 ;  /* 0xffffff801b007836 */ /* 0x004fe20000000000 */
[----:B----4-:R-:W-:-:S04]  /*20210*/  ISETP.GT.AND P2, PT, R221, 0x1, PT ;  /* 0x00000001dd00780c */ /* 0x010fc80003f44270 */
[----:B------:R-:W-:Y:S01]  /*20220*/  ISETP.GT.AND P3, PT, R0, 0x7f, PT ;  /* 0x0000007f0000780c */ /* 0x000fe20003f64270 */
[----:B-1----:R-:W-:-:S12]  /*20230*/  @P1 BRA `(.L_x_1959) ;  /* 0x0000000000101947 */ /* 0x002fd80003800000 */
[----:B------:R-:W-:Y:S05]  /*20240*/  @!P0 BRA `(.L_x_1959) ;  /* 0x00000000000c8947 */ /* 0x000fea0003800000 */
[----:B------:R-:W2:Y:S04]  /*20250*/  LDG.E R7, desc[UR54][R4.64] ;  /* 0x0000003604077981 */ /* 0x000ea8000c1e1900 */
[----:B-----5:R-:W2:Y:S02]  /*20260*/  LDG.E R20, desc[UR54][R4.64+0x4] ;  /* 0x0000043604147981 */ /* 0x020ea4000c1e1900 */
[----:B--2---:R-:W-:-:S07]  /*20270*/  IMAD.IADD R20, R20, 0x1, -R7 ;  /* 0x0000000114147824 */ /* 0x004fce00078e0a07 */
.L_x_1959:
[----:B------:R-:W-:Y:S01]  /*20280*/  BSSY B1, `(.L_x_1960) ;  /* 0x0000035000017945 */ /* 0x000fe20003800000 */
[----:B------:R-:W-:Y:S02]  /*20290*/  SEL R25, R222, RZ, !P0 ;  /* 0x000000ffde197207 */ /* 0x000fe40004000000 */
[----:B------:R-:W-:Y:S02]  /*202a0*/  SEL R26, R26, RZ, !P0 ;  /* 0x000000ff1a1a7207 */ /* 0x000fe40004000000 */
[----:B-----5:R-:W-:Y:S01]  /*202b0*/  SHF.R.S32.HI R24, RZ, 0x1f, R3 ;  /* 0x0000001fff187819 */ /* 0x020fe20000011403 */
[----:B------:R-:W-:Y:S06]  /*202c0*/  @P3 BRA `(.L_x_1961) ;  /* 0x0000000000c03947 */ /* 0x000fec0003800000 */
[----:B------:R-:W1:Y:S01]  /*202d0*/  LDC R35, c[0x0][0xbe8] ;  /* 0x0002fa00ff237b82 */ /* 0x000e620000000800 */
[----:B------:R-:W-:Y:S01]  /*202e0*/  IADD3 R27, R198, -0x80, R27 ;  /* 0xffffff80c61b7810 */ /* 0x000fe20007ffe01b */
[----:B-1----:R-:W-:-:S05]  /*202f0*/  IMAD R0, R20, R35, RZ ;  /* 0x0000002314007224 */ /* 0x002fca00078e02ff */
[----:B------:R-:W-:-:S13]  /*20300*/  ISETP.GE.AND P0, PT, R27, R0, PT ;  /* 0x000000001b00720c */ /* 0x000fda0003f06270 */
[----:B------:R-:W-:Y:S05]  /*20310*/  @P0 BRA `(.L_x_1961) ;  /* 0x0000000000ac0947 */ /* 0x000fea0003800000 */
[----:B------:R-:W-:Y:S01]  /*20320*/  IMAD.MOV.U32 R14, RZ, RZ, 0x9b8 ;  /* 0x000009b8ff0e7424 */ /* 0x000fe200078e00ff */
[----:B------:R-:W-:Y:S01]  /*20330*/  ISETP.GT.AND P0, PT, R221, 0x1, PT ;  /* 0x00000001dd00780c */ /* 0x000fe20003f04270 */
[----:B------:R-:W1:Y:S01]  /*20340*/  LDC.64 R32, c[0x0][0xba8] ;  /* 0x0002ea00ff207b82 */ /* 0x000e620000000a00 */
[----:B------:R-:W-:Y:S01]  /*20350*/  ISETP.NE.AND P1, PT, R35, 0x1, PT ;  /* 0x000000012300780c */ /* 0x000fe20003f25270 */
[----:B------:R-:W-:Y:S01]  /*20360*/  IMAD.MOV.U32 R15, RZ, RZ, R27 ;  /* 0x000000ffff0f7224 */ /* 0x000fe200078e001b */
[----:B------:R-:W-:Y:S02]  /*20370*/  SEL R14, R14, 0x978, P0 ;  /* 0x000009780e0e7807 */ /* 0x000fe40000000000 */
[----:B------:R-:W-:-:S03]  /*20380*/  SEL R223, R223, RZ, P0 ;  /* 0x000000ffdfdf7207 */ /* 0x000fc60000000000 */
[----:B------:R-:W2:Y:S08]  /*20390*/  LDC.64 R6, c[0x0][R14+0x220] ;  /* 0x000088000e067b82 */ /* 0x000eb00000000a00 */
[----:B------:R-:W4:Y:S08]  /*203a0*/  LDC.64 R4, c[0x0][R14+0x218] ;  /* 0x000086000e047b82 */ /* 0x000f300000000a00 */
[----:B------:R-:W5:Y:S08]  /*203b0*/  LDC.64 R8, c[0x0][R14+0x228] ;  /* 0x00008a000e087b82 */ /* 0x000f700000000a00 */
[----:B------:R-:W0:Y:S08]  /*203c0*/  LDC.64 R10, c[0x0][R14+0x210] ;  /* 0x000084000e0a7b82 */ /* 0x000e300000000a00 */
[----:B------:R-:W3:Y:S08]  /*203d0*/  @P1 LDC R0, c[0x0][0xbec] ;  /* 0x0002fb00ff001b82 */ /* 0x000ef00000000800 */
[----:B------:R-:W5:Y:S01]  /*203e0*/  @P1 LDC R37, c[0x0][0xbf0] ;  /* 0x0002fc00ff251b82 */ /* 0x000f620000000800 */
[----:B--2---:R-:W-:-:S07]  /*203f0*/  IMAD R7, R7, R25, RZ ;  /* 0x0000001907077224 */ /* 0x004fce00078e02ff */
[----:B-1----:R-:W1:Y:S01]  /*20400*/  @!P0 LDC R32, c[0x0][0xb50] ;  /* 0x0002d400ff208b82 */ /* 0x002e620000000800 */
        /* <DEDUP_REMOVED lines=9> */
[----:B------:R-:W-:Y:S02]  /*204a0*/  IMAD.IADD R12, R13, 0x1, R7 ;  /* 0x000000010d0c7824 */ /* 0x000fe400078e0207 */
[----:B------:R-:W-:Y:S02]  /*204b0*/  IMAD.MOV R6, RZ, RZ, -R15 ;  /* 0x000000ffff067224 */ /* 0x000fe400078e0a0f */
[----:B------:R-:W-:-:S04]  /*204c0*/  IMAD.WIDE.U32 R4, R8, R223, RZ ;  /* 0x000000df08047225 */ /* 0x000fc800078e00ff */
[----:B------:R-:W-:Y:S02]  /*204d0*/  IMAD R9, R9, R223, RZ ;  /* 0x000000df09097224 */ /* 0x000fe400078e02ff */
[----:B------:R-:W-:Y:S01]  /*204e0*/  IMAD R7, R35, R6, R27 ;  /* 0x0000000623077224 */ /* 0x000fe200078e021b */
[----:B------:R-:W-:Y:S01]  /*204f0*/  IADD3.X R6, R12, R21, R24, P1, P3 ;  /* 0x000000150c067210 */ /* 0x000fe20000fe6418 */
[----:B------:R-:W-:Y:S01]  /*20500*/  IMAD.IADD R9, R5, 0x1, R9 ;  /* 0x0000000105097824 */ /* 0x000fe200078e0209 */
[----:B------:R-:W-:Y:S01]  /*20510*/  IADD3 R4, P0, P1, R15, R0, R4 ;  /* 0x000000000f047210 */ /* 0x000fe2000791e004 */
[----:B0-----:R-:W-:Y:S01]  /*20520*/  IMAD R0, R11, R7, RZ ;  /* 0x000000070b007224 */ /* 0x001fe200078e02ff */
        /* <DEDUP_REMOVED lines=8> */
[----:B--2---:R-:W-:-:S05]  /*205b0*/  LEA.HI.X R7, R4, R33, R0, 0x2, P0 ;  /* 0x0000002104077211 */ /* 0x004fca00000f1400 */
[----:B------:R1:W-:Y:S02]  /*205c0*/  STG.E desc[UR54][R6.64], R5 ;  /* 0x0000000506007986 */ /* 0x0003e4000c101936 */
.L_x_1961:
[----:B------:R-:W-:Y:S05]  /*205d0*/  BSYNC B1 ;  /* 0x0000000000017941 */ /* 0x000fea0003800000 */
.L_x_1960:
[----:B------:R-:W-:Y:S05]  /*205e0*/  @P2 BRA `(.L_x_1954) ;  /* 0x0000000400b82947 */ /* 0x000fea0003800000 */
[----:B------:R-:W2:Y:S01]  /*205f0*/  LDC R21, c[0x0][0xbe8] ;  /* 0x0002fa00ff157b82 */ /* 0x000ea20000000800 */
[----:B------:R-:W-:Y:S01]  /*20600*/  ULDC.64 UR4, c[0x0][0xaa0] ;  /* 0x0002a80000047ab9 */ /* 0x000fe20000000a00 */
[----:B------:R-:W-:Y:S01]  /*20610*/  ULDC.64 UR6, c[0x0][0xaf0] ;  /* 0x0002bc0000067ab9 */ /* 0x000fe20000000a00 */
[----:B------:R-:W-:Y:S02]  /*20620*/  IMAD R0, R24, UR4, RZ ;  /* 0x0000000418007c24 */ /* 0x000fe4000f8e02ff */
[----:B-1----:R-:W-:-:S04]  /*20630*/  IMAD.WIDE.U32 R4, R3, UR4, RZ ;  /* 0x0000000403047c25 */ /* 0x002fc8000f8e00ff */
[----:B------:R-:W-:Y:S01]  /*20640*/  IMAD R7, R3, UR5, R0 ;  /* 0x0000000503077c24 */ /* 0x000fe2000f8e0200 */
[----:B------:R-:W-:Y:S01]  /*20650*/  ULDC.64 UR4, c[0x0][0xae8] ;  /* 0x0002ba0000047ab9 */ /* 0x000fe20000000a00 */
[----:B------:R-:W-:Y:S02]  /*20660*/  IMAD R3, R220, 0x20, R188 ;  /* 0x00000020dc037824 */ /* 0x000fe400078e02bc */
[----:B------:R-:W-:Y:S02]  /*20670*/  IMAD.IADD R5, R5, 0x1, R7 ;  /* 0x0000000105057824 */ /* 0x000fe400078e0207 */
[----:B------:R-:W-:Y:S02]  /*20680*/  IMAD.IADD R9, R198, 0x1, R3 ;  /* 0x00000001c6097824 */ /* 0x000fe400078e0203 */
[----:B------:R-:W-:-:S04]  /*20690*/  IMAD.WIDE.U32 R4, R195, UR4, R4 ;  /* 0x00000004c3047c25 */ /* 0x000fc8000f8e0004 */
[----:B------:R-:W-:Y:S02]  /*206a0*/  IMAD.MOV.U32 R3, RZ, RZ, R9 ;  /* 0x000000ffff037224 */ /* 0x000fe400078e0009 */
[----:B------:R-:W-:Y:S01]  /*206b0*/  IMAD R5, R195, UR5, R5 ;  /* 0x00000005c3057c24 */ /* 0x000fe2000f8e0205 */
[----:B--2---:R-:W-:Y:S01]  /*206c0*/  ISETP.NE.AND P0, PT, R21, 0x1, PT ;  /* 0x000000011500780c */ /* 0x004fe20003f05270 */
[----:B------:R-:W-:Y:S01]  /*206d0*/  ULDC.64 UR4, c[0x0][0xae0] ;  /* 0x0002b80000047ab9 */ /* 0x000fe20000000a00 */
[----:B------:R-:W-:Y:S02]  /*206e0*/  IMAD.IADD R198, R188, 0x1, R198 ;  /* 0x00000001bcc67824 */ /* 0x000fe400078e02c6 */
[----:B------:R-:W-:-:S09]  /*206f0*/  IMAD.WIDE.U32 R4, R25, UR6, R4 ;  /* 0x0000000619047c25 */ /* 0x000fd2000f8e0004 */
[----:B------:R-:W1:Y:S08]  /*20700*/  @P0 LDC R6, c[0x0][0xbec] ;  /* 0x0002fb00ff060b82 */ /* 0x000e700000000800 */
[----:B------:R-:W2:Y:S01]  /*20710*/  @P0 LDC R11, c[0x0][0xbf0] ;  /* 0x0002fc00ff0b0b82 */ /* 0x000ea20000000800 */
[----:B-1----:R-:W-:-:S04]  /*20720*/  @P0 IMAD.HI.U32 R0, R9, R6, RZ ;  /* 0x0000000609000227 */ /* 0x002fc800078e00ff */
[----:B------:R-:W-:Y:S01]  /*20730*/  IMAD R6, R26, UR6, RZ ;  /* 0x000000061a067c24 */ /* 0x000fe2000f8e02ff */
[----:B--2---:R-:W-:-:S03]  /*20740*/  @P0 SHF.R.U32.HI R3, RZ, R11, R0 ;  /* 0x0000000bff030219 */ /* 0x004fc60000011600 */
[----:B------:R-:W-:Y:S01]  /*20750*/  IMAD R7, R25, UR7, R6 ;  /* 0x0000000719077c24 */ /* 0x000fe2000f8e0206 */
[--C-:B------:R-:W-:Y:S01]  /*20760*/  SHF.R.S32.HI R0, RZ, 0x1f, R3.reuse ;  /* 0x0000001fff007819 */ /* 0x100fe20000011403 */
[----:B------:R-:W-:Y:S02]  /*20770*/  IMAD.MOV R6, RZ, RZ, -R3 ;  /* 0x000000ffff067224 */ /* 0x000fe400078e0a03 */
[----:B------:R-:W-:Y:S02]  /*20780*/  IMAD.IADD R5, R5, 0x1, R7 ;  /* 0x0000000105057824 */ /* 0x000fe400078e0207 */
[----:B------:R-:W-:Y:S02]  /*20790*/  IMAD R0, R0, UR4, RZ ;  /* 0x0000000400007c24 */ /* 0x000fe4000f8e02ff */
[----:B------:R-:W-:Y:S02]  /*207a0*/  IMAD R7, R21, R6, R9 ;  /* 0x0000000615077224 */ /* 0x000fe400078e0209 */
[----:B------:R-:W-:-:S02]  /*207b0*/  IMAD R9, R3, UR5, R0 ;  /* 0x0000000503097c24 */ /* 0x000fc4000f8e0200 */
[----:B------:R-:W-:Y:S01]  /*207c0*/  IMAD.WIDE.U32 R4, R3, UR4, R4 ;  /* 0x0000000403047c25 */ /* 0x000fe2000f8e0004 */
[----:B------:R-:W-:Y:S01]  /*207d0*/  SHF.R.S32.HI R0, RZ, 0x1f, R7 ;  /* 0x0000001fff007819 */ /* 0x000fe20000011407 */
        /* <DEDUP_REMOVED lines=8> */
[----:B------:R-:W-:-:S04]  /*20860*/  UMOV UR4, 0xffffffff ;  /* 0xffffffff00047882 */ /* 0x000fc80000000000 */
[----:B------:R-:W-:Y:S01]  /*20870*/  LEA.HI.X R4, R4, UR5, R3, 0x1, P0 ;  /* 0x0000000504047c11 */ /* 0x000fe200080f0c03 */
[----:B------:R-:W-:Y:S06]  /*20880*/  BRA.DIV UR4, `(.L_x_1962) ;  /* 0x000000ae04ec7947 */ /* 0x000fec000b800000 */
[----:B------:R1:W2:Y:S04]  /*20890*/  SHFL.IDX PT, R3, R4, RZ, 0x181f ;  /* 0x00181fff04037589 */ /* 0x0002a800000e0000 */
[----:B------:R1:W4:Y:S02]  /*208a0*/  SHFL.IDX PT, R14, R0, RZ, 0x181f ;  /* 0x00181fff000e7589 */ /* 0x00032400000e0000 */
.L_x_2238:
[----:B------:R-:W-:Y:S01]  /*208b0*/  IMAD R20, R20, R21, RZ ;  /* 0x0000001514147224 */ /* 0x000fe200078e02ff */
[----:B------:R-:W-:Y:S04]  /*208c0*/  BSSY B1, `(.L_x_1963) ;  /* 0x000000c000017945 */ /* 0x000fe80003800000 */
[----:B------:R-:W-:-:S13]  /*208d0*/  ISETP.GE.AND P0, PT, R198, R20, PT ;  /* 0x00000014c600720c */ /* 0x000fda0003f06270 */
[----:B------:R-:W-:Y:S05]  /*208e0*/  @P0 BRA `(.L_x_1964) ;  /* 0x0000000000240947 */ /* 0x000fea0003800000 */
[----:B------:R-:W-:Y:S02]  /*208f0*/  ULDC UR4, c[0x0][0xac8] ;  /* 0x0002b20000047ab9 */ /* 0x000fe40000000800 */
[----:B------:R-:W-:Y:S02]  /*20900*/  ISETP.GE.AND P2, PT, R16, UR4, PT ;  /* 0x0000000410007c0c */ /* 0x000fe4000bf46270 */
[----:B------:R-:W-:-:S11]  /*20910*/  ISETP.GE.AND P3, PT, R2, UR4, PT ;  /* 0x0000000402007c0c */ /* 0x000fd6000bf66270 */
[-C--:B----4-:R-:W-:Y:S02]  /*20920*/  @!P2 LEA R6, P0, R16, R14.reuse, 0x1 ;  /* 0x0000000e1006a211 */ /* 0x090fe400078008ff */
[----:B------:R-:W-:Y:S02]  /*20930*/  @!P3 LEA R14, P1, R2, R14, 0x1 ;  /* 0x0000000e020eb211 */ /* 0x000fe400078208ff */
[-C--:B--2---:R-:W-:Y:S02]  /*20940*/  @!P2 LEA.HI.X R7, R16, R3.reuse, R17, 0x1, P0 ;  /* 0x000000031007a211 */ /* 0x084fe400000f0c11 */
[----:B------:R-:W-:-:S03]  /*20950*/  @!P3 LEA.HI.X R15, R2, R3, R185, 0x1, P1 ;  /* 0x00000003020fb211 */ /* 0x000fc600008f0cb9 */
[----:B------:R2:W-:Y:S04]  /*20960*/  @!P2 ST.E.128 desc[UR54][R6.64], RZ ;  /* 0x000000ff0600a985 */ /* 0x0005e8000c101d36 */
[----:B------:R2:W-:Y:S02]  /*20970*/  @!P3 ST.E.128 desc[UR54][R14.64], RZ ;  /* 0x000000ff0e00b985 */ /* 0x0005e4000c101d36 */
.L_x_1964:
[----:B------:R-:W-:Y:S05]  /*20980*/  BSYNC B1 ;  /* 0x0000000000017941 */ /* 0x000fea0003800000 */
.L_x_1963:
[----:B------:R-:W-:-:S03]  /*20990*/  UMOV UR4, 0xffffffff ;  /* 0xffffffff00047882 */ /* 0x000fc60000000000 */
[----:B------:R-:W-:Y:S05]  /*209a0*/  BRA.DIV UR4, `(.L_x_1965) ;  /* 0x000000ae04d87947 */ /* 0x000fea000b800000 */
[----:B--2---:R2:W0:Y:S04]  /*209b0*/  SHFL.IDX PT, R3, R4, 0x1, 0x181f ;  /* 0x00381f0004037f89 */ /* 0x00442800000e0000 */
[----:B----4-:R2:W4:Y:S02]  /*209c0*/  SHFL.IDX PT, R14, R0, 0x1, 0x181f ;  /* 0x00381f00000e7f89 */ /* 0x01052400000e0000 */
.L_x_2242:
[----:B------:R-:W-:Y:S01]  /*209d0*/  VIADD R5, R198, 0x20 ;  /* 0x00000020c6057836 */ /* 0x000fe20000000000 */
        /* <DEDUP_REMOVED lines=12> */
.L_x_1967:
[----:B------:R-:W-:Y:S05]  /*20aa0*/  BSYNC B1 ;  /* 0x0000000000017941 */ /* 0x000fea0003800000 */
.L_x_1966:
[----:B------:R-:W-:-:S03]  /*20ab0*/  UMOV UR4, 0xffffffff ;  /* 0xffffffff00047882 */ /* 0x000fc60000000000 */
[----:B------:R-:W-:Y:S05]  /*20ac0*/  BRA.DIV UR4, `(.L_x_1968) ;  /* 0x000000ae04d87947 */ /* 0x000fea000b800000 */
[----:B0-----:R0:W0:Y:S04]  /*20ad0*/  SHFL.IDX PT, R3, R4, 0x2, 0x181f ;  /* 0x00581f0004037f89 */ /* 0x00102800000e0000 */
[----:B----4-:R4:W0:Y:S02]  /*20ae0*/  SHFL.IDX PT, R14, R0, 0x2, 0x181f ;  /* 0x00581f00000e7f89 */ /* 0x01082400000e0000 */
.L_x_2246:
[----:B------:R-:W-:Y:S01]  /*20af0*/  VIADD R5, R198, 0x40 ;  /* 0x00000040c6057836 */ /* 0x000fe20000000000 */
[----:B------:R-:W-:Y:S04]  /*20b00*/  BSSY B1, `(.L_x_1969) ;  /* 0x000000c000017945 */ /* 0x000fe80003800000 */
[----:B------:R-:W-:-:S13]  /*20b10*/  ISETP.GE.AND P0, PT, R5, R20, PT ;  /* 0x000000140500720c */ /* 0x000fda0003f06270 */
[----:B------:R-:W-:Y:S05]  /*20b20*/  @P0 BRA `(.L_x_1970) ;  /* 0x0000000000240947 */ /* 0x000fea0003800000 */
[----:B------:R-:W-:Y:S02]  /*20b30*/  ULDC UR4, c[0x0][0xac8] ;  /* 0x0002b20000047ab9 */ /* 0x000fe40000000800 */
[----:B------:R-:W-:Y:S02]  /*20b40*/  ISETP.GE.AND P2, PT, R16, UR4, PT ;  /* 0x0000000410007c0c */ /* 0x000fe4000bf46270 */
[----:B------:R-:W-:-:S11]  /*20b50*/  ISETP.GE.AND P3, PT, R2, UR4, PT ;  /* 0x0000000402007c0c */ /* 0x000fd6000bf66270 */
[-C--:B0-----:R-:W-:Y:S02]  /*20b60*/  @!P2 LEA R6, P0, R16, R14.reuse, 0x1 ;  /* 0x0000000e1006a211 */ /* 0x081fe400078008ff */
[----:B------:R-:W-:Y:S02]  /*20b70*/  @!P3 LEA R14, P1, R2, R14, 0x1 ;  /* 0x0000000e020eb211 */ /* 0x000fe400078208ff */
[-C--:B------:R-:W-:Y:S02]  /*20b80*/  @!P2 LEA.HI.X R7, R16, R3.reuse, R17, 0x1, P0 ;  /* 0x000000031007a211 */ /* 0x080fe400000f0c11 */
[----:B------:R-:W-:-:S03]  /*20b90*/  @!P3 LEA.HI.X R15, R2, R3, R185, 0x1, P1 ;  /* 0x00000003020fb211 */ /* 0x000fc600008f0cb9 */
[----:B------:R0:W-:Y:S04]  /*20ba0*/  @!P2 ST.E.128 desc[UR54][R6.64], RZ ;  /* 0x000000ff0600a985 */ /* 0x0001e8000c101d36 */
[----:B------:R0:W-:Y:S02]  /*20bb0*/  @!P3 ST.E.128 desc[UR54][R14.64], RZ ;  /* 0x000000ff0e00b985 */ /* 0x0001e4000c101d36 */
.L_x_1970:
[----:B------:R-:W-:Y:S05]  /*20bc0*/  BSYNC B1 ;  /* 0x0000000000017941 */ /* 0x000fea0003800000 */
.L_x_1969:
[----:B------:R-:W-:-:S03]  /*20bd0*/  UMOV UR4, 0xffffffff ;  /* 0xffffffff00047882 */ /* 0x000fc60000000000 */
[----:B------:R-:W-:Y:S05]  /*20be0*/  BRA.DIV UR4, `(.L_x_1971) ;  /* 0x000000ae04d87947 */ /* 0x000fea000b800000 */
[----:B0-----:R0:W0:Y:S04]  /*20bf0*/  SHFL.IDX PT, R3, R4, 0x3, 0x181f ;  /* 0x00781f0004037f89 */ /* 0x00102800000e0000 */
[----:B------:R0:W0:Y:S02]  /*20c00*/  SHFL.IDX PT, R14, R0, 0x3, 0x181f ;  /* 0x00781f00000e7f89 */ /* 0x00002400000e0000 */
.L_x_2250:
[----:B012-4-:R-:W-:-:S05]  /*20c10*/  VIADD R0, R198, 0x60 ;  /* 0x00000060c6007836 */ /* 0x017fca0000000000 */
[----:B------:R-:W-:-:S13]  /*20c20*/  ISETP.GE.AND P0, PT, R0, R20, PT ;  /* 0x000000140000720c */ /* 0x000fda0003f06270 */
[----:B------:R-:W-:Y:S05]  /*20c30*/  @P0 BRA `(.L_x_1954) ;  /* 0x0000000000240947 */ /* 0x000fea0003800000 */
[----:B------:R-:W-:Y:S02]  /*20c40*/  ULDC UR4, c[0x0][0xac8] ;  /* 0x0002b20000047ab9 */ /* 0x000fe40000000800 */
[----:B------:R-:W-:Y:S02]  /*20c50*/  ISETP.GE.AND P2, PT, R16, UR4, PT ;  /* 0x0000000410007c0c */ /* 0x000fe4000bf46270 */
[----:B------:R-:W-:-:S11]  /*20c60*/  ISETP.GE.AND P3, PT, R2, UR4, PT ;  /* 0x0000000402007c0c */ /* 0x000fd6000bf66270 */
[-C--:B------:R-:W-:Y:S02]  /*20c70*/  @!P2 LEA R4, P0, R16, R14.reuse, 0x1 ;  /* 0x0000000e1004a211 */ /* 0x080fe400078008ff */
[----:B------:R-:W-:Y:S02]  /*20c80*/  @!P3 LEA R14, P1, R2, R14, 0x1 ;  /* 0x0000000e020eb211 */ /* 0x000fe400078208ff */
[-C--:B------:R-:W-:Y:S02]  /*20c90*/  @!P2 LEA.HI.X R5, R16, R3.reuse, R17, 0x1, P0 ;  /* 0x000000031005a211 */ /* 0x080fe400000f0c11 */
[----:B------:R-:W-:-:S03]  /*20ca0*/  @!P3 LEA.HI.X R15, R2, R3, R185, 0x1, P1 ;  /* 0x00000003020fb211 */ /* 0x000fc600008f0cb9 */
[----:B------:R0:W-:Y:S04]  /*20cb0*/  @!P2 ST.E.128 desc[UR54][R4.64], RZ ;  /* 0x000000ff0400a985 */ /* 0x0001e8000c101d36 */
[----:B------:R0:W-:Y:S02]  /*20cc0*/  @!P3 ST.E.128 desc[UR54][R14.64], RZ ;  /* 0x000000ff0e00b985 */ /* 0x0001e4000c101d36 */
.L_x_1954:
[----:B------:R-:W-:Y:S05]  /*20cd0*/  BSYNC B0 ;  /* 0x0000000000007941 */ /* 0x000fea0003800000 */
.L_x_1940:
[----:B------:R-:W-:Y:S02]  /*20ce0*/  ULDC UR4, c[0x0][0xc3c] ;  /* 0x00030f0000047ab9 */ /* 0x000fe40000000800 */
[----:B---3--:R-:W-:-:S13]  /*20cf0*/  ISETP.GE.AND P0, PT, R31, UR4, PT ;  /* 0x000000041f007c0c */ /* 0x008fda000bf06270 */
[----:B------:R-:W-:Y:S05]  /*20d00*/  @!P0 BRA `(.L_x_1972) ;  /* 0xfffffe0400508947 */ /* 0x000fea000383ffff */
[----:B------:R-:W-:Y:S05]  /*20d10*/  BRA `(.L_x_1675) ;  /* 0x0000007c00d47947 */ /* 0x000fea0003800000 */
.L_x_1673:
[----:B------:R-:W-:-:S08]  /*20d20*/  NOP ;  /* 0x0000000000007918 */ /* 0x000fd00000000000 */
[----:B------:R-:W0:-:S00]  /*20d30*/  USETMAXREG.DEALLOC.CTAPOOL 0x28 ;  /* 0x00000028000079c8 */ /* 0x000e0000080e0500 */
        /* <DEDUP_REMOVED lines=14> */
.L_x_1973:
        /* <DEDUP_REMOVED lines=43> */
.L_x_1977:
[----:B------:R-:W0:Y:S01]  /*210d0*/  LDC R2, c[0x0][0xc3c] ;  /* 0x00030f00ff027b82 */ /* 0x000e220000000800 */
[----:B------:R-:W-:Y:S01]  /*210e0*/  UIADD3 UR4, UR4, 0x1f, URZ ;  /* 0x0000001f04047890 */ /* 0x000fe2000fffe03f */
[----:B------:R-:W-:Y:S02]  /*210f0*/  ULDC UR7, c[0x0][0xc3c] ;  /* 0x00030f0000077ab9 */ /* 0x000fe40000000800 */
[----:B------:R-:W-:-:S03]  /*21100*/  IMAD.U32 R19, RZ, RZ, UR7 ;  /* 0x00000007ff137e24 */ /* 0x000fc6000f8e00ff */
        /* <DEDUP_REMOVED lines=33> */
.L_x_1975:
        /* <DEDUP_REMOVED lines=13> */
.L_x_1978:
        /* <DEDUP_REMOVED lines=62> */
.L_x_1979:
        /* <DEDUP_REMOVED lines=61> */
.L_x_1980:
[----:B------:R-:W-:-:S05]  /*21ba0*/  LOP3.LUT R17, RZ, R2, RZ, 0x33, !PT ;  /* 0x00000002ff117212 */ /* 0x000fca00078e33ff */
[----:B------:R-:W-:Y:S01]  /*21bb0*/  IMAD.IADD R17, R6, 0x1, R17 ;  /* 0x0000000106117824 */ /* 0x000fe200078e0211 */
[----:B------:R-:W-:Y:S06]  /*21bc0*/  BRA `(.L_x_1981) ;  /* 0x00000000000c7947 */ /* 0x000fec0003800000 */
.L_x_1976:
[----:B------:R-:W-:Y:S02]  /*21bd0*/  IMAD.MOV.U32 R17, RZ, RZ, RZ ;  /* 0x000000ffff117224 */ /* 0x000fe400078e00ff */
[----:B------:R-:W-:Y:S02]  /*21be0*/  IMAD.U32 R16, RZ, RZ, UR6 ;  /* 0x00000006ff107e24 */ /* 0x000fe4000f8e00ff */
[----:B------:R-:W-:-:S07]  /*21bf0*/  IMAD.MOV.U32 R18, RZ, RZ, RZ ;  /* 0x000000ffff127224 */ /* 0x000fce00078e00ff */
.L_x_1981:
[----:B------:R-:W-:-:S13]  /*21c00*/  ISETP.NE.AND P0, PT, R7, RZ, PT ;  /* 0x000000ff0700720c */ /* 0x000fda0003f05270 */
[----:B------:R-:W0:Y:S01]  /*21c10*/  @!P0 S2R R3, SR_CgaCtaId ;  /* 0x0000000000038919 */ /* 0x000e220000008800 */
[----:B------:R-:W-:-:S04]  /*21c20*/  @!P0 MOV R2, 0x400 ;  /* 0x0000040000028802 */ /* 0x000fc80000000f00 */
[----:B0-----:R-:W-:-:S05]  /*21c30*/  @!P0 LEA R2, R3, R2, 0x18 ;  /* 0x0000000203028211 */ /* 0x001fca00078ec0ff */
[----:B------:R1:W-:Y:S01]  /*21c40*/  @!P0 STS.128 [R2+0x288d0], R16 ;  /* 0x0288d01002008388 */ /* 0x0003e20000000c00 */
[----:B------:R-:W-:Y:S06]  /*21c50*/  BAR.ARV 0x5, 0x180 ;  /* 0x0146000000007b1d */ /* 0x000fec0000002000 */
.L_x_1974:
[----:B------:R2:W-:Y:S01]  /*21c60*/  STL [R1+0x1c], RZ ;  /* 0x00001cff01007387 */ /* 0x0005e20000100800 */
[----:B------:R-:W-:Y:S01]  /*21c70*/  ULDC UR4, c[0x0][0xc3c] ;  /* 0x00030f0000047ab9 */ /* 0x000fe20000000800 */
[----:B------:R-:W-:Y:S01]  /*21c80*/  IMAD.MOV.U32 R28, RZ, RZ, 0x1 ;  /* 0x00000001ff1c7424 */ /* 0x000fe200078e00ff */
[----:B0-----:R-:W-:Y:S01]  /*21c90*/  ISETP.GE.AND P0, PT, R19, UR4, PT ;  /* 0x0000000413007c0c */ /* 0x001fe2000bf06270 */
[----:B------:R-:W-:-:S12]  /*21ca0*/  IMAD.MOV.U32 R24, RZ, RZ, RZ ;  /* 0x000000ffff187224 */ /* 0x000fd800078e00ff */
[----:B--2---:R-:W-:Y:S05]  /*21cb0*/  @P0 BRA `(.L_x_1982) ;  /* 0x0000006c00100947 */ /* 0x004fea0003800000 */
[----:B------:R-:W0:Y:S01]  /*21cc0*/  S2UR UR5, SR_CgaCtaId ;  /* 0x00000000000579c3 */ /* 0x000e220000008800 */
[C---:B------:R-:W-:Y:S01]  /*21cd0*/  IMAD.SHL.U32 R31, R0.reuse, 0x8, RZ ;  /* 0x00000008001f7824 */ /* 0x040fe200078e00ff */
[----:B------:R-:W-:Y:S01]  /*21ce0*/  LOP3.LUT R4, R0, 0x7f, RZ, 0xc0, !PT ;  /* 0x0000007f00047812 */ /* 0x000fe200078ec0ff */
[----:B------:R-:W-:Y:S01]  /*21cf0*/  UMOV UR4, 0x400 ;  /* 0x0000040000047882 */ /* 0x000fe20000000000 */
[----:B------:R2:W-:Y:S01]  /*21d00*/  STL [R1+0x1c], RZ ;  /* 0x00001cff01007387 */ /* 0x0005e20000100800 */
[----:B------:R-:W-:Y:S01]  /*21d10*/  BSSY B8, `(.L_x_1982) ;  /* 0x00006be000087945 */ /* 0x000fe20003800000 */
[C---:B------:R-:W-:Y:S01]  /*21d20*/  LOP3.LUT R3, R31.reuse, 0x1f8, RZ, 0xc0, !PT ;  /* 0x000001f81f037812 */ /* 0x040fe200078ec0ff */
[----:B------:R-:W-:Y:S01]  /*21d30*/  IMAD.SHL.U32 R35, R4, 0x8, RZ ;  /* 0x0000000804237824 */ /* 0x000fe200078e00ff */
[----:B------:R-:W-:Y:S01]  /*21d40*/  LOP3.LUT R31, R31, 0x38, RZ, 0xc0, !PT ;  /* 0x000000381f1f7812 */ /* 0x000fe200078ec0ff */
[----:B------:R-:W-:Y:S01]  /*21d50*/  IMAD.MOV.U32 R29, RZ, RZ, 0x1 ;  /* 0x00000001ff1d7424 */ /* 0x000fe200078e00ff */
[----:B-1----:R-:W-:Y:S01]  /*21d60*/  LOP3.LUT R2, R3, 0x38, R0, 0x78, !PT ;  /* 0x0000003803027812 */ /* 0x002fe200078e7800 */
[----:B------:R-:W-:Y:S01]  /*21d70*/  IMAD.SHL.U32 R0, R0, 0x10, RZ ;  /* 0x0000001000007824 */ /* 0x000fe200078e00ff */
[----:B------:R-:W-:Y:S01]  /*21d80*/  LOP3.LUT R30, R31, 0x40, RZ, 0xfc, !PT ;  /* 0x000000401f1e7812 */ /* 0x000fe200078efcff */
[----:B------:R-:W-:Y:S01]  /*21d90*/  IMAD.MOV.U32 R26, RZ, RZ, RZ ;  /* 0x000000ffff1a7224 */ /* 0x000fe200078e00ff */
[----:B------:R-:W-:Y:S01]  /*21da0*/  LOP3.LUT R35, R2, 0x200, R35, 0xf8, !PT ;  /* 0x0000020002237812 */ /* 0x000fe200078ef823 */
[----:B------:R-:W-:Y:S01]  /*21db0*/  IMAD.MOV.U32 R24, RZ, RZ, RZ ;  /* 0x000000ffff187224 */ /* 0x000fe200078e00ff */
[----:B------:R-:W-:Y:S01]  /*21dc0*/  SHF.R.U32.HI R2, RZ, 0x3, R4 ;  /* 0x00000003ff027819 */ /* 0x000fe20000011604 */
[----:B------:R-:W-:Y:S01]  /*21dd0*/  IMAD.MOV.U32 R28, RZ, RZ, 0x1 ;  /* 0x00000001ff1c7424 */ /* 0x000fe200078e00ff */
[----:B------:R-:W-:Y:S01]  /*21de0*/  LOP3.LUT R0, R0, 0x70, RZ, 0xc0, !PT ;  /* 0x0000007000007812 */ /* 0x000fe200078ec0ff */
[----:B------:R-:W-:Y:S01]  /*21df0*/  ULOP3.LUT UR38, UR36, 0x2, URZ, 0xfc, !UPT ;  /* 0x0000000224267892 */ /* 0x000fe2000f8efc3f */
[----:B------:R-:W-:-:S02]  /*21e00*/  ULDC.64 UR40, c[0x0][0x198] ;  /* 0x0000660000287ab9 */ /* 0x000fc40000000a00 */
[----:B------:R-:W-:Y:S01]  /*21e10*/  LOP3.LUT R2, R2, R0, RZ, 0xfc, !PT ;  /* 0x0000000002027212 */ /* 0x000fe200078efcff */
[----:B------:R-:W-:Y:S01]  /*21e20*/  ULDC UR37, c[0x0][0xc] ;  /* 0x0000030000257ab9 */ /* 0x000fe20000000800 */
[----:B0-----:R-:W-:-:S06]  /*21e30*/  ULEA UR4, UR5, UR4, 0x18 ;  /* 0x0000000405047291 */ /* 0x001fcc000f8ec03f */
[----:B------:R-:W-:-:S04]  /*21e40*/  IMAD.U32 R22, RZ, RZ, UR4 ;  /* 0x00000004ff167e24 */ /* 0x000fc8000f8e00ff */
[----:B------:R-:W-:-:S05]  /*21e50*/  IMAD R0, R35, 0x2, R22 ;  /* 0x0000000223007824 */ /* 0x000fca00078e0216 */
[----:B------:R2:W-:Y:S02]  /*21e60*/  STL [R1+0x8], R0 ;  /* 0x0000080001007387 */ /* 0x0005e40000100800 */
.L_x_2101:
[----:B------:R-:W-:Y:S05]  /*21e70*/  YIELD ;  /* 0x0000000000007946 */ /* 0x000fea0003800000 */
[----:B------:R-:W-:Y:S01]  /*21e80*/  ULDC.64 UR4, c[0x0][0xa28] ;  /* 0x00028a0000047ab9 */ /* 0x000fe20000000a00 */
[----:B------:R-:W-:Y:S01]  /*21e90*/  IMAD.MOV.U32 R10, RZ, RZ, RZ ;  /* 0x000000ffff0a7224 */ /* 0x000fe200078e00ff */
[----:B------:R-:W-:Y:S01]  /*21ea0*/  ISETP.NE.U32.AND P0, PT, RZ, UR4, PT ;  /* 0x00000004ff007c0c */ /* 0x000fe2000bf05070 */
[----:B0-----:R-:W0:Y:S01]  /*21eb0*/  LDC.64 R4, c[0x0][0xa00] ;  /* 0x00028000ff047b82 */ /* 0x001e220000000a00 */
[----:B------:R-:W-:Y:S01]  /*21ec0*/  IMAD.MOV.U32 R8, RZ, RZ, RZ ;  /* 0x000000ffff087224 */ /* 0x000fe200078e00ff */
[----:B------:R-:W-:Y:S01]  /*21ed0*/  ULDC.64 UR6, c[0x0][0xa10] ;  /* 0x0002840000067ab9 */ /* 0x000fe20000000a00 */
[----:B------:R-:W-:Y:S01]  /*21ee0*/  ISETP.NE.AND.EX P0, PT, RZ, UR5, PT, P0 ;  /* 0x00000005ff007c0c */ /* 0x000fe2000bf05300 */
[----:B------:R-:W-:-:S12]  /*21ef0*/  ULDC.64 UR4, c[0x0][0xa18] ;  /* 0x0002860000047ab9 */ /* 0x000fd80000000a00 */
[----:B-1----:R-:W1:Y:S02]  /*21f00*/  @P0 LDC.64 R2, c[0x0][0xa28] ;  /* 0x00028a00ff020b82 */ /* 0x002e640000000a00 */
[----:B-1----:R-:W-:-:S05]  /*21f10*/  @P0 IMAD.WIDE R2, R19, 0x4, R2 ;  /* 0x0000000413020825 */ /* 0x002fca00078e0202 */
[----:B------:R1:W3:Y:S01]  /*21f20*/  @P0 LDG.E R10, desc[UR54][R2.64] ;  /* 0x00000036020a0981 */ /* 0x0002e2000c1e1900 */
[----:B------:R-:W-:Y:S01]  /*21f30*/  ISETP.NE.U32.AND P0, PT, RZ, UR4, PT ;  /* 0x00000004ff007c0c */ /* 0x000fe2000bf05070 */
[----:B0-----:R-:W-:Y:S01]  /*21f40*/  IMAD.WIDE R4, R19, 0x4, R4 ;  /* 0x0000000413047825 */ /* 0x001fe200078e0204 */
[----:B------:R-:W-:Y:S02]  /*21f50*/  ISETP.NE.U32.AND P1, PT, RZ, UR6, PT ;  /* 0x00000006ff007c0c */ /* 0x000fe4000bf25070 */
[----:B------:R-:W-:Y:S01]  /*21f60*/  ISETP.NE.AND.EX P2, PT, RZ, UR5, PT, P0 ;  /* 0x00000005ff007c0c */ /* 0x000fe2000bf45300 */
[----:B------:R-:W-:Y:S01]  /*21f70*/  ULDC.64 UR4, c[0x0][0xa00] ;  /* 0x0002800000047ab9 */ /* 0x000fe20000000a00 */
[----:B------:R-:W-:Y:S01]  /*21f80*/  ISETP.NE.AND.EX P1, PT, RZ, UR7, PT, P1 ;  /* 0x00000007ff007c0c */ /* 0x000fe2000bf25310 */
[----:B--2---:R-:W-:Y:S01]  /*21f90*/  IMAD.MOV.U32 R0, RZ, RZ, RZ ;  /* 0x000000ffff007224 */ /* 0x004fe200078e00ff */
[----:B------:R-:W-:Y:S01]  /*21fa0*/  ISETP.NE.U32.AND P0, PT, RZ, UR4, PT ;  /* 0x00000004ff007c0c */ /* 0x000fe2000bf05070 */
[----:B-1----:R-:W0:Y:S03]  /*21fb0*/  LDC.64 R2, c[0x0][0xa10] ;  /* 0x00028400ff027b82 */ /* 0x002e260000000a00 */
[----:B------:R-:W-:-:S05]  /*21fc0*/  ISETP.NE.AND.EX P0, PT, RZ, UR5, PT, P0 ;  /* 0x00000005ff007c0c */ /* 0x000fca000bf05300 */
[----:B------:R-:W1:Y:S08]  /*21fd0*/  @P2 LDC.64 R6, c[0x0][0xa18] ;  /* 0x00028600ff062b82 */ /* 0x000e700000000a00 */
[----:B------:R-:W2:Y:S01]  /*21fe0*/  @P0 LDG.E R8, desc[UR54][R4.64] ;  /* 0x0000003604080981 */ /* 0x000ea2000c1e1900 */
[----:B0-----:R-:W-:-:S05]  /*21ff0*/  IMAD.WIDE R2, R19, 0x4, R2 ;  /* 0x0000000413027825 */ /* 0x001fca00078e0202 */
[----:B------:R-:W5:Y:S01]  /*22000*/  @P1 LDG.E R0, desc[UR54][R2.64] ;  /* 0x0000003602001981 */ /* 0x000f62000c1e1900 */
[----:B------:R-:W-:Y:S02]  /*22010*/  ULDC UR4, c[0x0][0x288] ;  /* 0x0000a20000047ab9 */ /* 0x000fe40000000800 */
[----:B------:R-:W-:Y:S01]  /*22020*/  IMAD.U32 R33, RZ, RZ, UR4 ;  /* 0x00000004ff217e24 */ /* 0x000fe2000f8e00ff */
[----:B------:R-:W-:Y:S02]  /*22030*/  ULDC.64 UR4, c[0x0][0x418] ;  /* 0x0001060000047ab9 */ /* 0x000fe40000000a00 */
[----:B------:R-:W-:-:S03]  /*22040*/  UISETP.NE.U32.AND UP0, UPT, UR4, URZ, UPT ;  /* 0x0000003f0400728c */ /* 0x000fc6000bf05070 */
[----:B------:R-:W-:Y:S01]  /*22050*/  ULDC UR4, c[0x0][0x424] ;  /* 0x0001090000047ab9 */ /* 0x000fe20000000800 */
[----:B------:R-:W-:Y:S01]  /*22060*/  UISETP.NE.AND.EX UP0, UPT, UR5, URZ, UPT, UP0 ;  /* 0x0000003f0500728c */ /* 0x000fe2000bf05300 */
[----:B-1----:R-:W-:Y:S02]  /*22070*/  @P2 IMAD.WIDE R6, R19, 0x4, R6 ;  /* 0x0000000413062825 */ /* 0x002fe400078e0206 */
[----:B------:R-:W-:Y:S01]  /*22080*/  ULDC UR5, c[0x0][0x2f0] ;  /* 0x0000bc0000057ab9 */ /* 0x000fe20000000800 */
[----:B------:R-:W-:Y:S02]  /*22090*/  USEL UR4, UR4, 0x1, UP0 ;  /* 0x0000000104047887 */ /* 0x000fe40008000000 */
[----:B------:R0:W5:Y:S02]  /*220a0*/  @P2 LDG.E R33, desc[UR54][R6.64] ;  /* 0x0000003606212981 */ /* 0x000164000c1e1900 */
[----:B------:R-:W-:-:S03]  /*220b0*/  UIMAD UR4, UR4, UR5, URZ ;  /* 0x00000005040472a4 */ /* 0x000fc6000f8e023f */
[----:B------:R-:W-:-:S03]  /*220c0*/  ULDC UR5, c[0x0][0x348] ;  /* 0x0000d20000057ab9 */ /* 0x000fc60000000800 */
[----:B------:R-:W-:Y:S02]  /*220d0*/  IMAD.U32 R9, RZ, RZ, UR4 ;  /* 0x00000004ff097e24 */ /* 0x000fe4000f8e00ff */
[----:B0-----:R-:W-:Y:S01]  /*220e0*/  IMAD.U32 R7, RZ, RZ, UR5 ;  /* 0x00000005ff077e24 */ /* 0x001fe2000f8e00ff */
[----:B---3--:R0:W-:Y:S04]  /*220f0*/  STL [R1], R10 ;  /* 0x0000000a01007387 */ /* 0x0081e80000100800 */
[----:B--2---:R0:W-:Y:S01]  /*22100*/  STL [R1+0xc], R8 ;  /* 0x00000c0801007387 */ /* 0x0041e20000100800 */
[----:B------:R-:W-:Y:S05]  /*22110*/  @P2 BRA `(.L_x_1983) ;  /* 0x0000000000102947 */ /* 0x000fea0003800000 */
[----:B------:R-:W-:Y:S05]  /*22120*/  @!P0 BRA `(.L_x_1983) ;  /* 0x00000000000c8947 */ /* 0x000fea0003800000 */
[----:B------:R-:W2:Y:S04]  /*22130*/  LDG.E R6, desc[UR54][R4.64] ;  /* 0x0000003604067981 */ /* 0x000ea8000c1e1900 */
[----:B-----5:R-:W2:Y:S02]  /*22140*/  LDG.E R33, desc[UR54][R4.64+0x4] ;  /* 0x0000043604217981 */ /* 0x020ea4000c1e1900 */
[----:B--2---:R-:W-:-:S07]  /*22150*/  IMAD.IADD R33, R33, 0x1, -R6 ;  /* 0x0000000121217824 */ /* 0x004fce00078e0a06 */
.L_x_1983:
[----:B------:R-:W-:Y:S01]  /*22160*/  ULDC.64 UR4, c[0x0][0xa20] ;  /* 0x0002880000047ab9 */ /* 0x000fe20000000a00 */
[C---:B------:R-:W-:Y:S02]  /*22170*/  LOP3.LUT R4, R18.reuse, 0xff000000, RZ, 0xc0, !PT ;  /* 0xff00000012047812 */ /* 0x040fe400078ec0ff */
[----:B------:R-:W-:Y:S02]  /*22180*/  ISETP.NE.U32.AND P0, PT, RZ, UR4, PT ;  /* 0x00000004ff007c0c */ /* 0x000fe4000bf05070 */
[----:B------:R-:W-:Y:S02]  /*22190*/  SHF.R.U32.HI R5, RZ, 0x8, R4 ;  /* 0x00000008ff057819 */ /* 0x000fe40000011604 */
[----:B------:R-:W-:Y:S02]  /*221a0*/  ISETP.NE.AND.EX P0, PT, RZ, UR5, PT, P0 ;  /* 0x00000005ff007c0c */ /* 0x000fe4000bf05300 */
[C---:B------:R-:W-:Y:S02]  /*221b0*/  LOP3.LUT R6, R18.reuse, 0xff0000, RZ, 0xc0, !PT ;  /* 0x00ff000012067812 */ /* 0x040fe400078ec0ff */
[----:B------:R-:W-:-:S02]  /*221c0*/  LOP3.LUT R18, R18, 0xffff, RZ, 0xc0, !PT ;  /* 0x0000ffff12127812 */ /* 0x000fc400078ec0ff */
[----:B------:R-:W-:-:S07]  /*221d0*/  LEA.HI R6, R6, R5, RZ, 0x10 ;  /* 0x0000000506067211 */ /* 0x000fce00078f80ff */
[----:B------:R-:W-:Y:S05]  /*221e0*/  @!P0 BRA `(.L_x_1984) ;  /* 0x0000000000108947 */ /* 0x000fea0003800000 */
[----:B------:R-:W1:Y:S02]  /*221f0*/  LDC.64 R4, c[0x0][0xa20] ;  /* 0x00028800ff047b82 */ /* 0x000e640000000a00 */
[----:B-1----:R-:W-:-:S05]  /*22200*/  IMAD.WIDE R4, R19, 0x4, R4 ;  /* 0x0000000413047825 */ /* 0x002fca00078e0204 */
[----:B------:R1:W5:Y:S01]  /*22210*/  LDG.E R9, desc[UR54][R4.64] ;  /* 0x0000003604097981 */ /* 0x000362000c1e1900 */
[----:B------:R-:W-:Y:S05]  /*22220*/  BRA `(.L_x_1985) ;  /* 0x0000000000247947 */ /* 0x000fea0003800000 */
.L_x_1984:
        /* <DEDUP_REMOVED lines=9> */
.L_x_1985:
[----:B-1----:R-:W2:Y:S01]  /*222c0*/  @P1 LDG.E R5, desc[UR54][R2.64] ;  /* 0x0000003602051981 */ /* 0x002ea2000c1e1900 */
[----:B0-----:R-:W0:Y:S03]  /*222d0*/  LDC R8, c[0x0][0x448] ;  /* 0x00011200ff087b82 */ /* 0x001e260000000800 */
[----:B------:R1:W2:Y:S01]  /*222e0*/  @P1 LDG.E R4, desc[UR54][R2.64+0x4] ;  /* 0x0000043602041981 */ /* 0x0002a2000c1e1900 */
[----:B------:R-:W-:Y:S02]  /*222f0*/  IMAD.SHL.U32 R27, R17, 0x80, RZ ;  /* 0x00000080111b7824 */ /* 0x000fe400078e00ff */
[----:B-----5:R-:W-:Y:S02]  /*22300*/  IMAD.IADD R9, R9, 0x1, -R10 ;  /* 0x0000000109097824 */ /* 0x020fe400078e0a0a */
[----:B------:R-:W-:Y:S01]  /*22310*/  VIADD R11, R27, 0x7f ;  /* 0x0000007f1b0b7836 */ /* 0x000fe20000000000 */
[----:B-1----:R-:W1:Y:S01]  /*22320*/  LDC.64 R2, c[0x0][0x9e0] ;  /* 0x00027800ff027b82 */ /* 0x002e620000000a00 */
[----:B0-----:R-:W-:-:S13]  /*22330*/  ISETP.NE.AND P2, PT, R8, 0x1, PT ;  /* 0x000000010800780c */ /* 0x001fda0003f45270 */
[----:B------:R-:W0:Y:S01]  /*22340*/  @P2 LDC R8, c[0x0][0x44c] ;  /* 0x00011300ff082b82 */ /* 0x000e220000000800 */
[----:B-1----:R-:W-:-:S07]  /*22350*/  ISETP.GE.AND P3, PT, R3, 0x1, PT ;  /* 0x000000010300780c */ /* 0x002fce0003f66270 */
[----:B------:R-:W1:Y:S01]  /*22360*/  @P2 LDC R13, c[0x0][0x450] ;  /* 0x00011400ff0d2b82 */ /* 0x000e620000000800 */
[----:B--2---:R-:W-:Y:S02]  /*22370*/  @P1 IMAD.IADD R7, R4, 0x1, -R5 ;  /* 0x0000000104071824 */ /* 0x004fe400078e0a05 */
[----:B0-----:R-:W-:-:S04]  /*22380*/  @P2 IMAD.HI.U32 R4, R11, R8, RZ ;  /* 0x000000080b042227 */ /* 0x001fc800078e00ff */
[----:B------:R-:W-:Y:S01]  /*22390*/  IMAD.IADD R36, R9, 0x1, R7 ;  /* 0x0000000109247824 */ /* 0x000fe200078e0207 */
[----:B-1----:R-:W-:-:S03]  /*223a0*/  @P2 SHF.R.U32.HI R11, RZ, R13, R4 ;  /* 0x0000000dff0b2219 */ /* 0x002fc60000011604 */
[C---:B------:R-:W-:Y:S01]  /*223b0*/  VIADD R4, R36.reuse, 0x7f ;  /* 0x0000007f24047836 */ /* 0x040fe20000000000 */
[----:B------:R-:W-:-:S04]  /*223c0*/  IADD3 R10, R36, 0x1, -R33 ;  /* 0x00000001240a7810 */ /* 0x000fc80007ffe821 */
[----:B------:R-:W-:Y:S01]  /*223d0*/  SHF.R.S32.HI R5, RZ, 0x1f, R4 ;  /* 0x0000001fff057819 */ /* 0x000fe20000011404 */
[----:B------:R-:W-:-:S03]  /*223e0*/  IMAD.IADD R11, R10, 0x1, R11 ;  /* 0x000000010a0b7824 */ /* 0x000fc600078e020b */
        /* <DEDUP_REMOVED lines=15> */
.L_x_1988:
[----:B------:R-:W-:-:S13]  /*224e0*/  ISETP.NE.AND P0, PT, R3, 0x1, PT ;  /* 0x000000010300780c */ /* 0x000fda0003f05270 */
[----:B------:R-:W0:Y:S02]  /*224f0*/  @P0 LDC.64 R4, c[0x0][0x9e8] ;  /* 0x00027a00ff040b82 */ /* 0x000e240000000a00 */
[----:B0-----:R-:W-:-:S05]  /*22500*/  @P0 IMAD.HI.U32 R4, R8, R4, RZ ;  /* 0x0000000408040227 */ /* 0x001fca00078e00ff */
[----:B------:R-:W-:-:S07]  /*22510*/  @P0 SHF.R.U32.HI R8, RZ, R5, R4 ;  /* 0x00000005ff080219 */ /* 0x000fce0000011604 */
.L_x_1989:
[----:B------:R-:W-:Y:S05]  /*22520*/  BSYNC B0 ;  /* 0x0000000000007941 */ /* 0x000fea0003800000 */
.L_x_1987:
[----:B------:R-:W-:-:S05]  /*22530*/  IMAD R5, R8, R3, R3 ;  /* 0x0000000308057224 */ /* 0x000fca00078e0203 */
[----:B------:R-:W-:-:S07]  /*22540*/  VIMNMX R2, R2, R5, PT ;  /* 0x0000000502027248 */ /* 0x000fce0003fe0100 */
.L_x_1986:
[----:B------:R-:W0:Y:S01]  /*22550*/  @P2 LDC R4, c[0x0][0x44c] ;  /* 0x00011300ff042b82 */ /* 0x000e220000000800 */
[----:B------:R-:W-:Y:S01]  /*22560*/  VIADD R2, R2, 0x7f ;  /* 0x0000007f02027836 */ /* 0x000fe20000000000 */
[----:B------:R-:W-:Y:S01]  /*22570*/  ULDC UR4, c[0x0][0x9dc] ;  /* 0x0002770000047ab9 */ /* 0x000fe20000000800 */
[----:B------:R-:W-:Y:S02]  /*22580*/  IMAD.MOV.U32 R5, RZ, RZ, R27 ;  /* 0x000000ffff057224 */ /* 0x000fe400078e001b */
[----:B------:R-:W-:-:S03]  /*22590*/  IMAD.IADD R8, R36, 0x1, -R33 ;  /* 0x0000000124087824 */ /* 0x000fc600078e0a21 */
[----:B------:R-:W1:Y:S01]  /*225a0*/  @P2 LDC R11, c[0x0][0x450] ;  /* 0x00011400ff0b2b82 */ /* 0x000e620000000800 */
[----:B0-----:R-:W-:-:S05]  /*225b0*/  @P2 IMAD.HI.U32 R4, R27, R4, RZ ;  /* 0x000000041b042227 */ /* 0x001fca00078e00ff */
[----:B-1----:R-:W-:Y:S02]  /*225c0*/  @P2 SHF.R.U32.HI R5, RZ, R11, R4 ;  /* 0x0000000bff052219 */ /* 0x002fe40000011604 */
[----:B------:R-:W-:-:S03]  /*225d0*/  SHF.R.S32.HI R11, RZ, 0x1f, R2 ;  /* 0x0000001fff0b7819 */ /* 0x000fc60000011402 */
[----:B------:R-:W-:Y:S01]  /*225e0*/  IMAD.IADD R12, R8, 0x1, R5 ;  /* 0x00000001080c7824 */ /* 0x000fe200078e0205 */
[----:B------:R-:W-:-:S04]  /*225f0*/  LEA.HI R11, R11, R2, RZ, 0x7 ;  /* 0x000000020b0b7211 */ /* 0x000fc800078f38ff */
[----:B------:R-:W-:-:S04]  /*22600*/  SHF.R.S32.HI R2, RZ, 0x7, R11 ;  /* 0x00000007ff027819 */ /* 0x000fc8000001140b */
[----:B------:R-:W-:Y:S01]  /*22610*/  VIMNMX R11, R17, R2, PT ;  /* 0x00000002110b7248 */ /* 0x000fe20003fe0100 */
        /* <DEDUP_REMOVED lines=12> */
.L_x_1992:
[----:B------:R-:W-:-:S13]  /*226e0*/  ISETP.NE.AND P0, PT, R3, 0x1, PT ;  /* 0x000000010300780c */ /* 0x000fda0003f05270 */
[----:B------:R-:W0:Y:S02]  /*226f0*/  @P0 LDC.64 R4, c[0x0][0x9e8] ;  /* 0x00027a00ff040b82 */ /* 0x000e240000000a00 */
[----:B0-----:R-:W-:-:S05]  /*22700*/  @P0 IMAD.HI.U32 R4, R12, R4, RZ ;  /* 0x000000040c040227 */ /* 0x001fca00078e00ff */
[----:B------:R-:W-:-:S07]  /*22710*/  @P0 SHF.R.U32.HI R12, RZ, R5, R4 ;  /* 0x00000005ff0c0219 */ /* 0x000fce0000011604 */
.L_x_1993:
[----:B------:R-:W-:Y:S05]  /*22720*/  BSYNC B0 ;  /* 0x0000000000007941 */ /* 0x000fea0003800000 */
.L_x_1991:
[----:B------:R-:W-:-:S05]  /*22730*/  IMAD R3, R12, R3, RZ ;  /* 0x000000030c037224 */ /* 0x000fca00078e02ff */
[----:B------:R-:W-:-:S07]  /*22740*/  VIMNMX R2, R2, R3, !PT ;  /* 0x0000000302027248 */ /* 0x000fce0007fe0100 */
.L_x_1990:
[----:B------:R-:W-:Y:S01]  /*22750*/  SHF.R.S32.HI R3, RZ, 0x1f, R2 ;  /* 0x0000001fff037819 */ /* 0x000fe20000011402 */
[----:B------:R-:W-:Y:S01]  /*22760*/  BSSY B0, `(.L_x_1994) ;  /* 0x0000027000007945 */ /* 0x000fe20003800000 */
[----:B------:R-:W-:Y:S02]  /*22770*/  LOP3.LUT R37, R6, 0xff, RZ, 0xc0, !PT ;  /* 0x000000ff06257812 */ /* 0x000fe400078ec0ff */
[----:B------:R-:W-:Y:S01]  /*22780*/  LEA.HI R3, R3, R2, RZ, 0x7 ;  /* 0x0000000203037211 */ /* 0x000fe200078f38ff */
[----:B------:R-:W-:Y:S01]  /*22790*/  IMAD.MOV.U32 R2, RZ, RZ, RZ ;  /* 0x000000ffff027224 */ /* 0x000fe200078e00ff */
[----:B------:R-:W-:Y:S02]  /*227a0*/  SHF.R.U32.HI R6, RZ, 0x10, R6 ;  /* 0x00000010ff067819 */ /* 0x000fe40000011606 */
[----:B------:R-:W-:-:S04]  /*227b0*/  SHF.R.S32.HI R3, RZ, 0x7, R3 ;  /* 0x00000007ff037819 */ /* 0x000fc80000011403 */
[----:B------:R-:W-:-:S04]  /*227c0*/  VIMNMX R4, RZ, R3, !PT ;  /* 0x00000003ff047248 */ /* 0x000fc80007fe0100 */
[----:B------:R-:W-:-:S13]  /*227d0*/  ISETP.GT.AND P0, PT, R11, R4, PT ;  /* 0x000000040b00720c */ /* 0x000fda0003f04270 */
[----:B------:R-:W-:Y:S05]  /*227e0*/  @!P0 BRA `(.L_x_1995) ;  /* 0x0000000000788947 */ /* 0x000fea0003800000 */
[----:B------:R-:W-:Y:S01]  /*227f0*/  ISETP.NE.AND P0, PT, R6, RZ, PT ;  /* 0x000000ff0600720c */ /* 0x000fe20003f05270 */
[----:B------:R-:W-:-:S03]  /*22800*/  ULDC UR4, c[0x0][0x9f0] ;  /* 0x00027c0000047ab9 */ /* 0x000fc60000000800 */
[----:B------:R-:W-:-:S04]  /*22810*/  SEL R5, R6, UR4, P0 ;  /* 0x0000000406057c07 */ /* 0x000fc80008000000 */
[----:B------:R-:W-:Y:S02]  /*22820*/  IABS R13, R5 ;  /* 0x00000005000d7213 */ /* 0x000fe40000000000 */
[----:B------:R-:W-:Y:S02]  /*22830*/  IADD3 R12, R5, -0x1, R11 ;  /* 0xffffffff050c7810 */ /* 0x000fe40007ffe00b */
[----:B------:R-:W0:Y:S03]  /*22840*/  I2F.RP R2, R13 ;  /* 0x0000000d00027306 */ /* 0x000e260000209400 */
[----:B------:R-:W-:-:S05]  /*22850*/  IMAD.IADD R12, R12, 0x1, -R4 ;  /* 0x000000010c0c7824 */ /* 0x000fca00078e0a04 */
        /* <DEDUP_REMOVED lines=23> */
.L_x_1995:
[----:B------:R-:W-:Y:S05]  /*229d0*/  BSYNC B0 ;  /* 0x0000000000007941 */ /* 0x000fea0003800000 */
.L_x_1994:
[-C--:B------:R-:W-:Y:S01]  /*229e0*/  IMAD R4, R37, R2.reuse, R4 ;  /* 0x0000000225047224 */ /* 0x080fe200078e0204 */
        /* <DEDUP_REMOVED lines=23> */
.L_x_2253:
[----:B-1----:R-:W-:Y:S02]  /*22b60*/  ISETP.NE.AND P0, PT, R14, RZ, PT ;  /* 0x000000ff0e00720c */ /* 0x002fe40003f05270 */
[----:B------:R-:W-:-:S11]  /*22b70*/  PLOP3.LUT P6, PT, PT, PT, PT, 0x8, 0x0 ;  /* 0x000000000000781c */ /* 0x000fd60003fce170 */
[----:B------:R-:W-:Y:S05]  /*22b80*/  @P0 BRA `(.L_x_1999) ;  /* 0x00000000000c0947 */ /* 0x000fea0003800000 */
[----:B------:R-:W-:-:S03]  /*22b90*/  UMOV UR4, 0xffffffff ;  /* 0xffffffff00047882 */ /* 0x000fc60000000000 */
[----:B------:R-:W-:Y:S05]  /*22ba0*/  BRA.DIV UR4, `(.L_x_2000) ;  /* 0x0000009204647947 */ /* 0x000fea000b800000 */
[----:B------:R-:W-:-:S13]  /*22bb0*/  ELECT P6, URZ, PT ;  /* 0x00000000003f782f */ /* 0x000fda00038c0000 */
.L_x_1999:
[----:B0-----:R-:W2:Y:S01]  /*22bc0*/  LDL R3, [R1+0x1c] ;  /* 0x00001c0001037983 */ /* 0x001ea20000100800 */
[----:B------:R-:W-:Y:S01]  /*22bd0*/  BSSY B1, `(.L_x_2001) ;  /* 0x0000008000017945 */ /* 0x000fe20003800000 */
[----:B--2---:R-:W-:-:S05]  /*22be0*/  VIADD R3, R3, 0x1 ;  /* 0x0000000103037836 */ /* 0x004fca0000000000 */
[----:B------:R-:W-:-:S04]  /*22bf0*/  LEA.HI R7, R3, R3, RZ, 0x1 ;  /* 0x0000000303077211 */ /* 0x000fc800078f08ff */
[----:B------:R-:W-:-:S05]  /*22c00*/  LOP3.LUT R12, R7, 0xfffffffe, RZ, 0xc0, !PT ;  /* 0xfffffffe070c7812 */ /* 0x000fca00078ec0ff */
[----:B------:R-:W-:-:S05]  /*22c10*/  IMAD.IADD R3, R3, 0x1, -R12 ;  /* 0x0000000103037824 */ /* 0x000fca00078e0a0c */
[----:B------:R-:W-:-:S04]  /*22c20*/  SHF.L.U32 R3, R3, 0x1f, RZ ;  /* 0x0000001f03037819 */ /* 0x000fc800000006ff */
[----:B------:R-:W0:Y:S02]  /*22c30*/  SYNCS.PHASECHK.TRANS64.TRYWAIT P0, [R22+URZ+0x28820], R3 ;  /* 0x02882003160075a7 */ /* 0x000e24000800017f */
[----:B0-----:R-:W-:Y:S05]  /*22c40*/  @!P0 BRA `(.L_x_2002) ;  /* 0x00000090005c8947 */ /* 0x001fea0003800000 */
.L_x_2256:
[----:B------:R-:W-:Y:S05]  /*22c50*/  BSYNC B1 ;  /* 0x0000000000017941 */ /* 0x000fea0003800000 */
.L_x_2001:
[----:B------:R-:W-:Y:S04]  /*22c60*/  BSSY B1, `(.L_x_2003) ;  /* 0x000006e000017945 */ /* 0x000fe80003800000 */
[----:B------:R-:W-:Y:S05]  /*22c70*/  @!P6 BRA `(.L_x_2004) ;  /* 0x0000000400b0e947 */ /* 0x000fea0003800000 */
[----:B0-----:R-:W-:Y:S01]  /*22c80*/  IMAD R3, R26, 0x8, R22 ;  /* 0x000000081a037824 */ /* 0x001fe200078e0216 */
[----:B------:R-:W-:Y:S01]  /*22c90*/  SHF.L.U32 R7, R29, 0x1f, RZ ;  /* 0x0000001f1d077819 */ /* 0x000fe200000006ff */
[----:B------:R-:W0:Y:S01]  /*22ca0*/  S2R R9, SR_TID.X ;  /* 0x0000000000097919 */ /* 0x000e220000002100 */
[----:B------:R-:W-:Y:S02]  /*22cb0*/  BSSY B2, `(.L_x_2005) ;  /* 0x0000005000027945 */ /* 0x000fe40003800000 */
[----:B------:R-:W1:Y:S01]  /*22cc0*/  SYNCS.PHASECHK.TRANS64.TRYWAIT P0, [R3+URZ+0x288a0], R7 ;  /* 0x0288a007030075a7 */ /* 0x000e62000800017f */
[----:B0-----:R-:W-:-:S04]  /*22cd0*/  LOP3.LUT R9, R9, 0x7f, RZ, 0xc0, !PT ;  /* 0x0000007f09097812 */ /* 0x001fc800078ec0ff */
[----:B------:R-:W-:Y:S01]  /*22ce0*/  ISETP.NE.AND P1, PT, R9, RZ, PT ;  /* 0x000000ff0900720c */ /* 0x000fe20003f25270 */
[----:B-1----:R-:W-:-:S12]  /*22cf0*/  @!P0 BRA `(.L_x_2006) ;  /* 0x0000009000448947 */ /* 0x002fd80003800000 */
.L_x_2257:
[----:B------:R-:W-:Y:S05]  /*22d00*/  BSYNC B2 ;  /* 0x0000000000027941 */ /* 0x000fea0003800000 */
.L_x_2005:
[----:B------:R-:W-:Y:S04]  /*22d10*/  BSSY B2, `(.L_x_2007) ;  /* 0x0000009000027945 */ /* 0x000fe80003800000 */
[----:B------:R-:W-:Y:S05]  /*22d20*/  @P1 BRA `(.L_x_2008) ;  /* 0x00000000001c1947 */ /* 0x000fea0003800000 */
[----:B------:R-:W1:Y:S01]  /*22d30*/  S2R R9, SR_TID.X ;  /* 0x0000000000097919 */ /* 0x000e620000002100 */
[----:B------:R-:W-:-:S04]  /*22d40*/  IMAD.MOV.U32 R12, RZ, RZ, 0x8000 ;  /* 0x00008000ff0c7424 */ /* 0x000fc800078e00ff */
[----:B------:R2:W-:Y:S01]  /*22d50*/  SYNCS.ARRIVE.TRANS64 RZ, [R3+URZ+0x28890], R12 ;  /* 0x0288900c03ff79a7 */ /* 0x0005e2000800003f */
[----:B-1----:R-:W-:-:S04]  /*22d60*/  LOP3.LUT R9, R9, 0x1f, RZ, 0xc0, !PT ;  /* 0x0000001f09097812 */ /* 0x002fc800078ec0ff */
[----:B------:R-:W-:-:S13]  /*22d70*/  ISETP.NE.AND P0, PT, R9, RZ, PT ;  /* 0x000000ff0900720c */ /* 0x000fda0003f05270 */
[----:B--2---:R-:W-:Y:S05]  /*22d80*/  @!P0 BRA `(.L_x_2008) ;  /* 0x0000000000048947 */ /* 0x004fea0003800000 */
[----:B------:R-:W-:Y:S01]  /*22d90*/  BPT.TRAP 0x1 ;  /* 0x000000040000795c */ /* 0x000fe20000300000 */
.L_x_2008:
[----:B------:R-:W-:Y:S05]  /*22da0*/  BSYNC B2 ;  /* 0x0000000000027941 */ /* 0x000fea0003800000 */
.L_x_2007:
[----:B------:R-:W-:Y:S01]  /*22db0*/  IMAD.MOV.U32 R20, RZ, RZ, RZ ;  /* 0x000000ffff147224 */ /* 0x000fe200078e00ff */
[----:B------:R-:W-:Y:S01]  /*22dc0*/  UIADD3 UR4, UP0, UR40, 0x570, URZ ;  /* 0x0000057028047890 */ /* 0x000fe2000ff1e03f */
[----:B------:R-:W-:Y:S01]  /*22dd0*/  IMAD R9, R2, 0x80, R0 ;  /* 0x0000008002097824 */ /* 0x000fe200078e0200 */
[----:B------:R-:W-:Y:S01]  /*22de0*/  PLOP3.LUT P0, PT, PT, PT, PT, 0x80, 0x0 ;  /* 0x000000000000781c */ /* 0x000fe20003f0f070 */
[----:B------:R-:W-:Y:S01]  /*22df0*/  IMAD R11, R26, 0x8000, R22 ;  /* 0x000080001a0b7824 */ /* 0x000fe200078e0216 */
[----:B------:R-:W-:Y:S01]  /*22e00*/  R2UR UR10, R20 ;  /* 0x00000000140a72ca */ /* 0x000fe200000e0000 */
[----:B------:R-:W-:Y:S01]  /*22e10*/  VIADD R9, R9, 0xffffff80 ;  /* 0xffffff8009097836 */ /* 0x000fe20000000000 */
[----:B------:R-:W-:Y:S01]  /*22e20*/  UIADD3.X UR5, URZ, UR41, URZ, UP0, !UPT ;  /* 0x000000293f057290 */ /* 0x000fe200087fe43f */
[----:B------:R-:W-:Y:S01]  /*22e30*/  IMAD.SHL.U32 R12, R26, 0x4000, RZ ;  /* 0x000040001a0c7824 */ /* 0x000fe200078e00ff */
[----:B------:R-:W-:Y:S01]  /*22e40*/  UMOV UR6, 0x0 ;  /* 0x0000000000067882 */ /* 0x000fe20000000000 */
[----:B------:R-:W-:Y:S01]  /*22e50*/  VIADD R13, R3, 0x28890 ;  /* 0x00028890030d7836 */ /* 0x000fe20000000000 */
[----:B------:R-:W-:Y:S01]  /*22e60*/  UMOV UR7, 0x12f00000 ;  /* 0x12f0000000077882 */ /* 0x000fe20000000000 */
[----:B------:R-:W-:-:S08]  /*22e70*/  VIADD R14, R11, 0x18400 ;  /* 0x000184000b0e7836 */ /* 0x000fd00000000000 */
.L_x_2009:
        /* <DEDUP_REMOVED lines=10> */
[----:B------:R-:W-:Y:S01]  /*22f20*/  IMAD.MOV.U32 R21, RZ, RZ, 0x40 ;  /* 0x00000040ff157424 */ /* 0x000fe200078e00ff */
[----:B------:R-:W-:Y:S01]  /*22f30*/  PLOP3.LUT P0, PT, PT, PT, PT, 0x80, 0x0 ;  /* 0x000000000000781c */ /* 0x000fe20003f0f070 */
[----:B------:R-:W-:Y:S01]  /*22f40*/  VIADD R11, R11, 0x1c400 ;  /* 0x0001c4000b0b7836 */ /* 0x000fe20000000000 */
[----:B------:R-:W-:Y:S01]  /*22f50*/  UMOV UR6, 0x0 ;  /* 0x0000000000067882 */ /* 0x000fe20000000000 */
[----:B------:R-:W-:Y:S01]  /*22f60*/  UMOV UR7, 0x12f00000 ;  /* 0x12f0000000077882 */ /* 0x000fe20000000000 */
[----:B------:R-:W-:-:S15]  /*22f70*/  R2UR UR10, R21 ;  /* 0x00000000150a72ca */ /* 0x000fde00000e0000 */
.L_x_2010:
        /* <DEDUP_REMOVED lines=10> */
[----:B------:R-:W1:Y:S01]  /*23020*/  SYNCS.PHASECHK.TRANS64.TRYWAIT P0, [R3+URZ+0x288c0], R7 ;  /* 0x0288c007030075a7 */ /* 0x000e62000800017f */
[----:B------:R-:W-:Y:S04]  /*23030*/  BSSY B2, `(.L_x_2011) ;  /* 0x0000002000027945 */ /* 0x000fe80003800000 */
[----:B-1----:R-:W-:Y:S05]  /*23040*/  @!P0 BRA `(.L_x_2012) ;  /* 0x0000008c00848947 */ /* 0x002fea0003800000 */
.L_x_2258:
[----:B------:R-:W-:Y:S05]  /*23050*/  BSYNC B2 ;  /* 0x0000000000027941 */ /* 0x000fea0003800000 */
.L_x_2011:
[----:B------:R-:W-:Y:S01]  /*23060*/  BSSY B2, `(.L_x_2013) ;  /* 0x000000b000027945 */ /* 0x000fe20003800000 */
[----:B------:R-:W-:Y:S02]  /*23070*/  IMAD.MOV.U32 R14, RZ, RZ, 0x0 ;  /* 0x00000000ff0e7424 */ /* 0x000fe400078e00ff */
[----:B------:R-:W-:Y:S01]  /*23080*/  IMAD.MOV.U32 R15, RZ, RZ, 0x12f00000 ;  /* 0x12f00000ff0f7424 */ /* 0x000fe200078e00ff */
[----:B------:R-:W-:Y:S06]  /*23090*/  @P1 BRA `(.L_x_2014) ;  /* 0x00000000001c1947 */ /* 0x000fec0003800000 */
[----:B------:R-:W2:Y:S01]  /*230a0*/  S2R R11, SR_TID.X ;  /* 0x00000000000b7919 */ /* 0x000ea20000002100 */
[----:B01----:R-:W-:-:S04]  /*230b0*/  IMAD.MOV.U32 R7, RZ, RZ, 0x8000 ;  /* 0x00008000ff077424 */ /* 0x003fc800078e00ff */
[----:B------:R3:W-:Y:S01]  /*230c0*/  SYNCS.ARRIVE.TRANS64 RZ, [R3+URZ+0x288b0], R7 ;  /* 0x0288b00703ff79a7 */ /* 0x0007e2000800003f */
[----:B--2---:R-:W-:-:S04]  /*230d0*/  LOP3.LUT R11, R11, 0x1f, RZ, 0xc0, !PT ;  /* 0x0000001f0b0b7812 */ /* 0x004fc800078ec0ff */
[----:B------:R-:W-:-:S13]  /*230e0*/  ISETP.NE.AND P0, PT, R11, RZ, PT ;  /* 0x000000ff0b00720c */ /* 0x000fda0003f05270 */
[----:B---3--:R-:W-:Y:S05]  /*230f0*/  @!P0 BRA `(.L_x_2014) ;  /* 0x0000000000048947 */ /* 0x008fea0003800000 */
[----:B------:R-:W-:Y:S01]  /*23100*/  BPT.TRAP 0x1 ;  /* 0x000000040000795c */ /* 0x000fe20000300000 */
.L_x_2014:
[----:B------:R-:W-:Y:S05]  /*23110*/  BSYNC B2 ;  /* 0x0000000000027941 */ /* 0x000fea0003800000 */
.L_x_2013:
        /* <DEDUP_REMOVED lines=9> */
.L_x_2015:
        /* <DEDUP_REMOVED lines=15> */
.L_x_2016:
        /* <DEDUP_REMOVED lines=10> */
.L_x_2004:
[----:B------:R-:W-:Y:S05]  /*23340*/  BSYNC B1 ;  /* 0x0000000000017941 */ /* 0x000fea0003800000 */
.L_x_2003:
        /* <DEDUP_REMOVED lines=9> */
.L_x_2031:
[----:B------:R-:W-:Y:S05]  /*233e0*/  YIELD ;  /* 0x0000000000007946 */ /* 0x000fea0003800000 */
[----:B------:R-:W-:Y:S04]  /*233f0*/  BSSY B1, `(.L_x_2017) ;  /* 0x000006b000017945 */ /* 0x000fe80003800000 */
[----:B------:R-:W-:Y:S05]  /*23400*/  @!P6 BRA `(.L_x_2018) ;  /* 0x0000000400a4e947 */ /* 0x000fea0003800000 */
[----:B------:R-:W-:Y:S01]  /*23410*/  IMAD R11, R26, 0x8, R22 ;  /* 0x000000081a0b7824 */ /* 0x000fe200078e0216 */
[----:B------:R-:W-:Y:S01]  /*23420*/  SHF.L.U32 R2, R29, 0x1f, RZ ;  /* 0x0000001f1d027819 */ /* 0x000fe200000006ff */
[----:B0-----:R-:W0:Y:S01]  /*23430*/  S2R R3, SR_TID.X ;  /* 0x0000000000037919 */ /* 0x001e220000002100 */
[----:B------:R-:W-:Y:S02]  /*23440*/  BSSY B2, `(.L_x_2019) ;  /* 0x0000005000027945 */ /* 0x000fe40003800000 */
[----:B------:R-:W1:Y:S01]  /*23450*/  SYNCS.PHASECHK.TRANS64.TRYWAIT P1, [R11+URZ+0x288a0], R2 ;  /* 0x0288a0020b0075a7 */ /* 0x000e62000802017f */
[----:B0-----:R-:W-:-:S04]  /*23460*/  LOP3.LUT R3, R3, 0x7f, RZ, 0xc0, !PT ;  /* 0x0000007f03037812 */ /* 0x001fc800078ec0ff */
[----:B------:R-:W-:Y:S01]  /*23470*/  ISETP.NE.AND P2, PT, R3, RZ, PT ;  /* 0x000000ff0300720c */ /* 0x000fe20003f45270 */
[----:B-1----:R-:W-:-:S12]  /*23480*/  @!P1 BRA `(.L_x_2020) ;  /* 0x0000008800889947 */ /* 0x002fd80003800000 */
.L_x_2259:
[----:B------:R-:W-:Y:S05]  /*23490*/  BSYNC B2 ;  /* 0x0000000000027941 */ /* 0x000fea0003800000 */
.L_x_2019:
        /* <DEDUP_REMOVED lines=9> */
.L_x_2022:
[----:B------:R-:W-:Y:S05]  /*23530*/  BSYNC B2 ;  /* 0x0000000000027941 */ /* 0x000fea0003800000 */
.L_x_2021:
        /* <DEDUP_REMOVED lines=8> */
[----:B------:R-:W-:Y:S01]  /*235c0*/  VIADD R13, R9, 0x18400 ;  /* 0x00018400090d7836 */ /* 0x000fe20000000000 */
[----:B------:R-:W-:Y:S01]  /*235d0*/  UMOV UR6, 0x0 ;  /* 0x0000000000067882 */ /* 0x000fe20000000000 */
[----:B------:R-:W-:-:S10]  /*235e0*/  UMOV UR7, 0x12f00000 ;  /* 0x12f0000000077882 */ /* 0x000fd40000000000 */
.L_x_2023:
        /* <DEDUP_REMOVED lines=16> */
.L_x_2024:
        /* <DEDUP_REMOVED lines=13> */
.L_x_2260:
[----:B------:R-:W-:Y:S05]  /*237c0*/  BSYNC B2 ;  /* 0x0000000000027941 */ /* 0x000fea0003800000 */
.L_x_2025:
[----:B------:R-:W-:Y:S01]  /*237d0*/  BSSY B2, `(.L_x_2027) ;  /* 0x000000b000027945 */ /* 0x000fe20003800000 */
[----:B01----:R-:W-:Y:S02]  /*237e0*/  IMAD.MOV.U32 R2, RZ, RZ, 0x0 ;  /* 0x00000000ff027424 */ /* 0x003fe400078e00ff */
[----:B------:R-:W-:Y:S01]  /*237f0*/  IMAD.MOV.U32 R3, RZ, RZ, 0x12f00000 ;  /* 0x12f00000ff037424 */ /* 0x000fe200078e00ff */
[----:B------:R-:W-:Y:S06]  /*23800*/  @P2 BRA `(.L_x_2028) ;  /* 0x00000000001c2947 */ /* 0x000fec0003800000 */
[----:B------:R-:W0:Y:S01]  /*23810*/  S2R R20, SR_TID.X ;  /* 0x0000000000147919 */ /* 0x000e220000002100 */
[----:B------:R-:W-:-:S04]  /*23820*/  IMAD.MOV.U32 R14, RZ, RZ, 0x8000 ;  /* 0x00008000ff0e7424 */ /* 0x000fc800078e00ff */
[----:B------:R1:W-:Y:S01]  /*23830*/  SYNCS.ARRIVE.TRANS64 RZ, [R11+URZ+0x288b0], R14 ;  /* 0x0288b00e0bff79a7 */ /* 0x0003e2000800003f */
[----:B0-----:R-:W-:-:S04]  /*23840*/  LOP3.LUT R20, R20, 0x1f, RZ, 0xc0, !PT ;  /* 0x0000001f14147812 */ /* 0x001fc800078ec0ff */
[----:B------:R-:W-:-:S13]  /*23850*/  ISETP.NE.AND P1, PT, R20, RZ, PT ;  /* 0x000000ff1400720c */ /* 0x000fda0003f25270 */
[----:B-1----:R-:W-:Y:S05]  /*23860*/  @!P1 BRA `(.L_x_2028) ;  /* 0x0000000000049947 */ /* 0x002fea0003800000 */
[----:B------:R-:W-:Y:S01]  /*23870*/  BPT.TRAP 0x1 ;  /* 0x000000040000795c */ /* 0x000fe20000300000 */
.L_x_2028:
[----:B------:R-:W-:Y:S05]  /*23880*/  BSYNC B2 ;  /* 0x0000000000027941 */ /* 0x000fea0003800000 */
.L_x_2027:
[----:B------:R-:W-:Y:S01]  /*23890*/  R2UR UR10, R15 ;  /* 0x000000000f0a72ca */ /* 0x000fe200000e0000 */
[----:B------:R-:W-:Y:S01]  /*238a0*/  UIADD3 UR4, UP0, UR40, 0x670, URZ ;  /* 0x0000067028047890 */ /* 0x000fe2000ff1e03f */
[----:B------:R-:W-:Y:S01]  /*238b0*/  R2UR UR6, R2 ;  /* 0x00000000020672ca */ /* 0x000fe200000e0000 */
[----:B------:R-:W-:Y:S01]  /*238c0*/  VIADD R11, R11, 0x288b0 ;  /* 0x000288b00b0b7836 */ /* 0x000fe20000000000 */
[----:B------:R-:W-:Y:S01]  /*238d0*/  R2UR UR7, R3 ;  /* 0x00000000030772ca */ /* 0x000fe200000e0000 */
[----:B------:R-:W-:Y:S01]  /*238e0*/  VIADD R14, R9, 0x400 ;  /* 0x00000400090e7836 */ /* 0x000fe20000000000 */
[----:B------:R-:W-:Y:S01]  /*238f0*/  PLOP3.LUT P1, PT, PT, PT, PT, 0x80, 0x0 ;  /* 0x000000000000781c */ /* 0x000fe20003f2f070 */
[----:B------:R-:W-:-:S12]  /*23900*/  UIADD3.X UR5, URZ, UR41, URZ, UP0, !UPT ;  /* 0x000000293f057290 */ /* 0x000fd800087fe43f */
.L_x_2029:
        /* <DEDUP_REMOVED lines=15> */
.L_x_2030:
        /* <DEDUP_REMOVED lines=10> */
.L_x_2018:
[----:B------:R-:W-:Y:S05]  /*23aa0*/  BSYNC B1 ;  /* 0x0000000000017941 */ /* 0x000fea0003800000 */
.L_x_2017:
[----:B------:R-:W-:Y:S01]  /*23ab0*/  ISETP.GT.AND P2, PT, R12, R5, PT ;  /* 0x000000050c00720c */ /* 0x000fe20003f44270 */
[----:B------:R-:W-:Y:S02]  /*23ac0*/  VIADD R26, R26, 0x1 ;  /* 0x000000011a1a7836 */ /* 0x000fe40000000000 */
[----:B------:R-:W-:-:S03]  /*23ad0*/  VIADD R12, R12, 0xffffffff ;  /* 0xffffffff0c0c7836 */ /* 0x000fc60000000000 */
[----:B------:R-:W-:-:S04]  /*23ae0*/  ISETP.NE.AND P1, PT, R26, 0x2, PT ;  /* 0x000000021a00780c */ /* 0x000fc80003f25270 */
[----:B------:R-:W-:Y:S02]  /*23af0*/  SEL R2, RZ, 0x1, P1 ;  /* 0x00000001ff027807 */ /* 0x000fe40000800000 */
[----:B------:R-:W-:Y:S02]  /*23b00*/  SEL R26, R26, RZ, P1 ;  /* 0x000000ff1a1a7207 */ /* 0x000fe40000800000 */
[----:B------:R-:W-:Y:S01]  /*23b10*/  LOP3.LUT R29, R29, R2, RZ, 0x3c, !PT ;  /* 0x000000021d1d7212 */ /* 0x000fe200078e3cff */
[----:B------:R-:W-:Y:S06]  /*23b20*/  @P2 BRA `(.L_x_2031) ;  /* 0xfffffff8002c2947 */ /* 0x000fec000383ffff */
.L_x_1997:
[----:B------:R-:W-:Y:S05]  /*23b30*/  BSYNC B0 ;  /* 0x0000000000007941 */ /* 0x000fea0003800000 */
.L_x_1996:
[----:B------:R-:W1:Y:S01]  /*23b40*/  LDC R0, c[0x0][0x448] ;  /* 0x00011200ff007b82 */ /* 0x000e620000000800 */
[----:B------:R-:W-:Y:S01]  /*23b50*/  VIADD R5, R27, 0x7f ;  /* 0x0000007f1b057836 */ /* 0x000fe20000000000 */
[----:B------:R-:W-:Y:S06]  /*23b60*/  @!P0 WARPSYNC.ALL ;  /* 0x0000000000008948 */ /* 0x000fec0003800000 */
[----:B0-----:R-:W0:Y:S08]  /*23b70*/  LDC.64 R2, c[0x0][0x9e0] ;  /* 0x00027800ff027b82 */ /* 0x001e300000000a00 */
[----:B------:R-:W-:Y:S01]  /*23b80*/  @!P0 BAR.SYNC.DEFER_BLOCKING 0xc, 0x180 ;  /* 0x0306000000008b1d */ /* 0x000fe20000010000 */
[----:B-1----:R-:W-:-:S02]  /*23b90*/  ISETP.NE.AND P1, PT, R0, 0x1, PT ;  /* 0x000000010000780c */ /* 0x002fc40003f25270 */
[----:B0-----:R-:W-:-:S11]  /*23ba0*/  ISETP.GE.AND P2, PT, R3, 0x1, PT ;  /* 0x000000010300780c */ /* 0x001fd60003f46270 */
[----:B------:R-:W0:Y:S08]  /*23bb0*/  @P1 LDC R0, c[0x0][0x44c] ;  /* 0x00011300ff001b82 */ /* 0x000e300000000800 */
[----:B------:R-:W1:Y:S01]  /*23bc0*/  @P1 LDC R7, c[0x0][0x450] ;  /* 0x00011400ff071b82 */ /* 0x000e620000000800 */
[----:B0-----:R-:W-:-:S05]  /*23bd0*/  @P1 IMAD.HI.U32 R0, R5, R0, RZ ;  /* 0x0000000005001227 */ /* 0x001fca00078e00ff */
        /* <DEDUP_REMOVED lines=15> */
.L_x_2034:
[----:B------:R-:W-:-:S13]  /*23cd0*/  ISETP.NE.AND P0, PT, R3, 0x1, PT ;  /* 0x000000010300780c */ /* 0x000fda0003f05270 */
[----:B------:R-:W0:Y:S02]  /*23ce0*/  @P0 LDC.64 R4, c[0x0][0x9e8] ;  /* 0x00027a00ff040b82 */ /* 0x000e240000000a00 */
[----:B0-----:R-:W-:-:S05]  /*23cf0*/  @P0 IMAD.HI.U32 R4, R0, R4, RZ ;  /* 0x0000000400040227 */ /* 0x001fca00078e00ff */
[----:B------:R-:W-:-:S07]  /*23d00*/  @P0 SHF.R.U32.HI R0, RZ, R5, R4 ;  /* 0x00000005ff000219 */ /* 0x000fce0000011604 */
.L_x_2035:
[----:B------:R-:W-:Y:S05]  /*23d10*/  BSYNC B0 ;  /* 0x0000000000007941 */ /* 0x000fea0003800000 */
.L_x_2033:
[----:B------:R-:W-:-:S05]  /*23d20*/  IMAD R5, R0, R3, R3 ;  /* 0x0000000300057224 */ /* 0x000fca00078e0203 */
[----:B------:R-:W-:-:S07]  /*23d30*/  VIMNMX R2, R2, R5, PT ;  /* 0x0000000502027248 */ /* 0x000fce0003fe0100 */
.L_x_2032:
[----:B------:R-:W0:Y:S01]  /*23d40*/  @P1 LDC R4, c[0x0][0x44c] ;  /* 0x00011300ff041b82 */ /* 0x000e220000000800 */
[----:B------:R-:W-:Y:S01]  /*23d50*/  VIADD R2, R2, 0x7f ;  /* 0x0000007f02027836 */ /* 0x000fe20000000000 */
[----:B------:R-:W-:Y:S01]  /*23d60*/  ULDC UR4, c[0x0][0x9dc] ;  /* 0x0002770000047ab9 */ /* 0x000fe20000000800 */
[----:B------:R-:W-:-:S03]  /*23d70*/  IMAD.MOV.U32 R7, RZ, RZ, R27 ;  /* 0x000000ffff077224 */ /* 0x000fc600078e001b */
[----:B------:R-:W-:Y:S02]  /*23d80*/  SHF.R.S32.HI R5, RZ, 0x1f, R2 ;  /* 0x0000001fff057819 */ /* 0x000fe40000011402 */
[----:B------:R-:W1:Y:S02]  /*23d90*/  @P1 LDC R0, c[0x0][0x450] ;  /* 0x00011400ff001b82 */ /* 0x000e640000000800 */
[----:B------:R-:W-:Y:S01]  /*23da0*/  LEA.HI R5, R5, R2, RZ, 0x7 ;  /* 0x0000000205057211 */ /* 0x000fe200078f38ff */
[----:B0-----:R-:W-:-:S05]  /*23db0*/  @P1 IMAD.HI.U32 R9, R27, R4, RZ ;  /* 0x000000041b091227 */ /* 0x001fca00078e00ff */
[----:B-1----:R-:W-:Y:S02]  /*23dc0*/  @P1 SHF.R.U32.HI R7, RZ, R0, R9 ;  /* 0x00000000ff071219 */ /* 0x002fe40000011609 */
[----:B------:R-:W-:-:S03]  /*23dd0*/  SHF.R.S32.HI R0, RZ, 0x7, R5 ;  /* 0x00000007ff007819 */ /* 0x000fc60000011405 */
[----:B------:R-:W-:Y:S01]  /*23de0*/  IMAD.IADD R8, R8, 0x1, R7 ;  /* 0x0000000108087824 */ /* 0x000fe200078e0207 */
[----:B------:R-:W-:-:S03]  /*23df0*/  VIMNMX R17, R17, R0, PT ;  /* 0x0000000011117248 */ /* 0x000fc60003fe0100 */
        /* <DEDUP_REMOVED lines=12> */
.L_x_2038:
[----:B------:R-:W-:-:S13]  /*23ec0*/  ISETP.NE.AND P0, PT, R3, 0x1, PT ;  /* 0x000000010300780c */ /* 0x000fda0003f05270 */
[----:B------:R-:W0:Y:S02]  /*23ed0*/  @P0 LDC.64 R4, c[0x0][0x9e8] ;  /* 0x00027a00ff040b82 */ /* 0x000e240000000a00 */
[----:B0-----:R-:W-:-:S05]  /*23ee0*/  @P0 IMAD.HI.U32 R4, R8, R4, RZ ;  /* 0x0000000408040227 */ /* 0x001fca00078e00ff */
[----:B------:R-:W-:-:S07]  /*23ef0*/  @P0 SHF.R.U32.HI R8, RZ, R5, R4 ;  /* 0x00000005ff080219 */ /* 0x000fce0000011604 */
.L_x_2039:
[----:B------:R-:W-:Y:S05]  /*23f00*/  BSYNC B0 ;  /* 0x0000000000007941 */ /* 0x000fea0003800000 */
.L_x_2037:
[----:B------:R-:W-:-:S05]  /*23f10*/  IMAD R3, R8, R3, RZ ;  /* 0x0000000308037224 */ /* 0x000fca00078e02ff */
[----:B------:R-:W-:-:S07]  /*23f20*/  VIMNMX R0, R0, R3, !PT ;  /* 0x0000000300007248 */ /* 0x000fce0007fe0100 */
.L_x_2036:
[----:B------:R-:W-:Y:S01]  /*23f30*/  ISETP.NE.AND P1, PT, R6, RZ, PT ;  /* 0x000000ff0600720c */ /* 0x000fe20003f25270 */
[----:B------:R-:W-:Y:S01]  /*23f40*/  BSSY B0, `(.L_x_2040) ;  /* 0x0000023000007945 */ /* 0x000fe20003800000 */
[----:B------:R-:W-:Y:S01]  /*23f50*/  SHF.R.S32.HI R3, RZ, 0x1f, R0 ;  /* 0x0000001fff037819 */ /* 0x000fe20000011400 */
[----:B------:R-:W-:-:S03]  /*23f60*/  IMAD.MOV.U32 R2, RZ, RZ, RZ ;  /* 0x000000ffff027224 */ /* 0x000fc600078e00ff */
[----:B------:R-:W-:-:S04]  /*23f70*/  LEA.HI R3, R3, R0, RZ, 0x7 ;  /* 0x0000000003037211 */ /* 0x000fc800078f38ff */
[----:B------:R-:W-:-:S03]  /*23f80*/  SHF.R.S32.HI R0, RZ, 0x7, R3 ;  /* 0x00000007ff007819 */ /* 0x000fc60000011403 */
[----:B------:R-:W0:Y:S01]  /*23f90*/  @!P1 LDC R6, c[0x0][0x9f0] ;  /* 0x00027c00ff069b82 */ /* 0x000e220000000800 */
[----:B------:R-:W-:-:S04]  /*23fa0*/  VIMNMX R0, RZ, R0, !PT ;  /* 0x00000000ff007248 */ /* 0x000fc80007fe0100 */
[----:B------:R-:W-:-:S13]  /*23fb0*/  ISETP.GT.AND P0, PT, R17, R0, PT ;  /* 0x000000001100720c */ /* 0x000fda0003f04270 */
[----:B------:R-:W-:Y:S05]  /*23fc0*/  @!P0 BRA `(.L_x_2041) ;  /* 0x0000000000688947 */ /* 0x000fea0003800000 */
[-C--:B0-----:R-:W-:Y:S01]  /*23fd0*/  IABS R4, R6.reuse ;  /* 0x0000000600047213 */ /* 0x081fe20000000000 */
[----:B------:R-:W-:Y:S01]  /*23fe0*/  IMAD.MOV.U32 R2, RZ, RZ, RZ ;  /* 0x000000ffff027224 */ /* 0x000fe200078e00ff */
[----:B------:R-:W-:Y:S02]  /*23ff0*/  IABS R8, R6 ;  /* 0x0000000600087213 */ /* 0x000fe40000000000 */
[----:B------:R-:W0:Y:S08]  /*24000*/  I2F.RP R5, R4 ;  /* 0x0000000400057306 */ /* 0x000e300000209400 */
[----:B0-----:R-:W0:Y:S02]  /*24010*/  MUFU.RCP R5, R5 ;  /* 0x0000000500057308 */ /* 0x001e240000001000 */
[----:B0-----:R-:W-:-:S06]  /*24020*/  VIADD R7, R5, 0xffffffe ;  /* 0x0ffffffe05077836 */ /* 0x001fcc0000000000 */
[----:B------:R0:W1:Y:S02]  /*24030*/  F2I.FTZ.U32.TRUNC.NTZ R3, R7 ;  /* 0x0000000700037305 */ /* 0x000064000021f000 */
[----:B0-----:R-:W-:Y:S02]  /*24040*/  IMAD.MOV R7, RZ, RZ, -R8 ;  /* 0x000000ffff077224 */ /* 0x001fe400078e0a08 */
[----:B-1----:R-:W-:-:S04]  /*24050*/  IMAD.MOV R9, RZ, RZ, -R3 ;  /* 0x000000ffff097224 */ /* 0x002fc800078e0a03 */
[----:B------:R-:W-:-:S04]  /*24060*/  IMAD R9, R9, R4, RZ ;  /* 0x0000000409097224 */ /* 0x000fc800078e02ff */
[----:B------:R-:W-:Y:S01]  /*24070*/  IMAD.HI.U32 R2, R3, R9, R2 ;  /* 0x0000000903027227 */ /* 0x000fe200078e0002 */
[----:B------:R-:W-:-:S05]  /*24080*/  IADD3 R3, R6, -0x1, R17 ;  /* 0xffffffff06037810 */ /* 0x000fca0007ffe011 */
[----:B------:R-:W-:-:S05]  /*24090*/  IMAD.IADD R3, R3, 0x1, -R0 ;  /* 0x0000000103037824 */ /* 0x000fca00078e0a00 */
        /* <DEDUP_REMOVED lines=12> */
[----:B------:R-:W-:-:S07]  /*24160*/  @!P1 LOP3.LUT R2, RZ, R6, RZ, 0x33, !PT ;  /* 0x00000006ff029212 */ /* 0x000fce00078e33ff */
.L_x_2041:
[----:B------:R-:W-:Y:S05]  /*24170*/  BSYNC B0 ;  /* 0x0000000000007941 */ /* 0x000fea0003800000 */
.L_x_2040:
[-C--:B------:R-:W-:Y:S01]  /*24180*/  IMAD R37, R37, R2.reuse, R0 ;  /* 0x0000000225257224 */ /* 0x080fe200078e0200 */
        /* <DEDUP_REMOVED lines=18> */
[----:B------:R-:W1:Y:S01]  /*242b0*/  POPC R7, R4 ;  /* 0x0000000400077309 */ /* 0x000e620000000000 */
[----:B--2---:R-:W1:Y:S02]  /*242c0*/  SHFL.IDX PT, R0, R3, R0, 0x1f ;  /* 0x00001f0003007589 */ /* 0x004e6400000e0000 */
[----:B-1----:R-:W-:Y:S01]  /*242d0*/  IADD3 R16, R0, UR37, R7 ;  /* 0x0000002500107c10 */ /* 0x002fe2000fffe007 */
[----:B------:R-:W-:Y:S06]  /*242e0*/  BRA `(.L_x_2044) ;  /* 0x0000003400707947 */ /* 0x000fec0003800000 */
.L_x_2043:
        /* <DEDUP_REMOVED lines=9> */
[----:B------:R-:W1:Y:S01]  /*24380*/  LDC.64 R2, c[0x4][R2] ;  /* 0x0100000002027b82 */ /* 0x000e620000000a00 */
[----:B------:R-:W-:Y:S02]  /*24390*/  IMAD.U32 R5, RZ, RZ, UR7 ;  /* 0x00000007ff057e24 */ /* 0x000fe4000f8e00ff */
[----:B0-----:R-:W-:Y:S02]  /*243a0*/  IMAD.U32 R6, RZ, RZ, UR8 ;  /* 0x00000008ff067e24 */ /* 0x001fe4000f8e00ff */
[----:B------:R-:W-:-:S02]  /*243b0*/  IMAD.U32 R7, RZ, RZ, UR9 ;  /* 0x00000009ff077e24 */ /* 0x000fc4000f8e00ff */
[----:B------:R-:W-:Y:S02]  /*243c0*/  IMAD.U32 R10, RZ, RZ, UR4 ;  /* 0x00000004ff0a7e24 */ /* 0x000fe4000f8e00ff */
[----:B------:R-:W-:Y:S02]  /*243d0*/  IMAD.U32 R11, RZ, RZ, UR5 ;  /* 0x00000005ff0b7e24 */ /* 0x000fe4000f8e00ff */
[----:B------:R-:W-:Y:S02]  /*243e0*/  IMAD.MOV.U32 R8, RZ, RZ, 0x70 ;  /* 0x00000070ff087424 */ /* 0x000fe400078e00ff */
[----:B------:R-:W-:Y:S02]  /*243f0*/  IMAD.MOV.U32 R12, RZ, RZ, 0x1 ;  /* 0x00000001ff0c7424 */ /* 0x000fe400078e00ff */
[----:B------:R-:W-:-:S07]  /*24400*/  IMAD.MOV.U32 R13, RZ, RZ, RZ ;  /* 0x000000ffff0d7224 */ /* 0x000fce00078e00ff */
[----:B------:R-:W-:-:S07]  /*24410*/  LEPC R20, `(.L_x_2046) ;  /* 0x000000001014794e */ /* 0x000fce0000000000 */
[----:B-1----:R-:W-:Y:S05]  /*24420*/  CALL.ABS.NOINC R2 ;  /* 0x0000000002007343 */ /* 0x002fea0003c00000 */
.L_x_2046:
[----:B------:R-:W-:Y:S05]  /*24430*/  BSYNC B6 ;  /* 0x0000000000067941 */ /* 0x000fea0003800000 */
.L_x_2045:
        /* <DEDUP_REMOVED lines=9> */
[----:B------:R-:W-:Y:S02]  /*244d0*/  IMAD.U32 R4, RZ, RZ, UR6 ;  /* 0x00000006ff047e24 */ /* 0x000fe4000f8e00ff */
[----:B------:R-:W-:Y:S02]  /*244e0*/  IMAD.U32 R5, RZ, RZ, UR7 ;  /* 0x00000007ff057e24 */ /* 0x000fe4000f8e00ff */
[----:B0-----:R-:W-:Y:S02]  /*244f0*/  IMAD.U32 R6, RZ, RZ, UR8 ;  /* 0x00000008ff067e24 */ /* 0x001fe4000f8e00ff */
[----:B------:R-:W-:-:S02]  /*24500*/  IMAD.U32 R7, RZ, RZ, UR9 ;  /* 0x00000009ff077e24 */ /* 0x000fc4000f8e00ff */
[----:B------:R-:W-:Y:S02]  /*24510*/  IMAD.U32 R10, RZ, RZ, UR4 ;  /* 0x00000004ff0a7e24 */ /* 0x000fe4000f8e00ff */
[----:B------:R-:W-:Y:S02]  /*24520*/  IMAD.U32 R11, RZ, RZ, UR5 ;  /* 0x00000005ff0b7e24 */ /* 0x000fe4000f8e00ff */
[----:B------:R-:W-:Y:S02]  /*24530*/  IMAD.MOV.U32 R8, RZ, RZ, 0x70 ;  /* 0x00000070ff087424 */ /* 0x000fe400078e00ff */
[----:B------:R-:W-:Y:S02]  /*24540*/  IMAD.MOV.U32 R12, RZ, RZ, 0x1 ;  /* 0x00000001ff0c7424 */ /* 0x000fe400078e00ff */
[----:B-1----:R-:W-:-:S07]  /*24550*/  IMAD.MOV.U32 R13, RZ, RZ, RZ ;  /* 0x000000ffff0d7224 */ /* 0x002fce00078e00ff */
[----:B------:R-:W-:-:S07]  /*24560*/  LEPC R20, `(.L_x_2049) ;  /* 0x000000001014794e */ /* 0x000fce0000000000 */
[----:B--2---:R-:W-:Y:S05]  /*24570*/  CALL.ABS.NOINC R2 ;  /* 0x0000000002007343 */ /* 0x004fea0003c00000 */
.L_x_2049:
        /* <DEDUP_REMOVED lines=15> */
.L_x_2048:
[----:B------:R-:W-:Y:S05]  /*24670*/  BSYNC B6 ;  /* 0x0000000000067941 */ /* 0x000fea0003800000 */
.L_x_2047:
[----:B------:R-:W-:Y:S01]  /*24680*/  ULDC.64 UR4, c[0x0][0x9f8] ;  /* 0x00027e0000047ab9 */ /* 0x000fe20000000a00 */
[----:B------:R-:W2:Y:S01]  /*24690*/  LDL R17, [R1] ;  /* 0x0000000001117983 */ /* 0x000ea20000100800 */
[----:B------:R-:W-:Y:S01]  /*246a0*/  ISETP.NE.U32.AND P0, PT, RZ, UR4, PT ;  /* 0x00000004ff007c0c */ /* 0x000fe2000bf05070 */
[----:B------:R-:W-:Y:S01]  /*246b0*/  IMAD.MOV.U32 R34, RZ, RZ, R19 ;  /* 0x000000ffff227224 */ /* 0x000fe200078e0013 */
[----:B------:R-:W1:Y:S01]  /*246c0*/  LDC R0, c[0x0][0x430] ;  /* 0x00010c00ff007b82 */ /* 0x000e620000000800 */
[----:B------:R-:W3:Y:S01]  /*246d0*/  S2R R21, SR_TID.X ;  /* 0x0000000000157919 */ /* 0x000ee20000002100 */
[----:B------:R-:W-:Y:S01]  /*246e0*/  ISETP.NE.AND.EX P0, PT, RZ, UR5, PT, P0 ;  /* 0x00000005ff007c0c */ /* 0x000fe2000bf05300 */
[----:B------:R-:W4:Y:S01]  /*246f0*/  S2R R20, SR_TID.X ;  /* 0x0000000000147919 */ /* 0x000f220000002100 */
[----:B------:R-:W-:Y:S01]  /*24700*/  VIADD R25, R23, 0xffffffff ;  /* 0xffffffff17197836 */ /* 0x000fe20000000000 */
[----:B------:R-:W-:-:S10]  /*24710*/  ULDC UR4, c[0x0][0x2f4] ;  /* 0x0000bd0000047ab9 */ /* 0x000fd40000000800 */
[----:B------:R-:W0:Y:S02]  /*24720*/  @P0 LDC.64 R2, c[0x0][0x9f8] ;  /* 0x00027e00ff020b82 */ /* 0x000e240000000a00 */
[----:B0-----:R-:W-:-:S05]  /*24730*/  @P0 IMAD.WIDE R2, R19, 0x4, R2 ;  /* 0x0000000413020825 */ /* 0x001fca00078e0202 */
[----:B------:R0:W2:Y:S01]  /*24740*/  @P0 LDG.E R34, desc[UR54][R2.64] ;  /* 0x0000003602220981 */ /* 0x0000a2000c1e1900 */
[----:B-1----:R-:W-:Y:S01]  /*24750*/  ISETP.NE.AND P1, PT, R0, 0x1, PT ;  /* 0x000000010000780c */ /* 0x002fe20003f25270 */
[----:B---3--:R-:W-:Y:S01]  /*24760*/  IMAD.SHL.U32 R21, R21, 0x10, RZ ;  /* 0x0000001015157824 */ /* 0x008fe200078e00ff */
[----:B----4-:R-:W-:Y:S01]  /*24770*/  LOP3.LUT R20, R20, 0x7f, RZ, 0xc0, !PT ;  /* 0x0000007f14147812 */ /* 0x010fe200078ec0ff */
[----:B------:R-:W-:-:S03]  /*24780*/  IMAD.SHL.U32 R8, R25, 0x80, RZ ;  /* 0x0000008019087824 */ /* 0x000fc600078e00ff */
[----:B------:R-:W-:Y:S02]  /*24790*/  SHF.R.U32.HI R20, RZ, 0x3, R20 ;  /* 0x00000003ff147819 */ /* 0x000fe40000011614 */
[----:B------:R-:W-:-:S04]  /*247a0*/  LOP3.LUT R21, R21, 0x70, RZ, 0xc0, !PT ;  /* 0x0000007015157812 */ /* 0x000fc800078ec0ff */
[----:B------:R-:W-:Y:S01]  /*247b0*/  LOP3.LUT R5, R8, R20, R21, 0xfe, !PT ;  /* 0x0000001408057212 */ /* 0x000fe200078efe15 */
[----:B------:R-:W1:Y:S03]  /*247c0*/  @P1 LDC R6, c[0x0][0x434] ;  /* 0x00010d00ff061b82 */ /* 0x000e660000000800 */
[----:B------:R-:W-:-:S05]  /*247d0*/  ISETP.GE.AND P0, PT, R5, R36, PT ;  /* 0x000000240500720c */ /* 0x000fca0003f06270 */
[----:B------:R-:W3:Y:S08]  /*247e0*/  @P1 LDC R7, c[0x0][0x438] ;  /* 0x00010e00ff071b82 */ /* 0x000ef00000000800 */
[----:B0-----:R-:W0:Y:S01]  /*247f0*/  @!P0 LDC.64 R2, c[0x0][0x428] ;  /* 0x00010a00ff028b82 */ /* 0x001e220000000a00 */
[----:B------:R-:W-:Y:S01]  /*24800*/  LOP3.LUT R32, R32, 0xfffffffb, RZ, 0xc0, !PT ;  /* 0xfffffffb20207812 */ /* 0x000fe200078ec0ff */
[----:B------:R-:W-:Y:S01]  /*24810*/  UMOV UR5, 0xffffffff ;  /* 0xffffffff00057882 */ /* 0x000fe20000000000 */
[----:B--2---:R-:W-:-:S04]  /*24820*/  IMAD.IADD R5, R5, 0x1, R17 ;  /* 0x0000000105057824 */ /* 0x004fc800078e0211 */
[----:B-1----:R-:W-:-:S04]  /*24830*/  @P1 IMAD.HI.U32 R6, R5, R6, RZ ;  /* 0x0000000605061227 */ /* 0x002fc800078e00ff */
[----:B------:R-:W-:Y:S01]  /*24840*/  IMAD.MOV.U32 R4, RZ, RZ, R5 ;  /* 0x000000ffff047224 */ /* 0x000fe200078e0005 */
[----:B---3--:R-:W-:-:S05]  /*24850*/  @P1 SHF.R.U32.HI R4, RZ, R7, R6 ;  /* 0x00000007ff041219 */ /* 0x008fca0000011606 */
[----:B------:R-:W-:-:S04]  /*24860*/  IMAD.MOV R6, RZ, RZ, -R4 ;  /* 0x000000ffff067224 */ /* 0x000fc800078e0a04 */
[----:B------:R-:W-:Y:S01]  /*24870*/  IMAD R0, R0, R6, R5 ;  /* 0x0000000600007224 */ /* 0x000fe200078e0205 */
[----:B------:R-:W-:Y:S02]  /*24880*/  @!P0 SHF.R.S32.HI R5, RZ, 0x1f, R4 ;  /* 0x0000001fff058819 */ /* 0x000fe40000011404 */
[----:B------:R-:W-:Y:S01]  /*24890*/  SHF.R.S32.HI R9, RZ, 0x1f, R34 ;  /* 0x0000001fff097819 */ /* 0x000fe20000011422 */
[----:B0-----:R-:W-:-:S04]  /*248a0*/  @!P0 IMAD.WIDE.U32 R4, R34, R2, R4 ;  /* 0x0000000222048225 */ /* 0x001fc800078e0004 */
[----:B------:R-:W-:Y:S01]  /*248b0*/  @!P0 IMAD R2, R9, R2, RZ ;  /* 0x0000000209028224 */ /* 0x000fe200078e02ff */
[----:B------:R0:W-:Y:S03]  /*248c0*/  STL [R1+0x4], R9 ;  /* 0x0000040901007387 */ /* 0x0001e60000100800 */
[----:B------:R-:W-:Y:S02]  /*248d0*/  @!P0 IMAD R7, R34, R3, R2 ;  /* 0x0000000322078224 */ /* 0x000fe400078e0202 */
[----:B------:R-:W1:Y:S01]  /*248e0*/  @!P0 LDC.64 R2, c[0x0][0x418] ;  /* 0x00010600ff028b82 */ /* 0x000e620000000a00 */
[----:B------:R-:W-:Y:S02]  /*248f0*/  IMAD.U32 R6, RZ, RZ, UR38 ;  /* 0x00000026ff067e24 */ /* 0x000fe4000f8e00ff */
[----:B------:R-:W-:-:S03]  /*24900*/  @!P0 IMAD.IADD R5, R5, 0x1, R7 ;  /* 0x0000000105058824 */ /* 0x000fc600078e0207 */
[----:B------:R-:W-:Y:S02]  /*24910*/  ISETP.NE.AND P2, PT, R6, 0x3, PT ;  /* 0x000000030600780c */ /* 0x000fe40003f45270 */
[----:B-1----:R-:W-:-:S04]  /*24920*/  @!P0 LEA R2, P1, R4, R2, 0x2 ;  /* 0x0000000204028211 */ /* 0x002fc800078210ff */
        /* <DEDUP_REMOVED lines=11> */
.L_x_2263:
[----:B------:R-:W-:Y:S05]  /*249e0*/  @!P2 BRA `(.L_x_2051) ;  /* 0x000000000004a947 */ /* 0x000fea0003800000 */
[----:B------:R-:W-:Y:S01]  /*249f0*/  BPT.TRAP 0x1 ;  /* 0x000000040000795c */ /* 0x000fe20000300000 */
.L_x_2051:
        /* <DEDUP_REMOVED lines=23> */
.L_x_2264:
[----:B------:R-:W-:Y:S05]  /*24b70*/  BSYNC B0 ;  /* 0x0000000000007941 */ /* 0x000fea0003800000 */
.L_x_2052:
[----:B------:R-:W1:Y:S01]  /*24b80*/  S2R R9, SR_TID.X ;  /* 0x0000000000097919 */ /* 0x000e620000002100 */
[----:B------:R-:W-:Y:S01]  /*24b90*/  ULDC.64 UR4, c[0x0][0x300] ;  /* 0x0000c00000047ab9 */ /* 0x000fe20000000a00 */
[----:B------:R-:W-:Y:S01]  /*24ba0*/  ULDC.64 UR6, c[0x0][0x2e8] ;  /* 0x0000ba0000067ab9 */ /* 0x000fe20000000a00 */
[----:B------:R-:W-:Y:S01]  /*24bb0*/  IMAD R5, R5, UR4, RZ ;  /* 0x0000000405057c24 */ /* 0x000fe2000f8e02ff */
[----:B------:R-:W-:Y:S01]  /*24bc0*/  LOP3.LUT P3, RZ, R32, 0x2, RZ, 0xc0, !PT ;  /* 0x0000000220ff7812 */ /* 0x000fe2000786c0ff */
        /* <DEDUP_REMOVED lines=100> */
.L_x_2282:
        /* <DEDUP_REMOVED lines=11> */
.L_x_2055:
        /* <DEDUP_REMOVED lines=11> */
.L_x_2056:
[----:B-1----:R1:W5:Y:S01]  /*25370*/  LDL.LU R3, [R1+0xc] ;  /* 0x00000c0001037983 */ /* 0x0023620000300800 */
[----:B------:R1:W-:Y:S02]  /*25380*/  SYNCS.ARRIVE.TRANS64.A1T0 RZ, [R7+URZ+0x28830], RZ ;  /* 0x028830ff07ff79a7 */ /* 0x0003e4000810003f */
[----:B------:R-:W-:Y:S05]  /*25390*/  WARPSYNC.ALL ;  /* 0x0000000000007948 */ /* 0x000fea0003800000 */
[----:B------:R-:W-:Y:S01]  /*253a0*/  ULDC.64 UR4, c[0x0][0x298] ;  /* 0x0000a60000047ab9 */ /* 0x000fe20000000a00 */
[----:B------:R-:W-:Y:S01]  /*253b0*/  VIADD R2, R22, 0x10400 ;  /* 0x0001040016027836 */ /* 0x000fe20000000000 */
[----:B------:R-:W-:Y:S01]  /*253c0*/  ULDC.64 UR6, c[0x0][0xa00] ;  /* 0x0002800000067ab9 */ /* 0x000fe20000000a00 */
[----:B------:R-:W-:Y:S01]  /*253d0*/  BSSY B6, `(.L_x_2057) ;  /* 0x0000022000067945 */ /* 0x000fe20003800000 */
[----:B------:R-:W-:Y:S01]  /*253e0*/  BAR.SYNC.DEFER_BLOCKING 0x8, 0x180 ;  /* 0x0206000000007b1d */ /* 0x000fe20000010000 */
[----:B------:R-:W-:-:S02]  /*253f0*/  ISETP.NE.U32.AND P0, PT, RZ, UR6, PT ;  /* 0x00000006ff007c0c */ /* 0x000fc4000bf05070 */
[----:B------:R-:W-:Y:S02]  /*25400*/  LOP3.LUT P1, RZ, R2, 0x3ff, RZ, 0xc0, !PT ;  /* 0x000003ff02ff7812 */ /* 0x000fe4000782c0ff */
[----:B------:R-:W-:Y:S02]  /*25410*/  ISETP.NE.AND.EX P0, PT, RZ, UR7, PT, P0 ;  /* 0x00000007ff007c0c */ /* 0x000fe4000bf05300 */
[----:B-----5:R-:W-:Y:S01]  /*25420*/  SHF.R.S32.HI R0, RZ, 0x1f, R3 ;  /* 0x0000001fff007819 */ /* 0x020fe20000011403 */
[----:B0-----:R-:W-:-:S04]  /*25430*/  IMAD.WIDE.U32 R4, R3, UR4, RZ ;  /* 0x0000000403047c25 */ /* 0x001fc8000f8e00ff */
[----:B------:R-:W-:Y:S01]  /*25440*/  IMAD R0, R0, UR4, RZ ;  /* 0x0000000400007c24 */ /* 0x000fe2000f8e02ff */
[----:B------:R0:W-:Y:S03]  /*25450*/  STL.64 [R1+0x10], R4 ;  /* 0x0000100401007387 */ /* 0x0001e60000100a00 */
[----:B------:R-:W-:Y:S01]  /*25460*/  IMAD R2, R3, UR5, R0 ;  /* 0x0000000503027c24 */ /* 0x000fe2000f8e0200 */
[----:B------:R-:W-:-:S03]  /*25470*/  SHF.R.S32.HI R0, RZ, 0x1f, R19 ;  /* 0x0000001fff007819 */ /* 0x000fc60000011413 */
[----:B------:R-:W-:Y:S01]  /*25480*/  IMAD.IADD R3, R5, 0x1, R2 ;  /* 0x0000000105037824 */ /* 0x000fe200078e0202 */
[----:B------:R-:W-:Y:S02]  /*25490*/  SEL R2, R0, RZ, !P0 ;  /* 0x000000ff00027207 */ /* 0x000fe40004000000 */
[----:B------:R-:W-:Y:S02]  /*254a0*/  SEL R0, R19, RZ, !P0 ;  /* 0x000000ff13007207 */ /* 0x000fe40004000000 */
[----:B------:R0:W-:Y:S04]  /*254b0*/  STL [R1+0x20], R3 ;  /* 0x0000200301007387 */ /* 0x0001e80000100800 */
[----:B------:R0:W-:Y:S04]  /*254c0*/  STL [R1+0xc], R0 ;  /* 0x00000c0001007387 */ /* 0x0001e80000100800 */
[----:B------:R0:W-:Y:S01]  /*254d0*/  STL [R1+0x24], R2 ;  /* 0x0000240201007387 */ /* 0x0001e20000100800 */
[----:B------:R-:W-:Y:S05]  /*254e0*/  @!P1 BRA `(.L_x_2058) ;  /* 0x0000000000409947 */ /* 0x000fea0003800000 */
[----:B0-----:R-:W-:Y:S01]  /*254f0*/  MOV R2, 0x0 ;  /* 0x0000000000027802 */ /* 0x001fe20000000f00 */
        /* <DEDUP_REMOVED lines=15> */
.L_x_2058:
[----:B------:R-:W-:Y:S05]  /*255f0*/  BSYNC B6 ;  /* 0x0000000000067941 */ /* 0x000fea0003800000 */
.L_x_2057:
[----:B------:R-:W2:Y:S01]  /*25600*/  LDL.LU R20, [R1+0x20] ;  /* 0x0000200001147983 */ /* 0x000ea20000300800 */
[----:B------:R-:W-:Y:S01]  /*25610*/  ULDC.64 UR4, c[0x0][0x2d8] ;  /* 0x0000b60000047ab9 */ /* 0x000fe20000000a00 */
[----:B------:R-:W3:Y:S01]  /*25620*/  LDC R6, c[0x0][0x448] ;  /* 0x00011200ff067b82 */ /* 0x000ee20000000800 */
[----:B------:R-:W-:Y:S01]  /*25630*/  ULDC.64 UR6, c[0x0][0x280] ;  /* 0x0000a00000067ab9 */ /* 0x000fe20000000a00 */
[----:B0-----:R-:W2:Y:S04]  /*25640*/  LDL.LU.64 R2, [R1+0x10] ;  /* 0x0000100001027983 */ /* 0x001ea80000300a00 */
[----:B------:R-:W4:Y:S04]  /*25650*/  LDL.LU R0, [R1+0x24] ;  /* 0x0000240001007983 */ /* 0x000f280000300800 */
[----:B------:R-:W4:Y:S04]  /*25660*/  LDL.LU R21, [R1+0xc] ;  /* 0x00000c0001157983 */ /* 0x000f280000300800 */
[----:B------:R0:W5:Y:S01]  /*25670*/  LDL R8, [R1+0x8] ;  /* 0x0000080001087983 */ /* 0x0001620000100800 */
[----:B---3--:R-:W-:-:S13]  /*25680*/  ISETP.NE.AND P0, PT, R6, 0x1, PT ;  /* 0x000000010600780c */ /* 0x008fda0003f05270 */
[----:B-1----:R-:W1:Y:S01]  /*25690*/  @P0 LDC R7, c[0x0][0x44c] ;  /* 0x00011300ff070b82 */ /* 0x002e620000000800 */
[----:B--2---:R-:W-:Y:S02]  /*256a0*/  IMAD.MOV.U32 R3, RZ, RZ, R20 ;  /* 0x000000ffff037224 */ /* 0x004fe400078e0014 */
[----:B------:R-:W2:Y:S01]  /*256b0*/  S2R R20, SR_TID.X ;  /* 0x0000000000147919 */ /* 0x000ea20000002100 */
[----:B------:R-:W-:-:S04]  /*256c0*/  IMAD.WIDE.U32 R2, R18, UR4, R2 ;  /* 0x0000000412027c25 */ /* 0x000fc8000f8e0002 */
[----:B------:R-:W-:Y:S01]  /*256d0*/  IMAD R3, R18, UR5, R3 ;  /* 0x0000000512037c24 */ /* 0x000fe2000f8e0203 */
[----:B------:R-:W-:Y:S02]  /*256e0*/  ULDC.64 UR4, c[0x0][0x2e0] ;  /* 0x0000b80000047ab9 */ /* 0x000fe40000000a00 */
[----:B----4-:R-:W-:Y:S02]  /*256f0*/  IMAD R0, R0, UR4, RZ ;  /* 0x0000000400007c24 */ /* 0x010fe4000f8e02ff */
[----:B------:R-:W-:-:S04]  /*25700*/  IMAD.WIDE.U32 R2, R21, UR4, R2 ;  /* 0x0000000415027c25 */ /* 0x000fc8000f8e0002 */
[----:B------:R-:W-:Y:S01]  /*25710*/  IMAD R0, R21, UR5, R0 ;  /* 0x0000000515007c24 */ /* 0x000fe2000f8e0200 */
[----:B------:R-:W-:Y:S01]  /*25720*/  ULDC.64 UR4, c[0x0][0x2d0] ;  /* 0x0000b40000047ab9 */ /* 0x000fe20000000a00 */
[----:B------:R-:W3:Y:S02]  /*25730*/  S2R R21, SR_TID.X ;  /* 0x0000000000157919 */ /* 0x000ee40000002100 */
[----:B------:R-:W-:Y:S02]  /*25740*/  IMAD.IADD R3, R3, 0x1, R0 ;  /* 0x0000000103037824 */ /* 0x000fe400078e0200 */
[----:B------:R-:W4:Y:S01]  /*25750*/  @P0 LDC R0, c[0x0][0x450] ;  /* 0x00011400ff000b82 */ /* 0x000f220000000800 */
[----:B--2---:R-:W-:-:S04]  /*25760*/  LOP3.LUT R20, R20, 0x7f, RZ, 0xc0, !PT ;  /* 0x0000007f14147812 */ /* 0x004fc800078ec0ff */
[----:B------:R-:W-:Y:S01]  /*25770*/  SHF.R.U32.HI R20, RZ, 0x3, R20 ;  /* 0x00000003ff147819 */ /* 0x000fe20000011614 */
[----:B---3--:R-:W-:-:S05]  /*25780*/  IMAD.SHL.U32 R21, R21, 0x10, RZ ;  /* 0x0000001015157824 */ /* 0x008fca00078e00ff */
[----:B------:R-:W-:-:S04]  /*25790*/  LOP3.LUT R21, R21, 0x70, RZ, 0xc0, !PT ;  /* 0x0000007015157812 */ /* 0x000fc800078ec0ff */
[----:B------:R-:W-:-:S05]  /*257a0*/  LOP3.LUT R20, R20, R21, RZ, 0xfc, !PT ;  /* 0x0000001514147212 */ /* 0x000fca00078efcff */
[----:B------:R-:W-:-:S04]  /*257b0*/  IMAD.IADD R5, R20, 0x1, R27 ;  /* 0x0000000114057824 */ /* 0x000fc800078e021b */
[----:B-1----:R-:W-:-:S04]  /*257c0*/  @P0 IMAD.HI.U32 R7, R5, R7, RZ ;  /* 0x0000000705070227 */ /* 0x002fc800078e00ff */
[----:B------:R-:W-:Y:S01]  /*257d0*/  IMAD.MOV.U32 R4, RZ, RZ, R5 ;  /* 0x000000ffff047224 */ /* 0x000fe200078e0005 */
[----:B----4-:R-:W-:Y:S01]  /*257e0*/  @P0 SHF.R.U32.HI R4, RZ, R0, R7 ;  /* 0x00000000ff040219 */ /* 0x010fe20000011607 */
[----:B------:R-:W1:Y:S04]  /*257f0*/  S2R R20, SR_TID.X ;  /* 0x0000000000147919 */ /* 0x000e680000002100 */
[----:B------:R-:W-:-:S04]  /*25800*/  IMAD.MOV R0, RZ, RZ, -R4 ;  /* 0x000000ffff007224 */ /* 0x000fc800078e0a04 */
        /* <DEDUP_REMOVED lines=9> */
[----:B------:R-:W-:Y:S01]  /*258a0*/  IMAD.WIDE.U32 R2, R0, UR4, R2 ;  /* 0x0000000400027c25 */ /* 0x000fe2000f8e0002 */
[----:B------:R-:W-:-:S03]  /*258b0*/  ULDC UR4, c[0x0][0x2b8] ;  /* 0x0000ae0000047ab9 */ /* 0x000fc60000000800 */
[----:B------:R-:W-:Y:S01]  /*258c0*/  IMAD R5, R0, UR5, R4 ;  /* 0x0000000500057c24 */ /* 0x000fe2000f8e0204 */
[----:B------:R-:W-:-:S03]  /*258d0*/  LEA R0, P2, R2, UR6, 0x1 ;  /* 0x0000000602007c11 */ /* 0x000fc6000f8408ff */
[----:B------:R-:W-:Y:S01]  /*258e0*/  IMAD.IADD R3, R3, 0x1, R5 ;  /* 0x0000000103037824 */ /* 0x000fe200078e0205 */
[----:B------:R-:W-:Y:S02]  /*258f0*/  ISETP.GE.AND P0, PT, R31, UR4, PT ;  /* 0x000000041f007c0c */ /* 0x000fe4000bf06270 */
[----:B------:R-:W-:Y:S01]  /*25900*/  ISETP.GE.AND P1, PT, R30, UR4, PT ;  /* 0x000000041e007c0c */ /* 0x000fe2000bf26270 */
[----:B------:R-:W-:Y:S01]  /*25910*/  UMOV UR4, 0xffffffff ;  /* 0xffffffff00047882 */ /* 0x000fe20000000000 */
[----:B-1----:R-:W-:Y:S02]  /*25920*/  LOP3.LUT R20, R20, 0x7f, RZ, 0xc0, !PT ;  /* 0x0000007f14147812 */ /* 0x002fe400078ec0ff */
[----:B------:R-:W-:Y:S02]  /*25930*/  LEA.HI.X R4, R2, UR7, R3, 0x1, P2 ;  /* 0x0000000702047c11 */ /* 0x000fe400090f0c03 */
        /* <DEDUP_REMOVED lines=74> */
.L_x_2299:
        /* <DEDUP_REMOVED lines=11> */
.L_x_2061:
[----:B------:R-:W-:Y:S05]  /*25e90*/  BSYNC B0 ;  /* 0x0000000000007941 */ /* 0x000fea0003800000 */
.L_x_2060:
[----:B------:R-:W-:Y:S01]  /*25ea0*/  NOP ;  /* 0x0000000000007918 */ /* 0x000fe20000000000 */
[----:B------:R-:W-:-:S13]  /*25eb0*/  PLOP3.LUT P0, PT, PT, PT, PT, 0x80, 0x0 ;  /* 0x000000000000781c */ /* 0x000fda0003f0f070 */
.L_x_2062:
        /* <DEDUP_REMOVED lines=21> */
.L_x_2300:
[----:B------:R-:W-:Y:S05]  /*26010*/  BSYNC B0 ;  /* 0x0000000000007941 */ /* 0x000fea0003800000 */
.L_x_2063:
        /* <DEDUP_REMOVED lines=8> */
.L_x_2079:
[----:B------:R-:W3:Y:S01]  /*260a0*/  LDL R7, [R1] ;  /* 0x0000000001077983 */ /* 0x000ee20000100800 */
[----:B------:R-:W1:Y:S03]  /*260b0*/  LDC R0, c[0x0][0x430] ;  /* 0x00010c00ff007b82 */ /* 0x000e660000000800 */
[----:B------:R-:W4:Y:S01]  /*260c0*/  LDL R5, [R1+0x4] ;  /* 0x0000040001057983 */ /* 0x000f220000100800 */
[----:B------:R-:W-:Y:S05]  /*260d0*/  YIELD ;  /* 0x0000000000007946 */ /* 0x000fea0003800000 */
[----:B------:R-:W5:Y:S01]  /*260e0*/  S2R R2, SR_TID.X ;  /* 0x0000000000027919 */ /* 0x000f620000002100 */
[----:B------:R-:W-:Y:S01]  /*260f0*/  ULDC.64 UR4, c[0x0][0x428] ;  /* 0x00010a0000047ab9 */ /* 0x000fe20000000a00 */
[----:B------:R-:W2:Y:S01]  /*26100*/  S2R R4, SR_TID.X ;  /* 0x0000000000047919 */ /* 0x000ea20000002100 */
[----:B-1----:R-:W-:-:S13]  /*26110*/  ISETP.NE.AND P0, PT, R0, 0x1, PT ;  /* 0x000000010000780c */ /* 0x002fda0003f05270 */
[----:B0-----:R-:W0:Y:S01]  /*26120*/  @P0 LDC R3, c[0x0][0x434] ;  /* 0x00010d00ff030b82 */ /* 0x001e220000000800 */
[----:B-----5:R-:W-:-:S07]  /*26130*/  LOP3.LUT R2, R2, 0x7f, RZ, 0xc0, !PT ;  /* 0x0000007f02027812 */ /* 0x020fce00078ec0ff */
[----:B------:R-:W1:Y:S01]  /*26140*/  @P0 LDC R8, c[0x0][0x438] ;  /* 0x00010e00ff080b82 */ /* 0x000e620000000800 */
[----:B------:R-:W-:Y:S01]  /*26150*/  SHF.R.U32.HI R2, RZ, 0x3, R2 ;  /* 0x00000003ff027819 */ /* 0x000fe20000011602 */
[----:B--2---:R-:W-:-:S04]  /*26160*/  IMAD.SHL.U32 R4, R4, 0x10, RZ ;  /* 0x0000001004047824 */ /* 0x004fc800078e00ff */
[----:B------:R-:W-:Y:S01]  /*26170*/  IMAD R2, R6, 0x80, R2 ;  /* 0x0000008006027824 */ /* 0x000fe200078e0202 */
[----:B------:R-:W-:-:S04]  /*26180*/  LOP3.LUT R4, R4, 0x70, RZ, 0xc0, !PT ;  /* 0x0000007004047812 */ /* 0x000fc800078ec0ff */
[----:B---3--:R-:W-:Y:S01]  /*26190*/  IADD3 R4, R4, R2, R7 ;  /* 0x0000000204047210 */ /* 0x008fe20007ffe007 */
[----:B----4-:R-:W-:-:S04]  /*261a0*/  IMAD R5, R5, UR4, RZ ;  /* 0x0000000405057c24 */ /* 0x010fc8000f8e02ff */
[----:B0-----:R-:W-:-:S04]  /*261b0*/  @P0 IMAD.HI.U32 R3, R4, R3, RZ ;  /* 0x0000000304030227 */ /* 0x001fc800078e00ff */
[----:B------:R-:W-:Y:S01]  /*261c0*/  IMAD.MOV.U32 R2, RZ, RZ, R4 ;  /* 0x000000ffff027224 */ /* 0x000fe200078e0004 */
[----:B-1----:R-:W-:Y:S01]  /*261d0*/  @P0 SHF.R.U32.HI R2, RZ, R8, R3 ;  /* 0x00000008ff020219 */ /* 0x002fe20000011603 */
[----:B------:R-:W-:-:S04]  /*261e0*/  IMAD R5, R34, UR5, R5 ;  /* 0x0000000522057c24 */ /* 0x000fc8000f8e0205 */
[----:B------:R-:W-:-:S04]  /*261f0*/  IMAD.MOV R3, RZ, RZ, -R2 ;  /* 0x000000ffff037224 */ /* 0x000fc800078e0a02 */
[----:B------:R-:W-:Y:S01]  /*26200*/  IMAD R0, R0, R3, R4 ;  /* 0x0000000300007224 */ /* 0x000fe200078e0204 */
[----:B------:R-:W-:-:S03]  /*26210*/  SHF.R.S32.HI R3, RZ, 0x1f, R2 ;  /* 0x0000001fff037819 */ /* 0x000fc60000011402 */
[----:B------:R-:W-:Y:S01]  /*26220*/  IMAD.WIDE.U32 R2, R34, UR4, R2 ;  /* 0x0000000422027c25 */ /* 0x000fe2000f8e0002 */
[----:B------:R-:W-:-:S03]  /*26230*/  ULDC.64 UR4, c[0x0][0x418] ;  /* 0x0001060000047ab9 */ /* 0x000fc60000000a00 */
[----:B------:R-:W-:Y:S01]  /*26240*/  IMAD.IADD R3, R5, 0x1, R3 ;  /* 0x0000000105037824 */ /* 0x000fe200078e0203 */
[----:B------:R-:W-:-:S04]  /*26250*/  LEA R4, P0, R2, UR4, 0x2 ;  /* 0x0000000402047c11 */ /* 0x000fc8000f8010ff */
[----:B------:R-:W-:-:S05]  /*26260*/  LEA.HI.X R5, R2, UR5, R3, 0x2, P0 ;  /* 0x0000000502057c11 */ /* 0x000fca00080f1403 */
[----:B------:R-:W2:Y:S01]  /*26270*/  LDG.E R4, desc[UR54][R4.64] ;  /* 0x0000003604047981 */ /* 0x000ea2000c1e1900 */
[----:B------:R-:W-:Y:S02]  /*26280*/  IMAD.U32 R7, RZ, RZ, UR38 ;  /* 0x00000026ff077e24 */ /* 0x000fe4000f8e00ff */
[----:B------:R-:W-:Y:S02]  /*26290*/  VIADD R24, R10, 0x1 ;  /* 0x000000010a187836 */ /* 0x000fe40000000000 */
[----:B------:R-:W-:Y:S01]  /*262a0*/  IMAD.MOV.U32 R25, RZ, RZ, R6 ;  /* 0x000000ffff197224 */ /* 0x000fe200078e0006 */
[----:B------:R-:W-:Y:S02]  /*262b0*/  ISETP.NE.AND P3, PT, R7, 0x3, PT ;  /* 0x000000030700780c */ /* 0x000fe40003f65270 */
[----:B------:R-:W-:-:S04]  /*262c0*/  ISETP.NE.AND P0, PT, R24, 0x2, PT ;  /* 0x000000021800780c */ /* 0x000fc80003f05270 */
[----:B------:R-:W-:Y:S02]  /*262d0*/  SEL R3, RZ, 0x1, P0 ;  /* 0x00000001ff037807 */ /* 0x000fe40000000000 */
[----:B------:R-:W-:Y:S02]  /*262e0*/  SEL R24, R24, RZ, P0 ;  /* 0x000000ff18187207 */ /* 0x000fe40000000000 */
[----:B------:R-:W-:Y:S02]  /*262f0*/  LOP3.LUT R28, R20, R3, RZ, 0x3c, !PT ;  /* 0x00000003141c7212 */ /* 0x000fe400078e3cff */
[----:B--2---:R-:W-:Y:S01]  /*26300*/  SHF.R.S32.HI R27, RZ, 0x1f, R4 ;  /* 0x0000001fff1b7819 */ /* 0x004fe20000011404 */
[----:B------:R-:W-:Y:S06]  /*26310*/  @!P3 BRA `(.L_x_2067) ;  /* 0x000000000004b947 */ /* 0x000fec0003800000 */
[----:B------:R-:W-:Y:S01]  /*26320*/  BPT.TRAP 0x1 ;  /* 0x000000040000795c */ /* 0x000fe20000300000 */
.L_x_2067:
[----:B------:R-:W-:Y:S01]  /*26330*/  IMAD R6, R24, 0x8, R22 ;  /* 0x0000000818067824 */ /* 0x000fe200078e0216 */
[----:B------:R-:W-:Y:S01]  /*26340*/  SHF.L.U32 R3, R28, 0x1f, RZ ;  /* 0x0000001f1c037819 */ /* 0x000fe200000006ff */
[----:B------:R-:W-:Y:S03]  /*26350*/  BSSY B1, `(.L_x_2068) ;  /* 0x0000003000017945 */ /* 0x000fe60003800000 */
[----:B------:R-:W0:Y:S02]  /*26360*/  SYNCS.PHASECHK.TRANS64.TRYWAIT P0, [R6+URZ+0x28840], R3 ;  /* 0x02884003060075a7 */ /* 0x000e24000800017f */
[----:B0-----:R-:W-:Y:S05]  /*26370*/  @!P0 BRA `(.L_x_2069) ;  /* 0x00000070009c8947 */ /* 0x001fea0003800000 */
.L_x_2301:
[----:B------:R-:W-:Y:S05]  /*26380*/  BSYNC B1 ;  /* 0x0000000000017941 */ /* 0x000fea0003800000 */
.L_x_2068:
[----:B------:R-:W-:Y:S01]  /*26390*/  SHF.R.S32.HI R21, RZ, 0x1f, R0 ;  /* 0x0000001fff157819 */ /* 0x000fe20000011400 */
[----:B------:R-:W-:Y:S01]  /*263a0*/  ULDC.64 UR4, c[0x0][0x300] ;  /* 0x0000c00000047ab9 */ /* 0x000fe20000000a00 */
[----:B------:R-:W-:Y:S01]  /*263b0*/  ULDC.64 UR6, c[0x0][0x2e8] ;  /* 0x0000ba0000067ab9 */ /* 0x000fe20000000a00 */
[----:B0-----:R-:W-:Y:S01]  /*263c0*/  IMAD.WIDE.U32 R2, R0, UR4, RZ ;  /* 0x0000000400027c25 */ /* 0x001fe2000f8e00ff */
        /* <DEDUP_REMOVED lines=59> */
[----:B------:R-:W2:Y:S01]  /*26780*/  SHFL.IDX PT, R9, R9, 0x7, 0x181f ;  /* 0x00f81f0009097f89 */ /* 0x000ea200000e0000 */
[----:B0-----:R-:W-:-:S05]  /*26790*/  IADD3 R2, P0, R2, R5, RZ ;  /* 0x0000000502027210 */ /* 0x001fca0007f1e0ff */
[----:B-1----:R-:W-:-:S05]  /*267a0*/  IMAD.X R3, RZ, RZ, R3, P0 ;  /* 0x000000ffff037224 */ /* 0x002fca00000e0603 */
[----:B------:R-:W-:Y:S04]  /*267b0*/  LDGSTS.E.BYPASS.LTC128B.128 [R8+0x1b400], desc[UR54][R2.64], !P4 ;  /* 0x1b40000002087fae */ /* 0x000fe8000e101d76 */
[----:B------:R0:W-:Y:S04]  /*267c0*/  LDGSTS.E.BYPASS.LTC128B.128 [R8+0x1f400], desc[UR54][R2.64+0x80], !P3 ;  /* 0x1f40008002087fae */ /* 0x0001e8000d901d76 */
[----:B0-2---:R0:W1:Y:S02]  /*267d0*/  SHFL.IDX PT, R2, R7, 0x7, 0x181f ;  /* 0x00f81f0007027f89 */ /* 0x00506400000e0000 */
.L_x_2319:
        /* <DEDUP_REMOVED lines=9> */
.L_x_2071:
        /* <DEDUP_REMOVED lines=11> */
.L_x_2072:
[----:B------:R1:W-:Y:S01]  /*26920*/  SYNCS.ARRIVE.TRANS64.A1T0 RZ, [R6+URZ+0x28830], RZ ;  /* 0x028830ff06ff79a7 */ /* 0x0003e2000810003f */
[----:B------:R-:W-:Y:S05]  /*26930*/  @!P4 BRA `(.L_x_2073) ;  /* 0x000000000004c947 */ /* 0x000fea0003800000 */
[----:B------:R-:W-:Y:S01]  /*26940*/  BPT.TRAP 0x1 ;  /* 0x000000040000795c */ /* 0x000fe20000300000 */
.L_x_2073:
[----:B------:R-:W-:Y:S01]  /*26950*/  SHF.L.U32 R2, R20, 0x1f, RZ ;  /* 0x0000001f14027819 */ /* 0x000fe200000006ff */
[----:B-1----:R-:W-:Y:S01]  /*26960*/  IMAD R6, R10, 0x8, R22 ;  /* 0x000000080a067824 */ /* 0x002fe200078e0216 */
[----:B------:R-:W-:Y:S03]  /*26970*/  BSSY B1, `(.L_x_2074) ;  /* 0x0000003000017945 */ /* 0x000fe60003800000 */
[----:B------:R-:W1:Y:S02]  /*26980*/  SYNCS.PHASECHK.TRANS64.TRYWAIT P0, [R6+URZ+0x28860], R2 ;  /* 0x02886002060075a7 */ /* 0x000e64000800017f */
[----:B-1----:R-:W-:Y:S05]  /*26990*/  @!P0 BRA `(.L_x_2075) ;  /* 0x0000007400748947 */ /* 0x002fea0003800000 */
.L_x_2320:
[----:B------:R-:W-:Y:S05]  /*269a0*/  BSYNC B1 ;  /* 0x0000000000017941 */ /* 0x000fea0003800000 */
.L_x_2074:
[----:B------:R-:W2:Y:S01]  /*269b0*/  S2R R3, SR_TID.X ;  /* 0x0000000000037919 */ /* 0x000ea20000002100 */
[----:B------:R-:W-:Y:S01]  /*269c0*/  UMOV UR4, 0xffffffff ;  /* 0xffffffff00047882 */ /* 0x000fe20000000000 */
[----:B------:R-:W-:Y:S02]  /*269d0*/  IMAD R8, R33, -0x80, R36 ;  /* 0xffffff8021087824 */ /* 0x000fe400078e0224 */
[----:B0-----:R-:W-:Y:S01]  /*269e0*/  IMAD R7, R10, 0x4000, R35 ;  /* 0x000040000a077824 */ /* 0x001fe200078e0223 */
[----:B--2---:R-:W-:-:S04]  /*269f0*/  LOP3.LUT R3, R3, 0x7f, RZ, 0xc0, !PT ;  /* 0x0000007f03037812 */ /* 0x004fc800078ec0ff */
[----:B------:R-:W-:-:S05]  /*26a00*/  SHF.R.U32.HI R3, RZ, 0x3, R3 ;  /* 0x00000003ff037819 */ /* 0x000fca0000011603 */
[----:B------:R-:W-:Y:S01]  /*26a10*/  IMAD.IADD R8, R8, 0x1, -R3 ;  /* 0x0000000108087824 */ /* 0x000fe200078e0a03 */
[----:B------:R-:W-:Y:S06]  /*26a20*/  BRA.DIV UR4, `(.L_x_2076) ;  /* 0x0000007604647947 */ /* 0x000fec000b800000 */
[----:B-1----:R-:W0:Y:S01]  /*26a30*/  SHFL.IDX PT, R2, R17, RZ, 0x181f ;  /* 0x00181fff11027589 */ /* 0x002e2200000e0000 */
[----:B------:R-:W-:-:S03]  /*26a40*/  IMAD R7, R7, 0x2, R22 ;  /* 0x0000000207077824 */ /* 0x000fc600078e0216 */
[----:B------:R-:W1:Y:S04]  /*26a50*/  SHFL.IDX PT, R3, R23, RZ, 0x181f ;  /* 0x00181fff17037589 */ /* 0x000e6800000e0000 */
[----:B------:R-:W-:Y:S01]  /*26a60*/  SHFL.IDX PT, R14, R17, 0x7, 0x181f ;  /* 0x00f81f00110e7f89 */ /* 0x000fe200000e0000 */
        /* <DEDUP_REMOVED lines=55> */
.L_x_2338:
        /* <DEDUP_REMOVED lines=22> */
[----:B------:R-:W-:-:S04]  /*26f40*/  IMAD.WIDE.U32 R2, R18, UR4, R2 ;  /* 0x0000000412027c25 */ /* 0x000fc8000f8e0002 */
[----:B------:R-:W-:Y:S01]  /*26f50*/  IMAD R3, R18, UR5, R3 ;  /* 0x0000000512037c24 */ /* 0x000fe2000f8e0203 */
[----:B------:R-:W-:-:S04]  /*26f60*/  LEA R17, P0, R2, UR6, 0x1 ;  /* 0x0000000602117c11 */ /* 0x000fc8000f8008ff */
[----:B------:R-:W-:Y:S02]  /*26f70*/  LEA.HI.X R23, R2, UR7, R3, 0x1, P0 ;  /* 0x0000000702177c11 */ /* 0x000fe400080f0c03 */
[----:B------:R-:W-:-:S13]  /*26f80*/  PLOP3.LUT P0, PT, PT, PT, PT, 0x80, 0x0 ;  /* 0x000000000000781c */ /* 0x000fda0003f0f070 */
.L_x_2077:
        /* <DEDUP_REMOVED lines=11> */
.L_x_2078:
[C---:B------:R-:W-:Y:S01]  /*27040*/  ISETP.GT.AND P0, PT, R25.reuse, R37, PT ;  /* 0x000000251900720c */ /* 0x040fe20003f04270 */
[----:B------:R0:W-:Y:S01]  /*27050*/  SYNCS.ARRIVE.TRANS64.A1T0 RZ, [R6+URZ+0x28850], RZ ;  /* 0x028850ff06ff79a7 */ /* 0x0001e2000810003f */
[----:B------:R-:W-:Y:S02]  /*27060*/  IMAD.MOV.U32 R10, RZ, RZ, R24 ;  /* 0x000000ffff0a7224 */ /* 0x000fe400078e0018 */
[----:B------:R-:W-:Y:S02]  /*27070*/  IMAD.MOV.U32 R20, RZ, RZ, R28 ;  /* 0x000000ffff147224 */ /* 0x000fe400078e001c */
[----:B------:R-:W-:Y:S02]  /*27080*/  IMAD.MOV.U32 R33, RZ, RZ, R25 ;  /* 0x000000ffff217224 */ /* 0x000fe400078e0019 */
[----:B0-----:R-:W-:-:S05]  /*27090*/  VIADD R6, R25, 0xffffffff ;  /* 0xffffffff19067836 */ /* 0x001fca0000000000 */
[----:B------:R-:W-:Y:S05]  /*270a0*/  @P0 BRA `(.L_x_2079) ;  /* 0xffffffec00fc0947 */ /* 0x000fea000383ffff */
.L_x_2066:
[----:B------:R-:W-:Y:S05]  /*270b0*/  BSYNC B0 ;  /* 0x0000000000007941 */ /* 0x000fea0003800000 */
.L_x_2065:
        /* <DEDUP_REMOVED lines=17> */
.L_x_2081:
[----:B------:R-:W-:Y:S05]  /*271d0*/  BSYNC B0 ;  /* 0x0000000000007941 */ /* 0x000fea0003800000 */
.L_x_2080:
[----:B------:R-:W-:-:S05]  /*271e0*/  IMAD.U32 R0, RZ, RZ, UR38 ;  /* 0x00000026ff007e24 */ /* 0x000fca000f8e00ff */
[----:B------:R-:W-:-:S13]  /*271f0*/  ISETP.NE.AND P0, PT, R0, 0x3, PT ;  /* 0x000000030000780c */ /* 0x000fda0003f05270 */
[----:B------:R-:W-:Y:S05]  /*27200*/  @!P0 BRA `(.L_x_2082) ;  /* 0x0000000000048947 */ /* 0x000fea0003800000 */
[----:B------:R-:W-:Y:S01]  /*27210*/  BPT.TRAP 0x1 ;  /* 0x000000040000795c */ /* 0x000fe20000300000 */
.L_x_2082:
[----:B------:R-:W-:Y:S01]  /*27220*/  IMAD R0, R24, 0x8, R22 ;  /* 0x0000000818007824 */ /* 0x000fe200078e0216 */
[----:B0-----:R-:W-:Y:S01]  /*27230*/  SHF.L.U32 R3, R28, 0x1f, RZ ;  /* 0x0000001f1c037819 */ /* 0x001fe200000006ff */
[----:B------:R-:W-:Y:S01]  /*27240*/  BSSY B0, `(.L_x_2083) ;  /* 0x0000004000007945 */ /* 0x000fe20003800000 */
[----:B------:R-:W-:Y:S02]  /*27250*/  IMAD R6, R25, -0x80, R36 ;  /* 0xffffff8019067824 */ /* 0x000fe400078e0224 */
[----:B------:R-:W0:Y:S02]  /*27260*/  SYNCS.PHASECHK.TRANS64.TRYWAIT P0, [R0+URZ+0x28860], R3 ;  /* 0x02886003000075a7 */ /* 0x000e24000800017f */
[----:B0-----:R-:W-:Y:S05]  /*27270*/  @!P0 BRA `(.L_x_2084) ;  /* 0x0000007400d88947 */ /* 0x001fea0003800000 */
.L_x_2339:
[----:B------:R-:W-:Y:S05]  /*27280*/  BSYNC B0 ;  /* 0x0000000000007941 */ /* 0x000fea0003800000 */
.L_x_2083:
        /* <DEDUP_REMOVED lines=70> */
.L_x_2357:
        /* <DEDUP_REMOVED lines=11> */
.L_x_2086:
        /* <DEDUP_REMOVED lines=11> */
.L_x_2087:
[----:B------:R0:W-:Y:S01]  /*27850*/  SYNCS.ARRIVE.TRANS64.A1T0 RZ, [R0+URZ+0x28850], RZ ;  /* 0x028850ff00ff79a7 */ /* 0x0001e2000810003f */
[----:B------:R-:W-:-:S05]  /*27860*/  VIADD R24, R24, 0x1 ;  /* 0x0000000118187836 */ /* 0x000fca0000000000 */
[----:B------:R-:W-:-:S04]  /*27870*/  ISETP.NE.AND P0, PT, R24, 0x2, PT ;  /* 0x000000021800780c */ /* 0x000fc80003f05270 */
[----:B------:R-:W-:Y:S02]  /*27880*/  SEL R3, RZ, 0x1, P0 ;  /* 0x00000001ff037807 */ /* 0x000fe40000000000 */
[----:B------:R-:W-:Y:S02]  /*27890*/  SEL R24, R24, RZ, P0 ;  /* 0x000000ff18187207 */ /* 0x000fe40000000000 */
[----:B0-----:R-:W-:-:S07]  /*278a0*/  LOP3.LUT R28, R28, R3, RZ, 0x3c, !PT ;  /* 0x000000031c1c7212 */ /* 0x001fce00078e3cff */
.L_x_2044:
[----:B------:R-:W-:Y:S05]  /*278b0*/  BSYNC B7 ;  /* 0x0000000000077941 */ /* 0x000fea0003800000 */
.L_x_2042:
[----:B------:R-:W-:-:S13]  /*278c0*/  LOP3.LUT P0, RZ, R32, 0x8, RZ, 0xc0, !PT ;  /* 0x0000000820ff7812 */ /* 0x000fda000780c0ff */
[----:B------:R-:W-:Y:S05]  /*278d0*/  @!P0 BRA `(.L_x_2088) ;  /* 0x0000000000248947 */ /* 0x000fea0003800000 */
[----:B------:R-:W-:Y:S05]  /*278e0*/  WARPSYNC.ALL ;  /* 0x0000000000007948 */ /* 0x000fea0003800000 */
[----:B------:R-:W1:Y:S08]  /*278f0*/  S2UR UR5, SR_CgaCtaId ;  /* 0x00000000000579c3 */ /* 0x000e700000008800 */
[----:B------:R-:W-:Y:S06]  /*27900*/  BAR.SYNC.DEFER_BLOCKING 0x5, 0x180 ;  /* 0x0146000000007b1d */ /* 0x000fec0000010000 */
[----:B------:R-:W-:-:S02]  /*27910*/  UMOV UR4, 0x400 ;  /* 0x0000040000047882 */ /* 0x000fc40000000000 */
[----:B-1----:R-:W-:-:S06]  /*27920*/  ULEA UR4, UR5, UR4, 0x18 ;  /* 0x0000000405047291 */ /* 0x002fcc000f8ec03f */
[----:B------:R-:W-:-:S05]  /*27930*/  IMAD.U32 R22, RZ, RZ, UR4 ;  /* 0x00000004ff167e24 */ /* 0x000fca000f8e00ff */
[----:B------:R1:W2:Y:S01]  /*27940*/  LDS.128 R16, [R22+0x288d0] ;  /* 0x0288d00016107984 */ /* 0x0002a20000000c00 */
[----:B------:R-:W-:Y:S06]  /*27950*/  BAR.ARV 0x4, 0x180 ;  /* 0x0106000000007b1d */ /* 0x000fec0000002000 */
[----:B------:R-:W-:Y:S05]  /*27960*/  BRA `(.L_x_2089) ;  /* 0x0000000c00d47947 */ /* 0x000fea0003800000 */
.L_x_2088:
[----:B------:R-:W1:Y:S01]  /*27970*/  S2R R8, SR_TID.X ;  /* 0x0000000000087919 */ /* 0x000e620000002100 */
[----:B------:R-:W-:Y:S01]  /*27980*/  UMOV UR4, 0xffffffff ;  /* 0xffffffff00047882 */ /* 0x000fe20000000000 */
[----:B-1----:R-:W-:-:S04]  /*27990*/  LOP3.LUT R8, R8, 0x1f, RZ, 0xc0, !PT ;  /* 0x0000001f08087812 */ /* 0x002fc800078ec0ff */
[----:B------:R-:W-:Y:S01]  /*279a0*/  ISETP.NE.AND P0, PT, R8, 0x1f, PT ;  /* 0x0000001f0800780c */ /* 0x000fe20003f05270 */
[----:B------:R-:W-:-:S12]  /*279b0*/  BRA.DIV UR4, `(.L_x_2090) ;  /* 0x0000007a04987947 */ /* 0x000fd8000b800000 */
[----:B------:R-:W-:Y:S01]  /*279c0*/  IMAD.IADD R7, R19, 0x1, R8 ;  /* 0x0000000113077824 */ /* 0x000fe200078e0208 */
[----:B------:R-:W-:-:S04]  /*279d0*/  ULDC UR4, c[0x0][0xc3c] ;  /* 0x00030f0000047ab9 */ /* 0x000fc80000000800 */
[----:B------:R-:W-:-:S13]  /*279e0*/  ISETP.GE.OR P1, PT, R7, UR4, !P0 ;  /* 0x0000000407007c0c */ /* 0x000fda000c726670 */
[----:B------:R-:W1:Y:S08]  /*279f0*/  @!P1 LDC.64 R2, c[0x0][0xc80] ;  /* 0x00032000ff029b82 */ /* 0x000e700000000a00 */
[----:B------:R-:W2:Y:S01]  /*27a00*/  @!P1 LDC.64 R4, c[0x0][0xc78] ;  /* 0x00031e00ff049b82 */ /* 0x000ea20000000a00 */
[----:B-1----:R-:W-:-:S05]  /*27a10*/  @!P1 IMAD.WIDE R2, R7, 0x4, R2 ;  /* 0x0000000407029825 */ /* 0x002fca00078e0202 */
[----:B0-----:R2:W3:Y:S02]  /*27a20*/  @!P1 LDG.E R6, desc[UR54][R2.64] ;  /* 0x0000003602069981 */ /* 0x0014e4000c1e1900 */
[----:B--2---:R-:W-:-:S05]  /*27a30*/  @!P1 IMAD.WIDE R2, R7, 0x4, R4 ;  /* 0x0000000407029825 */ /* 0x004fca00078e0204 */
[----:B------:R-:W2:Y:S01]  /*27a40*/  @!P1 LDG.E R5, desc[UR54][R2.64] ;  /* 0x0000003602059981 */ /* 0x000ea2000c1e1900 */
        /* <DEDUP_REMOVED lines=8> */
[----:B---3--:R-:W-:-:S02]  /*27ad0*/  @!P1 IMAD.MOV.U32 R17, RZ, RZ, R6 ;  /* 0x000000ffff119224 */ /* 0x008fc400078e0006 */
[----:B------:R-:W-:Y:S02]  /*27ae0*/  IMAD.MOV.U32 R6, RZ, RZ, RZ ;  /* 0x000000ffff067224 */ /* 0x000fe400078e00ff */
[----:B--2---:R-:W-:Y:S01]  /*27af0*/  @!P1 IMAD.MOV.U32 R4, RZ, RZ, R5 ;  /* 0x000000ffff049224 */ /* 0x004fe200078e0005 */
        /* <DEDUP_REMOVED lines=18> */
.L_x_2367:
[----:B------:R-:W-:Y:S02]  /*27c20*/  ULDC UR4, c[0x0][0xc38] ;  /* 0x00030e0000047ab9 */ /* 0x000fe40000000800 */
[----:B------:R-:W-:-:S04]  /*27c30*/  IMAD.U32 R5, RZ, RZ, UR4 ;  /* 0x00000004ff057e24 */ /* 0x000fc8000f8e00ff */
[----:B-1----:R-:W-:-:S04]  /*27c40*/  IMAD R14, R14, R5, RZ ;  /* 0x000000050e0e7224 */ /* 0x002fc800078e02ff */
[----:B------:R-:W-:-:S05]  /*27c50*/  IMAD.IADD R7, R7, 0x1, R14 ;  /* 0x0000000107077824 */ /* 0x000fca00078e020e */
[----:B------:R-:W-:-:S13]  /*27c60*/  ISETP.GT.AND P6, PT, R7, R0, PT ;  /* 0x000000000700720c */ /* 0x000fda0003fc4270 */
[----:B------:R-:W-:Y:S05]  /*27c70*/  @P6 BRA `(.L_x_2091) ;  /* 0x0000000000a46947 */ /* 0x000fea0003800000 */
.L_x_2094:
        /* <DEDUP_REMOVED lines=35> */
.L_x_2375:
[----:B------:R-:W-:Y:S02]  /*27eb0*/  ULDC UR4, c[0x0][0xc38] ;  /* 0x00030e0000047ab9 */ /* 0x000fe40000000800 */
[----:B------:R-:W-:-:S04]  /*27ec0*/  IMAD.U32 R5, RZ, RZ, UR4 ;  /* 0x00000004ff057e24 */ /* 0x000fc8000f8e00ff */
[----:B-1----:R-:W-:-:S04]  /*27ed0*/  IMAD R14, R14, R5, RZ ;  /* 0x000000050e0e7224 */ /* 0x002fc800078e02ff */
[----:B------:R-:W-:-:S05]  /*27ee0*/  IMAD.IADD R7, R14, 0x1, R7 ;  /* 0x000000010e077824 */ /* 0x000fca00078e0207 */
[----:B------:R-:W-:-:S13]  /*27ef0*/  ISETP.GT.AND P6, PT, R7, R0, PT ;  /* 0x000000000700720c */ /* 0x000fda0003fc4270 */
[----:B------:R-:W-:Y:S05]  /*27f00*/  @!P6 BRA `(.L_x_2094) ;  /* 0xfffffffc005ce947 */ /* 0x000fea000383ffff */
.L_x_2091:
        /* <DEDUP_REMOVED lines=10> */
.L_x_2380:
[----:B------:R-:W-:-:S13]  /*27fb0*/  ISETP.NE.AND P0, PT, R3, RZ, PT ;  /* 0x000000ff0300720c */ /* 0x000fda0003f05270 */
[----:B------:R-:W-:Y:S05]  /*27fc0*/  @!P0 BRA `(.L_x_2096) ;  /* 0x0000000000108947 */ /* 0x000fea0003800000 */
[----:B------:R-:W-:Y:S01]  /*27fd0*/  UMOV UR4, 0xffffffff ;  /* 0xffffffff00047882 */ /* 0x000fe20000000000 */
[----:B-1----:R-:W-:Y:S02]  /*27fe0*/  VIADD R12, R12, 0xffffffff ;  /* 0xffffffff0c0c7836 */ /* 0x002fe40000000000 */
[----:B------:R-:W-:Y:S05]  /*27ff0*/  BRA.DIV UR4, `(.L_x_2097) ;  /* 0x0000007e04587947 */ /* 0x000fea000b800000 */
[----:B------:R4:W1:Y:S02]  /*28000*/  SHFL.IDX PT, R6, R2, R12, 0x1f ;  /* 0x00001f0c02067589 */ /* 0x00086400000e0000 */
.L_x_2096:
        /* <DEDUP_REMOVED lines=32> */
[----:B------:R-:W-:-:S04]  /*28210*/  LOP3.LUT R2, R0, R17, RZ, 0x3c, !PT ;  /* 0x0000001100027212 */ /* 0x000fc800078e3cff */
[----:B------:R-:W-:Y:S01]  /*28220*/  ISETP.GE.AND P2, PT, R2, RZ, PT ;  /* 0x000000ff0200720c */ /* 0x000fe20003f46270 */
[----:B------:R-:W-:Y:S01]  /*28230*/  @P0 VIADD R7, R7, 0x1 ;  /* 0x0000000107070836 */ /* 0x000fe20000000000 */
[----:B------:R-:W-:-:S05]  /*28240*/  IABS R2, R4 ;  /* 0x0000000400027213 */ /* 0x000fca0000000000 */
[----:B------:R-:W-:-:S06]  /*28250*/  IMAD.MOV R2, RZ, RZ, -R2 ;  /* 0x000000ffff027224 */ /* 0x000fcc00078e0a02 */
[----:B------:R-:W-:Y:S01]  /*28260*/  @!P2 IMAD.MOV R7, RZ, RZ, -R7 ;  /* 0x000000ffff07a224 */ /* 0x000fe200078e0a07 */
[----:B------:R-:W-:-:S04]  /*28270*/  @!P1 LOP3.LUT R7, RZ, R17, RZ, 0x33, !PT ;  /* 0x00000011ff079212 */ /* 0x000fc800078e33ff */
[----:B------:R-:W-:-:S05]  /*28280*/  IABS R3, R7 ;  /* 0x0000000700037213 */ /* 0x000fca0000000000 */
        /* <DEDUP_REMOVED lines=9> */
[----:B------:R-:W-:-:S04]  /*28320*/  IMAD.MOV R2, RZ, RZ, -R7 ;  /* 0x000000ffff027224 */ /* 0x000fc800078e0a07 */
[----:B------:R-:W-:Y:S02]  /*28330*/  IMAD R2, R17, R2, R0 ;  /* 0x0000000211027224 */ /* 0x000fe400078e0200 */
        /* <DEDUP_REMOVED lines=8> */
.L_x_2098:
        /* <DEDUP_REMOVED lines=60> */
.L_x_2099:
[----:B------:R-:W-:-:S05]  /*28780*/  LOP3.LUT R2, RZ, R2, RZ, 0x33, !PT ;  /* 0x00000002ff027212 */ /* 0x000fca00078e33ff */
[----:B------:R-:W-:Y:S01]  /*28790*/  IMAD.IADD R17, R17, 0x1, R2 ;  /* 0x0000000111117824 */ /* 0x000fe200078e0202 */
[----:B------:R-:W-:Y:S06]  /*287a0*/  BRA `(.L_x_2100) ;  /* 0x00000000001c7947 */ /* 0x000fec0003800000 */
.L_x_2092:
[----:B------:R-:W-:Y:S01]  /*287b0*/  UMOV UR4, URZ ;  /* 0x0000003f00047c82 */ /* 0x000fe20008000000 */
[----:B------:R-:W-:Y:S01]  /*287c0*/  UMOV UR5, URZ ;  /* 0x0000003f00057c82 */ /* 0x000fe20008000000 */
[----:B------:R-:W-:Y:S01]  /*287d0*/  ULDC UR6, c[0x0][0xc3c] ;  /* 0x00030f0000067ab9 */ /* 0x000fe20000000800 */
[----:B------:R-:W-:Y:S02]  /*287e0*/  IMAD.MOV.U32 R16, RZ, RZ, R0 ;  /* 0x000000ffff107224 */ /* 0x000fe400078e0000 */
[----:B------:R-:W-:Y:S02]  /*287f0*/  IMAD.U32 R17, RZ, RZ, UR4 ;  /* 0x00000004ff117e24 */ /* 0x000fe4000f8e00ff */
[----:B------:R-:W-:Y:S02]  /*28800*/  IMAD.U32 R18, RZ, RZ, UR5 ;  /* 0x00000005ff127e24 */ /* 0x000fe4000f8e00ff */
[----:B------:R-:W-:-:S07]  /*28810*/  IMAD.U32 R19, RZ, RZ, UR6 ;  /* 0x00000006ff137e24 */ /* 0x000fce000f8e00ff */
.L_x_2100:
        /* <DEDUP_REMOVED lines=10> */
.L_x_2089:
[----:B------:R-:W-:Y:S02]  /*288c0*/  ULDC UR4, c[0x0][0xc3c] ;  /* 0x00030f0000047ab9 */ /* 0x000fe40000000800 */
[----:B--2---:R-:W-:-:S13]  /*288d0*/  ISETP.GE.AND P0, PT, R19, UR4, PT ;  /* 0x0000000413007c0c */ /* 0x004fda000bf06270 */
[----:B------:R-:W-:Y:S05]  /*288e0*/  @!P0 BRA `(.L_x_2101) ;  /* 0xffffff9400608947 */ /* 0x000fea000383ffff */
[----:B------:R-:W-:Y:S05]  /*288f0*/  BSYNC B8 ;  /* 0x0000000000087941 */ /* 0x000fea0003800000 */
.L_x_1982:
[----:B------:R-:W2:Y:S01]  /*28900*/  LDL.LU R0, [R1+0x1c] ;  /* 0x00001c0001007983 */ /* 0x000ea20000300800 */
[----:B------:R-:W-:Y:S01]  /*28910*/  BSSY B0, `(.L_x_2102) ;  /* 0x000000b000007945 */ /* 0x000fe20003800000 */
[----:B------:R-:W3:Y:S01]  /*28920*/  S2R R5, SR_CgaCtaId ;  /* 0x0000000000057919 */ /* 0x000ee20000008800 */
[----:B--2---:R-:W-:-:S05]  /*28930*/  VIADD R0, R0, 0x1 ;  /* 0x0000000100007836 */ /* 0x004fca0000000000 */
[----:B-1----:R-:W-:-:S04]  /*28940*/  LEA.HI R2, R0, R0, RZ, 0x1 ;  /* 0x0000000000027211 */ /* 0x002fc800078f08ff */
[----:B------:R-:W-:Y:S02]  /*28950*/  LOP3.LUT R3, R2, 0xfffffffe, RZ, 0xc0, !PT ;  /* 0xfffffffe02037812 */ /* 0x000fe400078ec0ff */
[----:B------:R-:W-:-:S03]  /*28960*/  MOV R2, 0x400 ;  /* 0x0000040000027802 */ /* 0x000fc60000000f00 */
[----:B------:R-:W-:Y:S01]  /*28970*/  IMAD.IADD R0, R0, 0x1, -R3 ;  /* 0x0000000100007824 */ /* 0x000fe200078e0a03 */
[----:B---3--:R-:W-:-:S04]  /*28980*/  LEA R7, R5, R2, 0x18 ;  /* 0x0000000205077211 */ /* 0x008fc800078ec0ff */
[----:B------:R-:W-:-:S04]  /*28990*/  SHF.L.U32 R0, R0, 0x1f, RZ ;  /* 0x0000001f00007819 */ /* 0x000fc800000006ff */
[----:B------:R-:W1:Y:S02]  /*289a0*/  SYNCS.PHASECHK.TRANS64.TRYWAIT P0, [R7+URZ+0x28820], R0 ;  /* 0x02882000070075a7 */ /* 0x000e64000800017f */
[----:B-1----:R-:W-:Y:S05]  /*289b0*/  @!P0 BRA `(.L_x_2103) ;  /* 0x0000007400108947 */ /* 0x002fea0003800000 */
.L_x_2383:
[----:B------:R-:W-:Y:S05]  /*289c0*/  BSYNC B0 ;  /* 0x0000000000007941 */ /* 0x000fea0003800000 */
.L_x_2102:
[----:B------:R-:W-:-:S03]  /*289d0*/  UMOV UR4, 0xffffffff ;  /* 0xffffffff00047882 */ /* 0x000fc60000000000 */
[----:B------:R-:W-:Y:S05]  /*289e0*/  BRA.DIV UR4, `(.L_x_2104) ;  /* 0x0000007604187947 */ /* 0x000fea000b800000 */
[----:B-1----:R-:W1:Y:S02]  /*289f0*/  S2R R0, SR_TID.X ;  /* 0x0000000000007919 */ /* 0x002e640000002100 */
[----:B-1----:R-:W-:-:S04]  /*28a00*/  SHF.R.U32.HI R0, RZ, 0x5, R0 ;  /* 0x00000005ff007819 */ /* 0x002fc80000011600 */
[----:B------:R-:W-:-:S05]  /*28a10*/  LOP3.LUT R0, R0, 0x3, RZ, 0xc0, !PT ;  /* 0x0000000300007812 */ /* 0x000fca00078ec0ff */
[----:B------:R1:W2:Y:S02]  /*28a20*/  SHFL.IDX PT, R14, R0, RZ, 0x1f ;  /* 0x00001fff000e7589 */ /* 0x0002a400000e0000 */
.L_x_2386:
[----:B--2---:R-:W-:-:S13]  /*28a30*/  ISETP.NE.AND P0, PT, R14, RZ, PT ;  /* 0x000000ff0e00720c */ /* 0x004fda0003f05270 */
[----:B------:R-:W-:Y:S05]  /*28a40*/  @P0 BRA `(.L_x_1675) ;  /* 0x0000000000880947 */ /* 0x000fea0003800000 */
[----:B------:R-:W-:-:S03]  /*28a50*/  UMOV UR4, 0xffffffff ;  /* 0xffffffff00047882 */ /* 0x000fc60000000000 */
[----:B------:R-:W-:Y:S05]  /*28a60*/  BRA.DIV UR4, `(.L_x_2105) ;  /* 0x00000076042c7947 */ /* 0x000fea000b800000 */
[----:B------:R-:W-:-:S13]  /*28a70*/  ELECT P6, URZ, PT ;  /* 0x00000000003f782f */ /* 0x000fda00038c0000 */
.L_x_2389:
[----:B------:R-:W-:Y:S05]  /*28a80*/  @!P6 BRA `(.L_x_1675) ;  /* 0x000000000078e947 */ /* 0x000fea0003800000 */
[----:B------:R-:W-:-:S06]  /*28a90*/  ULOP3.LUT UR4, UR36, 0x2, URZ, 0xfc, !UPT ;  /* 0x0000000224047892 */ /* 0x000fcc000f8efc3f */
[----:B-1----:R-:W-:-:S05]  /*28aa0*/  IMAD.U32 R0, RZ, RZ, UR4 ;  /* 0x00000004ff007e24 */ /* 0x002fca000f8e00ff */
[----:B------:R-:W-:-:S13]  /*28ab0*/  ISETP.NE.AND P0, PT, R0, 0x3, PT ;  /* 0x000000030000780c */ /* 0x000fda0003f05270 */
[----:B------:R-:W-:Y:S05]  /*28ac0*/  @!P0 BRA `(.L_x_2106) ;  /* 0x0000000000048947 */ /* 0x000fea0003800000 */
[----:B------:R-:W-:Y:S01]  /*28ad0*/  BPT.TRAP 0x1 ;  /* 0x000000040000795c */ /* 0x000fe20000300000 */
.L_x_2106:
[----:B------:R-:W-:Y:S01]  /*28ae0*/  IMAD R5, R24, 0x8, R7 ;  /* 0x0000000818057824 */ /* 0x000fe200078e0207 */
[----:B------:R-:W-:Y:S01]  /*28af0*/  SHF.L.U32 R0, R28, 0x1f, RZ ;  /* 0x0000001f1c007819 */ /* 0x000fe200000006ff */
[----:B------:R-:W-:-:S03]  /*28b00*/  VIADD R24, R24, 0x1 ;  /* 0x0000000118187836 */ /* 0x000fc60000000000 */
[----:B------:R-:W1:Y:S02]  /*28b10*/  SYNCS.PHASECHK.TRANS64.TRYWAIT P1, [R5+URZ+0x28840], R0 ;  /* 0x02884000050075a7 */ /* 0x000e64000802017f */
[----:B------:R-:W-:-:S04]  /*28b20*/  ISETP.NE.AND P2, PT, R24, 0x2, PT ;  /* 0x000000021800780c */ /* 0x000fc80003f45270 */
[----:B------:R-:W-:Y:S01]  /*28b30*/  SEL R3, RZ, 0x1, P2 ;  /* 0x00000001ff037807 */ /* 0x000fe20001000000 */
[----:B-1----:R-:W-:Y:S08]  /*28b40*/  @!P1 BRA `(.L_x_2107) ;  /* 0x0000007400149947 */ /* 0x002ff00003800000 */
.L_x_2390:
[----:B------:R-:W-:Y:S02]  /*28b50*/  SEL R24, R24, RZ, P2 ;  /* 0x000000ff18187207 */ /* 0x000fe40001000000 */
[----:B------:R-:W-:Y:S01]  /*28b60*/  LOP3.LUT R2, R28, R3, RZ, 0x3c, !PT ;  /* 0x000000031c027212 */ /* 0x000fe200078e3cff */
[----:B------:R-:W-:Y:S06]  /*28b70*/  @!P0 BRA `(.L_x_2108) ;  /* 0x0000000000048947 */ /* 0x000fec0003800000 */
[----:B------:R-:W-:Y:S01]  /*28b80*/  BPT.TRAP 0x1 ;  /* 0x000000040000795c */ /* 0x000fe20000300000 */
.L_x_2108:
[----:B------:R-:W-:Y:S01]  /*28b90*/  IMAD R3, R24, 0x8, R7 ;  /* 0x0000000818037824 */ /* 0x000fe200078e0207 */
[----:B------:R-:W-:-:S04]  /*28ba0*/  SHF.L.U32 R2, R2, 0x1f, RZ ;  /* 0x0000001f02027819 */ /* 0x000fc800000006ff */
[----:B------:R-:W2:Y:S02]  /*28bb0*/  SYNCS.PHASECHK.TRANS64.TRYWAIT P1, [R3+URZ+0x28840], R2 ;  /* 0x02884002030075a7 */ /* 0x000ea4000802017f */
[----:B--2---:R-:W-:Y:S05]  /*28bc0*/  @!P1 BRA `(.L_x_2109) ;  /* 0x0000007400089947 */ /* 0x004fea0003800000 */
.L_x_2391:
[----:B------:R-:W-:Y:S05]  /*28bd0*/  @!P0 BRA `(.L_x_2110) ;  /* 0x0000000000048947 */ /* 0x000fea0003800000 */
[----:B------:R-:W-:Y:S01]  /*28be0*/  BPT.TRAP 0x1 ;  /* 0x000000040000795c */ /* 0x000fe20000300000 */
.L_x_2110:
[----:B------:R-:W3:Y:S02]  /*28bf0*/  SYNCS.PHASECHK.TRANS64.TRYWAIT P1, [R5+URZ+0x28860], R0 ;  /* 0x02886000050075a7 */ /* 0x000ee4000802017f */
[----:B---3--:R-:W-:Y:S05]  /*28c00*/  @!P1 BRA `(.L_x_2111) ;  /* 0x00000074000c9947 */ /* 0x008fea0003800000 */
.L_x_2392:
[----:B------:R-:W-:Y:S05]  /*28c10*/  @!P0 BRA `(.L_x_2112) ;  /* 0x0000000000048947 */ /* 0x000fea0003800000 */
[----:B------:R-:W-:Y:S01]  /*28c20*/  BPT.TRAP 0x1 ;  /* 0x000000040000795c */ /* 0x000fe20000300000 */
.L_x_2112:
[----:B----4-:R4:W0:Y:S02]  /*28c30*/  SYNCS.PHASECHK.TRANS64.TRYWAIT P0, [R3+URZ+0x28860], R2 ;  /* 0x02886002030075a7 */ /* 0x010824000800017f */
[----:B0-----:R-:W-:Y:S05]  /*28c40*/  @!P0 NANOSLEEP.SYNCS 0x989680 ;  /* 0x009896800000895d */ /* 0x001fea0003900000 */
[----:B------:R-:W0:Y:S02]  /*28c50*/  @!P0 SYNCS.PHASECHK.TRANS64 P0, [R3+URZ+0x28860], R2 ;  /* 0x02886002030085a7 */ /* 0x000e24000800007f */
[----:B0-----:R-:W-:Y:S05]  /*28c60*/  @!P0 BRA `(.L_x_2112) ;  /* 0xfffffffc00f08947 */ /* 0x001fea000383ffff */
.L_x_1675:
[----:B------:R-:W-:Y:S05]  /*28c70*/  BSYNC B9 ;  /* 0x0000000000097941 */ /* 0x000fea0003800000 */
.L_x_1672:
[----:B------:R-:W-:Y:S05]  /*28c80*/  EXIT ;  /* 0x000000000000794d */ /* 0x000fea0003800000 */
.L_x_1707:
[----:B0-----:R0:W1:Y:S02]  /*28c90*/  SYNCS.PHASECHK.TRANS64.TRYWAIT P6, [R89+URZ+0x28890], R100 ;  /* 0x02889064590075a7 */ /* 0x00106400080c017f */
[----:B-1----:R-:W-:Y:S05]  /*28ca0*/  @!P6 NANOSLEEP.SYNCS 0x989680 ;  /* 0x009896800000e95d */ /* 0x002fea0003900000 */
[----:B------:R-:W1:Y:S02]  /*28cb0*/  @!P6 SYNCS.PHASECHK.TRANS64 P6, [R89+URZ+0x28890], R100 ;  /* 0x028890645900e5a7 */ /* 0x000e6400080c007f */
[----:B-1----:R-:W-:Y:S05]  /*28cc0*/  @!P6 BRA `(.L_x_1707) ;  /* 0xfffffffc00f0e947 */ /* 0x002fea000383ffff */
[----:B------:R-:W-:Y:S05]  /*28cd0*/  BRA `(.L_x_2113) ;  /* 0xfffffda800cc7947 */ /* 0x000fea000383ffff */
.L_x_1708:
        /* <DEDUP_REMOVED lines=8> */
.L_x_2115:
[----:B------:R-:W-:Y:S05]  /*28d60*/  BSYNC B1 ;  /* 0x0000000000017941 */ /* 0x000fea0003800000 */
.L_x_2114:
        /* <DEDUP_REMOVED lines=8> */
.L_x_2116:
[----:B------:R-:W-:Y:S01]  /*28df0*/  IMAD.MOV.U32 R103, RZ, RZ, R14 ;  /* 0x000000ffff677224 */ /* 0x000fe200078e000e */
[----:B------:R-:W-:Y:S06]  /*28e00*/  BRA `(.L_x_2117) ;  /* 0xfffffda800947947 */ /* 0x000fec000383ffff */
.L_x_1717:
        /* <DEDUP_REMOVED lines=8> */
.L_x_2119:
[----:B------:R-:W-:Y:S05]  /*28e90*/  BSYNC B1 ;  /* 0x0000000000017941 */ /* 0x000fea0003800000 */
.L_x_2118:
        /* <DEDUP_REMOVED lines=8> */
.L_x_2120:
[----:B------:R-:W-:Y:S01]  /*28f20*/  IMAD.MOV.U32 R69, RZ, RZ, R14 ;  /* 0x000000ffff457224 */ /* 0x000fe200078e000e */
[----:B------:R-:W-:Y:S06]  /*28f30*/  BRA `(.L_x_2121) ;  /* 0xfffffdb000287947 */ /* 0x000fec000383ffff */
.L_x_1726:
        /* <DEDUP_REMOVED lines=8> */
.L_x_2123:
[----:B------:R-:W-:Y:S05]  /*28fc0*/  BSYNC B1 ;  /* 0x0000000000017941 */ /* 0x000fea0003800000 */
.L_x_2122:
        /* <DEDUP_REMOVED lines=8> */
.L_x_2124:
[----:B------:R-:W-:Y:S01]  /*29050*/  IMAD.MOV.U32 R61, RZ, RZ, R14 ;  /* 0x000000ffff3d7224 */ /* 0x000fe200078e000e */
[----:B------:R-:W-:Y:S06]  /*29060*/  BRA `(.L_x_2125) ;  /* 0xfffffdb400bc7947 */ /* 0x000fec000383ffff */
.L_x_1735:
        /* <DEDUP_REMOVED lines=8> */
.L_x_2127:
[----:B------:R-:W-:Y:S05]  /*290f0*/  BSYNC B1 ;  /* 0x0000000000017941 */ /* 0x000fea0003800000 */
.L_x_2126:
        /* <DEDUP_REMOVED lines=8> */
.L_x_2128:
[----:B------:R-:W-:Y:S01]  /*29180*/  IMAD.MOV.U32 R51, RZ, RZ, R14 ;  /* 0x000000ffff337224 */ /* 0x000fe200078e000e */
[----:B------:R-:W-:Y:S06]  /*29190*/  BRA `(.L_x_2129) ;  /* 0xfffffdbc004c7947 */ /* 0x000fec000383ffff */
.L_x_1747:
[----:B-1----:R1:W2:Y:S02]  /*291a0*/  SYNCS.PHASECHK.TRANS64.TRYWAIT P4, [R89+URZ+0x28890], R100 ;  /* 0x02889064590075a7 */ /* 0x0022a4000808017f */
[----:B--2---:R-:W-:Y:S05]  /*291b0*/  @!P4 NANOSLEEP.SYNCS 0x989680 ;  /* 0x009896800000c95d */ /* 0x004fea0003900000 */
[----:B------:R-:W2:Y:S02]  /*291c0*/  @!P4 SYNCS.PHASECHK.TRANS64 P4, [R89+URZ+0x28890], R100 ;  /* 0x028890645900c5a7 */ /* 0x000ea4000808007f */
[----:B--2---:R-:W-:Y:S05]  /*291d0*/  @!P4 BRA `(.L_x_1747) ;  /* 0xfffffffc00f0c947 */ /* 0x004fea000383ffff */
[----:B------:R-:W-:Y:S05]  /*291e0*/  BRA `(.L_x_2130) ;  /* 0xfffffdcc00847947 */ /* 0x000fea000383ffff */
.L_x_1748:
        /* <DEDUP_REMOVED lines=8> */
.L_x_2132:
[----:B------:R-:W-:Y:S05]  /*29270*/  BSYNC B1 ;  /* 0x0000000000017941 */ /* 0x000fea0003800000 */
.L_x_2131:
        /* <DEDUP_REMOVED lines=8> */
.L_x_2133:
[----:B------:R-:W-:Y:S01]  /*29300*/  IMAD.MOV.U32 R104, RZ, RZ, R14 ;  /* 0x000000ffff687224 */ /* 0x000fe200078e000e */
[----:B------:R-:W-:Y:S06]  /*29310*/  BRA `(.L_x_2134) ;  /* 0xfffffdcc00507947 */ /* 0x000fec000383ffff */
.L_x_1753:
[----:B------:R-:W-:Y:S01]  /*29320*/  BSSY B1, `(.L_x_2135) ;  /* 0x0000008000017945 */ /* 0x000fe20003800000 */
[----:B---3--:R-:W-:Y:S02]  /*29330*/  IMAD.MOV.U32 R13, RZ, RZ, R101 ;  /* 0x000000ffff0d7224 */ /* 0x008fe400078e0065 */
[----:B------:R-:W-:Y:S02]  /*29340*/  IMAD.MOV.U32 R12, RZ, RZ, 0x1 ;  /* 0x00000001ff0c7424 */ /* 0x000fe400078e00ff */
[----:B--2---:R-:W-:Y:S02]  /*29350*/  IMAD.MOV.U32 R11, RZ, RZ, 0x181f ;  /* 0x0000181fff0b7424 */ /* 0x004fe400078e00ff */
[----:B------:R-:W-:-:S07]  /*29360*/  IMAD.MOV.U32 R15, RZ, RZ, -0x1 ;  /* 0xffffffffff0f7424 */ /* 0x000fce00078e00ff */
[----:B01----:R-:W-:Y:S05]  /*29370*/  WARPSYNC.COLLECTIVE R15, `(.L_x_2136) ;  /* 0x000000000f087348 */ /* 0x003fea0003c00000 */
[----:B------:R2:W3:Y:S02]  /*29380*/  SHFL.IDX P6, R14, R13, R12, R11 ;  /* 0x0000000c0d0e7389 */ /* 0x0004e400000c000b */
[----:B0123--:R-:W-:Y:S01]  /*29390*/  ENDCOLLECTIVE ;  /* 0x000000000000791b */ /* 0x00ffe20003800000 */
.L_x_2136:
[----:B------:R-:W-:Y:S05]  /*293a0*/  BSYNC B1 ;  /* 0x0000000000017941 */ /* 0x000fea0003800000 */
.L_x_2135:
        /* <DEDUP_REMOVED lines=8> */
.L_x_2137:
[----:B------:R-:W-:Y:S01]  /*29430*/  IMAD.MOV.U32 R46, RZ, RZ, R14 ;  /* 0x000000ffff2e7224 */ /* 0x000fe200078e000e */
[----:B------:R-:W-:Y:S06]  /*29440*/  BRA `(.L_x_2138) ;  /* 0xfffffdd400047947 */ /* 0x000fec000383ffff */
.L_x_1758:
[----:B------:R-:W-:Y:S01]  /*29450*/  BSSY B1, `(.L_x_2139) ;  /* 0x0000008000017945 */ /* 0x000fe20003800000 */
[----:B--23--:R-:W-:Y:S02]  /*29460*/  IMAD.MOV.U32 R13, RZ, RZ, R101 ;  /* 0x000000ffff0d7224 */ /* 0x00cfe400078e0065 */
[----:B------:R-:W-:Y:S02]  /*29470*/  IMAD.MOV.U32 R12, RZ, RZ, 0x2 ;  /* 0x00000002ff0c7424 */ /* 0x000fe400078e00ff */
[----:B0-----:R-:W-:Y:S02]  /*29480*/  IMAD.MOV.U32 R11, RZ, RZ, 0x181f ;  /* 0x0000181fff0b7424 */ /* 0x001fe400078e00ff */
[----:B------:R-:W-:-:S07]  /*29490*/  IMAD.MOV.U32 R15, RZ, RZ, -0x1 ;  /* 0xffffffffff0f7424 */ /* 0x000fce00078e00ff */
[----:B-1--4-:R-:W-:Y:S05]  /*294a0*/  WARPSYNC.COLLECTIVE R15, `(.L_x_2140) ;  /* 0x000000000f087348 */ /* 0x012fea0003c00000 */
[----:B------:R0:W2:Y:S02]  /*294b0*/  SHFL.IDX P6, R14, R13, R12, R11 ;  /* 0x0000000c0d0e7389 */ /* 0x0000a400000c000b */
[----:B012-4-:R-:W-:Y:S01]  /*294c0*/  ENDCOLLECTIVE ;  /* 0x000000000000791b */ /* 0x017fe20003800000 */
.L_x_2140:
[----:B------:R-:W-:Y:S05]  /*294d0*/  BSYNC B1 ;  /* 0x0000000000017941 */ /* 0x000fea0003800000 */
.L_x_2139:
        /* <DEDUP_REMOVED lines=8> */
.L_x_2141:
[----:B------:R-:W-:Y:S01]  /*29560*/  IMAD.MOV.U32 R46, RZ, RZ, R14 ;  /* 0x000000ffff2e7224 */ /* 0x000fe200078e000e */
[----:B------:R-:W-:Y:S06]  /*29570*/  BRA `(.L_x_2142) ;  /* 0xfffffdd800c07947 */ /* 0x000fec000383ffff */
.L_x_1763:
[----:B------:R-:W-:Y:S01]  /*29580*/  BSSY B1, `(.L_x_2143) ;  /* 0x0000008000017945 */ /* 0x000fe20003800000 */
[----:B0--3--:R-:W-:Y:S02]  /*29590*/  IMAD.MOV.U32 R13, RZ, RZ, R101 ;  /* 0x000000ffff0d7224 */ /* 0x009fe400078e0065 */
[----:B------:R-:W-:Y:S02]  /*295a0*/  IMAD.MOV.U32 R12, RZ, RZ, 0x3 ;  /* 0x00000003ff0c7424 */ /* 0x000fe400078e00ff */
[----:B------:R-:W-:Y:S02]  /*295b0*/  IMAD.MOV.U32 R11, RZ, RZ, 0x181f ;  /* 0x0000181fff0b7424 */ /* 0x000fe400078e00ff */
[----:B------:R-:W-:-:S07]  /*295c0*/  IMAD.MOV.U32 R15, RZ, RZ, -0x1 ;  /* 0xffffffffff0f7424 */ /* 0x000fce00078e00ff */
[----:B-12-4-:R-:W-:Y:S05]  /*295d0*/  WARPSYNC.COLLECTIVE R15, `(.L_x_2144) ;  /* 0x000000000f087348 */ /* 0x016fea0003c00000 */
[----:B------:R0:W3:Y:S02]  /*295e0*/  SHFL.IDX P6, R14, R13, R12, R11 ;  /* 0x0000000c0d0e7389 */ /* 0x0000e400000c000b */
[----:B01234-:R-:W-:Y:S01]  /*295f0*/  ENDCOLLECTIVE ;  /* 0x000000000000791b */ /* 0x01ffe20003800000 */
.L_x_2144:
[----:B------:R-:W-:Y:S05]  /*29600*/  BSYNC B1 ;  /* 0x0000000000017941 */ /* 0x000fea0003800000 */
.L_x_2143:
        /* <DEDUP_REMOVED lines=8> */
.L_x_2145:
[----:B------:R-:W-:Y:S01]  /*29690*/  IMAD.MOV.U32 R106, RZ, RZ, R14 ;  /* 0x000000ffff6a7224 */ /* 0x000fe200078e000e */
[----:B------:R-:W-:Y:S06]  /*296a0*/  BRA `(.L_x_2146) ;  /* 0xfffffde000787947 */ /* 0x000fec000383ffff */
.L_x_1768:
[----:B0-----:R0:W1:Y:S02]  /*296b0*/  SYNCS.PHASECHK.TRANS64.TRYWAIT P3, [R89+URZ+0x28890], R100 ;  /* 0x02889064590075a7 */ /* 0x001064000806017f */
[----:B-1----:R-:W-:Y:S05]  /*296c0*/  @!P3 NANOSLEEP.SYNCS 0x989680 ;  /* 0x009896800000b95d */ /* 0x002fea0003900000 */
[----:B------:R-:W1:Y:S02]  /*296d0*/  @!P3 SYNCS.PHASECHK.TRANS64 P3, [R89+URZ+0x28890], R100 ;  /* 0x028890645900b5a7 */ /* 0x000e64000806007f */
[----:B-1----:R-:W-:Y:S05]  /*296e0*/  @!P3 BRA `(.L_x_1768) ;  /* 0xfffffffc00f0b947 */ /* 0x002fea000383ffff */
[----:B------:R-:W-:Y:S05]  /*296f0*/  BRA `(.L_x_2147) ;  /* 0xfffffde800847947 */ /* 0x000fea000383ffff */
.L_x_1769:
        /* <DEDUP_REMOVED lines=8> */
.L_x_2149:
[----:B------:R-:W-:Y:S05]  /*29780*/  BSYNC B1 ;  /* 0x0000000000017941 */ /* 0x000fea0003800000 */
.L_x_2148:
        /* <DEDUP_REMOVED lines=8> */
.L_x_2150:
[----:B------:R-:W-:Y:S05]  /*29810*/  BRA `(.L_x_2151) ;  /* 0xfffffde800a47947 */ /* 0x000fea000383ffff */
.L_x_1772:
[----:B------:R-:W-:Y:S01]  /*29820*/  BSSY B1, `(.L_x_2152) ;  /* 0x0000008000017945 */ /* 0x000fe20003800000 */
[----:B----4-:R-:W-:Y:S02]  /*29830*/  IMAD.MOV.U32 R13, RZ, RZ, R45 ;  /* 0x000000ffff0d7224 */ /* 0x010fe400078e002d */
[----:B------:R-:W-:Y:S02]  /*29840*/  IMAD.MOV.U32 R12, RZ, RZ, 0x1 ;  /* 0x00000001ff0c7424 */ /* 0x000fe400078e00ff */
[----:B------:R-:W-:Y:S02]  /*29850*/  IMAD.MOV.U32 R11, RZ, RZ, 0x181f ;  /* 0x0000181fff0b7424 */ /* 0x000fe400078e00ff */
[----:B------:R-:W-:-:S07]  /*29860*/  IMAD.MOV.U32 R15, RZ, RZ, -0x1 ;  /* 0xffffffffff0f7424 */ /* 0x000fce00078e00ff */
[----:B0123--:R-:W-:Y:S05]  /*29870*/  WARPSYNC.COLLECTIVE R15, `(.L_x_2153) ;  /* 0x000000000f087348 */ /* 0x00ffea0003c00000 */
[----:B---3--:R3:W4:Y:S02]  /*29880*/  SHFL.IDX P6, R14, R13, R12, R11 ;  /* 0x0000000c0d0e7389 */ /* 0x00872400000c000b */
[----:B01234-:R-:W-:Y:S01]  /*29890*/  ENDCOLLECTIVE ;  /* 0x000000000000791b */ /* 0x01ffe20003800000 */
.L_x_2153:
[----:B------:R-:W-:Y:S05]  /*298a0*/  BSYNC B1 ;  /* 0x0000000000017941 */ /* 0x000fea0003800000 */
.L_x_2152:
        /* <DEDUP_REMOVED lines=8> */
.L_x_2154:
[----:B------:R-:W-:Y:S05]  /*29930*/  BRA `(.L_x_2155) ;  /* 0xfffffde800a47947 */ /* 0x000fea000383ffff */
.L_x_1775:
[----:B------:R-:W-:Y:S01]  /*29940*/  BSSY B1, `(.L_x_2156) ;  /* 0x0000008000017945 */ /* 0x000fe20003800000 */
[----:B---3--:R-:W-:Y:S02]  /*29950*/  IMAD.MOV.U32 R13, RZ, RZ, R45 ;  /* 0x000000ffff0d7224 */ /* 0x008fe400078e002d */
[----:B------:R-:W-:Y:S02]  /*29960*/  IMAD.MOV.U32 R12, RZ, RZ, 0x2 ;  /* 0x00000002ff0c7424 */ /* 0x000fe400078e00ff */
[----:B------:R-:W-:Y:S02]  /*29970*/  IMAD.MOV.U32 R11, RZ, RZ, 0x181f ;  /* 0x0000181fff0b7424 */ /* 0x000fe400078e00ff */
[----:B------:R-:W-:-:S07]  /*29980*/  IMAD.MOV.U32 R15, RZ, RZ, -0x1 ;  /* 0xffffffffff0f7424 */ /* 0x000fce00078e00ff */
[----:B012-4-:R-:W-:Y:S05]  /*29990*/  WARPSYNC.COLLECTIVE R15, `(.L_x_2157) ;  /* 0x000000000f087348 */ /* 0x017fea0003c00000 */
[----:B------:R3:W0:Y:S02]  /*299a0*/  SHFL.IDX P6, R14, R13, R12, R11 ;  /* 0x0000000c0d0e7389 */ /* 0x00062400000c000b */
[----:B01234-:R-:W-:Y:S01]  /*299b0*/  ENDCOLLECTIVE ;  /* 0x000000000000791b */ /* 0x01ffe20003800000 */
.L_x_2157:
[----:B------:R-:W-:Y:S05]  /*299c0*/  BSYNC B1 ;  /* 0x0000000000017941 */ /* 0x000fea0003800000 */
.L_x_2156:
        /* <DEDUP_REMOVED lines=8> */
.L_x_2158:
[----:B------:R-:W-:Y:S05]  /*29a50*/  BRA `(.L_x_2159) ;  /* 0xfffffde800a87947 */ /* 0x000fea000383ffff */
.L_x_1778:
[----:B------:R-:W-:Y:S01]  /*29a60*/  BSSY B1, `(.L_x_2160) ;  /* 0x0000008000017945 */ /* 0x000fe20003800000 */
[----:B0-----:R-:W-:Y:S02]  /*29a70*/  IMAD.MOV.U32 R13, RZ, RZ, R45 ;  /* 0x000000ffff0d7224 */ /* 0x001fe400078e002d */
[----:B------:R-:W-:Y:S02]  /*29a80*/  IMAD.MOV.U32 R12, RZ, RZ, 0x3 ;  /* 0x00000003ff0c7424 */ /* 0x000fe400078e00ff */
[----:B------:R-:W-:Y:S02]  /*29a90*/  IMAD.MOV.U32 R11, RZ, RZ, 0x181f ;  /* 0x0000181fff0b7424 */ /* 0x000fe400078e00ff */
[----:B------:R-:W-:-:S07]  /*29aa0*/  IMAD.MOV.U32 R15, RZ, RZ, -0x1 ;  /* 0xffffffffff0f7424 */ /* 0x000fce00078e00ff */
[----:B-1234-:R-:W-:Y:S05]  /*29ab0*/  WARPSYNC.COLLECTIVE R15, `(.L_x_2161) ;  /* 0x000000000f087348 */ /* 0x01efea0003c00000 */
[----:B------:R0:W0:Y:S02]  /*29ac0*/  SHFL.IDX P6, R14, R13, R12, R11 ;  /* 0x0000000c0d0e7389 */ /* 0x00002400000c000b */
[----:B01234-:R-:W-:Y:S01]  /*29ad0*/  ENDCOLLECTIVE ;  /* 0x000000000000791b */ /* 0x01ffe20003800000 */
.L_x_2161:
[----:B------:R-:W-:Y:S05]  /*29ae0*/  BSYNC B1 ;  /* 0x0000000000017941 */ /* 0x000fea0003800000 */
.L_x_2160:
        /* <DEDUP_REMOVED lines=8> */
.L_x_2162:
[----:B------:R-:W-:Y:S05]  /*29b70*/  BRA `(.L_x_2163) ;  /* 0xfffffde800ac7947 */ /* 0x000fea000383ffff */
.L_x_1782:
[----:B------:R0:W0:Y:S02]  /*29b80*/  SYNCS.PHASECHK.TRANS64.TRYWAIT P4, [R89+URZ+0x288b0], R100 ;  /* 0x0288b064590075a7 */ /* 0x000024000808017f */
[----:B0-----:R-:W-:Y:S05]  /*29b90*/  @!P4 NANOSLEEP.SYNCS 0x989680 ;  /* 0x009896800000c95d */ /* 0x001fea0003900000 */
[----:B------:R-:W0:Y:S02]  /*29ba0*/  @!P4 SYNCS.PHASECHK.TRANS64 P4, [R89+URZ+0x288b0], R100 ;  /* 0x0288b0645900c5a7 */ /* 0x000e24000808007f */
[----:B0-----:R-:W-:Y:S05]  /*29bb0*/  @!P4 BRA `(.L_x_1782) ;  /* 0xfffffffc00f0c947 */ /* 0x001fea000383ffff */
[----:B------:R-:W-:Y:S05]  /*29bc0*/  BRA `(.L_x_2164) ;  /* 0xfffffdec00287947 */ /* 0x000fea000383ffff */
.L_x_1804:
[----:B--2---:R0:W5:Y:S01]  /*29bd0*/  LDL R13, [R1+0x34] ;  /* 0x00003400010d7983 */ /* 0x0041620000100800 */
[----:B------:R-:W-:Y:S01]  /*29be0*/  BSSY B0, `(.L_x_2165) ;  /* 0x0000007000007945 */ /* 0x000fe20003800000 */
[----:B------:R-:W-:Y:S02]  /*29bf0*/  IMAD.MOV.U32 R12, RZ, RZ, RZ ;  /* 0x000000ffff0c7224 */ /* 0x000fe400078e00ff */
[----:B------:R-:W-:Y:S02]  /*29c00*/  IMAD.MOV.U32 R11, RZ, RZ, 0x1f ;  /* 0x0000001fff0b7424 */ /* 0x000fe400078e00ff */
[----:B------:R-:W-:-:S07]  /*29c10*/  IMAD.MOV.U32 R15, RZ, RZ, -0x1 ;  /* 0xffffffffff0f7424 */ /* 0x000fce00078e00ff */
[----:B01--45:R-:W-:Y:S05]  /*29c20*/  WARPSYNC.COLLECTIVE R15, `(.L_x_2166) ;  /* 0x000000000f087348 */ /* 0x033fea0003c00000 */
[----:B-----5:R2:W3:Y:S02]  /*29c30*/  SHFL.IDX P6, R14, R13, R12, R11 ;  /* 0x0000000c0d0e7389 */ /* 0x0204e400000c000b */
[----:B01234-:R-:W-:Y:S01]  /*29c40*/  ENDCOLLECTIVE ;  /* 0x000000000000791b */ /* 0x01ffe20003800000 */
.L_x_2166:
[----:B------:R-:W-:Y:S05]  /*29c50*/  BSYNC B0 ;  /* 0x0000000000007941 */ /* 0x000fea0003800000 */
.L_x_2165:
[----:B------:R-:W-:Y:S01]  /*29c60*/  IMAD.MOV.U32 R199, RZ, RZ, R14 ;  /* 0x000000ffffc77224 */ /* 0x000fe200078e000e */
[----:B------:R-:W-:Y:S06]  /*29c70*/  BRA `(.L_x_2167) ;  /* 0xfffffdf800f47947 */ /* 0x000fec000383ffff */
.L_x_1816:
[----:B------:R-:W-:Y:S01]  /*29c80*/  BSSY B1, `(.L_x_2168) ;  /* 0x0000008000017945 */ /* 0x000fe20003800000 */
[----:B------:R-:W-:Y:S02]  /*29c90*/  IMAD.MOV.U32 R13, RZ, RZ, R6 ;  /* 0x000000ffff0d7224 */ /* 0x000fe400078e0006 */
[----:B------:R-:W-:Y:S02]  /*29ca0*/  IMAD.MOV.U32 R12, RZ, RZ, RZ ;  /* 0x000000ffff0c7224 */ /* 0x000fe400078e00ff */
[----:B------:R-:W-:Y:S02]  /*29cb0*/  IMAD.MOV.U32 R11, RZ, RZ, 0x181f ;  /* 0x0000181fff0b7424 */ /* 0x000fe400078e00ff */
[----:B------:R-:W-:-:S07]  /*29cc0*/  IMAD.MOV.U32 R15, RZ, RZ, -0x1 ;  /* 0xffffffffff0f7424 */ /* 0x000fce00078e00ff */
[----:B-1--4-:R-:W-:Y:S05]  /*29cd0*/  WARPSYNC.COLLECTIVE R15, `(.L_x_2169) ;  /* 0x000000000f087348 */ /* 0x012fea0003c00000 */
[----:B------:R0:W2:Y:S02]  /*29ce0*/  SHFL.IDX P6, R14, R13, R12, R11 ;  /* 0x0000000c0d0e7389 */ /* 0x0000a400000c000b */
[----:B012-4-:R-:W-:Y:S01]  /*29cf0*/  ENDCOLLECTIVE ;  /* 0x000000000000791b */ /* 0x017fe20003800000 */
.L_x_2169:
[----:B------:R-:W-:Y:S05]  /*29d00*/  BSYNC B1 ;  /* 0x0000000000017941 */ /* 0x000fea0003800000 */
.L_x_2168:
        /* <DEDUP_REMOVED lines=8> */
.L_x_2170:
[----:B------:R-:W-:Y:S02]  /*29d90*/  IMAD.MOV.U32 R13, RZ, RZ, R8 ;  /* 0x000000ffff0d7224 */ /* 0x000fe400078e0008 */
[----:B------:R-:W-:-:S07]  /*29da0*/  IMAD.MOV.U32 R3, RZ, RZ, R14 ;  /* 0x000000ffff037224 */ /* 0x000fce00078e000e */
[----:B------:R-:W-:Y:S05]  /*29db0*/  WARPSYNC.COLLECTIVE R15, `(.L_x_2171) ;  /* 0x000000000f087348 */ /* 0x000fea0003c00000 */
[----:B------:R0:W1:Y:S02]  /*29dc0*/  SHFL.IDX P6, R14, R13, R12, R11 ;  /* 0x0000000c0d0e7389 */ /* 0x00006400000c000b */
[----:B01----:R-:W-:Y:S01]  /*29dd0*/  ENDCOLLECTIVE ;  /* 0x000000000000791b */ /* 0x003fe20003800000 */
.L_x_2171:
[----:B------:R-:W-:Y:S02]  /*29de0*/  IMAD.MOV.U32 R13, RZ, RZ, R7 ;  /* 0x000000ffff0d7224 */ /* 0x000fe400078e0007 */
[----:B------:R-:W-:-:S07]  /*29df0*/  IMAD.MOV.U32 R4, RZ, RZ, R14 ;  /* 0x000000ffff047224 */ /* 0x000fce00078e000e */
[----:B------:R-:W-:Y:S05]  /*29e00*/  WARPSYNC.COLLECTIVE R15, `(.L_x_2172) ;  /* 0x000000000f087348 */ /* 0x000fea0003c00000 */
[----:B------:R0:W1:Y:S02]  /*29e10*/  SHFL.IDX P6, R14, R13, R12, R11 ;  /* 0x0000000c0d0e7389 */ /* 0x00006400000c000b */
[----:B01----:R-:W-:Y:S01]  /*29e20*/  ENDCOLLECTIVE ;  /* 0x000000000000791b */ /* 0x003fe20003800000 */
.L_x_2172:
[----:B------:R-:W-:Y:S05]  /*29e30*/  BRA `(.L_x_2173) ;  /* 0xfffffe0000587947 */ /* 0x000fea000383ffff */
.L_x_1819:
[----:B------:R-:W-:Y:S01]  /*29e40*/  BSSY B1, `(.L_x_2174) ;  /* 0x0000008000017945 */ /* 0x000fe20003800000 */
[----:B-1----:R-:W-:Y:S02]  /*29e50*/  IMAD.MOV.U32 R13, RZ, RZ, R6 ;  /* 0x000000ffff0d7224 */ /* 0x002fe400078e0006 */
[----:B------:R-:W-:Y:S02]  /*29e60*/  IMAD.MOV.U32 R12, RZ, RZ, 0x1 ;  /* 0x00000001ff0c7424 */ /* 0x000fe400078e00ff */
[----:B------:R-:W-:Y:S02]  /*29e70*/  IMAD.MOV.U32 R11, RZ, RZ, 0x181f ;  /* 0x0000181fff0b7424 */ /* 0x000fe400078e00ff */
[----:B------:R-:W-:-:S07]  /*29e80*/  IMAD.MOV.U32 R15, RZ, RZ, -0x1 ;  /* 0xffffffffff0f7424 */ /* 0x000fce00078e00ff */
[----:B----4-:R-:W-:Y:S05]  /*29e90*/  WARPSYNC.COLLECTIVE R15, `(.L_x_2175) ;  /* 0x000000000f087348 */ /* 0x010fea0003c00000 */
[----:B------:R0:W1:Y:S02]  /*29ea0*/  SHFL.IDX P6, R14, R13, R12, R11 ;  /* 0x0000000c0d0e7389 */ /* 0x00006400000c000b */
[----:B01--4-:R-:W-:Y:S01]  /*29eb0*/  ENDCOLLECTIVE ;  /* 0x000000000000791b */ /* 0x013fe20003800000 */
.L_x_2175:
[----:B------:R-:W-:Y:S05]  /*29ec0*/  BSYNC B1 ;  /* 0x0000000000017941 */ /* 0x000fea0003800000 */
.L_x_2174:
        /* <DEDUP_REMOVED lines=8> */
.L_x_2176:
[----:B------:R-:W-:Y:S02]  /*29f50*/  IMAD.MOV.U32 R13, RZ, RZ, R8 ;  /* 0x000000ffff0d7224 */ /* 0x000fe400078e0008 */
[----:B------:R-:W-:-:S07]  /*29f60*/  IMAD.MOV.U32 R3, RZ, RZ, R14 ;  /* 0x000000ffff037224 */ /* 0x000fce00078e000e */
[----:B------:R-:W-:Y:S05]  /*29f70*/  WARPSYNC.COLLECTIVE R15, `(.L_x_2177) ;  /* 0x000000000f087348 */ /* 0x000fea0003c00000 */
[----:B------:R0:W1:Y:S02]  /*29f80*/  SHFL.IDX P6, R14, R13, R12, R11 ;  /* 0x0000000c0d0e7389 */ /* 0x00006400000c000b */
[----:B01----:R-:W-:Y:S01]  /*29f90*/  ENDCOLLECTIVE ;  /* 0x000000000000791b */ /* 0x003fe20003800000 */
.L_x_2177:
[----:B------:R-:W-:Y:S02]  /*29fa0*/  IMAD.MOV.U32 R13, RZ, RZ, R7 ;  /* 0x000000ffff0d7224 */ /* 0x000fe400078e0007 */
[----:B------:R-:W-:-:S07]  /*29fb0*/  IMAD.MOV.U32 R4, RZ, RZ, R14 ;  /* 0x000000ffff047224 */ /* 0x000fce00078e000e */
[----:B------:R-:W-:Y:S05]  /*29fc0*/  WARPSYNC.COLLECTIVE R15, `(.L_x_2178) ;  /* 0x000000000f087348 */ /* 0x000fea0003c00000 */
[----:B------:R0:W1:Y:S02]  /*29fd0*/  SHFL.IDX P6, R14, R13, R12, R11 ;  /* 0x0000000c0d0e7389 */ /* 0x00006400000c000b */
[----:B01----:R-:W-:Y:S01]  /*29fe0*/  ENDCOLLECTIVE ;  /* 0x000000000000791b */ /* 0x003fe20003800000 */
.L_x_2178:
[----:B------:R-:W-:Y:S05]  /*29ff0*/  BRA `(.L_x_2179) ;  /* 0xfffffe0000c47947 */ /* 0x000fea000383ffff */
.L_x_1822:
[----:B------:R-:W-:Y:S01]  /*2a000*/  BSSY B1, `(.L_x_2180) ;  /* 0x0000008000017945 */ /* 0x000fe20003800000 */
[----:B------:R-:W-:Y:S02]  /*2a010*/  IMAD.MOV.U32 R13, RZ, RZ, R6 ;  /* 0x000000ffff0d7224 */ /* 0x000fe400078e0006 */
[----:B------:R-:W-:Y:S02]  /*2a020*/  IMAD.MOV.U32 R12, RZ, RZ, 0x2 ;  /* 0x00000002ff0c7424 */ /* 0x000fe400078e00ff */
[----:B------:R-:W-:Y:S02]  /*2a030*/  IMAD.MOV.U32 R11, RZ, RZ, 0x181f ;  /* 0x0000181fff0b7424 */ /* 0x000fe400078e00ff */
[----:B------:R-:W-:-:S07]  /*2a040*/  IMAD.MOV.U32 R15, RZ, RZ, -0x1 ;  /* 0xffffffffff0f7424 */ /* 0x000fce00078e00ff */
[----:B-1--4-:R-:W-:Y:S05]  /*2a050*/  WARPSYNC.COLLECTIVE R15, `(.L_x_2181) ;  /* 0x000000000f087348 */ /* 0x012fea0003c00000 */
[----:B------:R0:W2:Y:S02]  /*2a060*/  SHFL.IDX P6, R14, R13, R12, R11 ;  /* 0x0000000c0d0e7389 */ /* 0x0000a400000c000b */
[----:B012-4-:R-:W-:Y:S01]  /*2a070*/  ENDCOLLECTIVE ;  /* 0x000000000000791b */ /* 0x017fe20003800000 */
.L_x_2181:
[----:B------:R-:W-:Y:S05]  /*2a080*/  BSYNC B1 ;  /* 0x0000000000017941 */ /* 0x000fea0003800000 */
.L_x_2180:
        /* <DEDUP_REMOVED lines=8> */
.L_x_2182:
[----:B------:R-:W-:Y:S02]  /*2a110*/  IMAD.MOV.U32 R13, RZ, RZ, R8 ;  /* 0x000000ffff0d7224 */ /* 0x000fe400078e0008 */
[----:B------:R-:W-:-:S07]  /*2a120*/  IMAD.MOV.U32 R3, RZ, RZ, R14 ;  /* 0x000000ffff037224 */ /* 0x000fce00078e000e */
[----:B------:R-:W-:Y:S05]  /*2a130*/  WARPSYNC.COLLECTIVE R15, `(.L_x_2183) ;  /* 0x000000000f087348 */ /* 0x000fea0003c00000 */
[----:B------:R0:W1:Y:S02]  /*2a140*/  SHFL.IDX P6, R14, R13, R12, R11 ;  /* 0x0000000c0d0e7389 */ /* 0x00006400000c000b */
[----:B01----:R-:W-:Y:S01]  /*2a150*/  ENDCOLLECTIVE ;  /* 0x000000000000791b */ /* 0x003fe20003800000 */
.L_x_2183:
[----:B------:R-:W-:Y:S02]  /*2a160*/  IMAD.MOV.U32 R13, RZ, RZ, R7 ;  /* 0x000000ffff0d7224 */ /* 0x000fe400078e0007 */
[----:B------:R-:W-:-:S07]  /*2a170*/  IMAD.MOV.U32 R4, RZ, RZ, R14 ;  /* 0x000000ffff047224 */ /* 0x000fce00078e000e */
[----:B------:R-:W-:Y:S05]  /*2a180*/  WARPSYNC.COLLECTIVE R15, `(.L_x_2184) ;  /* 0x000000000f087348 */ /* 0x000fea0003c00000 */
[----:B------:R0:W1:Y:S02]  /*2a190*/  SHFL.IDX P6, R14, R13, R12, R11 ;  /* 0x0000000c0d0e7389 */ /* 0x00006400000c000b */
[----:B01----:R-:W-:Y:S01]  /*2a1a0*/  ENDCOLLECTIVE ;  /* 0x000000000000791b */ /* 0x003fe20003800000 */
.L_x_2184:
[----:B------:R-:W-:Y:S05]  /*2a1b0*/  BRA `(.L_x_2185) ;  /* 0xfffffe0400287947 */ /* 0x000fea000383ffff */
.L_x_1825:
        /* <DEDUP_REMOVED lines=8> */
.L_x_2187:
[----:B------:R-:W-:Y:S05]  /*2a240*/  BSYNC B1 ;  /* 0x0000000000017941 */ /* 0x000fea0003800000 */
.L_x_2186:
        /* <DEDUP_REMOVED lines=8> */
.L_x_2188:
[----:B------:R-:W-:Y:S02]  /*2a2d0*/  IMAD.MOV.U32 R13, RZ, RZ, R8 ;  /* 0x000000ffff0d7224 */ /* 0x000fe400078e0008 */
[----:B------:R-:W-:-:S07]  /*2a2e0*/  IMAD.MOV.U32 R3, RZ, RZ, R14 ;  /* 0x000000ffff037224 */ /* 0x000fce00078e000e */
[----:B------:R-:W-:Y:S05]  /*2a2f0*/  WARPSYNC.COLLECTIVE R15, `(.L_x_2189) ;  /* 0x000000000f087348 */ /* 0x000fea0003c00000 */
[----:B------:R0:W1:Y:S02]  /*2a300*/  SHFL.IDX P6, R14, R13, R12, R11 ;  /* 0x0000000c0d0e7389 */ /* 0x00006400000c000b */
[----:B01----:R-:W-:Y:S01]  /*2a310*/  ENDCOLLECTIVE ;  /* 0x000000000000791b */ /* 0x003fe20003800000 */
.L_x_2189:
[----:B------:R-:W-:Y:S02]  /*2a320*/  IMAD.MOV.U32 R13, RZ, RZ, R7 ;  /* 0x000000ffff0d7224 */ /* 0x000fe400078e0007 */
[----:B------:R-:W-:-:S07]  /*2a330*/  IMAD.MOV.U32 R4, RZ, RZ, R14 ;  /* 0x000000ffff047224 */ /* 0x000fce00078e000e */
[----:B------:R-:W-:Y:S05]  /*2a340*/  WARPSYNC.COLLECTIVE R15, `(.L_x_2190) ;  /* 0x000000000f087348 */ /* 0x000fea0003c00000 */
[----:B------:R0:W1:Y:S02]  /*2a350*/  SHFL.IDX P6, R14, R13, R12, R11 ;  /* 0x0000000c0d0e7389 */ /* 0x00006400000c000b */
[----:B01----:R-:W-:Y:S01]  /*2a360*/  ENDCOLLECTIVE ;  /* 0x000000000000791b */ /* 0x003fe20003800000 */
.L_x_2190:
[----:B------:R-:W-:Y:S05]  /*2a370*/  BRA `(.L_x_2191) ;  /* 0xfffffe0400947947 */ /* 0x000fea000383ffff */
.L_x_1829:
[----:B0-----:R0:W1:Y:S02]  /*2a380*/  SYNCS.PHASECHK.TRANS64.TRYWAIT P0, [R18+URZ+0x28800], R5 ;  /* 0x02880005120075a7 */ /* 0x001064000800017f */
[----:B-1----:R-:W-:Y:S05]  /*2a390*/  @!P0 NANOSLEEP.SYNCS 0x989680 ;  /* 0x009896800000895d */ /* 0x002fea0003900000 */
[----:B------:R-:W1:Y:S02]  /*2a3a0*/  @!P0 SYNCS.PHASECHK.TRANS64 P0, [R18+URZ+0x28800], R5 ;  /* 0x02880005120085a7 */ /* 0x000e64000800007f */
[----:B-1----:R-:W-:Y:S05]  /*2a3b0*/  @!P0 BRA `(.L_x_1829) ;  /* 0xfffffffc00f08947 */ /* 0x002fea000383ffff */
[----:B------:R-:W-:Y:S05]  /*2a3c0*/  BRA `(.L_x_2192) ;  /* 0xfffffe0800587947 */ /* 0x000fea000383ffff */
.L_x_1845:
[----:B------:R-:W0:Y:S01]  /*2a3d0*/  LDC R55, c[0x0][0x3f4] ;  /* 0x0000fd00ff377b82 */ /* 0x000e220000000800 */
[----:B------:R-:W-:Y:S01]  /*2a3e0*/  BSSY B1, `(.L_x_2193) ;  /* 0x0000008000017945 */ /* 0x000fe20003800000 */
[----:B--2---:R-:W-:Y:S02]  /*2a3f0*/  IMAD.MOV.U32 R13, RZ, RZ, R35 ;  /* 0x000000ffff0d7224 */ /* 0x004fe400078e0023 */
[----:B------:R-:W-:Y:S02]  /*2a400*/  IMAD.MOV.U32 R12, RZ, RZ, RZ ;  /* 0x000000ffff0c7224 */ /* 0x000fe400078e00ff */
[----:B------:R-:W-:Y:S02]  /*2a410*/  IMAD.MOV.U32 R11, RZ, RZ, 0x181f ;  /* 0x0000181fff0b7424 */ /* 0x000fe400078e00ff */
[----:B------:R-:W-:-:S07]  /*2a420*/  IMAD.MOV.U32 R15, RZ, RZ, -0x1 ;  /* 0xffffffffff0f7424 */ /* 0x000fce00078e00ff */
[----:B01--4-:R-:W-:Y:S05]  /*2a430*/  WARPSYNC.COLLECTIVE R15, `(.L_x_2194) ;  /* 0x000000000f087348 */ /* 0x013fea0003c00000 */
[----:B------:R2:W3:Y:S02]  /*2a440*/  SHFL.IDX P6, R14, R13, R12, R11 ;  /* 0x0000000c0d0e7389 */ /* 0x0004e400000c000b */
[----:B01234-:R-:W-:Y:S01]  /*2a450*/  ENDCOLLECTIVE ;  /* 0x000000000000791b */ /* 0x01ffe20003800000 */
.L_x_2194:
[----:B------:R-:W-:Y:S05]  /*2a460*/  BSYNC B1 ;  /* 0x0000000000017941 */ /* 0x000fea0003800000 */
.L_x_2193:
[----:B------:R-:W-:Y:S01]  /*2a470*/  IMAD.MOV.U32 R13, RZ, RZ, R32 ;  /* 0x000000ffff0d7224 */ /* 0x000fe200078e0020 */
[----:B------:R-:W-:Y:S01]  /*2a480*/  ISETP.GE.AND P0, PT, R16, R55, PT ;  /* 0x000000371000720c */ /* 0x000fe20003f06270 */
[----:B------:R-:W-:Y:S02]  /*2a490*/  IMAD.MOV.U32 R12, RZ, RZ, RZ ;  /* 0x000000ffff0c7224 */ /* 0x000fe400078e00ff */
[----:B------:R-:W-:Y:S02]  /*2a4a0*/  IMAD.MOV.U32 R11, RZ, RZ, 0x181f ;  /* 0x0000181fff0b7424 */ /* 0x000fe400078e00ff */
[----:B------:R-:W-:Y:S02]  /*2a4b0*/  IMAD.MOV.U32 R15, RZ, RZ, -0x1 ;  /* 0xffffffffff0f7424 */ /* 0x000fe400078e00ff */
[----:B------:R-:W-:Y:S02]  /*2a4c0*/  IMAD.MOV.U32 R0, RZ, RZ, R14 ;  /* 0x000000ffff007224 */ /* 0x000fe400078e000e */
[----:B------:R-:W-:-:S07]  /*2a4d0*/  IMAD R3, R194, R5, RZ ;  /* 0x00000005c2037224 */ /* 0x000fce00078e02ff */
[----:B------:R-:W-:Y:S05]  /*2a4e0*/  WARPSYNC.COLLECTIVE R15, `(.L_x_2195) ;  /* 0x000000000f087348 */ /* 0x000fea0003c00000 */
[----:B------:R0:W1:Y:S02]  /*2a4f0*/  SHFL.IDX P6, R14, R13, R12, R11 ;  /* 0x0000000c0d0e7389 */ /* 0x00006400000c000b */
[----:B01----:R-:W-:Y:S01]  /*2a500*/  ENDCOLLECTIVE ;  /* 0x000000000000791b */ /* 0x003fe20003800000 */
.L_x_2195:
[----:B------:R-:W-:Y:S01]  /*2a510*/  ISETP.GE.OR P1, PT, R56, R3, P0 ;  /* 0x000000033800720c */ /* 0x000fe20000726670 */
[----:B------:R-:W-:-:S12]  /*2a520*/  IMAD.MOV.U32 R13, RZ, RZ, R33 ;  /* 0x000000ffff0d7224 */ /* 0x000fd800078e0021 */
[C---:B------:R-:W-:Y:S01]  /*2a530*/  @!P1 IMAD.SHL.U32 R21, R16.reuse, 0x2, RZ ;  /* 0x0000000210159824 */ /* 0x040fe200078e00ff */
[----:B------:R-:W-:Y:S01]  /*2a540*/  @!P1 SHF.L.U64.HI R6, R16, 0x1, R17 ;  /* 0x0000000110069819 */ /* 0x000fe20000010211 */
[----:B------:R-:W-:-:S07]  /*2a550*/  IMAD.MOV.U32 R4, RZ, RZ, R14 ;  /* 0x000000ffff047224 */ /* 0x000fce00078e000e */
[----:B------:R-:W-:Y:S05]  /*2a560*/  WARPSYNC.COLLECTIVE R15, `(.L_x_2196) ;  /* 0x000000000f087348 */ /* 0x000fea0003c00000 */
[----:B------:R0:W1:Y:S02]  /*2a570*/  SHFL.IDX P6, R14, R13, R12, R11 ;  /* 0x0000000c0d0e7389 */ /* 0x00006400000c000b */
[----:B01----:R-:W-:Y:S01]  /*2a580*/  ENDCOLLECTIVE ;  /* 0x000000000000791b */ /* 0x003fe20003800000 */
.L_x_2196:
[----:B------:R-:W-:-:S05]  /*2a590*/  @!P1 IADD3 R4, P2, R4, R21, RZ ;  /* 0x0000001504049210 */ /* 0x000fca0007f5e0ff */
[----:B------:R-:W-:Y:S02]  /*2a5a0*/  @!P1 IMAD.X R7, R0, 0x1, R6, P2 ;  /* 0x0000000100079824 */ /* 0x000fe400010e0606 */
[----:B------:R-:W-:Y:S02]  /*2a5b0*/  @!P1 IMAD.MOV.U32 R8, RZ, RZ, R4 ;  /* 0x000000ffff089224 */ /* 0x000fe400078e0004 */
[----:B------:R-:W-:Y:S02]  /*2a5c0*/  @!P1 IMAD.MOV.U32 R9, RZ, RZ, R7 ;  /* 0x000000ffff099224 */ /* 0x000fe400078e0007 */
[----:B------:R-:W-:Y:S02]  /*2a5d0*/  IMAD.MOV.U32 R13, RZ, RZ, R34 ;  /* 0x000000ffff0d7224 */ /* 0x000fe400078e0022 */
[----:B------:R-:W-:-:S07]  /*2a5e0*/  IMAD.MOV.U32 R5, RZ, RZ, R14 ;  /* 0x000000ffff057224 */ /* 0x000fce00078e000e */
[----:B------:R-:W-:Y:S05]  /*2a5f0*/  WARPSYNC.COLLECTIVE R15, `(.L_x_2197) ;  /* 0x000000000f087348 */ /* 0x000fea0003c00000 */
[----:B------:R0:W1:Y:S02]  /*2a600*/  SHFL.IDX P6, R14, R13, R12, R11 ;  /* 0x0000000c0d0e7389 */ /* 0x00006400000c000b */
[----:B01----:R-:W-:Y:S01]  /*2a610*/  ENDCOLLECTIVE ;  /* 0x000000000000791b */ /* 0x003fe20003800000 */
.L_x_2197:
[----:B------:R-:W2:Y:S01]  /*2a620*/  @!P1 LD.E.128 R8, desc[UR54][R8.64] ;  /* 0x0000003608089980 */ /* 0x000ea2000c101d00 */
[----:B------:R-:W-:-:S05]  /*2a630*/  @!P1 IADD3 R14, P2, R14, R21, RZ ;  /* 0x000000150e0e9210 */ /* 0x000fca0007f5e0ff */
[----:B------:R-:W-:Y:S02]  /*2a640*/  @!P1 IMAD.X R5, R5, 0x1, R6, P2 ;  /* 0x0000000105059824 */ /* 0x000fe400010e0606 */
[----:B------:R-:W-:-:S06]  /*2a650*/  @!P1 IMAD.MOV.U32 R4, RZ, RZ, R14 ;  /* 0x000000ffff049224 */ /* 0x000fcc00078e000e */
[----:B------:R-:W5:Y:S01]  /*2a660*/  @!P1 LD.E.128 R4, desc[UR54][R4.64] ;  /* 0x0000003604049980 */ /* 0x000f62000c101d00 */
[----:B------:R-:W-:Y:S02]  /*2a670*/  CS2R R46, SRZ ;  /* 0x00000000002e7805 */ /* 0x000fe4000001ff00 */
[----:B------:R-:W-:Y:S01]  /*2a680*/  CS2R R50, SRZ ;  /* 0x0000000000327805 */ /* 0x000fe2000001ff00 */
[----:B------:R-:W-:Y:S01]  /*2a690*/  IMAD.MOV.U32 R13, RZ, RZ, R35 ;  /* 0x000000ffff0d7224 */ /* 0x000fe200078e0023 */
[----:B------:R-:W-:Y:S02]  /*2a6a0*/  CS2R R38, SRZ ;  /* 0x0000000000267805 */ /* 0x000fe4000001ff00 */
[----:B------:R-:W-:Y:S01]  /*2a6b0*/  CS2R R20, SRZ ;  /* 0x0000000000147805 */ /* 0x000fe2000001ff00 */
[----:B--2---:R-:W-:Y:S02]  /*2a6c0*/  @!P1 IMAD.MOV.U32 R47, RZ, RZ, R9 ;  /* 0x000000ffff2f9224 */ /* 0x004fe400078e0009 */
[----:B------:R-:W-:-:S02]  /*2a6d0*/  @!P1 IMAD.MOV.U32 R51, RZ, RZ, R11 ;  /* 0x000000ffff339224 */ /* 0x000fc400078e000b */
[----:B------:R-:W-:Y:S02]  /*2a6e0*/  IMAD.MOV.U32 R12, RZ, RZ, R47 ;  /* 0x000000ffff0c7224 */ /* 0x000fe400078e002f */
[----:B------:R-:W-:Y:S02]  /*2a6f0*/  IMAD.MOV.U32 R11, RZ, RZ, 0x181f ;  /* 0x0000181fff0b7424 */ /* 0x000fe400078e00ff */
[----:B------:R-:W-:Y:S01]  /*2a700*/  @!P1 IMAD.MOV.U32 R46, RZ, RZ, R8 ;  /* 0x000000ffff2e9224 */ /* 0x000fe200078e0008 */
[----:B------:R-:W-:Y:S01]  /*2a710*/  PRMT R78, R12, 0x7610, R78 ;  /* 0x000076100c4e7816 */ /* 0x000fe2000000004e */
[----:B------:R-:W-:Y:S02]  /*2a720*/  IMAD.MOV.U32 R12, RZ, RZ, 0x1 ;  /* 0x00000001ff0c7424 */ /* 0x000fe400078e00ff */
[----:B------:R-:W-:Y:S02]  /*2a730*/  IMAD.MOV.U32 R0, RZ, RZ, R46 ;  /* 0x000000ffff007224 */ /* 0x000fe400078e002e */
[----:B------:R-:W-:-:S07]  /*2a740*/  @!P1 IMAD.MOV.U32 R50, RZ, RZ, R10 ;  /* 0x000000ffff329224 */ /* 0x000fce00078e000a */
[----:B-----5:R-:W-:Y:S05]  /*2a750*/  WARPSYNC.COLLECTIVE R15, `(.L_x_2198) ;  /* 0x000000000f087348 */ /* 0x020fea0003c00000 */
[----:B------:R0:W1:Y:S02]  /*2a760*/  SHFL.IDX P6, R14, R13, R12, R11 ;  /* 0x0000000c0d0e7389 */ /* 0x00006400000c000b */
[----:B01---5:R-:W-:Y:S01]  /*2a770*/  ENDCOLLECTIVE ;  /* 0x000000000000791b */ /* 0x023fe20003800000 */
.L_x_2198:
[----:B------:R-:W-:Y:S01]  /*2a780*/  IMAD.MOV.U32 R24, RZ, RZ, R51 ;  /* 0x000000ffff187224 */ /* 0x000fe200078e0033 */
[----:B------:R-:W-:Y:S01]  /*2a790*/  PRMT R77, R0, 0x7610, R77 ;  /* 0x00007610004d7816 */ /* 0x000fe2000000004d */
[----:B------:R-:W-:-:S03]  /*2a7a0*/  IMAD.MOV.U32 R10, RZ, RZ, R50 ;  /* 0x000000ffff0a7224 */ /* 0x000fc600078e0032 */
[----:B------:R-:W-:Y:S02]  /*2a7b0*/  PRMT R52, R24, 0x7610, R52 ;  /* 0x0000761018347816 */ /* 0x000fe40000000034 */
[----:B------:R-:W-:Y:S01]  /*2a7c0*/  CS2R R24, SRZ ;  /* 0x0000000000187805 */ /* 0x000fe2000001ff00 */
[----:B------:R-:W-:Y:S01]  /*2a7d0*/  @!P1 IMAD.MOV.U32 R38, RZ, RZ, R4 ;  /* 0x000000ffff269224 */ /* 0x000fe200078e0004 */
[----:B------:R-:W-:Y:S01]  /*2a7e0*/  PRMT R37, R10, 0x7610, R37 ;  /* 0x000076100a257816 */ /* 0x000fe20000000025 */
[----:B------:R-:W-:Y:S02]  /*2a7f0*/  @!P1 IMAD.MOV.U32 R39, RZ, RZ, R5 ;  /* 0x000000ffff279224 */ /* 0x000fe400078e0005 */
[----:B------:R-:W-:Y:S02]  /*2a800*/  @!P1 IMAD.MOV.U32 R20, RZ, RZ, R6 ;  /* 0x000000ffff149224 */ /* 0x000fe400078e0006 */
[----:B------:R-:W-:Y:S02]  /*2a810*/  IMAD.MOV.U32 R13, RZ, RZ, R32 ;  /* 0x000000ffff0d7224 */ /* 0x000fe400078e0020 */
[----:B------:R-:W-:-:S02]  /*2a820*/  @!P1 IMAD.MOV.U32 R21, RZ, RZ, R7 ;  /* 0x000000ffff159224 */ /* 0x000fc400078e0007 */
[----:B------:R-:W-:Y:S02]  /*2a830*/  IMAD.MOV.U32 R4, RZ, RZ, R38 ;  /* 0x000000ffff047224 */ /* 0x000fe400078e0026 */
[----:B------:R-:W-:Y:S02]  /*2a840*/  IMAD.MOV.U32 R5, RZ, RZ, R39 ;  /* 0x000000ffff057224 */ /* 0x000fe400078e0027 */
[----:B------:R-:W-:Y:S01]  /*2a850*/  IMAD.MOV.U32 R6, RZ, RZ, R20 ;  /* 0x000000ffff067224 */ /* 0x000fe200078e0014 */
[----:B------:R-:W-:Y:S01]  /*2a860*/  PRMT R79, R4, 0x7610, R79 ;  /* 0x00007610044f7816 */ /* 0x000fe2000000004f */
[----:B------:R-:W-:Y:S01]  /*2a870*/  IMAD.MOV.U32 R0, RZ, RZ, R14 ;  /* 0x000000ffff007224 */ /* 0x000fe200078e000e */
[----:B------:R-:W-:-:S07]  /*2a880*/  PRMT R80, R5, 0x7610, R80 ;  /* 0x0000761005507816 */ /* 0x000fce0000000050 */
[----:B------:R-:W-:Y:S05]  /*2a890*/  WARPSYNC.COLLECTIVE R15, `(.L_x_2199) ;  /* 0x000000000f087348 */ /* 0x000fea0003c00000 */
[----:B------:R0:W1:Y:S02]  /*2a8a0*/  SHFL.IDX P6, R14, R13, R12, R11 ;  /* 0x0000000c0d0e7389 */ /* 0x00006400000c000b */
[----:B01----:R-:W-:Y:S01]  /*2a8b0*/  ENDCOLLECTIVE ;  /* 0x000000000000791b */ /* 0x003fe20003800000 */
.L_x_2199:
[----:B------:R-:W-:Y:S01]  /*2a8c0*/  IMAD.MOV.U32 R7, RZ, RZ, R21 ;  /* 0x000000ffff077224 */ /* 0x000fe200078e0015 */
[----:B------:R-:W-:-:S04]  /*2a8d0*/  PRMT R81, R6, 0x7610, R81 ;  /* 0x0000761006517816 */ /* 0x000fc80000000051 */
[----:B------:R-:W-:Y:S01]  /*2a8e0*/  PRMT R82, R7, 0x7610, R82 ;  /* 0x0000761007527816 */ /* 0x000fe20000000052 */
[----:B------:R-:W-:Y:S02]  /*2a8f0*/  IMAD.MOV.U32 R13, RZ, RZ, R33 ;  /* 0x000000ffff0d7224 */ /* 0x000fe400078e0021 */
[----:B------:R-:W-:-:S07]  /*2a900*/  IMAD.MOV.U32 R8, RZ, RZ, R14 ;  /* 0x000000ffff087224 */ /* 0x000fce00078e000e */
[----:B------:R-:W-:Y:S05]  /*2a910*/  WARPSYNC.COLLECTIVE R15, `(.L_x_2200) ;  /* 0x000000000f087348 */ /* 0x000fea0003c00000 */
[----:B------:R0:W1:Y:S02]  /*2a920*/  SHFL.IDX P6, R14, R13, R12, R11 ;  /* 0x0000000c0d0e7389 */ /* 0x00006400000c000b */
[----:B01----:R-:W-:Y:S01]  /*2a930*/  ENDCOLLECTIVE ;  /* 0x000000000000791b */ /* 0x003fe20003800000 */
.L_x_2200:
[----:B------:R-:W-:Y:S02]  /*2a940*/  IMAD.MOV.U32 R13, RZ, RZ, R34 ;  /* 0x000000ffff0d7224 */ /* 0x000fe400078e0022 */
[----:B------:R-:W-:-:S07]  /*2a950*/  IMAD.MOV.U32 R9, RZ, RZ, R14 ;  /* 0x000000ffff097224 */ /* 0x000fce00078e000e */
[----:B------:R-:W-:Y:S05]  /*2a960*/  WARPSYNC.COLLECTIVE R15, `(.L_x_2201) ;  /* 0x000000000f087348 */ /* 0x000fea0003c00000 */
[----:B------:R0:W1:Y:S02]  /*2a970*/  SHFL.IDX P6, R14, R13, R12, R11 ;  /* 0x0000000c0d0e7389 */ /* 0x00006400000c000b */
[----:B01----:R-:W-:Y:S01]  /*2a980*/  ENDCOLLECTIVE ;  /* 0x000000000000791b */ /* 0x003fe20003800000 */
.L_x_2201:
[----:B------:R-:W-:Y:S05]  /*2a990*/  BRA `(.L_x_2202) ;  /* 0xfffffe2000a07947 */ /* 0x000fea000383ffff */
.L_x_1848:
[----:B------:R-:W-:Y:S01]  /*2a9a0*/  BSSY B1, `(.L_x_2203) ;  /* 0x0000008000017945 */ /* 0x000fe20003800000 */
[----:B------:R-:W-:Y:S02]  /*2a9b0*/  IMAD.MOV.U32 R13, RZ, RZ, R35 ;  /* 0x000000ffff0d7224 */ /* 0x000fe400078e0023 */
[----:B------:R-:W-:Y:S02]  /*2a9c0*/  IMAD.MOV.U32 R12, RZ, RZ, 0x2 ;  /* 0x00000002ff0c7424 */ /* 0x000fe400078e00ff */
[----:B------:R-:W-:Y:S02]  /*2a9d0*/  IMAD.MOV.U32 R11, RZ, RZ, 0x181f ;  /* 0x0000181fff0b7424 */ /* 0x000fe400078e00ff */
[----:B0-----:R-:W-:-:S07]  /*2a9e0*/  IMAD.MOV.U32 R15, RZ, RZ, -0x1 ;  /* 0xffffffffff0f7424 */ /* 0x001fce00078e00ff */
[----:B----4-:R-:W-:Y:S05]  /*2a9f0*/  WARPSYNC.COLLECTIVE R15, `(.L_x_2204) ;  /* 0x000000000f087348 */ /* 0x010fea0003c00000 */
[----:B------:R0:W1:Y:S02]  /*2aa00*/  SHFL.IDX P6, R14, R13, R12, R11 ;  /* 0x0000000c0d0e7389 */ /* 0x00006400000c000b */
[----:B01--4-:R-:W-:Y:S01]  /*2aa10*/  ENDCOLLECTIVE ;  /* 0x000000000000791b */ /* 0x013fe20003800000 */
.L_x_2204:
[----:B------:R-:W-:Y:S05]  /*2aa20*/  BSYNC B1 ;  /* 0x0000000000017941 */ /* 0x000fea0003800000 */
.L_x_2203:
[----:B------:R-:W-:Y:S02]  /*2aa30*/  IMAD.MOV.U32 R13, RZ, RZ, R32 ;  /* 0x000000ffff0d7224 */ /* 0x000fe400078e0020 */
[----:B------:R-:W-:Y:S02]  /*2aa40*/  IMAD.MOV.U32 R12, RZ, RZ, 0x2 ;  /* 0x00000002ff0c7424 */ /* 0x000fe400078e00ff */
[----:B------:R-:W-:Y:S02]  /*2aa50*/  IMAD.MOV.U32 R11, RZ, RZ, 0x181f ;  /* 0x0000181fff0b7424 */ /* 0x000fe400078e00ff */
[----:B------:R-:W-:Y:S02]  /*2aa60*/  IMAD.MOV.U32 R15, RZ, RZ, -0x1 ;  /* 0xffffffffff0f7424 */ /* 0x000fe400078e00ff */
[----:B------:R-:W-:Y:S02]  /*2aa70*/  IMAD.MOV.U32 R0, RZ, RZ, R14 ;  /* 0x000000ffff007224 */ /* 0x000fe400078e000e */
[----:B------:R-:W-:-:S07]  /*2aa80*/  VIADD R10, R56, 0x40 ;  /* 0x00000040380a7836 */ /* 0x000fce0000000000 */
[----:B------:R-:W-:Y:S05]  /*2aa90*/  WARPSYNC.COLLECTIVE R15, `(.L_x_2205) ;  /* 0x000000000f087348 */ /* 0x000fea0003c00000 */
[----:B------:R0:W1:Y:S02]  /*2aaa0*/  SHFL.IDX P6, R14, R13, R12, R11 ;  /* 0x0000000c0d0e7389 */ /* 0x00006400000c000b */
[----:B01----:R-:W-:Y:S01]  /*2aab0*/  ENDCOLLECTIVE ;  /* 0x000000000000791b */ /* 0x003fe20003800000 */
.L_x_2205:
        /* <DEDUP_REMOVED lines=8> */
.L_x_2206:
[----:B------:R-:W-:-:S05]  /*2ab40*/  @!P1 IADD3 R8, P2, R8, R31, RZ ;  /* 0x0000001f08089210 */ /* 0x000fca0007f5e0ff */
[----:B------:R-:W-:Y:S02]  /*2ab50*/  @!P1 IMAD.X R9, R0, 0x1, R29, P2 ;  /* 0x0000000100099824 */ /* 0x000fe400010e061d */
[----:B------:R-:W-:Y:S02]  /*2ab60*/  IMAD.MOV.U32 R13, RZ, RZ, R34 ;  /* 0x000000ffff0d7224 */ /* 0x000fe400078e0022 */
[----:B------:R-:W-:-:S07]  /*2ab70*/  IMAD.MOV.U32 R28, RZ, RZ, R14 ;  /* 0x000000ffff1c7224 */ /* 0x000fce00078e000e */
[----:B------:R-:W-:Y:S05]  /*2ab80*/  WARPSYNC.COLLECTIVE R15, `(.L_x_2207) ;  /* 0x000000000f087348 */ /* 0x000fea0003c00000 */
[----:B------:R0:W1:Y:S02]  /*2ab90*/  SHFL.IDX P6, R14, R13, R12, R11 ;  /* 0x0000000c0d0e7389 */ /* 0x00006400000c000b */
[----:B01----:R-:W-:Y:S01]  /*2aba0*/  ENDCOLLECTIVE ;  /* 0x000000000000791b */ /* 0x003fe20003800000 */
.L_x_2207:
[----:B------:R-:W2:Y:S01]  /*2abb0*/  @!P1 LD.E.128 R8, desc[UR54][R8.64] ;  /* 0x0000003608089980 */ /* 0x000ea2000c101d00 */
[----:B------:R-:W-:-:S05]  /*2abc0*/  @!P1 IADD3 R14, P2, R14, R31, RZ ;  /* 0x0000001f0e0e9210 */ /* 0x000fca0007f5e0ff */
[----:B------:R-:W-:-:S04]  /*2abd0*/  @!P1 IMAD.X R29, R28, 0x1, R29, P2 ;  /* 0x000000011c1d9824 */ /* 0x000fc800010e061d */
[----:B------:R-:W-:-:S05]  /*2abe0*/  @!P1 IMAD.MOV.U32 R15, RZ, RZ, R29 ;  /* 0x000000ffff0f9224 */ /* 0x000fca00078e001d */
[----:B------:R0:W5:Y:S01]  /*2abf0*/  @!P1 LD.E.128 R28, desc[UR54][R14.64] ;  /* 0x000000360e1c9980 */ /* 0x000162000c101d00 */
[----:B------:R-:W-:Y:S02]  /*2ac00*/  CS2R R44, SRZ ;  /* 0x00000000002c7805 */ /* 0x000fe4000001ff00 */
[----:B------:R-:W-:Y:S01]  /*2ac10*/  CS2R R48, SRZ ;  /* 0x0000000000307805 */ /* 0x000fe2000001ff00 */
[----:B------:R-:W-:Y:S01]  /*2ac20*/  IMAD.MOV.U32 R13, RZ, RZ, R35 ;  /* 0x000000ffff0d7224 */ /* 0x000fe200078e0023 */
[----:B------:R-:W-:Y:S02]  /*2ac30*/  CS2R R40, SRZ ;  /* 0x0000000000287805 */ /* 0x000fe4000001ff00 */
[----:B------:R-:W-:Y:S01]  /*2ac40*/  CS2R R42, SRZ ;  /* 0x00000000002a7805 */ /* 0x000fe2000001ff00 */
[----:B0-----:R-:W-:Y:S02]  /*2ac50*/  IMAD.MOV.U32 R15, RZ, RZ, -0x1 ;  /* 0xffffffffff0f7424 */ /* 0x001fe400078e00ff */
[----:B--2---:R-:W-:-:S02]  /*2ac60*/  @!P1 IMAD.MOV.U32 R45, RZ, RZ, R9 ;  /* 0x000000ffff2d9224 */ /* 0x004fc400078e0009 */
[----:B------:R-:W-:Y:S02]  /*2ac70*/  @!P1 IMAD.MOV.U32 R49, RZ, RZ, R11 ;  /* 0x000000ffff319224 */ /* 0x000fe400078e000b */
[----:B------:R-:W-:Y:S02]  /*2ac80*/  IMAD.MOV.U32 R12, RZ, RZ, R45 ;  /* 0x000000ffff0c7224 */ /* 0x000fe400078e002d */
[----:B------:R-:W-:Y:S02]  /*2ac90*/  IMAD.MOV.U32 R11, RZ, RZ, 0x181f ;  /* 0x0000181fff0b7424 */ /* 0x000fe400078e00ff */
[----:B------:R-:W-:Y:S01]  /*2aca0*/  @!P1 IMAD.MOV.U32 R44, RZ, RZ, R8 ;  /* 0x000000ffff2c9224 */ /* 0x000fe200078e0008 */
[----:B------:R-:W-:Y:S01]  /*2acb0*/  PRMT R66, R12, 0x7610, R66 ;  /* 0x000076100c427816 */ /* 0x000fe20000000042 */
[----:B------:R-:W-:Y:S02]  /*2acc0*/  IMAD.MOV.U32 R12, RZ, RZ, 0x3 ;  /* 0x00000003ff0c7424 */ /* 0x000fe400078e00ff */
[----:B------:R-:W-:-:S02]  /*2acd0*/  IMAD.MOV.U32 R0, RZ, RZ, R44 ;  /* 0x000000ffff007224 */ /* 0x000fc400078e002c */
[----:B------:R-:W-:-:S07]  /*2ace0*/  @!P1 IMAD.MOV.U32 R48, RZ, RZ, R10 ;  /* 0x000000ffff309224 */ /* 0x000fce00078e000a */
[----:B-----5:R-:W-:Y:S05]  /*2acf0*/  WARPSYNC.COLLECTIVE R15, `(.L_x_2208) ;  /* 0x000000000f087348 */ /* 0x020fea0003c00000 */
[----:B------:R0:W1:Y:S02]  /*2ad00*/  SHFL.IDX P6, R14, R13, R12, R11 ;  /* 0x0000000c0d0e7389 */ /* 0x00006400000c000b */
[----:B01---5:R-:W-:Y:S01]  /*2ad10*/  ENDCOLLECTIVE ;  /* 0x000000000000791b */ /* 0x023fe20003800000 */
.L_x_2208:
[----:B------:R-:W-:Y:S01]  /*2ad20*/  IMAD.MOV.U32 R9, RZ, RZ, R49 ;  /* 0x000000ffff097224 */ /* 0x000fe200078e0031 */
[----:B------:R-:W-:Y:S01]  /*2ad30*/  PRMT R65, R0, 0x7610, R65 ;  /* 0x0000761000417816 */ /* 0x000fe20000000041 */
[----:B------:R-:W-:-:S03]  /*2ad40*/  IMAD.MOV.U32 R8, RZ, RZ, R48 ;  /* 0x000000ffff087224 */ /* 0x000fc600078e0030 */
[----:B------:R-:W-:Y:S02]  /*2ad50*/  PRMT R54, R9, 0x7610, R54 ;  /* 0x0000761009367816 */ /* 0x000fe40000000036 */
[----:B------:R-:W-:Y:S01]  /*2ad60*/  PRMT R53, R8, 0x7610, R53 ;  /* 0x0000761008357816 */ /* 0x000fe20000000035 */
[----:B------:R-:W-:Y:S02]  /*2ad70*/  @!P1 IMAD.MOV.U32 R40, RZ, RZ, R28 ;  /* 0x000000ffff289224 */ /* 0x000fe400078e001c */
        /* <DEDUP_REMOVED lines=13> */
.L_x_2209:
[----:B------:R-:W-:Y:S02]  /*2ae50*/  PRMT R74, R10, 0x7610, R74 ;  /* 0x000076100a4a7816 */ /* 0x000fe4000000004a */
[----:B------:R-:W-:Y:S01]  /*2ae60*/  CS2R R8, SRZ ;  /* 0x0000000000087805 */ /* 0x000fe2000001ff00 */
[----:B------:R-:W-:Y:S02]  /*2ae70*/  IMAD.MOV.U32 R13, RZ, RZ, R33 ;  /* 0x000000ffff0d7224 */ /* 0x000fe400078e0021 */
[----:B------:R-:W-:-:S07]  /*2ae80*/  IMAD.MOV.U32 R32, RZ, RZ, R14 ;  /* 0x000000ffff207224 */ /* 0x000fce00078e000e */
[----:B------:R-:W-:Y:S05]  /*2ae90*/  WARPSYNC.COLLECTIVE R15, `(.L_x_2210) ;  /* 0x000000000f087348 */ /* 0x000fea0003c00000 */
[----:B------:R0:W1:Y:S02]  /*2aea0*/  SHFL.IDX P6, R14, R13, R12, R11 ;  /* 0x0000000c0d0e7389 */ /* 0x00006400000c000b */
[----:B01----:R-:W-:Y:S01]  /*2aeb0*/  ENDCOLLECTIVE ;  /* 0x000000000000791b */ /* 0x003fe20003800000 */
.L_x_2210:
[----:B------:R-:W-:Y:S02]  /*2aec0*/  IMAD.MOV.U32 R13, RZ, RZ, R34 ;  /* 0x000000ffff0d7224 */ /* 0x000fe400078e0022 */
[----:B------:R-:W-:-:S07]  /*2aed0*/  IMAD.MOV.U32 R33, RZ, RZ, R14 ;  /* 0x000000ffff217224 */ /* 0x000fce00078e000e */
[----:B------:R-:W-:Y:S05]  /*2aee0*/  WARPSYNC.COLLECTIVE R15, `(.L_x_2211) ;  /* 0x000000000f087348 */ /* 0x000fea0003c00000 */
[----:B------:R0:W1:Y:S02]  /*2aef0*/  SHFL.IDX P6, R14, R13, R12, R11 ;  /* 0x0000000c0d0e7389 */ /* 0x00006400000c000b */
[----:B01----:R-:W-:Y:S01]  /*2af00*/  ENDCOLLECTIVE ;  /* 0x000000000000791b */ /* 0x003fe20003800000 */
.L_x_2211:
[----:B------:R-:W-:-:S05]  /*2af10*/  IMAD.MOV.U32 R11, RZ, RZ, R43 ;  /* 0x000000ffff0b7224 */ /* 0x000fca00078e002b */
[----:B------:R-:W-:Y:S01]  /*2af20*/  PRMT R75, R11, 0x7610, R75 ;  /* 0x000076100b4b7816 */ /* 0x000fe2000000004b */
[----:B------:R-:W-:Y:S01]  /*2af30*/  IMAD.MOV.U32 R34, RZ, RZ, R14 ;  /* 0x000000ffff227224 */ /* 0x000fe200078e000e */
[----:B------:R-:W-:Y:S06]  /*2af40*/  BRA `(.L_x_2212) ;  /* 0xfffffe20008c7947 */ /* 0x000fec000383ffff */
.L_x_1852:
[----:B0-----:R0:W1:Y:S02]  /*2af50*/  SYNCS.PHASECHK.TRANS64.TRYWAIT P4, [R18+URZ+0x28800], R29 ;  /* 0x0288001d120075a7 */ /* 0x001064000808017f */
[----:B-1----:R-:W-:Y:S05]  /*2af60*/  @!P4 NANOSLEEP.SYNCS 0x989680 ;  /* 0x009896800000c95d */ /* 0x002fea0003900000 */
[----:B------:R-:W1:Y:S02]  /*2af70*/  @!P4 SYNCS.PHASECHK.TRANS64 P4, [R18+URZ+0x28800], R29 ;  /* 0x0288001d1200c5a7 */ /* 0x000e64000808007f */
[----:B-1----:R-:W-:Y:S05]  /*2af80*/  @!P4 BRA `(.L_x_1852) ;  /* 0xfffffffc00f0c947 */ /* 0x002fea000383ffff */
[----:B------:R-:W-:Y:S05]  /*2af90*/  BRA `(.L_x_2213) ;  /* 0xfffffe2400407947 */ /* 0x000fea000383ffff */
.L_x_1862:
[----:B--2---:R2:W3:Y:S02]  /*2afa0*/  SYNCS.PHASECHK.TRANS64.TRYWAIT P1, [R90+URZ+0x28830], R3 ;  /* 0x028830035a0075a7 */ /* 0x0044e4000802017f */
[----:B---3--:R-:W-:Y:S05]  /*2afb0*/  @!P1 NANOSLEEP.SYNCS 0x989680 ;  /* 0x009896800000995d */ /* 0x008fea0003900000 */
[----:B------:R-:W3:Y:S02]  /*2afc0*/  @!P1 SYNCS.PHASECHK.TRANS64 P1, [R90+URZ+0x28830], R3 ;  /* 0x028830035a0095a7 */ /* 0x000ee4000802007f */
[----:B---3--:R-:W-:Y:S05]  /*2afd0*/  @!P1 BRA `(.L_x_1862) ;  /* 0xfffffffc00f09947 */ /* 0x008fea000383ffff */
[----:B------:R-:W-:Y:S05]  /*2afe0*/  BRA `(.L_x_1861) ;  /* 0xfffffe4000447947 */ /* 0x000fea000383ffff */
.L_x_1881:
[----:B-1----:R1:W2:Y:S02]  /*2aff0*/  SYNCS.PHASECHK.TRANS64.TRYWAIT P4, [R25+URZ+0x28830], R24 ;  /* 0x02883018190075a7 */ /* 0x0022a4000808017f */
[----:B--2---:R-:W-:Y:S05]  /*2b000*/  @!P4 NANOSLEEP.SYNCS 0x989680 ;  /* 0x009896800000c95d */ /* 0x004fea0003900000 */
[----:B------:R-:W2:Y:S02]  /*2b010*/  @!P4 SYNCS.PHASECHK.TRANS64 P4, [R25+URZ+0x28830], R24 ;  /* 0x028830181900c5a7 */ /* 0x000ea4000808007f */
[----:B--2---:R-:W-:Y:S05]  /*2b020*/  @!P4 BRA `(.L_x_1881) ;  /* 0xfffffffc00f0c947 */ /* 0x004fea000383ffff */
[----:B------:R-:W-:Y:S05]  /*2b030*/  BRA `(.L_x_1880) ;  /* 0xfffffe7c00447947 */ /* 0x000fea000383ffff */
.L_x_1885:
[----:B-1----:R1:W2:Y:S02]  /*2b040*/  SYNCS.PHASECHK.TRANS64.TRYWAIT P3, [R204+URZ+0x28850], R187 ;  /* 0x028850bbcc0075a7 */ /* 0x0022a4000806017f */
[----:B--2---:R-:W-:Y:S05]  /*2b050*/  @!P3 NANOSLEEP.SYNCS 0x989680 ;  /* 0x009896800000b95d */ /* 0x004fea0003900000 */
[----:B------:R-:W2:Y:S02]  /*2b060*/  @!P3 SYNCS.PHASECHK.TRANS64 P3, [R204+URZ+0x28850], R187 ;  /* 0x028850bbcc00b5a7 */ /* 0x000ea4000806007f */
[----:B--2---:R-:W-:Y:S05]  /*2b070*/  @!P3 BRA `(.L_x_1885) ;  /* 0xfffffffc00f0b947 */ /* 0x004fea000383ffff */
[----:B------:R-:W-:Y:S05]  /*2b080*/  BRA `(.L_x_1882) ;  /* 0xfffffe8000847947 */ /* 0x000fea000383ffff */
.L_x_1906:
[----:B-1----:R1:W2:Y:S02]  /*2b090*/  SYNCS.PHASECHK.TRANS64.TRYWAIT P2, [R25+URZ+0x28830], R24 ;  /* 0x02883018190075a7 */ /* 0x0022a4000804017f */
[----:B--2---:R-:W-:Y:S05]  /*2b0a0*/  @!P2 NANOSLEEP.SYNCS 0x989680 ;  /* 0x009896800000a95d */ /* 0x004fea0003900000 */
[----:B------:R-:W2:Y:S02]  /*2b0b0*/  @!P2 SYNCS.PHASECHK.TRANS64 P2, [R25+URZ+0x28830], R24 ;  /* 0x028830181900a5a7 */ /* 0x000ea4000804007f */
[----:B--2---:R-:W-:Y:S05]  /*2b0c0*/  @!P2 BRA `(.L_x_1906) ;  /* 0xfffffffc00f0a947 */ /* 0x004fea000383ffff */
[----:B------:R-:W-:Y:S05]  /*2b0d0*/  BRA `(.L_x_1905) ;  /* 0xfffffeb800ac7947 */ /* 0x000fea000383ffff */
.L_x_1910:
[----:B-1----:R1:W2:Y:S02]  /*2b0e0*/  SYNCS.PHASECHK.TRANS64.TRYWAIT P1, [R205+URZ+0x28850], R204 ;  /* 0x028850cccd0075a7 */ /* 0x0022a4000802017f */
[----:B--2---:R-:W-:Y:S05]  /*2b0f0*/  @!P1 NANOSLEEP.SYNCS 0x989680 ;  /* 0x009896800000995d */ /* 0x004fea0003900000 */
[----:B------:R-:W2:Y:S02]  /*2b100*/  @!P1 SYNCS.PHASECHK.TRANS64 P1, [R205+URZ+0x28850], R204 ;  /* 0x028850cccd0095a7 */ /* 0x000ea4000802007f */
[----:B--2---:R-:W-:Y:S05]  /*2b110*/  @!P1 BRA `(.L_x_1910) ;  /* 0xfffffffc00f09947 */ /* 0x004fea000383ffff */
[----:B------:R-:W-:Y:S05]  /*2b120*/  BRA `(.L_x_1907) ;  /* 0xfffffebc00f87947 */ /* 0x000fea000383ffff */
.L_x_1919:
[----:B-1----:R1:W2:Y:S02]  /*2b130*/  SYNCS.PHASECHK.TRANS64.TRYWAIT P2, [R25+URZ+0x28830], R24 ;  /* 0x02883018190075a7 */ /* 0x0022a4000804017f */
[----:B--2---:R-:W-:Y:S05]  /*2b140*/  @!P2 NANOSLEEP.SYNCS 0x989680 ;  /* 0x009896800000a95d */ /* 0x004fea0003900000 */
[----:B------:R-:W2:Y:S02]  /*2b150*/  @!P2 SYNCS.PHASECHK.TRANS64 P2, [R25+URZ+0x28830], R24 ;  /* 0x028830181900a5a7 */ /* 0x000ea4000804007f */
[----:B--2---:R-:W-:Y:S05]  /*2b160*/  @!P2 BRA `(.L_x_1919) ;  /* 0xfffffffc00f0a947 */ /* 0x004fea000383ffff */
[----:B------:R-:W-:Y:S05]  /*2b170*/  BRA `(.L_x_1918) ;  /* 0xfffffee400687947 */ /* 0x000fea000383ffff */
.L_x_1923:
[----:B-1----:R1:W2:Y:S02]  /*2b180*/  SYNCS.PHASECHK.TRANS64.TRYWAIT P1, [R205+URZ+0x28850], R204 ;  /* 0x028850cccd0075a7 */ /* 0x0022a4000802017f */
[----:B--2---:R-:W-:Y:S05]  /*2b190*/  @!P1 NANOSLEEP.SYNCS 0x989680 ;  /* 0x009896800000995d */ /* 0x004fea0003900000 */
[----:B------:R-:W2:Y:S02]  /*2b1a0*/  @!P1 SYNCS.PHASECHK.TRANS64 P1, [R205+URZ+0x28850], R204 ;  /* 0x028850cccd0095a7 */ /* 0x000ea4000802007f */
[----:B--2---:R-:W-:Y:S05]  /*2b1b0*/  @!P1 BRA `(.L_x_1923) ;  /* 0xfffffffc00f09947 */ /* 0x004fea000383ffff */
[----:B------:R-:W-:Y:S05]  /*2b1c0*/  BRA `(.L_x_1920) ;  /* 0xfffffee800b47947 */ /* 0x000fea000383ffff */
.L_x_1938:
[----:B-1----:R1:W2:Y:S02]  /*2b1d0*/  SYNCS.PHASECHK.TRANS64.TRYWAIT P1, [R11+URZ+0x28850], R0 ;  /* 0x028850000b0075a7 */ /* 0x0022a4000802017f */
[----:B--2---:R-:W-:Y:S05]  /*2b1e0*/  @!P1 NANOSLEEP.SYNCS 0x989680 ;  /* 0x009896800000995d */ /* 0x004fea0003900000 */
[----:B------:R-:W2:Y:S02]  /*2b1f0*/  @!P1 SYNCS.PHASECHK.TRANS64 P1, [R11+URZ+0x28850], R0 ;  /* 0x028850000b0095a7 */ /* 0x000ea4000802007f */
[----:B--2---:R-:W-:Y:S05]  /*2b200*/  @!P1 BRA `(.L_x_1938) ;  /* 0xfffffffc00f09947 */ /* 0x004fea000383ffff */
[----:B------:R-:W-:Y:S05]  /*2b210*/  BRA `(.L_x_1937) ;  /* 0xffffff2000107947 */ /* 0x000fea000383ffff */
.L_x_1944:
[----:B------:R-:W-:Y:S02]  /*2b220*/  IMAD.MOV.U32 R13, RZ, RZ, R8 ;  /* 0x000000ffff0d7224 */ /* 0x000fe400078e0008 */
[----:B------:R-:W-:Y:S02]  /*2b230*/  IMAD.MOV.U32 R12, RZ, RZ, RZ ;  /* 0x000000ffff0c7224 */ /* 0x000fe400078e00ff */
[----:B------:R-:W-:Y:S02]  /*2b240*/  IMAD.MOV.U32 R11, RZ, RZ, 0x181f ;  /* 0x0000181fff0b7424 */ /* 0x000fe400078e00ff */
[----:B------:R-:W-:-:S07]  /*2b250*/  IMAD.MOV.U32 R15, RZ, RZ, -0x1 ;  /* 0xffffffffff0f7424 */ /* 0x000fce00078e00ff */
[----:B-----5:R-:W-:Y:S05]  /*2b260*/  WARPSYNC.COLLECTIVE R15, `(.L_x_2214) ;  /* 0x000000000f087348 */ /* 0x020fea0003c00000 */
[----:B------:R0:W1:Y:S02]  /*2b270*/  SHFL.IDX P6, R14, R13, R12, R11 ;  /* 0x0000000c0d0e7389 */ /* 0x00006400000c000b */
[----:B01---5:R-:W-:Y:S01]  /*2b280*/  ENDCOLLECTIVE ;  /* 0x000000000000791b */ /* 0x023fe20003800000 */
.L_x_2214:
[----:B------:R-:W-:Y:S02]  /*2b290*/  IMAD.MOV.U32 R13, RZ, RZ, R0 ;  /* 0x000000ffff0d7224 */ /* 0x000fe400078e0000 */
[----:B------:R-:W-:-:S07]  /*2b2a0*/  IMAD.MOV.U32 R3, RZ, RZ, R14 ;  /* 0x000000ffff037224 */ /* 0x000fce00078e000e */
[----:B------:R-:W-:Y:S05]  /*2b2b0*/  WARPSYNC.COLLECTIVE R15, `(.L_x_2215) ;  /* 0x000000000f087348 */ /* 0x000fea0003c00000 */
[----:B------:R0:W1:Y:S02]  /*2b2c0*/  SHFL.IDX P6, R14, R13, R12, R11 ;  /* 0x0000000c0d0e7389 */ /* 0x00006400000c000b */
[----:B01----:R-:W-:Y:S01]  /*2b2d0*/  ENDCOLLECTIVE ;  /* 0x000000000000791b */ /* 0x003fe20003800000 */
.L_x_2215:
[----:B------:R-:W-:Y:S05]  /*2b2e0*/  BRA `(.L_x_2216) ;  /* 0xffffff3800f07947 */ /* 0x000fea000383ffff */
.L_x_1947:
        /* <DEDUP_REMOVED lines=8> */
.L_x_2218:
[----:B------:R-:W-:Y:S05]  /*2b370*/  BSYNC B1 ;  /* 0x0000000000017941 */ /* 0x000fea0003800000 */
.L_x_2217:
        /* <DEDUP_REMOVED lines=8> */
.L_x_2219:
[----:B------:R-:W-:Y:S05]  /*2b400*/  BRA `(.L_x_2220) ;  /* 0xffffff3800ec7947 */ /* 0x000fea000383ffff */
.L_x_1950:
        /* <DEDUP_REMOVED lines=8> */
.L_x_2222:
[----:B------:R-:W-:Y:S05]  /*2b490*/  BSYNC B1 ;  /* 0x0000000000017941 */ /* 0x000fea0003800000 */
.L_x_2221:
        /* <DEDUP_REMOVED lines=8> */
.L_x_2223:
[----:B------:R-:W-:Y:S05]  /*2b520*/  BRA `(.L_x_2224) ;  /* 0xffffff3800ec7947 */ /* 0x000fea000383ffff */
.L_x_1953:
        /* <DEDUP_REMOVED lines=8> */
.L_x_2226:
[----:B------:R-:W-:Y:S05]  /*2b5b0*/  BSYNC B1 ;  /* 0x0000000000017941 */ /* 0x000fea0003800000 */
.L_x_2225:
        /* <DEDUP_REMOVED lines=8> */
.L_x_2227:
[----:B------:R-:W-:Y:S05]  /*2b640*/  BRA `(.L_x_2228) ;  /* 0xffffff3800ec7947 */ /* 0x000fea000383ffff */
.L_x_1955:
[----:B------:R-:W-:Y:S02]  /*2b650*/  IMAD.MOV.U32 R13, RZ, RZ, R4 ;  /* 0x000000ffff0d7224 */ /* 0x000fe400078e0004 */
[----:B------:R-:W-:Y:S02]  /*2b660*/  IMAD.MOV.U32 R12, RZ, RZ, RZ ;  /* 0x000000ffff0c7224 */ /* 0x000fe400078e00ff */
[----:B------:R-:W-:Y:S02]  /*2b670*/  IMAD.MOV.U32 R11, RZ, RZ, 0x1c1f ;  /* 0x00001c1fff0b7424 */ /* 0x000fe400078e00ff */
[----:B------:R-:W-:-:S07]  /*2b680*/  IMAD.MOV.U32 R15, RZ, RZ, -0x1 ;  /* 0xffffffffff0f7424 */ /* 0x000fce00078e00ff */
[----:B------:R-:W-:Y:S05]  /*2b690*/  WARPSYNC.COLLECTIVE R15, `(.L_x_2229) ;  /* 0x000000000f087348 */ /* 0x000fea0003c00000 */
[----:B------:R0:W1:Y:S02]  /*2b6a0*/  SHFL.IDX P6, R14, R13, R12, R11 ;  /* 0x0000000c0d0e7389 */ /* 0x00006400000c000b */
[----:B01----:R-:W-:Y:S01]  /*2b6b0*/  ENDCOLLECTIVE ;  /* 0x000000000000791b */ /* 0x003fe20003800000 */
.L_x_2229:
[----:B------:R-:W-:Y:S02]  /*2b6c0*/  IMAD.MOV.U32 R13, RZ, RZ, R3 ;  /* 0x000000ffff0d7224 */ /* 0x000fe400078e0003 */
[----:B------:R-:W-:-:S07]  /*2b6d0*/  IMAD.MOV.U32 R0, RZ, RZ, R14 ;  /* 0x000000ffff007224 */ /* 0x000fce00078e000e */
[----:B------:R-:W-:Y:S05]  /*2b6e0*/  WARPSYNC.COLLECTIVE R15, `(.L_x_2230) ;  /* 0x000000000f087348 */ /* 0x000fea0003c00000 */
[----:B------:R0:W1:Y:S02]  /*2b6f0*/  SHFL.IDX P6, R14, R13, R12, R11 ;  /* 0x0000000c0d0e7389 */ /* 0x00006400000c000b */
[----:B01----:R-:W-:Y:S01]  /*2b700*/  ENDCOLLECTIVE ;  /* 0x000000000000791b */ /* 0x003fe20003800000 */
.L_x_2230:
[----:B------:R-:W-:Y:S05]  /*2b710*/  BRA `(.L_x_2231) ;  /* 0xffffff3c00ec7947 */ /* 0x000fea000383ffff */
.L_x_1958:
[----:B------:R-:W-:Y:S01]  /*2b720*/  BSSY B1, `(.L_x_2232) ;  /* 0x0000008000017945 */ /* 0x000fe20003800000 */
[----:B--2---:R-:W-:Y:S02]  /*2b730*/  IMAD.MOV.U32 R13, RZ, RZ, R4 ;  /* 0x000000ffff0d7224 */ /* 0x004fe400078e0004 */
[----:B------:R-:W-:Y:S02]  /*2b740*/  IMAD.MOV.U32 R12, RZ, RZ, 0x1 ;  /* 0x00000001ff0c7424 */ /* 0x000fe400078e00ff */
[----:B------:R-:W-:Y:S02]  /*2b750*/  IMAD.MOV.U32 R11, RZ, RZ, 0x1c1f ;  /* 0x00001c1fff0b7424 */ /* 0x000fe400078e00ff */
[----:B------:R-:W-:-:S07]  /*2b760*/  IMAD.MOV.U32 R15, RZ, RZ, -0x1 ;  /* 0xffffffffff0f7424 */ /* 0x000fce00078e00ff */
[----:B01----:R-:W-:Y:S05]  /*2b770*/  WARPSYNC.COLLECTIVE R15, `(.L_x_2233) ;  /* 0x000000000f087348 */ /* 0x003fea0003c00000 */
[----:B------:R2:W3:Y:S02]  /*2b780*/  SHFL.IDX P6, R14, R13, R12, R11 ;  /* 0x0000000c0d0e7389 */ /* 0x0004e400000c000b */
[----:B0123--:R-:W-:Y:S01]  /*2b790*/  ENDCOLLECTIVE ;  /* 0x000000000000791b */ /* 0x00ffe20003800000 */
.L_x_2233:
[----:B------:R-:W-:Y:S05]  /*2b7a0*/  BSYNC B1 ;  /* 0x0000000000017941 */ /* 0x000fea0003800000 */
.L_x_2232:
        /* <DEDUP_REMOVED lines=8> */
.L_x_2234:
[----:B------:R-:W-:Y:S05]  /*2b830*/  BRA `(.L_x_2235) ;  /* 0xffffff4000ec7947 */ /* 0x000fea000383ffff */
.L_x_1962:
[----:B------:R-:W-:Y:S02]  /*2b840*/  IMAD.MOV.U32 R13, RZ, RZ, R4 ;  /* 0x000000ffff0d7224 */ /* 0x000fe400078e0004 */
[----:B------:R-:W-:Y:S02]  /*2b850*/  IMAD.MOV.U32 R12, RZ, RZ, RZ ;  /* 0x000000ffff0c7224 */ /* 0x000fe400078e00ff */
[----:B------:R-:W-:Y:S02]  /*2b860*/  IMAD.MOV.U32 R11, RZ, RZ, 0x181f ;  /* 0x0000181fff0b7424 */ /* 0x000fe400078e00ff */
[----:B------:R-:W-:-:S07]  /*2b870*/  IMAD.MOV.U32 R15, RZ, RZ, -0x1 ;  /* 0xffffffffff0f7424 */ /* 0x000fce00078e00ff */
[----:B0--3--:R-:W-:Y:S05]  /*2b880*/  WARPSYNC.COLLECTIVE R15, `(.L_x_2236) ;  /* 0x000000000f087348 */ /* 0x009fea0003c00000 */
[----:B------:R1:W2:Y:S02]  /*2b890*/  SHFL.IDX P6, R14, R13, R12, R11 ;  /* 0x0000000c0d0e7389 */ /* 0x0002a400000c000b */
[----:B0123--:R-:W-:Y:S01]  /*2b8a0*/  ENDCOLLECTIVE ;  /* 0x000000000000791b */ /* 0x00ffe20003800000 */
.L_x_2236:
[----:B------:R-:W-:Y:S02]  /*2b8b0*/  IMAD.MOV.U32 R13, RZ, RZ, R0 ;  /* 0x000000ffff0d7224 */ /* 0x000fe400078e0000 */
[----:B------:R-:W-:-:S07]  /*2b8c0*/  IMAD.MOV.U32 R3, RZ, RZ, R14 ;  /* 0x000000ffff037224 */ /* 0x000fce00078e000e */
[----:B------:R-:W-:Y:S05]  /*2b8d0*/  WARPSYNC.COLLECTIVE R15, `(.L_x_2237) ;  /* 0x000000000f087348 */ /* 0x000fea0003c00000 */
[----:B------:R0:W1:Y:S02]  /*2b8e0*/  SHFL.IDX P6, R14, R13, R12, R11 ;  /* 0x0000000c0d0e7389 */ /* 0x00006400000c000b */
[----:B01----:R-:W-:Y:S01]  /*2b8f0*/  ENDCOLLECTIVE ;  /* 0x000000000000791b */ /* 0x003fe20003800000 */
.L_x_2237:
[----:B------:R-:W-:Y:S05]  /*2b900*/  BRA `(.L_x_2238) ;  /* 0xffffff4c00e87947 */ /* 0x000fea000383ffff */
.L_x_1965:
        /* <DEDUP_REMOVED lines=8> */
.L_x_2240:
[----:B------:R-:W-:Y:S05]  /*2b990*/  BSYNC B1 ;  /* 0x0000000000017941 */ /* 0x000fea0003800000 */
.L_x_2239:
        /* <DEDUP_REMOVED lines=8> */
.L_x_2241:
[----:B------:R-:W-:Y:S05]  /*2ba20*/  BRA `(.L_x_2242) ;  /* 0xffffff4c00e87947 */ /* 0x000fea000383ffff */
.L_x_1968:
        /* <DEDUP_REMOVED lines=8> */
.L_x_2244:
[----:B------:R-:W-:Y:S05]  /*2bab0*/  BSYNC B1 ;  /* 0x0000000000017941 */ /* 0x000fea0003800000 */
.L_x_2243:
        /* <DEDUP_REMOVED lines=8> */
.L_x_2245:
[----:B------:R-:W-:Y:S05]  /*2bb40*/  BRA `(.L_x_2246) ;  /* 0xffffff4c00e87947 */ /* 0x000fea000383ffff */
.L_x_1971:
        /* <DEDUP_REMOVED lines=8> */
.L_x_2248:
[----:B------:R-:W-:Y:S05]  /*2bbd0*/  BSYNC B1 ;  /* 0x0000000000017941 */ /* 0x000fea0003800000 */
.L_x_2247:
        /* <DEDUP_REMOVED lines=8> */
.L_x_2249:
[----:B------:R-:W-:Y:S05]  /*2bc60*/  BRA `(.L_x_2250) ;  /* 0xffffff4c00e87947 */ /* 0x000fea000383ffff */
.L_x_1998:
[----:B------:R-:W0:Y:S01]  /*2bc70*/  S2R R12, SR_TID.X ;  /* 0x00000000000c7919 */ /* 0x000e220000002100 */
[----:B------:R-:W-:Y:S01]  /*2bc80*/  BSSY B1, `(.L_x_2251) ;  /* 0x000000a000017945 */ /* 0x000fe20003800000 */
[----:B------:R-:W-:Y:S02]  /*2bc90*/  IMAD.MOV.U32 R11, RZ, RZ, 0x1f ;  /* 0x0000001fff0b7424 */ /* 0x000fe400078e00ff */
[----:B------:R-:W-:Y:S01]  /*2bca0*/  IMAD.MOV.U32 R15, RZ, RZ, -0x1 ;  /* 0xffffffffff0f7424 */ /* 0x000fe200078e00ff */
[----:B0-----:R-:W-:-:S04]  /*2bcb0*/  SHF.R.U32.HI R12, RZ, 0x5, R12 ;  /* 0x00000005ff0c7819 */ /* 0x001fc8000001160c */
[----:B------:R-:W-:-:S05]  /*2bcc0*/  LOP3.LUT R12, R12, 0x3, RZ, 0xc0, !PT ;  /* 0x000000030c0c7812 */ /* 0x000fca00078ec0ff */
[----:B------:R-:W-:Y:S02]  /*2bcd0*/  IMAD.MOV.U32 R13, RZ, RZ, R12 ;  /* 0x000000ffff0d7224 */ /* 0x000fe400078e000c */
[----:B------:R-:W-:-:S07]  /*2bce0*/  IMAD.MOV.U32 R12, RZ, RZ, RZ ;  /* 0x000000ffff0c7224 */ /* 0x000fce00078e00ff */
[----:B------:R-:W-:Y:S05]  /*2bcf0*/  WARPSYNC.COLLECTIVE R15, `(.L_x_2252) ;  /* 0x000000000f087348 */ /* 0x000fea0003c00000 */
[----:B------:R0:W1:Y:S02]  /*2bd00*/  SHFL.IDX P6, R14, R13, R12, R11 ;  /* 0x0000000c0d0e7389 */ /* 0x00006400000c000b */
[----:B01----:R-:W-:Y:S01]  /*2bd10*/  ENDCOLLECTIVE ;  /* 0x000000000000791b */ /* 0x003fe20003800000 */
.L_x_2252:
[----:B------:R-:W-:Y:S05]  /*2bd20*/  BSYNC B1 ;  /* 0x0000000000017941 */ /* 0x000fea0003800000 */
.L_x_2251:
[----:B------:R-:W-:Y:S05]  /*2bd30*/  BRA `(.L_x_2253) ;  /* 0xffffff6c00887947 */ /* 0x000fea000383ffff */
.L_x_2000:
[----:B------:R-:W-:Y:S01]  /*2bd40*/  BSSY B1, `(.L_x_2254) ;  /* 0x0000006000017945 */ /* 0x000fe20003800000 */
[----:B------:R-:W-:-:S07]  /*2bd50*/  IMAD.MOV.U32 R15, RZ, RZ, -0x1 ;  /* 0xffffffffff0f7424 */ /* 0x000fce00078e00ff */
[----:B0-----:R-:W-:Y:S05]  /*2bd60*/  WARPSYNC.COLLECTIVE R15, `(.L_x_2255) ;  /* 0x000000000f0c7348 */ /* 0x001fea0003c00000 */
[----:B------:R-:W-:Y:S02]  /*2bd70*/  ELECT P6, UR62, PT ;  /* 0x00000000003e782f */ /* 0x000fe400038c0000 */
[----:B------:R-:W-:Y:S01]  /*2bd80*/  MOV R14, UR62 ;  /* 0x0000003e000e7c02 */ /* 0x000fe20008000f00 */
[----:B0-----:R-:W-:Y:S10]  /*2bd90*/  ENDCOLLECTIVE ;  /* 0x000000000000791b */ /* 0x001ff40003800000 */
.L_x_2255:
[----:B------:R-:W-:Y:S05]  /*2bda0*/  BSYNC B1 ;  /* 0x0000000000017941 */ /* 0x000fea0003800000 */
.L_x_2254:
[----:B------:R-:W-:Y:S05]  /*2bdb0*/  BRA `(.L_x_1999) ;  /* 0xffffff6c00807947 */ /* 0x000fea000383ffff */
.L_x_2002:
[----:B0-----:R0:W1:Y:S02]  /*2bdc0*/  SYNCS.PHASECHK.TRANS64.TRYWAIT P0, [R22+URZ+0x28820], R3 ;  /* 0x02882003160075a7 */ /* 0x001064000800017f */
[----:B-1----:R-:W-:Y:S05]  /*2bdd0*/  @!P0 NANOSLEEP.SYNCS 0x989680 ;  /* 0x009896800000895d */ /* 0x002fea0003900000 */
[----:B------:R-:W1:Y:S02]  /*2bde0*/  @!P0 SYNCS.PHASECHK.TRANS64 P0, [R22+URZ+0x28820], R3 ;  /* 0x02882003160085a7 */ /* 0x000e64000800007f */
[----:B-1----:R-:W-:Y:S05]  /*2bdf0*/  @!P0 BRA `(.L_x_2002) ;  /* 0xfffffffc00f08947 */ /* 0x002fea000383ffff */
[----:B------:R-:W-:Y:S05]  /*2be00*/  BRA `(.L_x_2256) ;  /* 0xffffff6c00907947 */ /* 0x000fea000383ffff */
.L_x_2006:
[----:B0-----:R0:W1:Y:S02]  /*2be10*/  SYNCS.PHASECHK.TRANS64.TRYWAIT P0, [R3+URZ+0x288a0], R7 ;  /* 0x0288a007030075a7 */ /* 0x001064000800017f */
[----:B-1----:R-:W-:Y:S05]  /*2be20*/  @!P0 NANOSLEEP.SYNCS 0x989680 ;  /* 0x009896800000895d */ /* 0x002fea0003900000 */
[----:B------:R-:W1:Y:S02]  /*2be30*/  @!P0 SYNCS.PHASECHK.TRANS64 P0, [R3+URZ+0x288a0], R7 ;  /* 0x0288a007030085a7 */ /* 0x000e64000800007f */
[----:B-1----:R-:W-:Y:S05]  /*2be40*/  @!P0 BRA `(.L_x_2006) ;  /* 0xfffffffc00f08947 */ /* 0x002fea000383ffff */
[----:B------:R-:W-:Y:S05]  /*2be50*/  BRA `(.L_x_2257) ;  /* 0xffffff6c00a87947 */ /* 0x000fea000383ffff */
.L_x_2012:
[----:B-1----:R1:W2:Y:S02]  /*2be60*/  SYNCS.PHASECHK.TRANS64.TRYWAIT P0, [R3+URZ+0x288c0], R7 ;  /* 0x0288c007030075a7 */ /* 0x0022a4000800017f */
[----:B--2---:R-:W-:Y:S05]  /*2be70*/  @!P0 NANOSLEEP.SYNCS 0x989680 ;  /* 0x009896800000895d */ /* 0x004fea0003900000 */
[----:B------:R-:W2:Y:S02]  /*2be80*/  @!P0 SYNCS.PHASECHK.TRANS64 P0, [R3+URZ+0x288c0], R7 ;  /* 0x0288c007030085a7 */ /* 0x000ea4000800007f */
[----:B--2---:R-:W-:Y:S05]  /*2be90*/  @!P0 BRA `(.L_x_2012) ;  /* 0xfffffffc00f08947 */ /* 0x004fea000383ffff */
[----:B------:R-:W-:Y:S05]  /*2bea0*/  BRA `(.L_x_2258) ;  /* 0xffffff7000687947 */ /* 0x000fea000383ffff */
.L_x_2020:
[----:B0-----:R0:W1:Y:S02]  /*2beb0*/  SYNCS.PHASECHK.TRANS64.TRYWAIT P1, [R11+URZ+0x288a0], R2 ;  /* 0x0288a0020b0075a7 */ /* 0x001064000802017f */
[----:B-1----:R-:W-:Y:S05]  /*2bec0*/  @!P1 NANOSLEEP.SYNCS 0x989680 ;  /* 0x009896800000995d */ /* 0x002fea0003900000 */
[----:B------:R-:W1:Y:S02]  /*2bed0*/  @!P1 SYNCS.PHASECHK.TRANS64 P1, [R11+URZ+0x288a0], R2 ;  /* 0x0288a0020b0095a7 */ /* 0x000e64000802007f */
[----:B-1----:R-:W-:Y:S05]  /*2bee0*/  @!P1 BRA `(.L_x_2020) ;  /* 0xfffffffc00f09947 */ /* 0x002fea000383ffff */
[----:B------:R-:W-:Y:S05]  /*2bef0*/  BRA `(.L_x_2259) ;  /* 0xffffff7400647947 */ /* 0x000fea000383ffff */
.L_x_2026:
[----:B-1----:R1:W2:Y:S02]  /*2bf00*/  SYNCS.PHASECHK.TRANS64.TRYWAIT P1, [R11+URZ+0x288c0], R2 ;  /* 0x0288c0020b0075a7 */ /* 0x0022a4000802017f */
[----:B--2---:R-:W-:Y:S05]  /*2bf10*/  @!P1 NANOSLEEP.SYNCS 0x989680 ;  /* 0x009896800000995d */ /* 0x004fea0003900000 */
[----:B------:R-:W2:Y:S02]  /*2bf20*/  @!P1 SYNCS.PHASECHK.TRANS64 P1, [R11+URZ+0x288c0], R2 ;  /* 0x0288c0020b0095a7 */ /* 0x000ea4000802007f */
[----:B--2---:R-:W-:Y:S05]  /*2bf30*/  @!P1 BRA `(.L_x_2026) ;  /* 0xfffffffc00f09947 */ /* 0x004fea000383ffff */
[----:B------:R-:W-:Y:S05]  /*2bf40*/  BRA `(.L_x_2260) ;  /* 0xffffff78001c7947 */ /* 0x000fea000383ffff */
.L_x_2050:
        /* <DEDUP_REMOVED lines=11> */
.L_x_2262:
[----:B------:R-:W-:Y:S05]  /*2c000*/  BSYNC B0 ;  /* 0x0000000000007941 */ /* 0x000fea0003800000 */
.L_x_2261:
[----:B------:R-:W-:Y:S05]  /*2c010*/  BRA `(.L_x_2263) ;  /* 0xffffff8800707947 */ /* 0x000fea000383ffff */
.L_x_2053:
[----:B0-----:R0:W1:Y:S02]  /*2c020*/  SYNCS.PHASECHK.TRANS64.TRYWAIT P0, [R7+URZ+0x28840], R2 ;  /* 0x02884002070075a7 */ /* 0x001064000800017f */
[----:B-1----:R-:W-:Y:S05]  /*2c030*/  @!P0 NANOSLEEP.SYNCS 0x989680 ;  /* 0x009896800000895d */ /* 0x002fea0003900000 */
[----:B------:R-:W1:Y:S02]  /*2c040*/  @!P0 SYNCS.PHASECHK.TRANS64 P0, [R7+URZ+0x28840], R2 ;  /* 0x02884002070085a7 */ /* 0x000e64000800007f */
[----:B-1----:R-:W-:Y:S05]  /*2c050*/  @!P0 BRA `(.L_x_2053) ;  /* 0xfffffffc00f08947 */ /* 0x002fea000383ffff */
[----:B------:R-:W-:Y:S05]  /*2c060*/  BRA `(.L_x_2264) ;  /* 0xffffff8800c07947 */ /* 0x000fea000383ffff */
.L_x_2054:
        /* <DEDUP_REMOVED lines=8> */
.L_x_2266:
[----:B------:R-:W-:Y:S05]  /*2c0f0*/  BSYNC B0 ;  /* 0x0000000000007941 */ /* 0x000fea0003800000 */
.L_x_2265:
        /* <DEDUP_REMOVED lines=9> */
.L_x_2267:
[----:B------:R-:W-:Y:S02]  /*2c190*/  IMAD.MOV.U32 R13, RZ, RZ, R0 ;  /* 0x000000ffff0d7224 */ /* 0x000fe400078e0000 */
[----:B------:R-:W-:Y:S02]  /*2c1a0*/  IMAD.MOV.U32 R12, RZ, RZ, 0x1 ;  /* 0x00000001ff0c7424 */ /* 0x000fe400078e00ff */
[----:B------:R-:W-:-:S07]  /*2c1b0*/  IMAD.MOV.U32 R3, RZ, RZ, R14 ;  /* 0x000000ffff037224 */ /* 0x000fce00078e000e */
[----:B------:R-:W-:Y:S05]  /*2c1c0*/  WARPSYNC.COLLECTIVE R15, `(.L_x_2268) ;  /* 0x000000000f087348 */ /* 0x000fea0003c00000 */
[----:B------:R0:W1:Y:S02]  /*2c1d0*/  SHFL.IDX P6, R14, R13, R12, R11 ;  /* 0x0000000c0d0e7389 */ /* 0x00006400000c000b */
[----:B01----:R-:W-:Y:S01]  /*2c1e0*/  ENDCOLLECTIVE ;  /* 0x000000000000791b */ /* 0x003fe20003800000 */
.L_x_2268:
        /* <DEDUP_REMOVED lines=16> */
.L_x_2269:
[----:B------:R-:W-:Y:S02]  /*2c2f0*/  @P0 IMAD R8, R5, 0x2, R22 ;  /* 0x0000000205080824 */ /* 0x000fe400078e0216 */
[----:B------:R-:W-:Y:S02]  /*2c300*/  IMAD.MOV.U32 R13, RZ, RZ, R0 ;  /* 0x000000ffff0d7224 */ /* 0x000fe400078e0000 */
[----:B------:R-:W-:Y:S02]  /*2c310*/  IMAD.MOV.U32 R12, RZ, RZ, 0x2 ;  /* 0x00000002ff0c7424 */ /* 0x000fe400078e00ff */
[----:B------:R-:W-:-:S07]  /*2c320*/  IMAD.MOV.U32 R3, RZ, RZ, R14 ;  /* 0x000000ffff037224 */ /* 0x000fce00078e000e */
[----:B------:R-:W-:Y:S05]  /*2c330*/  WARPSYNC.COLLECTIVE R15, `(.L_x_2270) ;  /* 0x000000000f087348 */ /* 0x000fea0003c00000 */
[----:B------:R0:W1:Y:S02]  /*2c340*/  SHFL.IDX P6, R14, R13, R12, R11 ;  /* 0x0000000c0d0e7389 */ /* 0x00006400000c000b */
[----:B01----:R-:W-:Y:S01]  /*2c350*/  ENDCOLLECTIVE ;  /* 0x000000000000791b */ /* 0x003fe20003800000 */
.L_x_2270:
        /* <DEDUP_REMOVED lines=16> */
.L_x_2271:
[----:B------:R-:W-:Y:S02]  /*2c460*/  @P0 IMAD R8, R5, 0x2, R22 ;  /* 0x0000000205080824 */ /* 0x000fe400078e0216 */
[----:B------:R-:W-:Y:S02]  /*2c470*/  IMAD.MOV.U32 R13, RZ, RZ, R0 ;  /* 0x000000ffff0d7224 */ /* 0x000fe400078e0000 */
[----:B------:R-:W-:Y:S02]  /*2c480*/  IMAD.MOV.U32 R12, RZ, RZ, 0x3 ;  /* 0x00000003ff0c7424 */ /* 0x000fe400078e00ff */
[----:B------:R-:W-:-:S07]  /*2c490*/  IMAD.MOV.U32 R3, RZ, RZ, R14 ;  /* 0x000000ffff037224 */ /* 0x000fce00078e000e */
[----:B------:R-:W-:Y:S05]  /*2c4a0*/  WARPSYNC.COLLECTIVE R15, `(.L_x_2272) ;  /* 0x000000000f087348 */ /* 0x000fea0003c00000 */
[----:B------:R0:W1:Y:S02]  /*2c4b0*/  SHFL.IDX P6, R14, R13, R12, R11 ;  /* 0x0000000c0d0e7389 */ /* 0x00006400000c000b */
[----:B01----:R-:W-:Y:S01]  /*2c4c0*/  ENDCOLLECTIVE ;  /* 0x000000000000791b */ /* 0x003fe20003800000 */
.L_x_2272:
        /* <DEDUP_REMOVED lines=16> */
.L_x_2273:
[----:B------:R-:W-:Y:S02]  /*2c5d0*/  @P0 IMAD R8, R5, 0x2, R22 ;  /* 0x0000000205080824 */ /* 0x000fe400078e0216 */
[----:B------:R-:W-:Y:S02]  /*2c5e0*/  IMAD.MOV.U32 R13, RZ, RZ, R0 ;  /* 0x000000ffff0d7224 */ /* 0x000fe400078e0000 */
[----:B------:R-:W-:Y:S02]  /*2c5f0*/  IMAD.MOV.U32 R12, RZ, RZ, 0x4 ;  /* 0x00000004ff0c7424 */ /* 0x000fe400078e00ff */
[----:B------:R-:W-:-:S07]  /*2c600*/  IMAD.MOV.U32 R3, RZ, RZ, R14 ;  /* 0x000000ffff037224 */ /* 0x000fce00078e000e */
[----:B------:R-:W-:Y:S05]  /*2c610*/  WARPSYNC.COLLECTIVE R15, `(.L_x_2274) ;  /* 0x000000000f087348 */ /* 0x000fea0003c00000 */
[----:B------:R0:W1:Y:S02]  /*2c620*/  SHFL.IDX P6, R14, R13, R12, R11 ;  /* 0x0000000c0d0e7389 */ /* 0x00006400000c000b */
[----:B01----:R-:W-:Y:S01]  /*2c630*/  ENDCOLLECTIVE ;  /* 0x000000000000791b */ /* 0x003fe20003800000 */
.L_x_2274:
        /* <DEDUP_REMOVED lines=16> */
.L_x_2275:
[----:B------:R-:W-:Y:S02]  /*2c740*/  @P0 IMAD R8, R5, 0x2, R22 ;  /* 0x0000000205080824 */ /* 0x000fe400078e0216 */
[----:B------:R-:W-:Y:S02]  /*2c750*/  IMAD.MOV.U32 R13, RZ, RZ, R0 ;  /* 0x000000ffff0d7224 */ /* 0x000fe400078e0000 */
[----:B------:R-:W-:Y:S02]  /*2c760*/  IMAD.MOV.U32 R12, RZ, RZ, 0x5 ;  /* 0x00000005ff0c7424 */ /* 0x000fe400078e00ff */
[----:B------:R-:W-:-:S07]  /*2c770*/  IMAD.MOV.U32 R3, RZ, RZ, R14 ;  /* 0x000000ffff037224 */ /* 0x000fce00078e000e */
[----:B------:R-:W-:Y:S05]  /*2c780*/  WARPSYNC.COLLECTIVE R15, `(.L_x_2276) ;  /* 0x000000000f087348 */ /* 0x000fea0003c00000 */
[----:B------:R0:W1:Y:S02]  /*2c790*/  SHFL.IDX P6, R14, R13, R12, R11 ;  /* 0x0000000c0d0e7389 */ /* 0x00006400000c000b */
[----:B01----:R-:W-:Y:S01]  /*2c7a0*/  ENDCOLLECTIVE ;  /* 0x000000000000791b */ /* 0x003fe20003800000 */
.L_x_2276:
        /* <DEDUP_REMOVED lines=16> */
.L_x_2277:
[----:B------:R-:W-:Y:S02]  /*2c8b0*/  @P0 IMAD R8, R5, 0x2, R22 ;  /* 0x0000000205080824 */ /* 0x000fe400078e0216 */
[----:B------:R-:W-:Y:S02]  /*2c8c0*/  IMAD.MOV.U32 R13, RZ, RZ, R0 ;  /* 0x000000ffff0d7224 */ /* 0x000fe400078e0000 */
[----:B------:R-:W-:Y:S02]  /*2c8d0*/  IMAD.MOV.U32 R12, RZ, RZ, 0x6 ;  /* 0x00000006ff0c7424 */ /* 0x000fe400078e00ff */
[----:B------:R-:W-:-:S07]  /*2c8e0*/  IMAD.MOV.U32 R3, RZ, RZ, R14 ;  /* 0x000000ffff037224 */ /* 0x000fce00078e000e */
[----:B------:R-:W-:Y:S05]  /*2c8f0*/  WARPSYNC.COLLECTIVE R15, `(.L_x_2278) ;  /* 0x000000000f087348 */ /* 0x000fea0003c00000 */
[----:B------:R0:W1:Y:S02]  /*2c900*/  SHFL.IDX P6, R14, R13, R12, R11 ;  /* 0x0000000c0d0e7389 */ /* 0x00006400000c000b */
[----:B01----:R-:W-:Y:S01]  /*2c910*/  ENDCOLLECTIVE ;  /* 0x000000000000791b */ /* 0x003fe20003800000 */
.L_x_2278:
        /* <DEDUP_REMOVED lines=16> */
.L_x_2279:
[----:B------:R-:W-:Y:S02]  /*2ca20*/  @P0 IMAD R8, R5, 0x2, R22 ;  /* 0x0000000205080824 */ /* 0x000fe400078e0216 */
[----:B------:R-:W-:Y:S02]  /*2ca30*/  IMAD.MOV.U32 R13, RZ, RZ, R0 ;  /* 0x000000ffff0d7224 */ /* 0x000fe400078e0000 */
[----:B------:R-:W-:Y:S02]  /*2ca40*/  IMAD.MOV.U32 R12, RZ, RZ, 0x7 ;  /* 0x00000007ff0c7424 */ /* 0x000fe400078e00ff */
[----:B------:R-:W-:-:S07]  /*2ca50*/  IMAD.MOV.U32 R3, RZ, RZ, R14 ;  /* 0x000000ffff037224 */ /* 0x000fce00078e000e */
[----:B------:R-:W-:Y:S05]  /*2ca60*/  WARPSYNC.COLLECTIVE R15, `(.L_x_2280) ;  /* 0x000000000f087348 */ /* 0x000fea0003c00000 */
[----:B------:R0:W1:Y:S02]  /*2ca70*/  SHFL.IDX P6, R14, R13, R12, R11 ;  /* 0x0000000c0d0e7389 */ /* 0x00006400000c000b */
[----:B01----:R-:W-:Y:S01]  /*2ca80*/  ENDCOLLECTIVE ;  /* 0x000000000000791b */ /* 0x003fe20003800000 */
.L_x_2280:
        /* <DEDUP_REMOVED lines=10> */
.L_x_2281:
[----:B------:R-:W-:Y:S01]  /*2cb30*/  @!PT LDS RZ, [RZ] ;  /* 0x00000000fffff984 */ /* 0x000fe20000000800 */
[----:B------:R-:W-:Y:S01]  /*2cb40*/  @!PT LDS RZ, [RZ] ;  /* 0x00000000fffff984 */ /* 0x000fe20000000800 */
[----:B------:R-:W-:Y:S01]  /*2cb50*/  @!PT LDS RZ, [RZ] ;  /* 0x00000000fffff984 */ /* 0x000fe20000000800 */
[----:B------:R-:W-:Y:S04]  /*2cb60*/  @P0 LDGSTS.E.BYPASS.LTC128B.128 [R8+0x1b400], desc[UR54][R2.64], !P3 ;  /* 0x1b40000002080fae */ /* 0x000fe8000d901d76 */
[----:B------:R0:W-:Y:S02]  /*2cb70*/  @P0 LDGSTS.E.BYPASS.LTC128B.128 [R8+0x1f400], desc[UR54][R2.64+0x80], !P2 ;  /* 0x1f40008002080fae */ /* 0x0001e4000d101d76 */
[----:B0-----:R-:W-:Y:S01]  /*2cb80*/  IMAD.MOV.U32 R2, RZ, RZ, R14 ;  /* 0x000000ffff027224 */ /* 0x001fe200078e000e */
[----:B------:R-:W-:Y:S06]  /*2cb90*/  BRA `(.L_x_2282) ;  /* 0xffffff84009c7947 */ /* 0x000fec000383ffff */
.L_x_2059:
        /* <DEDUP_REMOVED lines=9> */
.L_x_2283:
[C---:B------:R-:W-:Y:S01]  /*2cc30*/  VIADD R6, R27.reuse, 0x10 ;  /* 0x000000101b067836 */ /* 0x040fe20000000000 */
[----:B------:R-:W-:Y:S01]  /*2cc40*/  ISETP.GE.AND P3, PT, R27, R33, PT ;  /* 0x000000211b00720c */ /* 0x000fe20003f66270 */
[----:B------:R-:W-:Y:S02]  /*2cc50*/  IMAD.MOV.U32 R13, RZ, RZ, R0 ;  /* 0x000000ffff0d7224 */ /* 0x000fe400078e0000 */
[----:B------:R-:W-:-:S10]  /*2cc60*/  IMAD.MOV.U32 R2, RZ, RZ, R14 ;  /* 0x000000ffff027224 */ /* 0x000fd400078e000e */
[----:B------:R-:W-:Y:S05]  /*2cc70*/  WARPSYNC.COLLECTIVE R15, `(.L_x_2284) ;  /* 0x000000000f087348 */ /* 0x000fea0003c00000 */
[----:B------:R0:W1:Y:S02]  /*2cc80*/  SHFL.IDX P6, R14, R13, R12, R11 ;  /* 0x0000000c0d0e7389 */ /* 0x00006400000c000b */
[----:B01----:R-:W-:Y:S01]  /*2cc90*/  ENDCOLLECTIVE ;  /* 0x000000000000791b */ /* 0x003fe20003800000 */
.L_x_2284:
        /* <DEDUP_REMOVED lines=8> */
.L_x_2285:
        /* <DEDUP_REMOVED lines=12> */
.L_x_2286:
        /* <DEDUP_REMOVED lines=8> */
.L_x_2287:
        /* <DEDUP_REMOVED lines=13> */
.L_x_2288:
        /* <DEDUP_REMOVED lines=8> */
.L_x_2289:
        /* <DEDUP_REMOVED lines=13> */
.L_x_2290:
        /* <DEDUP_REMOVED lines=8> */
.L_x_2291:
        /* <DEDUP_REMOVED lines=13> */
.L_x_2292:
        /* <DEDUP_REMOVED lines=8> */
.L_x_2293:
        /* <DEDUP_REMOVED lines=13> */
.L_x_2294:
        /* <DEDUP_REMOVED lines=8> */
.L_x_2295:
        /* <DEDUP_REMOVED lines=12> */
.L_x_2296:
        /* <DEDUP_REMOVED lines=8> */
.L_x_2297:
        /* <DEDUP_REMOVED lines=11> */
.L_x_2298:
[----:B------:R-:W-:Y:S05]  /*2d590*/  BRA `(.L_x_2299) ;  /* 0xffffff8800107947 */ /* 0x000fea000383ffff */
.L_x_2064:
[----:B0-----:R0:W1:Y:S02]  /*2d5a0*/  SYNCS.PHASECHK.TRANS64.TRYWAIT P0, [R22+URZ+0x28820], R3 ;  /* 0x02882003160075a7 */ /* 0x001064000800017f */
[----:B-1----:R-:W-:Y:S05]  /*2d5b0*/  @!P0 NANOSLEEP.SYNCS 0x989680 ;  /* 0x009896800000895d */ /* 0x002fea0003900000 */
[----:B------:R-:W1:Y:S02]  /*2d5c0*/  @!P0 SYNCS.PHASECHK.TRANS64 P0, [R22+URZ+0x28820], R3 ;  /* 0x02882003160085a7 */ /* 0x000e64000800007f */
[----:B-1----:R-:W-:Y:S05]  /*2d5d0*/  @!P0 BRA `(.L_x_2064) ;  /* 0xfffffffc00f08947 */ /* 0x002fea000383ffff */
[----:B------:R-:W-:Y:S05]  /*2d5e0*/  BRA `(.L_x_2300) ;  /* 0xffffff8800887947 */ /* 0x000fea000383ffff */
.L_x_2069:
[----:B0-----:R0:W1:Y:S02]  /*2d5f0*/  SYNCS.PHASECHK.TRANS64.TRYWAIT P0, [R6+URZ+0x28840], R3 ;  /* 0x02884003060075a7 */ /* 0x001064000800017f */
[----:B-1----:R-:W-:Y:S05]  /*2d600*/  @!P0 NANOSLEEP.SYNCS 0x989680 ;  /* 0x009896800000895d */ /* 0x002fea0003900000 */
[----:B------:R-:W1:Y:S02]  /*2d610*/  @!P0 SYNCS.PHASECHK.TRANS64 P0, [R6+URZ+0x28840], R3 ;  /* 0x02884003060085a7 */ /* 0x000e64000800007f */
[----:B-1----:R-:W-:Y:S05]  /*2d620*/  @!P0 BRA `(.L_x_2069) ;  /* 0xfffffffc00f08947 */ /* 0x002fea000383ffff */
[----:B------:R-:W-:Y:S05]  /*2d630*/  BRA `(.L_x_2301) ;  /* 0xffffff8c00507947 */ /* 0x000fea000383ffff */
.L_x_2070:
        /* <DEDUP_REMOVED lines=8> */
.L_x_2303:
[----:B------:R-:W-:Y:S05]  /*2d6c0*/  BSYNC B1 ;  /* 0x0000000000017941 */ /* 0x000fea0003800000 */
.L_x_2302:
        /* <DEDUP_REMOVED lines=9> */
.L_x_2304:
[----:B------:R-:W-:Y:S02]  /*2d760*/  IMAD R8, R8, 0x2, R22 ;  /* 0x0000000208087824 */ /* 0x000fe400078e0216 */
[----:B------:R-:W-:Y:S02]  /*2d770*/  IMAD.MOV.U32 R13, RZ, RZ, R9 ;  /* 0x000000ffff0d7224 */ /* 0x000fe400078e0009 */
[----:B------:R-:W-:Y:S02]  /*2d780*/  IMAD.MOV.U32 R12, RZ, RZ, 0x1 ;  /* 0x00000001ff0c7424 */ /* 0x000fe400078e00ff */
[----:B------:R-:W-:-:S07]  /*2d790*/  IMAD.MOV.U32 R2, RZ, RZ, R14 ;  /* 0x000000ffff027224 */ /* 0x000fce00078e000e */
[----:B------:R-:W-:Y:S05]  /*2d7a0*/  WARPSYNC.COLLECTIVE R15, `(.L_x_2305) ;  /* 0x000000000f087348 */ /* 0x000fea0003c00000 */
[----:B------:R0:W1:Y:S02]  /*2d7b0*/  SHFL.IDX P6, R14, R13, R12, R11 ;  /* 0x0000000c0d0e7389 */ /* 0x00006400000c000b */
[----:B01----:R-:W-:Y:S01]  /*2d7c0*/  ENDCOLLECTIVE ;  /* 0x000000000000791b */ /* 0x003fe20003800000 */
.L_x_2305:
        /* <DEDUP_REMOVED lines=12> */
.L_x_2306:
[----:B------:R-:W-:Y:S02]  /*2d890*/  IMAD.MOV.U32 R13, RZ, RZ, R9 ;  /* 0x000000ffff0d7224 */ /* 0x000fe400078e0009 */
[----:B------:R-:W-:Y:S02]  /*2d8a0*/  IMAD.MOV.U32 R12, RZ, RZ, 0x2 ;  /* 0x00000002ff0c7424 */ /* 0x000fe400078e00ff */
[----:B------:R-:W-:-:S07]  /*2d8b0*/  IMAD.MOV.U32 R2, RZ, RZ, R14 ;  /* 0x000000ffff027224 */ /* 0x000fce00078e000e */
[----:B------:R-:W-:Y:S05]  /*2d8c0*/  WARPSYNC.COLLECTIVE R15, `(.L_x_2307) ;  /* 0x000000000f087348 */ /* 0x000fea0003c00000 */
[----:B------:R0:W1:Y:S02]  /*2d8d0*/  SHFL.IDX P6, R14, R13, R12, R11 ;  /* 0x0000000c0d0e7389 */ /* 0x00006400000c000b */
[----:B01----:R-:W-:Y:S01]  /*2d8e0*/  ENDCOLLECTIVE ;  /* 0x000000000000791b */ /* 0x003fe20003800000 */
.L_x_2307:
        /* <DEDUP_REMOVED lines=12> */
.L_x_2308:
[----:B------:R-:W-:Y:S02]  /*2d9b0*/  IMAD.MOV.U32 R13, RZ, RZ, R9 ;  /* 0x000000ffff0d7224 */ /* 0x000fe400078e0009 */
[----:B------:R-:W-:Y:S02]  /*2d9c0*/  IMAD.MOV.U32 R12, RZ, RZ, 0x3 ;  /* 0x00000003ff0c7424 */ /* 0x000fe400078e00ff */
[----:B------:R-:W-:-:S07]  /*2d9d0*/  IMAD.MOV.U32 R2, RZ, RZ, R14 ;  /* 0x000000ffff027224 */ /* 0x000fce00078e000e */
[----:B------:R-:W-:Y:S05]  /*2d9e0*/  WARPSYNC.COLLECTIVE R15, `(.L_x_2309) ;  /* 0x000000000f087348 */ /* 0x000fea0003c00000 */
[----:B------:R0:W1:Y:S02]  /*2d9f0*/  SHFL.IDX P6, R14, R13, R12, R11 ;  /* 0x0000000c0d0e7389 */ /* 0x00006400000c000b */
[----:B01----:R-:W-:Y:S01]  /*2da00*/  ENDCOLLECTIVE ;  /* 0x000000000000791b */ /* 0x003fe20003800000 */
.L_x_2309:
        /* <DEDUP_REMOVED lines=12> */
.L_x_2310:
[----:B------:R-:W-:Y:S02]  /*2dad0*/  IMAD.MOV.U32 R13, RZ, RZ, R9 ;  /* 0x000000ffff0d7224 */ /* 0x000fe400078e0009 */
[----:B------:R-:W-:Y:S02]  /*2dae0*/  IMAD.MOV.U32 R12, RZ, RZ, 0x4 ;  /* 0x00000004ff0c7424 */ /* 0x000fe400078e00ff */
[----:B------:R-:W-:-:S07]  /*2daf0*/  IMAD.MOV.U32 R2, RZ, RZ, R14 ;  /* 0x000000ffff027224 */ /* 0x000fce00078e000e */
[----:B------:R-:W-:Y:S05]  /*2db00*/  WARPSYNC.COLLECTIVE R15, `(.L_x_2311) ;  /* 0x000000000f087348 */ /* 0x000fea0003c00000 */
[----:B------:R0:W1:Y:S02]  /*2db10*/  SHFL.IDX P6, R14, R13, R12, R11 ;  /* 0x0000000c0d0e7389 */ /* 0x00006400000c000b */
[----:B01----:R-:W-:Y:S01]  /*2db20*/  ENDCOLLECTIVE ;  /* 0x000000000000791b */ /* 0x003fe20003800000 */
.L_x_2311:
        /* <DEDUP_REMOVED lines=12> */
.L_x_2312:
[----:B------:R-:W-:Y:S02]  /*2dbf0*/  IMAD.MOV.U32 R13, RZ, RZ, R9 ;  /* 0x000000ffff0d7224 */ /* 0x000fe400078e0009 */
[----:B------:R-:W-:Y:S02]  /*2dc00*/  IMAD.MOV.U32 R12, RZ, RZ, 0x5 ;  /* 0x00000005ff0c7424 */ /* 0x000fe400078e00ff */
[----:B------:R-:W-:-:S07]  /*2dc10*/  IMAD.MOV.U32 R2, RZ, RZ, R14 ;  /* 0x000000ffff027224 */ /* 0x000fce00078e000e */
[----:B------:R-:W-:Y:S05]  /*2dc20*/  WARPSYNC.COLLECTIVE R15, `(.L_x_2313) ;  /* 0x000000000f087348 */ /* 0x000fea0003c00000 */
[----:B------:R0:W1:Y:S02]  /*2dc30*/  SHFL.IDX P6, R14, R13, R12, R11 ;  /* 0x0000000c0d0e7389 */ /* 0x00006400000c000b */
[----:B01----:R-:W-:Y:S01]  /*2dc40*/  ENDCOLLECTIVE ;  /* 0x000000000000791b */ /* 0x003fe20003800000 */
.L_x_2313:
        /* <DEDUP_REMOVED lines=12> */
.L_x_2314:
[----:B------:R-:W-:Y:S02]  /*2dd10*/  IMAD.MOV.U32 R13, RZ, RZ, R9 ;  /* 0x000000ffff0d7224 */ /* 0x000fe400078e0009 */
[----:B------:R-:W-:Y:S02]  /*2dd20*/  IMAD.MOV.U32 R12, RZ, RZ, 0x6 ;  /* 0x00000006ff0c7424 */ /* 0x000fe400078e00ff */
[----:B------:R-:W-:-:S07]  /*2dd30*/  IMAD.MOV.U32 R2, RZ, RZ, R14 ;  /* 0x000000ffff027224 */ /* 0x000fce00078e000e */
[----:B------:R-:W-:Y:S05]  /*2dd40*/  WARPSYNC.COLLECTIVE R15, `(.L_x_2315) ;  /* 0x000000000f087348 */ /* 0x000fea0003c00000 */
[----:B------:R0:W1:Y:S02]  /*2dd50*/  SHFL.IDX P6, R14, R13, R12, R11 ;  /* 0x0000000c0d0e7389 */ /* 0x00006400000c000b */
[----:B01----:R-:W-:Y:S01]  /*2dd60*/  ENDCOLLECTIVE ;  /* 0x000000000000791b */ /* 0x003fe20003800000 */
.L_x_2315:
        /* <DEDUP_REMOVED lines=12> */
.L_x_2316:
[----:B------:R-:W-:Y:S02]  /*2de30*/  IMAD.MOV.U32 R13, RZ, RZ, R9 ;  /* 0x000000ffff0d7224 */ /* 0x000fe400078e0009 */
[----:B------:R-:W-:Y:S02]  /*2de40*/  IMAD.MOV.U32 R12, RZ, RZ, 0x7 ;  /* 0x00000007ff0c7424 */ /* 0x000fe400078e00ff */
[----:B------:R-:W-:-:S07]  /*2de50*/  IMAD.MOV.U32 R2, RZ, RZ, R14 ;  /* 0x000000ffff027224 */ /* 0x000fce00078e000e */
[----:B------:R-:W-:Y:S05]  /*2de60*/  WARPSYNC.COLLECTIVE R15, `(.L_x_2317) ;  /* 0x000000000f087348 */ /* 0x000fea0003c00000 */
[----:B------:R0:W1:Y:S02]  /*2de70*/  SHFL.IDX P6, R14, R13, R12, R11 ;  /* 0x0000000c0d0e7389 */ /* 0x00006400000c000b */
[----:B01----:R-:W-:Y:S01]  /*2de80*/  ENDCOLLECTIVE ;  /* 0x000000000000791b */ /* 0x003fe20003800000 */
.L_x_2317:
        /* <DEDUP_REMOVED lines=12> */
.L_x_2318:
[----:B------:R-:W-:Y:S01]  /*2df50*/  IMAD.MOV.U32 R2, RZ, RZ, R14 ;  /* 0x000000ffff027224 */ /* 0x000fe200078e000e */
[----:B------:R-:W-:Y:S06]  /*2df60*/  BRA `(.L_x_2319) ;  /* 0xffffff88001c7947 */ /* 0x000fec000383ffff */
.L_x_2075:
[----:B-1----:R1:W2:Y:S02]  /*2df70*/  SYNCS.PHASECHK.TRANS64.TRYWAIT P0, [R6+URZ+0x28860], R2 ;  /* 0x02886002060075a7 */ /* 0x0022a4000800017f */
[----:B--2---:R-:W-:Y:S05]  /*2df80*/  @!P0 NANOSLEEP.SYNCS 0x989680 ;  /* 0x009896800000895d */ /* 0x004fea0003900000 */
[----:B------:R-:W2:Y:S02]  /*2df90*/  @!P0 SYNCS.PHASECHK.TRANS64 P0, [R6+URZ+0x28860], R2 ;  /* 0x02886002060085a7 */ /* 0x000ea4000800007f */
[----:B--2---:R-:W-:Y:S05]  /*2dfa0*/  @!P0 BRA `(.L_x_2075) ;  /* 0xfffffffc00f08947 */ /* 0x004fea000383ffff */
[----:B------:R-:W-:Y:S05]  /*2dfb0*/  BRA `(.L_x_2320) ;  /* 0xffffff8800787947 */ /* 0x000fea000383ffff */
.L_x_2076:
        /* <DEDUP_REMOVED lines=8> */
.L_x_2322:
[----:B------:R-:W-:Y:S05]  /*2e040*/  BSYNC B1 ;  /* 0x0000000000017941 */ /* 0x000fea0003800000 */
.L_x_2321:
        /* <DEDUP_REMOVED lines=9> */
.L_x_2323:
[----:B------:R-:W-:Y:S02]  /*2e0e0*/  IMAD.MOV.U32 R13, RZ, RZ, R23 ;  /* 0x000000ffff0d7224 */ /* 0x000fe400078e0017 */
[----:B------:R-:W-:Y:S02]  /*2e0f0*/  IMAD.MOV.U32 R12, RZ, RZ, 0x1 ;  /* 0x00000001ff0c7424 */ /* 0x000fe400078e00ff */
[----:B------:R-:W-:-:S07]  /*2e100*/  IMAD.MOV.U32 R2, RZ, RZ, R14 ;  /* 0x000000ffff027224 */ /* 0x000fce00078e000e */
[----:B------:R-:W-:Y:S05]  /*2e110*/  WARPSYNC.COLLECTIVE R15, `(.L_x_2324) ;  /* 0x000000000f087348 */ /* 0x000fea0003c00000 */
[----:B------:R0:W1:Y:S02]  /*2e120*/  SHFL.IDX P6, R14, R13, R12, R11 ;  /* 0x0000000c0d0e7389 */ /* 0x00006400000c000b */
[----:B01----:R-:W-:Y:S01]  /*2e130*/  ENDCOLLECTIVE ;  /* 0x000000000000791b */ /* 0x003fe20003800000 */
.L_x_2324:
        /* <DEDUP_REMOVED lines=14> */
.L_x_2325:
[----:B------:R-:W-:Y:S02]  /*2e220*/  IMAD.MOV.U32 R13, RZ, RZ, R23 ;  /* 0x000000ffff0d7224 */ /* 0x000fe400078e0017 */
[----:B------:R-:W-:Y:S02]  /*2e230*/  IMAD.MOV.U32 R12, RZ, RZ, 0x2 ;  /* 0x00000002ff0c7424 */ /* 0x000fe400078e00ff */
[----:B------:R-:W-:-:S07]  /*2e240*/  IMAD.MOV.U32 R2, RZ, RZ, R14 ;  /* 0x000000ffff027224 */ /* 0x000fce00078e000e */
[----:B------:R-:W-:Y:S05]  /*2e250*/  WARPSYNC.COLLECTIVE R15, `(.L_x_2326) ;  /* 0x000000000f087348 */ /* 0x000fea0003c00000 */
[----:B------:R0:W1:Y:S02]  /*2e260*/  SHFL.IDX P6, R14, R13, R12, R11 ;  /* 0x0000000c0d0e7389 */ /* 0x00006400000c000b */
[----:B01----:R-:W-:Y:S01]  /*2e270*/  ENDCOLLECTIVE ;  /* 0x000000000000791b */ /* 0x003fe20003800000 */
.L_x_2326:
        /* <DEDUP_REMOVED lines=14> */
.L_x_2327:
[----:B------:R-:W-:Y:S02]  /*2e360*/  IMAD.MOV.U32 R13, RZ, RZ, R23 ;  /* 0x000000ffff0d7224 */ /* 0x000fe400078e0017 */
[----:B------:R-:W-:Y:S02]  /*2e370*/  IMAD.MOV.U32 R12, RZ, RZ, 0x3 ;  /* 0x00000003ff0c7424 */ /* 0x000fe400078e00ff */
[----:B------:R-:W-:-:S07]  /*2e380*/  IMAD.MOV.U32 R2, RZ, RZ, R14 ;  /* 0x000000ffff027224 */ /* 0x000fce00078e000e */
[----:B------:R-:W-:Y:S05]  /*2e390*/  WARPSYNC.COLLECTIVE R15, `(.L_x_2328) ;  /* 0x000000000f087348 */ /* 0x000fea0003c00000 */
[----:B------:R0:W1:Y:S02]  /*2e3a0*/  SHFL.IDX P6, R14, R13, R12, R11 ;  /* 0x0000000c0d0e7389 */ /* 0x00006400000c000b */
[----:B01----:R-:W-:Y:S01]  /*2e3b0*/  ENDCOLLECTIVE ;  /* 0x000000000000791b */ /* 0x003fe20003800000 */
.L_x_2328:
        /* <DEDUP_REMOVED lines=14> */
.L_x_2329:
[----:B------:R-:W-:Y:S02]  /*2e4a0*/  IMAD.MOV.U32 R13, RZ, RZ, R23 ;  /* 0x000000ffff0d7224 */ /* 0x000fe400078e0017 */
[----:B------:R-:W-:Y:S02]  /*2e4b0*/  IMAD.MOV.U32 R12, RZ, RZ, 0x4 ;  /* 0x00000004ff0c7424 */ /* 0x000fe400078e00ff */
[----:B------:R-:W-:-:S07]  /*2e4c0*/  IMAD.MOV.U32 R2, RZ, RZ, R14 ;  /* 0x000000ffff027224 */ /* 0x000fce00078e000e */
[----:B------:R-:W-:Y:S05]  /*2e4d0*/  WARPSYNC.COLLECTIVE R15, `(.L_x_2330) ;  /* 0x000000000f087348 */ /* 0x000fea0003c00000 */
[----:B------:R0:W1:Y:S02]  /*2e4e0*/  SHFL.IDX P6, R14, R13, R12, R11 ;  /* 0x0000000c0d0e7389 */ /* 0x00006400000c000b */
[----:B01----:R-:W-:Y:S01]  /*2e4f0*/  ENDCOLLECTIVE ;  /* 0x000000000000791b */ /* 0x003fe20003800000 */
.L_x_2330:
        /* <DEDUP_REMOVED lines=14> */
.L_x_2331:
[----:B------:R-:W-:Y:S02]  /*2e5e0*/  IMAD.MOV.U32 R13, RZ, RZ, R23 ;  /* 0x000000ffff0d7224 */ /* 0x000fe400078e0017 */
[----:B------:R-:W-:Y:S02]  /*2e5f0*/  IMAD.MOV.U32 R12, RZ, RZ, 0x5 ;  /* 0x00000005ff0c7424 */ /* 0x000fe400078e00ff */
[----:B------:R-:W-:-:S07]  /*2e600*/  IMAD.MOV.U32 R2, RZ, RZ, R14 ;  /* 0x000000ffff027224 */ /* 0x000fce00078e000e */
[----:B------:R-:W-:Y:S05]  /*2e610*/  WARPSYNC.COLLECTIVE R15, `(.L_x_2332) ;  /* 0x000000000f087348 */ /* 0x000fea0003c00000 */
[----:B------:R0:W1:Y:S02]  /*2e620*/  SHFL.IDX P6, R14, R13, R12, R11 ;  /* 0x0000000c0d0e7389 */ /* 0x00006400000c000b */
[----:B01----:R-:W-:Y:S01]  /*2e630*/  ENDCOLLECTIVE ;  /* 0x000000000000791b */ /* 0x003fe20003800000 */
.L_x_2332:
        /* <DEDUP_REMOVED lines=14> */
.L_x_2333:
[----:B------:R-:W-:Y:S02]  /*2e720*/  IMAD.MOV.U32 R13, RZ, RZ, R23 ;  /* 0x000000ffff0d7224 */ /* 0x000fe400078e0017 */
[----:B------:R-:W-:Y:S02]  /*2e730*/  IMAD.MOV.U32 R12, RZ, RZ, 0x6 ;  /* 0x00000006ff0c7424 */ /* 0x000fe400078e00ff */
[----:B------:R-:W-:-:S07]  /*2e740*/  IMAD.MOV.U32 R2, RZ, RZ, R14 ;  /* 0x000000ffff027224 */ /* 0x000fce00078e000e */
[----:B------:R-:W-:Y:S05]  /*2e750*/  WARPSYNC.COLLECTIVE R15, `(.L_x_2334) ;  /* 0x000000000f087348 */ /* 0x000fea0003c00000 */
[----:B------:R0:W1:Y:S02]  /*2e760*/  SHFL.IDX P6, R14, R13, R12, R11 ;  /* 0x0000000c0d0e7389 */ /* 0x00006400000c000b */
[----:B01----:R-:W-:Y:S01]  /*2e770*/  ENDCOLLECTIVE ;  /* 0x000000000000791b */ /* 0x003fe20003800000 */
.L_x_2334:
        /* <DEDUP_REMOVED lines=14> */
.L_x_2335:
[----:B------:R-:W-:Y:S02]  /*2e860*/  IMAD.MOV.U32 R13, RZ, RZ, R23 ;  /* 0x000000ffff0d7224 */ /* 0x000fe400078e0017 */
[----:B------:R-:W-:Y:S02]  /*2e870*/  IMAD.MOV.U32 R12, RZ, RZ, 0x7 ;  /* 0x00000007ff0c7424 */ /* 0x000fe400078e00ff */
[----:B------:R-:W-:-:S07]  /*2e880*/  IMAD.MOV.U32 R2, RZ, RZ, R14 ;  /* 0x000000ffff027224 */ /* 0x000fce00078e000e */
[----:B------:R-:W-:Y:S05]  /*2e890*/  WARPSYNC.COLLECTIVE R15, `(.L_x_2336) ;  /* 0x000000000f087348 */ /* 0x000fea0003c00000 */
[----:B------:R0:W1:Y:S02]  /*2e8a0*/  SHFL.IDX P6, R14, R13, R12, R11 ;  /* 0x0000000c0d0e7389 */ /* 0x00006400000c000b */
[----:B01----:R-:W-:Y:S01]  /*2e8b0*/  ENDCOLLECTIVE ;  /* 0x000000000000791b */ /* 0x003fe20003800000 */
.L_x_2336:
        /* <DEDUP_REMOVED lines=13> */
.L_x_2337:
[----:B------:R-:W-:Y:S01]  /*2e990*/  @!PT LDS RZ, [RZ] ;  /* 0x00000000fffff984 */ /* 0x000fe20000000800 */
[----:B------:R-:W-:Y:S01]  /*2e9a0*/  @!PT LDS RZ, [RZ] ;  /* 0x00000000fffff984 */ /* 0x000fe20000000800 */
[----:B------:R-:W-:Y:S01]  /*2e9b0*/  @!PT LDS RZ, [RZ] ;  /* 0x00000000fffff984 */ /* 0x000fe20000000800 */
[----:B------:R1:W-:Y:S01]  /*2e9c0*/  LDGSTS.E.BYPASS.LTC128B.128 [R7+0x7400], desc[UR54][R2.64+0x80], !P0 ;  /* 0x0740008002077fae */ /* 0x0003e2000c101d76 */
[----:B------:R-:W-:Y:S05]  /*2e9d0*/  BRA `(.L_x_2338) ;  /* 0xffffff8400007947 */ /* 0x000fea000383ffff */
.L_x_2084:
[----:B0-----:R0:W1:Y:S02]  /*2e9e0*/  SYNCS.PHASECHK.TRANS64.TRYWAIT P0, [R0+URZ+0x28860], R3 ;  /* 0x02886003000075a7 */ /* 0x001064000800017f */
[----:B-1----:R-:W-:Y:S05]  /*2e9f0*/  @!P0 NANOSLEEP.SYNCS 0x989680 ;  /* 0x009896800000895d */ /* 0x002fea0003900000 */
[----:B------:R-:W1:Y:S02]  /*2ea00*/  @!P0 SYNCS.PHASECHK.TRANS64 P0, [R0+URZ+0x28860], R3 ;  /* 0x02886003000085a7 */ /* 0x000e64000800007f */
[----:B-1----:R-:W-:Y:S05]  /*2ea10*/  @!P0 BRA `(.L_x_2084) ;  /* 0xfffffffc00f08947 */ /* 0x002fea000383ffff */
[----:B------:R-:W-:Y:S05]  /*2ea20*/  BRA `(.L_x_2339) ;  /* 0xffffff8800147947 */ /* 0x000fea000383ffff */
.L_x_2085:
        /* <DEDUP_REMOVED lines=8> */
.L_x_2341:
[----:B------:R-:W-:Y:S05]  /*2eab0*/  BSYNC B0 ;  /* 0x0000000000007941 */ /* 0x000fea0003800000 */
.L_x_2340:
        /* <DEDUP_REMOVED lines=9> */
.L_x_2342:
        /* <DEDUP_REMOVED lines=12> */
.L_x_2343:
        /* <DEDUP_REMOVED lines=13> */
.L_x_2344:
[----:B------:R-:W-:Y:S02]  /*2ece0*/  IMAD.MOV.U32 R13, RZ, RZ, R23 ;  /* 0x000000ffff0d7224 */ /* 0x000fe400078e0017 */
[----:B------:R-:W-:Y:S02]  /*2ecf0*/  IMAD.MOV.U32 R12, RZ, RZ, 0x2 ;  /* 0x00000002ff0c7424 */ /* 0x000fe400078e00ff */
[----:B------:R-:W-:-:S07]  /*2ed00*/  IMAD.MOV.U32 R10, RZ, RZ, R14 ;  /* 0x000000ffff0a7224 */ /* 0x000fce00078e000e */
[----:B------:R-:W-:Y:S05]  /*2ed10*/  WARPSYNC.COLLECTIVE R15, `(.L_x_2345) ;  /* 0x000000000f087348 */ /* 0x000fea0003c00000 */
[----:B------:R0:W1:Y:S02]  /*2ed20*/  SHFL.IDX P6, R14, R13, R12, R11 ;  /* 0x0000000c0d0e7389 */ /* 0x00006400000c000b */
[----:B01----:R-:W-:Y:S01]  /*2ed30*/  ENDCOLLECTIVE ;  /* 0x000000000000791b */ /* 0x003fe20003800000 */
.L_x_2345:
        /* <DEDUP_REMOVED lines=14> */
.L_x_2346:
[----:B------:R-:W-:Y:S02]  /*2ee20*/  IMAD.MOV.U32 R13, RZ, RZ, R23 ;  /* 0x000000ffff0d7224 */ /* 0x000fe400078e0017 */
[----:B------:R-:W-:Y:S01]  /*2ee30*/  IMAD.MOV.U32 R12, RZ, RZ, 0x3 ;  /* 0x00000003ff0c7424 */ /* 0x000fe200078e00ff */
[----:B------:R-:W-:-:S13]  /*2ee40*/  IADD3 R2, P2, R14, R5, RZ ;  /* 0x000000050e027210 */ /* 0x000fda0007f5e0ff */
[----:B------:R-:W-:Y:S05]  /*2ee50*/  WARPSYNC.COLLECTIVE R15, `(.L_x_2347) ;  /* 0x000000000f087348 */ /* 0x000fea0003c00000 */
[----:B------:R0:W1:Y:S02]  /*2ee60*/  SHFL.IDX P6, R14, R13, R12, R11 ;  /* 0x0000000c0d0e7389 */ /* 0x00006400000c000b */
[----:B01----:R-:W-:Y:S01]  /*2ee70*/  ENDCOLLECTIVE ;  /* 0x000000000000791b */ /* 0x003fe20003800000 */
.L_x_2347:
        /* <DEDUP_REMOVED lines=13> */
.L_x_2348:
[----:B------:R-:W-:Y:S02]  /*2ef50*/  IMAD.MOV.U32 R13, RZ, RZ, R23 ;  /* 0x000000ffff0d7224 */ /* 0x000fe400078e0017 */
[----:B------:R-:W-:Y:S01]  /*2ef60*/  IMAD.MOV.U32 R12, RZ, RZ, 0x4 ;  /* 0x00000004ff0c7424 */ /* 0x000fe200078e00ff */
[----:B------:R-:W-:-:S13]  /*2ef70*/  IADD3 R2, P2, R14, R5, RZ ;  /* 0x000000050e027210 */ /* 0x000fda0007f5e0ff */
[----:B------:R-:W-:Y:S05]  /*2ef80*/  WARPSYNC.COLLECTIVE R15, `(.L_x_2349) ;  /* 0x000000000f087348 */ /* 0x000fea0003c00000 */
[----:B------:R0:W1:Y:S02]  /*2ef90*/  SHFL.IDX P6, R14, R13, R12, R11 ;  /* 0x0000000c0d0e7389 */ /* 0x00006400000c000b */
[----:B01----:R-:W-:Y:S01]  /*2efa0*/  ENDCOLLECTIVE ;  /* 0x000000000000791b */ /* 0x003fe20003800000 */
.L_x_2349:
        /* <DEDUP_REMOVED lines=13> */
.L_x_2350:
[----:B------:R-:W-:Y:S02]  /*2f080*/  IMAD.MOV.U32 R13, RZ, RZ, R23 ;  /* 0x000000ffff0d7224 */ /* 0x000fe400078e0017 */
[----:B------:R-:W-:Y:S02]  /*2f090*/  IMAD.MOV.U32 R12, RZ, RZ, 0x5 ;  /* 0x00000005ff0c7424 */ /* 0x000fe400078e00ff */
[----:B------:R-:W-:-:S07]  /*2f0a0*/  IMAD.MOV.U32 R10, RZ, RZ, R14 ;  /* 0x000000ffff0a7224 */ /* 0x000fce00078e000e */
[----:B------:R-:W-:Y:S05]  /*2f0b0*/  WARPSYNC.COLLECTIVE R15, `(.L_x_2351) ;  /* 0x000000000f087348 */ /* 0x000fea0003c00000 */
[----:B------:R0:W1:Y:S02]  /*2f0c0*/  SHFL.IDX P6, R14, R13, R12, R11 ;  /* 0x0000000c0d0e7389 */ /* 0x00006400000c000b */
[----:B01----:R-:W-:Y:S01]  /*2f0d0*/  ENDCOLLECTIVE ;  /* 0x000000000000791b */ /* 0x003fe20003800000 */
.L_x_2351:
        /* <DEDUP_REMOVED lines=14> */
.L_x_2352:
[----:B------:R-:W-:Y:S02]  /*2f1c0*/  IMAD.MOV.U32 R13, RZ, RZ, R23 ;  /* 0x000000ffff0d7224 */ /* 0x000fe400078e0017 */
[----:B------:R-:W-:Y:S01]  /*2f1d0*/  IMAD.MOV.U32 R12, RZ, RZ, 0x6 ;  /* 0x00000006ff0c7424 */ /* 0x000fe200078e00ff */
[----:B------:R-:W-:-:S13]  /*2f1e0*/  IADD3 R2, P2, R14, R5, RZ ;  /* 0x000000050e027210 */ /* 0x000fda0007f5e0ff */
[----:B------:R-:W-:Y:S05]  /*2f1f0*/  WARPSYNC.COLLECTIVE R15, `(.L_x_2353) ;  /* 0x000000000f087348 */ /* 0x000fea0003c00000 */
[----:B------:R0:W1:Y:S02]  /*2f200*/  SHFL.IDX P6, R14, R13, R12, R11 ;  /* 0x0000000c0d0e7389 */ /* 0x00006400000c000b */
[----:B01----:R-:W-:Y:S01]  /*2f210*/  ENDCOLLECTIVE ;  /* 0x000000000000791b */ /* 0x003fe20003800000 */
.L_x_2353:
        /* <DEDUP_REMOVED lines=13> */
.L_x_2354:
[----:B------:R-:W-:Y:S02]  /*2f2f0*/  IMAD.MOV.U32 R13, RZ, RZ, R23 ;  /* 0x000000ffff0d7224 */ /* 0x000fe400078e0017 */
[----:B------:R-:W-:Y:S02]  /*2f300*/  IMAD.MOV.U32 R12, RZ, RZ, 0x7 ;  /* 0x00000007ff0c7424 */ /* 0x000fe400078e00ff */
[----:B------:R-:W-:-:S07]  /*2f310*/  IMAD.MOV.U32 R10, RZ, RZ, R14 ;  /* 0x000000ffff0a7224 */ /* 0x000fce00078e000e */
[----:B------:R-:W-:Y:S05]  /*2f320*/  WARPSYNC.COLLECTIVE R15, `(.L_x_2355) ;  /* 0x000000000f087348 */ /* 0x000fea0003c00000 */
[----:B------:R0:W1:Y:S02]  /*2f330*/  SHFL.IDX P6, R14, R13, R12, R11 ;  /* 0x0000000c0d0e7389 */ /* 0x00006400000c000b */
[----:B01----:R-:W-:Y:S01]  /*2f340*/  ENDCOLLECTIVE ;  /* 0x000000000000791b */ /* 0x003fe20003800000 */
.L_x_2355:
        /* <DEDUP_REMOVED lines=12> */
.L_x_2356:
[----:B------:R-:W-:Y:S05]  /*2f410*/  BRA `(.L_x_2357) ;  /* 0xffffff8000b47947 */ /* 0x000fea000383ffff */
.L_x_2090:
        /* <DEDUP_REMOVED lines=8> */
.L_x_2359:
[----:B------:R-:W-:Y:S05]  /*2f4a0*/  BSYNC B0 ;  /* 0x0000000000007941 */ /* 0x000fea0003800000 */
.L_x_2358:
        /* <DEDUP_REMOVED lines=9> */
.L_x_2360:
[----:B------:R-:W-:Y:S02]  /*2f540*/  ULDC UR4, c[0x0][0xc3c] ;  /* 0x00030f0000047ab9 */ /* 0x000fe40000000800 */
[----:B------:R-:W-:-:S13]  /*2f550*/  ISETP.GE.OR P1, PT, R9, UR4, !P0 ;  /* 0x0000000409007c0c */ /* 0x000fda000c726670 */
[----:B------:R-:W0:Y:S08]  /*2f560*/  @!P1 LDC.64 R2, c[0x0][0xc80] ;  /* 0x00032000ff029b82 */ /* 0x000e300000000a00 */
[----:B------:R-:W1:Y:S01]  /*2f570*/  @!P1 LDC.64 R4, c[0x0][0xc78] ;  /* 0x00031e00ff049b82 */ /* 0x000e620000000a00 */
[----:B------:R-:W-:Y:S02]  /*2f580*/  IMAD.MOV.U32 R17, RZ, RZ, RZ ;  /* 0x000000ffff117224 */ /* 0x000fe400078e00ff */
[----:B------:R-:W-:-:S02]  /*2f590*/  IMAD.MOV.U32 R11, RZ, RZ, RZ ;  /* 0x000000ffff0b7224 */ /* 0x000fc400078e00ff */
[----:B------:R-:W-:Y:S02]  /*2f5a0*/  IMAD.MOV.U32 R7, RZ, RZ, R14 ;  /* 0x000000ffff077224 */ /* 0x000fe400078e000e */
[----:B0-----:R-:W-:-:S05]  /*2f5b0*/  @!P1 IMAD.WIDE R2, R9, 0x4, R2 ;  /* 0x0000000409029825 */ /* 0x001fca00078e0202 */
[----:B------:R1:W2:Y:S02]  /*2f5c0*/  @!P1 LDG.E R6, desc[UR54][R2.64] ;  /* 0x0000003602069981 */ /* 0x0002a4000c1e1900 */
[----:B-1----:R-:W-:-:S05]  /*2f5d0*/  @!P1 IMAD.WIDE R2, R9, 0x4, R4 ;  /* 0x0000000409029825 */ /* 0x002fca00078e0204 */
[----:B------:R-:W3:Y:S01]  /*2f5e0*/  @!P1 LDG.E R5, desc[UR54][R2.64] ;  /* 0x0000003602059981 */ /* 0x000ee2000c1e1900 */
[----:B------:R-:W-:Y:S01]  /*2f5f0*/  IMAD.MOV.U32 R4, RZ, RZ, RZ ;  /* 0x000000ffff047224 */ /* 0x000fe200078e00ff */
[C---:B------:R-:W-:Y:S02]  /*2f600*/  ISETP.GE.U32.AND P2, PT, R8.reuse, 0x2, PT ;  /* 0x000000020800780c */ /* 0x040fe40003f46070 */
        /* <DEDUP_REMOVED lines=11> */
.L_x_2361:
[----:B------:R-:W-:Y:S01]  /*2f6c0*/  IMAD.MOV.U32 R12, RZ, RZ, 0x2 ;  /* 0x00000002ff0c7424 */ /* 0x000fe200078e00ff */
[----:B------:R-:W-:-:S05]  /*2f6d0*/  SEL R14, R14, RZ, P1 ;  /* 0x000000ff0e0e7207 */ /* 0x000fca0000800000 */
[----:B------:R-:W-:-:S04]  /*2f6e0*/  IMAD.IADD R5, R13, 0x1, R14 ;  /* 0x000000010d057824 */ /* 0x000fc800078e020e */
[----:B------:R-:W-:-:S07]  /*2f6f0*/  IMAD.MOV.U32 R13, RZ, RZ, R5 ;  /* 0x000000ffff0d7224 */ /* 0x000fce00078e0005 */
[----:B------:R-:W-:Y:S05]  /*2f700*/  WARPSYNC.COLLECTIVE R15, `(.L_x_2362) ;  /* 0x000000000f087348 */ /* 0x000fea0003c00000 */
[----:B------:R0:W1:Y:S02]  /*2f710*/  SHFL.UP P6, R14, R13, R12, R11 ;  /* 0x0400000c0d0e7389 */ /* 0x00006400000c000b */
[----:B01----:R-:W-:Y:S01]  /*2f720*/  ENDCOLLECTIVE ;  /* 0x000000000000791b */ /* 0x003fe20003800000 */
.L_x_2362:
[----:B------:R-:W-:Y:S01]  /*2f730*/  IMAD.MOV.U32 R12, RZ, RZ, 0x4 ;  /* 0x00000004ff0c7424 */ /* 0x000fe200078e00ff */
[----:B------:R-:W-:-:S05]  /*2f740*/  SEL R2, R14, RZ, P2 ;  /* 0x000000ff0e027207 */ /* 0x000fca0001000000 */
[----:B------:R-:W-:-:S04]  /*2f750*/  IMAD.IADD R2, R5, 0x1, R2 ;  /* 0x0000000105027824 */ /* 0x000fc800078e0202 */
[----:B------:R-:W-:-:S07]  /*2f760*/  IMAD.MOV.U32 R13, RZ, RZ, R2 ;  /* 0x000000ffff0d7224 */ /* 0x000fce00078e0002 */
[----:B------:R-:W-:Y:S05]  /*2f770*/  WARPSYNC.COLLECTIVE R15, `(.L_x_2363) ;  /* 0x000000000f087348 */ /* 0x000fea0003c00000 */
[----:B------:R0:W1:Y:S02]  /*2f780*/  SHFL.UP P6, R14, R13, R12, R11 ;  /* 0x0400000c0d0e7389 */ /* 0x00006400000c000b */
[----:B01----:R-:W-:Y:S01]  /*2f790*/  ENDCOLLECTIVE ;  /* 0x000000000000791b */ /* 0x003fe20003800000 */
.L_x_2363:
[----:B------:R-:W-:Y:S01]  /*2f7a0*/  IMAD.MOV.U32 R12, RZ, RZ, 0x8 ;  /* 0x00000008ff0c7424 */ /* 0x000fe200078e00ff */
[----:B------:R-:W-:-:S05]  /*2f7b0*/  SEL R3, R14, RZ, P3 ;  /* 0x000000ff0e037207 */ /* 0x000fca0001800000 */
[----:B------:R-:W-:-:S04]  /*2f7c0*/  IMAD.IADD R3, R2, 0x1, R3 ;  /* 0x0000000102037824 */ /* 0x000fc800078e0203 */
[----:B------:R-:W-:-:S07]  /*2f7d0*/  IMAD.MOV.U32 R13, RZ, RZ, R3 ;  /* 0x000000ffff0d7224 */ /* 0x000fce00078e0003 */
[----:B------:R-:W-:Y:S05]  /*2f7e0*/  WARPSYNC.COLLECTIVE R15, `(.L_x_2364) ;  /* 0x000000000f087348 */ /* 0x000fea0003c00000 */
[----:B------:R0:W1:Y:S02]  /*2f7f0*/  SHFL.UP P6, R14, R13, R12, R11 ;  /* 0x0400000c0d0e7389 */ /* 0x00006400000c000b */
[----:B01----:R-:W-:Y:S01]  /*2f800*/  ENDCOLLECTIVE ;  /* 0x000000000000791b */ /* 0x003fe20003800000 */
.L_x_2364:
[----:B------:R-:W-:Y:S01]  /*2f810*/  IMAD.MOV.U32 R12, RZ, RZ, 0x10 ;  /* 0x00000010ff0c7424 */ /* 0x000fe200078e00ff */
[----:B------:R-:W-:-:S05]  /*2f820*/  SEL R14, R14, RZ, P4 ;  /* 0x000000ff0e0e7207 */ /* 0x000fca0002000000 */
[----:B------:R-:W-:-:S04]  /*2f830*/  IMAD.IADD R5, R3, 0x1, R14 ;  /* 0x0000000103057824 */ /* 0x000fc800078e020e */
[----:B------:R-:W-:-:S07]  /*2f840*/  IMAD.MOV.U32 R13, RZ, RZ, R5 ;  /* 0x000000ffff0d7224 */ /* 0x000fce00078e0005 */
[----:B------:R-:W-:Y:S05]  /*2f850*/  WARPSYNC.COLLECTIVE R15, `(.L_x_2365) ;  /* 0x000000000f087348 */ /* 0x000fea0003c00000 */
[----:B------:R0:W1:Y:S02]  /*2f860*/  SHFL.UP P6, R14, R13, R12, R11 ;  /* 0x0400000c0d0e7389 */ /* 0x00006400000c000b */
[----:B01----:R-:W-:Y:S01]  /*2f870*/  ENDCOLLECTIVE ;  /* 0x000000000000791b */ /* 0x003fe20003800000 */
.L_x_2365:
        /* <DEDUP_REMOVED lines=8> */
.L_x_2366:
[----:B------:R-:W-:Y:S05]  /*2f900*/  BRA `(.L_x_2367) ;  /* 0xffffff8000c47947 */ /* 0x000fea000383ffff */
.L_x_2093:
[----:B------:R-:W-:Y:S01]  /*2f910*/  BSSY B0, `(.L_x_2368) ;  /* 0x0000007000007945 */ /* 0x000fe20003800000 */
[----:B------:R-:W-:Y:S02]  /*2f920*/  IMAD.MOV.U32 R12, RZ, RZ, 0x1 ;  /* 0x00000001ff0c7424 */ /* 0x000fe400078e00ff */
[----:B------:R-:W-:Y:S02]  /*2f930*/  IMAD.MOV.U32 R11, RZ, RZ, RZ ;  /* 0x000000ffff0b7224 */ /* 0x000fe400078e00ff */
[----:B------:R-:W-:-:S07]  /*2f940*/  IMAD.MOV.U32 R15, RZ, RZ, -0x1 ;  /* 0xffffffffff0f7424 */ /* 0x000fce00078e00ff */
[----:B------:R-:W-:Y:S05]  /*2f950*/  WARPSYNC.COLLECTIVE R15, `(.L_x_2369) ;  /* 0x000000000f087348 */ /* 0x000fea0003c00000 */
[----:B------:R0:W1:Y:S02]  /*2f960*/  SHFL.UP P6, R14, R13, R12, R11 ;  /* 0x0400000c0d0e7389 */ /* 0x00006400000c000b */
[----:B01----:R-:W-:Y:S01]  /*2f970*/  ENDCOLLECTIVE ;  /* 0x000000000000791b */ /* 0x003fe20003800000 */
.L_x_2369:
[----:B------:R-:W-:Y:S05]  /*2f980*/  BSYNC B0 ;  /* 0x0000000000007941 */ /* 0x000fea0003800000 */
.L_x_2368:
        /* <DEDUP_REMOVED lines=8> */
.L_x_2370:
[----:B------:R-:W-:Y:S01]  /*2fa10*/  IMAD.MOV.U32 R12, RZ, RZ, 0x4 ;  /* 0x00000004ff0c7424 */ /* 0x000fe200078e00ff */
[----:B------:R-:W-:-:S05]  /*2fa20*/  SEL R2, R14, RZ, P2 ;  /* 0x000000ff0e027207 */ /* 0x000fca0001000000 */
[----:B------:R-:W-:-:S04]  /*2fa30*/  IMAD.IADD R2, R13, 0x1, R2 ;  /* 0x000000010d027824 */ /* 0x000fc800078e0202 */
[----:B------:R-:W-:-:S07]  /*2fa40*/  IMAD.MOV.U32 R13, RZ, RZ, R2 ;  /* 0x000000ffff0d7224 */ /* 0x000fce00078e0002 */
[----:B------:R-:W-:Y:S05]  /*2fa50*/  WARPSYNC.COLLECTIVE R15, `(.L_x_2371) ;  /* 0x000000000f087348 */ /* 0x000fea0003c00000 */
[----:B------:R0:W1:Y:S02]  /*2fa60*/  SHFL.UP P6, R14, R13, R12, R11 ;  /* 0x0400000c0d0e7389 */ /* 0x00006400000c000b */
[----:B01----:R-:W-:Y:S01]  /*2fa70*/  ENDCOLLECTIVE ;  /* 0x000000000000791b */ /* 0x003fe20003800000 */
.L_x_2371:
[----:B------:R-:W-:Y:S01]  /*2fa80*/  IMAD.MOV.U32 R12, RZ, RZ, 0x8 ;  /* 0x00000008ff0c7424 */ /* 0x000fe200078e00ff */
[----:B------:R-:W-:-:S05]  /*2fa90*/  SEL R3, R14, RZ, P3 ;  /* 0x000000ff0e037207 */ /* 0x000fca0001800000 */
[----:B------:R-:W-:-:S04]  /*2faa0*/  IMAD.IADD R3, R2, 0x1, R3 ;  /* 0x0000000102037824 */ /* 0x000fc800078e0203 */
[----:B------:R-:W-:-:S07]  /*2fab0*/  IMAD.MOV.U32 R13, RZ, RZ, R3 ;  /* 0x000000ffff0d7224 */ /* 0x000fce00078e0003 */
[----:B------:R-:W-:Y:S05]  /*2fac0*/  WARPSYNC.COLLECTIVE R15, `(.L_x_2372) ;  /* 0x000000000f087348 */ /* 0x000fea0003c00000 */
[----:B------:R0:W1:Y:S02]  /*2fad0*/  SHFL.UP P6, R14, R13, R12, R11 ;  /* 0x0400000c0d0e7389 */ /* 0x00006400000c000b */
[----:B01----:R-:W-:Y:S01]  /*2fae0*/  ENDCOLLECTIVE ;  /* 0x000000000000791b */ /* 0x003fe20003800000 */
.L_x_2372:
[----:B------:R-:W-:Y:S01]  /*2faf0*/  IMAD.MOV.U32 R12, RZ, RZ, 0x10 ;  /* 0x00000010ff0c7424 */ /* 0x000fe200078e00ff */
[----:B------:R-:W-:-:S05]  /*2fb00*/  SEL R14, R14, RZ, P4 ;  /* 0x000000ff0e0e7207 */ /* 0x000fca0002000000 */
[----:B------:R-:W-:-:S04]  /*2fb10*/  IMAD.IADD R5, R3, 0x1, R14 ;  /* 0x0000000103057824 */ /* 0x000fc800078e020e */
[----:B------:R-:W-:-:S07]  /*2fb20*/  IMAD.MOV.U32 R13, RZ, RZ, R5 ;  /* 0x000000ffff0d7224 */ /* 0x000fce00078e0005 */
[----:B------:R-:W-:Y:S05]  /*2fb30*/  WARPSYNC.COLLECTIVE R15, `(.L_x_2373) ;  /* 0x000000000f087348 */ /* 0x000fea0003c00000 */
[----:B------:R0:W1:Y:S02]  /*2fb40*/  SHFL.UP P6, R14, R13, R12, R11 ;  /* 0x0400000c0d0e7389 */ /* 0x00006400000c000b */
[----:B01----:R-:W-:Y:S01]  /*2fb50*/  ENDCOLLECTIVE ;  /* 0x000000000000791b */ /* 0x003fe20003800000 */
.L_x_2373:
        /* <DEDUP_REMOVED lines=8> */
.L_x_2374:
[----:B------:R-:W-:Y:S05]  /*2fbe0*/  BRA `(.L_x_2375) ;  /* 0xffffff8000b07947 */ /* 0x000fea000383ffff */
.L_x_2095:
[----:B------:R-:W-:Y:S01]  /*2fbf0*/  BSSY B0, `(.L_x_2376) ;  /* 0x0000006000007945 */ /* 0x000fe20003800000 */
[----:B------:R-:W-:Y:S01]  /*2fc00*/  PLOP3.LUT P6, PT, P6, PT, PT, 0x8, 0x0 ;  /* 0x000000000000781c */ /* 0x000fe200037ce170 */
[----:B------:R-:W-:-:S12]  /*2fc10*/  IMAD.MOV.U32 R15, RZ, RZ, -0x1 ;  /* 0xffffffffff0f7424 */ /* 0x000fd800078e00ff */
[----:B0-----:R-:W-:Y:S05]  /*2fc20*/  WARPSYNC.COLLECTIVE R15, `(.L_x_2377) ;  /* 0x000000000f087348 */ /* 0x001fea0003c00000 */
[----:B------:R-:W-:Y:S01]  /*2fc30*/  VOTE.ANY R14, PT, P6 ;  /* 0x00000000000e7806 */ /* 0x000fe200030e0100 */
[----:B0-----:R-:W-:Y:S06]  /*2fc40*/  ENDCOLLECTIVE ;  /* 0x000000000000791b */ /* 0x001fec0003800000 */
.L_x_2377:
[----:B------:R-:W-:Y:S05]  /*2fc50*/  BSYNC B0 ;  /* 0x0000000000007941 */ /* 0x000fea0003800000 */
.L_x_2376:
        /* <DEDUP_REMOVED lines=8> */
.L_x_2378:
[----:B------:R-:W-:Y:S02]  /*2fce0*/  IMAD.IADD R19, R12, 0x1, R19 ;  /* 0x000000010c137824 */ /* 0x000fe400078e0213 */
[----:B------:R-:W-:Y:S02]  /*2fcf0*/  IMAD.MOV.U32 R13, RZ, RZ, R4 ;  /* 0x000000ffff0d7224 */ /* 0x000fe400078e0004 */
[----:B------:R-:W-:-:S07]  /*2fd00*/  IMAD.MOV.U32 R17, RZ, RZ, R14 ;  /* 0x000000ffff117224 */ /* 0x000fce00078e000e */
[----:B------:R-:W-:Y:S05]  /*2fd10*/  WARPSYNC.COLLECTIVE R15, `(.L_x_2379) ;  /* 0x000000000f087348 */ /* 0x000fea0003c00000 */
[----:B------:R0:W1:Y:S02]  /*2fd20*/  SHFL.IDX P6, R14, R13, R12, R11 ;  /* 0x0000000c0d0e7389 */ /* 0x00006400000c000b */
[----:B01----:R-:W-:Y:S01]  /*2fd30*/  ENDCOLLECTIVE ;  /* 0x000000000000791b */ /* 0x003fe20003800000 */
.L_x_2379:
[----:B------:R-:W-:Y:S01]  /*2fd40*/  IMAD.MOV.U32 R4, RZ, RZ, R14 ;  /* 0x000000ffff047224 */ /* 0x000fe200078e000e */
[----:B------:R-:W-:Y:S06]  /*2fd50*/  BRA `(.L_x_2380) ;  /* 0xffffff8000947947 */ /* 0x000fec000383ffff */
.L_x_2097:
[----:B------:R-:W-:Y:S01]  /*2fd60*/  BSSY B0, `(.L_x_2381) ;  /* 0x0000007000007945 */ /* 0x000fe20003800000 */
[----:B------:R-:W-:Y:S02]  /*2fd70*/  IMAD.MOV.U32 R13, RZ, RZ, R2 ;  /* 0x000000ffff0d7224 */ /* 0x000fe400078e0002 */
[----:B------:R-:W-:Y:S02]  /*2fd80*/  IMAD.MOV.U32 R11, RZ, RZ, 0x1f ;  /* 0x0000001fff0b7424 */ /* 0x000fe400078e00ff */
[----:B------:R-:W-:-:S07]  /*2fd90*/  IMAD.MOV.U32 R15, RZ, RZ, -0x1 ;  /* 0xffffffffff0f7424 */ /* 0x000fce00078e00ff */
[----:B0-23--:R-:W-:Y:S05]  /*2fda0*/  WARPSYNC.COLLECTIVE R15, `(.L_x_2382) ;  /* 0x000000000f087348 */ /* 0x00dfea0003c00000 */
[----:B------:R1:W4:Y:S02]  /*2fdb0*/  SHFL.IDX P6, R14, R13, R12, R11 ;  /* 0x0000000c0d0e7389 */ /* 0x00032400000c000b */
[----:B01234-:R-:W-:Y:S01]  /*2fdc0*/  ENDCOLLECTIVE ;  /* 0x000000000000791b */ /* 0x01ffe20003800000 */
.L_x_2382:
[----:B------:R-:W-:Y:S05]  /*2fdd0*/  BSYNC B0 ;  /* 0x0000000000007941 */ /* 0x000fea0003800000 */
.L_x_2381:
[----:B------:R-:W-:Y:S01]  /*2fde0*/  IMAD.MOV.U32 R6, RZ, RZ, R14 ;  /* 0x000000ffff067224 */ /* 0x000fe200078e000e */
[----:B------:R-:W-:Y:S06]  /*2fdf0*/  BRA `(.L_x_2096) ;  /* 0xffffff8000847947 */ /* 0x000fec000383ffff */
.L_x_2103:
[----:B-1----:R1:W2:Y:S02]  /*2fe00*/  SYNCS.PHASECHK.TRANS64.TRYWAIT P0, [R7+URZ+0x28820], R0 ;  /* 0x02882000070075a7 */ /* 0x0022a4000800017f */
[----:B--2---:R-:W-:Y:S05]  /*2fe10*/  @!P0 NANOSLEEP.SYNCS 0x989680 ;  /* 0x009896800000895d */ /* 0x004fea0003900000 */
[----:B------:R-:W2:Y:S02]  /*2fe20*/  @!P0 SYNCS.PHASECHK.TRANS64 P0, [R7+URZ+0x28820], R0 ;  /* 0x02882000070085a7 */ /* 0x000ea4000800007f */
[----:B--2---:R-:W-:Y:S05]  /*2fe30*/  @!P0 BRA `(.L_x_2103) ;  /* 0xfffffffc00f08947 */ /* 0x004fea000383ffff */
[----:B------:R-:W-:Y:S05]  /*2fe40*/  BRA `(.L_x_2383) ;  /* 0xffffff8800dc7947 */ /* 0x000fea000383ffff */
.L_x_2104:
[----:B------:R-:W2:Y:S01]  /*2fe50*/  S2R R2, SR_TID.X ;  /* 0x0000000000027919 */ /* 0x000ea20000002100 */
[----:B------:R-:W-:Y:S01]  /*2fe60*/  BSSY B0, `(.L_x_2384) ;  /* 0x000000a000007945 */ /* 0x000fe20003800000 */
[----:B------:R-:W-:Y:S02]  /*2fe70*/  IMAD.MOV.U32 R12, RZ, RZ, RZ ;  /* 0x000000ffff0c7224 */ /* 0x000fe400078e00ff */
[----:B------:R-:W-:Y:S02]  /*2fe80*/  IMAD.MOV.U32 R11, RZ, RZ, 0x1f ;  /* 0x0000001fff0b7424 */ /* 0x000fe400078e00ff */
[----:B------:R-:W-:Y:S01]  /*2fe90*/  IMAD.MOV.U32 R15, RZ, RZ, -0x1 ;  /* 0xffffffffff0f7424 */ /* 0x000fe200078e00ff */
[----:B--2---:R-:W-:-:S04]  /*2fea0*/  SHF.R.U32.HI R2, RZ, 0x5, R2 ;  /* 0x00000005ff027819 */ /* 0x004fc80000011602 */
[----:B------:R-:W-:-:S05]  /*2feb0*/  LOP3.LUT R2, R2, 0x3, RZ, 0xc0, !PT ;  /* 0x0000000302027812 */ /* 0x000fca00078ec0ff */
[----:B------:R-:W-:-:S07]  /*2fec0*/  IMAD.MOV.U32 R13, RZ, RZ, R2 ;  /* 0x000000ffff0d7224 */ /* 0x000fce00078e0002 */
[----:B01----:R-:W-:Y:S05]  /*2fed0*/  WARPSYNC.COLLECTIVE R15, `(.L_x_2385) ;  /* 0x000000000f087348 */ /* 0x003fea0003c00000 */
[----:B------:R2:W3:Y:S02]  /*2fee0*/  SHFL.IDX P6, R14, R13, R12, R11 ;  /* 0x0000000c0d0e7389 */ /* 0x0004e400000c000b */
[----:B0123--:R-:W-:Y:S01]  /*2fef0*/  ENDCOLLECTIVE ;  /* 0x000000000000791b */ /* 0x00ffe20003800000 */
.L_x_2385:
[----:B------:R-:W-:Y:S05]  /*2ff00*/  BSYNC B0 ;  /* 0x0000000000007941 */ /* 0x000fea0003800000 */
.L_x_2384:
[----:B------:R-:W-:Y:S05]  /*2ff10*/  BRA `(.L_x_2386) ;  /* 0xffffff8800c47947 */ /* 0x000fea000383ffff */
.L_x_2105:
[----:B------:R-:W-:Y:S01]  /*2ff20*/  BSSY B0, `(.L_x_2387) ;  /* 0x0000006000007945 */ /* 0x000fe20003800000 */
[----:B------:R-:W-:-:S07]  /*2ff30*/  IMAD.MOV.U32 R15, RZ, RZ, -0x1 ;  /* 0xffffffffff0f7424 */ /* 0x000fce00078e00ff */
[----:B01----:R-:W-:Y:S05]  /*2ff40*/  WARPSYNC.COLLECTIVE R15, `(.L_x_2388) ;  /* 0x000000000f0c7348 */ /* 0x003fea0003c00000 */
[----:B------:R-:W-:Y:S02]  /*2ff50*/  ELECT P6, UR62, PT ;  /* 0x00000000003e782f */ /* 0x000fe400038c0000 */
[----:B------:R-:W-:Y:S01]  /*2ff60*/  MOV R14, UR62 ;  /* 0x0000003e000e7c02 */ /* 0x000fe20008000f00 */
[----:B01----:R-:W-:Y:S10]  /*2ff70*/  ENDCOLLECTIVE ;  /* 0x000000000000791b */ /* 0x003ff40003800000 */
.L_x_2388:
[----:B------:R-:W-:Y:S05]  /*2ff80*/  BSYNC B0 ;  /* 0x0000000000007941 */ /* 0x000fea0003800000 */
.L_x_2387:
[----:B------:R-:W-:Y:S05]  /*2ff90*/  BRA `(.L_x_2389) ;  /* 0xffffff8800b87947 */ /* 0x000fea000383ffff */
.L_x_2107:
[----:B-1----:R1:W2:Y:S02]  /*2ffa0*/  SYNCS.PHASECHK.TRANS64.TRYWAIT P1, [R5+URZ+0x28840], R0 ;  /* 0x02884000050075a7 */ /* 0x0022a4000802017f */
[----:B--2---:R-:W-:Y:S05]  /*2ffb0*/  @!P1 NANOSLEEP.SYNCS 0x989680 ;  /* 0x009896800000995d */ /* 0x004fea0003900000 */
[----:B------:R-:W2:Y:S02]  /*2ffc0*/  @!P1 SYNCS.PHASECHK.TRANS64 P1, [R5+URZ+0x28840], R0 ;  /* 0x02884000050095a7 */ /* 0x000ea4000802007f */
[----:B--2---:R-:W-:Y:S05]  /*2ffd0*/  @!P1 BRA `(.L_x_2107) ;  /* 0xfffffffc00f09947 */ /* 0x004fea000383ffff */
[----:B------:R-:W-:Y:S05]  /*2ffe0*/  BRA `(.L_x_2390) ;  /* 0xffffff8800d87947 */ /* 0x000fea000383ffff */
.L_x_2109:
[----:B--2---:R2:W3:Y:S02]  /*2fff0*/  SYNCS.PHASECHK.TRANS64.TRYWAIT P1, [R3+URZ+0x28840], R2 ;  /* 0x02884002030075a7 */ /* 0x0044e4000802017f */
[----:B---3--:R-:W-:Y:S05]  /*30000*/  @!P1 NANOSLEEP.SYNCS 0x989680 ;  /* 0x009896800000995d */ /* 0x008fea0003900000 */
[----:B------:R-:W3:Y:S02]  /*30010*/  @!P1 SYNCS.PHASECHK.TRANS64 P1, [R3+URZ+0x28840], R2 ;  /* 0x02884002030095a7 */ /* 0x000ee4000802007f */
[----:B---3--:R-:W-:Y:S05]  /*30020*/  @!P1 BRA `(.L_x_2109) ;  /* 0xfffffffc00f09947 */ /* 0x008fea000383ffff */
[----:B------:R-:W-:Y:S05]  /*30030*/  BRA `(.L_x_2391) ;  /* 0xffffff8800e47947 */ /* 0x000fea000383ffff */
.L_x_2111:
[----:B---3--:R3:W4:Y:S02]  /*30040*/  SYNCS.PHASECHK.TRANS64.TRYWAIT P1, [R5+URZ+0x28860], R0 ;  /* 0x02886000050075a7 */ /* 0x008724000802017f */
[----:B----4-:R-:W-:Y:S05]  /*30050*/  @!P1 NANOSLEEP.SYNCS 0x989680 ;  /* 0x009896800000995d */ /* 0x010fea0003900000 */
[----:B------:R-:W4:Y:S02]  /*30060*/  @!P1 SYNCS.PHASECHK.TRANS64 P1, [R5+URZ+0x28860], R0 ;  /* 0x02886000050095a7 */ /* 0x000f24000802007f */
[----:B----4-:R-:W-:Y:S05]  /*30070*/  @!P1 BRA `(.L_x_2111) ;  /* 0xfffffffc00f09947 */ /* 0x010fea000383ffff */
[----:B------:R-:W-:Y:S05]  /*30080*/  BRA `(.L_x_2392) ;  /* 0xffffff8800e07947 */ /* 0x000fea000383ffff */
.L_x_2393:
        /* <DEDUP_REMOVED lines=15> */
.L_x_3547:


//--------------------- .text._ZN7cutlass13device_kernelIN5flash11enable_sm90INS1_16FlashAttnFwdSm90INS1_25CollectiveMainloopFwdSm90ILi2EN4cute5tupleIJNS5_1CILi1EEES8_S8_EEENS6_IJNS7_ILi128EEESA_SA_EEELi128ENS_10bfloat16_tEfNS_4arch4Sm90ELb1ELb0ELb1ELb0ELb1ELb0ELb0ELb1ELb1ELb1ELb1ELb0EEENS1_21CollectiveEpilogueFwdISB_S9_SC_SE_Li256ELb0ELb1ELb1ELb0EEENS1_19SingleTileSchedulerILb0ELb1ELb1ELi128EEEEEEEEEvNT_6ParamsE --------------------------
	.section	.text._ZN7cutlass13device_kernelIN5flash11enable_sm90INS1_16FlashAttnFwdSm90INS1_25CollectiveMainloopFwdSm90ILi2EN4cute5tupleIJNS5_1CILi1EEES8_S8_EEENS6_IJNS7_ILi128EEESA_SA_EEELi128ENS_10bfloat16_tEfNS_4arch4Sm90ELb1ELb0ELb1ELb0ELb1ELb0ELb0ELb1ELb1ELb1ELb1ELb0EEENS1_21CollectiveEpilogueFwdISB_S9_SC_SE_Li256ELb0ELb1ELb1ELb0EEENS1_19SingleTileSchedulerILb0ELb1ELb1ELi128EEEEEEEEEvNT_6ParamsE,"ax",@progbits
	.align	128
.text._ZN7cutlass13device_kernelIN5flash11enable_sm90INS1_16FlashAttnFwdSm90INS1_25CollectiveMainloopFwdSm90ILi2EN4cute5tupleIJNS5_1CILi1EEES8_S8_EEENS6_IJNS7_ILi128EEESA_SA_EEELi128ENS_10bfloat16_tEfNS_4arch4Sm90ELb1ELb0ELb1ELb0ELb1ELb0ELb0ELb1ELb1ELb1ELb1ELb0EEENS1_21CollectiveEpilogueFwdISB_S9_SC_SE_Li256ELb0ELb1ELb1ELb0EEENS1_19SingleTileSchedulerILb0ELb1ELb1ELi128EEEEEEEEEvNT_6ParamsE:
        .type           _ZN7cutlass13device_kernelIN5flash11enable_sm90INS1_16FlashAttnFwdSm90INS1_25CollectiveMainloopFwdSm90ILi2EN4cute5tupleIJNS5_1CILi1EEES8_S8_EEENS6_IJNS7_ILi128EEESA_SA_EEELi128ENS_10bfloat16_tEfNS_4arch4Sm90ELb1ELb0ELb1ELb0ELb1ELb0ELb0ELb1ELb1ELb1ELb1ELb0EEENS1_21CollectiveEpilogueFwdISB_S9_SC_SE_Li256ELb0ELb1ELb1ELb0EEENS1_19SingleTileSchedulerILb0ELb1ELb1ELi128EEEEEEEEEvNT_6ParamsE,@function
        .size           _ZN7cutlass13device_kernelIN5flash11enable_sm90INS1_16FlashAttnFwdSm90INS1_25CollectiveMainloopFwdSm90ILi2EN4cute5tupleIJNS5_1CILi1EEES8_S8_EEENS6_IJNS7_ILi128EEESA_SA_EEELi128ENS_10bfloat16_tEfNS_4arch4Sm90ELb1ELb0ELb1ELb0ELb1ELb0ELb0ELb1ELb1ELb1ELb1ELb0EEENS1_21CollectiveEpilogueFwdISB_S9_SC_SE_Li256ELb0ELb1ELb1ELb0EEENS1_19SingleTileSchedulerILb0ELb1ELb1ELi128EEEEEEEEEvNT_6ParamsE,(.L_x_3548 - _ZN7cutlass13device_kernelIN5flash11enable_sm90INS1_16FlashAttnFwdSm90INS1_25CollectiveMainloopFwdSm90ILi2EN4cute5tupleIJNS5_1CILi1EEES8_S8_EEENS6_IJNS7_ILi128EEESA_SA_EEELi128ENS_10bfloat16_tEfNS_4arch4Sm90ELb1ELb0ELb1ELb0ELb1ELb0ELb0ELb1ELb1ELb1ELb1ELb0EEENS1_21CollectiveEpilogueFwdISB_S9_SC_SE_Li256ELb0ELb1ELb1ELb0EEENS1_19SingleTileSchedulerILb0ELb1ELb1ELi128EEEEEEEEEvNT_6ParamsE)
        .other          _ZN7cutlass13device_kernelIN5flash11enable_sm90INS1_16FlashAttnFwdSm90INS1_25CollectiveMainloopFwdSm90ILi2EN4cute5tupleIJNS5_1CILi1EEES8_S8_EEENS6_IJNS7_ILi128EEESA_SA_EEELi128ENS_10bfloat16_tEfNS_4arch4Sm90ELb1ELb0ELb1ELb0ELb1ELb0ELb0ELb1ELb1ELb1ELb1ELb0EEENS1_21CollectiveEpilogueFwdISB_S9_SC_SE_Li256ELb0ELb1ELb1ELb0EEENS1_19SingleTileSchedulerILb0ELb1ELb1ELi128EEEEEEEEEvNT_6ParamsE,@"STO_CUDA_ENTRY STV_DEFAULT"
_ZN7cutlass13device_kernelIN5flash11enable_sm90INS1_16FlashAttnFwdSm90INS1_25CollectiveMainloopFwdSm90ILi2EN4cute5tupleIJNS5_1CILi1EEES8_S8_EEENS6_IJNS7_ILi128EEESA_SA_EEELi128ENS_10bfloat16_tEfNS_4arch4Sm90ELb1ELb0ELb1ELb0ELb1ELb0ELb0ELb1ELb1ELb1ELb1ELb0EEENS1_21CollectiveEpilogueFwdISB_S9_SC_SE_Li256ELb0ELb1ELb1ELb0EEENS1_19SingleTileSchedulerILb0ELb1ELb1ELi128EEEEEEEEEvNT_6ParamsE:
        /* <DEDUP_REMOVED lines=44> */
.L_x_2394:
        /* <DEDUP_REMOVED lines=22> */
.L_x_2395:
        /* <DEDUP_REMOVED lines=18> */
.L_x_2396:
        /* <DEDUP_REMOVED lines=22> */
.L_x_2397:
        /* <DEDUP_REMOVED lines=23> */
.L_x_2398:
        /* <DEDUP_REMOVED lines=9> */
.L_x_2401:
        /* <DEDUP_REMOVED lines=21> */
[----:B------:R-:W0:Y:S01]  /*09f0*/  S2UR UR48, SR_CTAID.X ;  /* 0x00000000003079c3 */ /* 0x000e220000002500 */
[----:B------:R-:W-:Y:S01]  /*0a00*/  ULDC UR4, c[0x0][0x448] ;  /* 0x0001120000047ab9 */ /* 0x000fe20000000800 */
[----:B------:R-:W-:Y:S01]  /*0a10*/  ULDC UR38, c[0x0][0x424] ;  /* 0x0001090000267ab9 */ /* 0x000fe20000000800 */
[----:B------:R-:W-:Y:S01]  /*0a20*/  UISETP.NE.AND UP1, UPT, UR4, 0x1, UPT ;  /* 0x000000010400788c */ /* 0x000fe2000bf25270 */
[----:B------:R-:W-:Y:S02]  /*0a30*/  ULDC UR7, c[0x0][0x288] ;  /* 0x0000a20000077ab9 */ /* 0x000fe40000000800 */
[----:B------:R-:W-:Y:S01]  /*0a40*/  ULDC.64 UR4, c[0x0][0x418] ;  /* 0x0001060000047ab9 */ /* 0x000fe20000000a00 */
[----:B------:R-:W-:Y:S02]  /*0a50*/  UIADD3 UR7, -UR7, 0x80, URZ ;  /* 0x0000008007077890 */ /* 0x000fe4000fffe13f */
[----:B------:R-:W-:Y:S01]  /*0a60*/  UISETP.NE.U32.AND UP0, UPT, UR4, URZ, UPT ;  /* 0x0000003f0400728c */ /* 0x000fe2000bf05070 */
[----:B------:R-:W-:Y:S01]  /*0a70*/  ULDC UR8, c[0x0][0x2f0] ;  /* 0x0000bc0000087ab9 */ /* 0x000fe20000000800 */
[----:B------:R-:W-:-:S02]  /*0a80*/  UP2UR UR42, UPR, URZ, 0x2 ;  /* 0x000000023f2a7883 */ /* 0x000fc40008000000 */
[----:B------:R-:W-:Y:S01]  /*0a90*/  UISETP.NE.AND.EX UP0, UPT, UR5, URZ, UPT, UP0 ;  /* 0x0000003f0500728c */ /* 0x000fe2000bf05300 */
[----:B------:R-:W-:Y:S02]  /*0aa0*/  @UP1 ULDC UR9, c[0x0][0x450] ;  /* 0x0001140000091ab9 */ /* 0x000fe40000000800 */
[----:B------:R-:W-:Y:S01]  /*0ab0*/  @UP1 ULDC UR5, c[0x0][0x44c] ;  /* 0x0001130000051ab9 */ /* 0x000fe20000000800 */
[----:B------:R-:W-:Y:S02]  /*0ac0*/  USEL UR38, UR38, 0x1, UP0 ;  /* 0x0000000126267887 */ /* 0x000fe40008000000 */
[----:B------:R-:W-:Y:S02]  /*0ad0*/  USHF.R.U32.HI UR10, URZ, 0x10, UR39 ;  /* 0x000000103f0a7899 */ /* 0x000fe40008011627 */
[----:B------:R-:W-:Y:S02]  /*0ae0*/  UIMAD UR7, UR38, UR8, UR7 ;  /* 0x00000008260772a4 */ /* 0x000fe4000f8e0207 */
[----:B0-----:R-:W-:-:S02]  /*0af0*/  USHF.L.U32 UR48, UR48, 0x7, URZ ;  /* 0x0000000730307899 */ /* 0x001fc4000800063f */
[----:B------:R-:W-:Y:S02]  /*0b00*/  ULOP3.LUT UR39, UR39, 0xffff, URZ, 0xc0, !UPT ;  /* 0x0000ffff27277892 */ /* 0x000fe4000f8ec03f */
[----:B------:R-:W-:Y:S02]  /*0b10*/  @UP1 UIADD3 UR4, UR48, 0x7f, URZ ;  /* 0x0000007f30041890 */ /* 0x000fe4000fffe03f */
[----:B------:R-:W-:Y:S02]  /*0b20*/  UIADD3 UR6, UR48, 0x7f, URZ ;  /* 0x0000007f30067890 */ /* 0x000fe4000fffe03f */
[----:B------:R-:W-:Y:S02]  /*0b30*/  UIMAD.WIDE.U32 UR4, UR4, UR5, URZ ;  /* 0x00000005040472a5 */ /* 0x000fe4000f8e003f */
[----:B------:R-:W-:Y:S02]  /*0b40*/  UIMAD UR4, UR38, UR8, 0x7f ;  /* 0x0000007f260474a4 */ /* 0x000fe4000f8e0208 */
[----:B------:R-:W-:-:S02]  /*0b50*/  @UP1 USHF.R.U32.HI UR6, URZ, UR9, UR5 ;  /* 0x000000093f061299 */ /* 0x000fc40008011605 */
[----:B------:R-:W-:Y:S02]  /*0b60*/  USHF.R.S32.HI UR5, URZ, 0x1f, UR4 ;  /* 0x0000001f3f057899 */ /* 0x000fe40008011404 */
[----:B------:R-:W-:Y:S02]  /*0b70*/  UIADD3 UR6, UR7, UR6, URZ ;  /* 0x0000000607067290 */ /* 0x000fe4000fffe03f */
[----:B------:R-:W-:Y:S02]  /*0b80*/  ULEA.HI UR5, UR5, UR4, URZ, 0x7 ;  /* 0x0000000405057291 */ /* 0x000fe4000f8f383f */
[----:B------:R-:W-:Y:S02]  /*0b90*/  USHF.R.S32.HI UR7, URZ, 0x1f, UR6 ;  /* 0x0000001f3f077899 */ /* 0x000fe40008011406 */
[----:B------:R-:W-:Y:S02]  /*0ba0*/  USHF.R.S32.HI UR5, URZ, 0x7, UR5 ;  /* 0x000000073f057899 */ /* 0x000fe40008011405 */
[----:B------:R-:W-:Y:S01]  /*0bb0*/  ULEA.HI UR7, UR7, UR6, URZ, 0x7 ;  /* 0x0000000607077291 */ /* 0x000fe2000f8f383f */
[----:B------:R-:W-:-:S03]  /*0bc0*/  UMOV UR4, URZ ;  /* 0x0000003f00047c82 */ /* 0x000fc60008000000 */
[----:B------:R-:W-:-:S04]  /*0bd0*/  USHF.R.S32.HI UR7, URZ, 0x7, UR7 ;  /* 0x000000073f077899 */ /* 0x000fc80008011407 */
[----:B------:R-:W-:-:S04]  /*0be0*/  UISETP.LT.AND UP0, UPT, UR5, UR7, UPT ;  /* 0x000000070500728c */ /* 0x000fc8000bf01270 */
[----:B------:R-:W-:Y:S02]  /*0bf0*/  USEL UR9, UR5, UR7, UP0 ;  /* 0x0000000705097287 */ /* 0x000fe40008000000 */
[----:B------:R-:W-:Y:S02]  /*0c00*/  UISETP.NE.AND UP0, UPT, UR10, URZ, UPT ;  /* 0x0000003f0a00728c */ /* 0x000fe4000bf05270 */
[----:B------:R-:W-:-:S06]  /*0c10*/  UISETP.GE.AND UP1, UPT, UR9, 0x1, UPT ;  /* 0x000000010900788c */ /* 0x000fcc000bf26270 */
[----:B------:R-:W-:-:S03]  /*0c20*/  PLOP3.LUT P0, PT, PT, PT, UP1, 0x80, 0x0 ;  /* 0x000000000000781c */ /* 0x000fc60003f0f018 */
[----:B------:R-:W-:-:S10]  /*0c30*/  @!UP0 ULDC UR10, c[0x0][0x9f0] ;  /* 0x00027c00000a8ab9 */ /* 0x000fd40000000800 */
[----:B------:R-:W-:Y:S05]  /*0c40*/  @!P0 BRA `(.L_x_2403) ;  /* 0x0000000000848947 */ /* 0x000fea0003800000 */
[----:B------:R-:W-:Y:S01]  /*0c50*/  IMAD.U32 R4, RZ, RZ, UR10 ;  /* 0x0000000aff047e24 */ /* 0x000fe2000f8e00ff */
[----:B------:R-:W-:Y:S01]  /*0c60*/  UIADD3 UR6, UR10, -0x1, UR9 ;  /* 0xffffffff0a067890 */ /* 0x000fe2000fffe009 */
[----:B------:R-:W-:-:S03]  /*0c70*/  UMOV UR4, URZ ;  /* 0x0000003f00047c82 */ /* 0x000fc60008000000 */
[-C--:B------:R-:W-:Y:S02]  /*0c80*/  IABS R0, R4.reuse ;  /* 0x0000000400007213 */ /* 0x080fe40000000000 */
[----:B------:R-:W-:Y:S01]  /*0c90*/  MOV R5, UR6 ;  /* 0x0000000600057c02 */ /* 0x000fe20008000f00 */
[----:B------:R-:W-:Y:S01]  /*0ca0*/  ULOP3.LUT UR6, UR6, UR10, URZ, 0x3c, !UPT ;  /* 0x0000000a06067292 */ /* 0x000fe2000f8e3c3f */
[----:B------:R-:W-:Y:S02]  /*0cb0*/  R2UR UR11, R0 ;  /* 0x00000000000b72ca */ /* 0x000fe400000e0000 */
[----:B------:R-:W-:Y:S02]  /*0cc0*/  IABS R5, R5 ;  /* 0x0000000500057213 */ /* 0x000fe40000000000 */
[----:B------:R-:W-:-:S03]  /*0cd0*/  IABS R6, R4 ;  /* 0x0000000400067213 */ /* 0x000fc60000000000 */
[----:B------:R-:W-:-:S05]  /*0ce0*/  IMAD.MOV.U32 R4, RZ, RZ, R5 ;  /* 0x000000ffff047224 */ /* 0x000fca00078e0005 */
[----:B------:R-:W-:Y:S01]  /*0cf0*/  R2UR UR8, R4 ;  /* 0x00000000040872ca */ /* 0x000fe200000e0000 */
        /* <DEDUP_REMOVED lines=22> */
.L_x_2403:
[----:B------:R-:W-:Y:S02]  /*0e60*/  UIMAD UR39, UR39, UR4, URZ ;  /* 0x00000004272772a4 */ /* 0x000fe4000f8e023f */
[----:B------:R-:W-:Y:S01]  /*0e70*/  IMAD.U32 R3, RZ, RZ, UR4 ;  /* 0x00000004ff037e24 */ /* 0x000fe2000f8e00ff */
[----:B------:R-:W-:Y:S01]  /*0e80*/  MOV R0, UR9 ;  /* 0x0000000900007c02 */ /* 0x000fe20008000f00 */
[----:B------:R-:W-:Y:S01]  /*0e90*/  VIADD R22, R19, 0xffffff80 ;  /* 0xffffff8013167836 */ /* 0x000fe20000000000 */
[----:B------:R-:W-:Y:S02]  /*0ea0*/  PLOP3.LUT P0, PT, PT, PT, PT, 0x80, 0x0 ;  /* 0x000000000000781c */ /* 0x000fe40003f0f070 */
[----:B------:R-:W-:Y:S02]  /*0eb0*/  CS2R R150, SRZ ;  /* 0x0000000000967805 */ /* 0x000fe4000001ff00 */
[----:B------:R-:W-:Y:S02]  /*0ec0*/  VIADDMNMX R0, R3, UR39, R0, PT ;  /* 0x0000002703007c46 */ /* 0x000fe4000b800100 */
[----:B------:R-:W-:-:S02]  /*0ed0*/  CS2R R148, SRZ ;  /* 0x0000000000947805 */ /* 0x000fc4000001ff00 */
[----:B------:R-:W-:Y:S02]  /*0ee0*/  MOV R3, RZ ;  /* 0x000000ff00037202 */ /* 0x000fe40000000f00 */
[----:B------:R-:W-:Y:S02]  /*0ef0*/  CS2R R146, SRZ ;  /* 0x0000000000927805 */ /* 0x000fe4000001ff00 */
[----:B------:R-:W-:Y:S01]  /*0f00*/  R2UR UR47, R0 ;  /* 0x00000000002f72ca */ /* 0x000fe200000e0000 */
[----:B------:R-:W-:Y:S01]  /*0f10*/  IMAD.MOV.U32 R0, RZ, RZ, RZ ;  /* 0x000000ffff007224 */ /* 0x000fe200078e00ff */
        /* <DEDUP_REMOVED lines=11> */
[----:B------:R-:W-:Y:S01]  /*0fd0*/  UISETP.GT.AND UP0, UPT, UR47, UR39, UPT ;  /* 0x000000272f00728c */ /* 0x000fe2000bf04270 */
[----:B------:R-:W-:Y:S02]  /*0fe0*/  CS2R R122, SRZ ;  /* 0x00000000007a7805 */ /* 0x000fe4000001ff00 */
[----:B------:R-:W-:Y:S02]  /*0ff0*/  CS2R R120, SRZ ;  /* 0x0000000000787805 */ /* 0x000fe4000001ff00 */
[----:B------:R-:W-:Y:S02]  /*1000*/  CS2R R118, SRZ ;  /* 0x0000000000767805 */ /* 0x000fe4000001ff00 */
[----:B------:R-:W-:-:S02]  /*1010*/  CS2R R116, SRZ ;  /* 0x0000000000747805 */ /* 0x000fc4000001ff00 */
[----:B------:R-:W-:Y:S02]  /*1020*/  CS2R R114, SRZ ;  /* 0x0000000000727805 */ /* 0x000fe4000001ff00 */
[----:B------:R-:W-:Y:S02]  /*1030*/  PLOP3.LUT P1, PT, PT, PT, UP0, 0x80, 0x0 ;  /* 0x000000000000781c */ /* 0x000fe40003f2f008 */
        /* <DEDUP_REMOVED lines=48> */
.L_x_2405:
[----:B------:R-:W-:-:S04]  /*1340*/  SHF.L.U32 R0, RZ, 0x1f, RZ ;  /* 0x0000001fff007819 */ /* 0x000fc800000006ff */
[----:B------:R-:W0:Y:S02]  /*1350*/  SYNCS.PHASECHK.TRANS64.TRYWAIT P0, [UR41+0x28800], R0 ;  /* 0x02880000ff0075a7 */ /* 0x000e240008000169 */
[----:B0-----:R-:W-:Y:S05]  /*1360*/  @!P0 BRA `(.L_x_2406) ;  /* 0x000000e400f88947 */ /* 0x001fea0003800000 */
.L_x_2491:
[----:B------:R-:W-:-:S06]  /*1370*/  ULOP3.LUT UR4, UR36, 0x1, URZ, 0xfc, !UPT ;  /* 0x0000000124047892 */ /* 0x000fcc000f8efc3f */
[----:B0-----:R-:W-:-:S05]  /*1380*/  IMAD.U32 R3, RZ, RZ, UR4 ;  /* 0x00000004ff037e24 */ /* 0x001fca000f8e00ff */
[----:B------:R-:W-:-:S13]  /*1390*/  ISETP.NE.AND P0, PT, R3, 0x3, PT ;  /* 0x000000030300780c */ /* 0x000fda0003f05270 */
[----:B------:R-:W-:Y:S05]  /*13a0*/  @!P0 BRA `(.L_x_2407) ;  /* 0x0000000000048947 */ /* 0x000fea0003800000 */
[----:B------:R-:W-:Y:S01]  /*13b0*/  BPT.TRAP 0x1 ;  /* 0x000000040000795c */ /* 0x000fe20000300000 */
.L_x_2407:
[----:B------:R0:W1:Y:S01]  /*13c0*/  SYNCS.PHASECHK.TRANS64.TRYWAIT P1, [UR41+0x28830], R0 ;  /* 0x02883000ff0075a7 */ /* 0x0000620008020169 */
[----:B------:R-:W-:Y:S05]  /*13d0*/  @!P0 BRA `(.L_x_2408) ;  /* 0x0000000000048947 */ /* 0x000fea0003800000 */
[----:B------:R-:W-:Y:S01]  /*13e0*/  BPT.TRAP 0x1 ;  /* 0x000000040000795c */ /* 0x000fe20000300000 */
.L_x_2408:
[----:B------:R-:W-:-:S04]  /*13f0*/  MOV R4, UR43 ;  /* 0x0000002b00047c02 */ /* 0x000fc80008000f00 */
[----:B------:R-:W-:Y:S01]  /*1400*/  LOP3.LUT R4, R4, 0x10000, RZ, 0xfc, !PT ;  /* 0x0001000004047812 */ /* 0x000fe200078efcff */
[----:B-1----:R-:W-:Y:S06]  /*1410*/  @P1 BRA `(.L_x_2409) ;  /* 0x0000000000081947 */ /* 0x002fec0003800000 */
[----:B------:R-:W1:Y:S02]  /*1420*/  SYNCS.PHASECHK.TRANS64.TRYWAIT P1, [UR41+0x28830], R0 ;  /* 0x02883000ff0075a7 */ /* 0x000e640008020169 */
[----:B-1----:R-:W-:Y:S05]  /*1430*/  @!P1 BRA `(.L_x_2410) ;  /* 0x000000e400dc9947 */ /* 0x002fea0003800000 */
.L_x_2409:
[----:B------:R-:W-:Y:S05]  /*1440*/  WARPSYNC.ALL ;  /* 0x0000000000007948 */ /* 0x000fea0003800000 */
[----:B------:R-:W-:Y:S01]  /*1450*/  IMAD.MOV.U32 R5, RZ, RZ, 0x40000040 ;  /* 0x40000040ff057424 */ /* 0x000fe200078e00ff */
[----:B------:R-:W-:Y:S01]  /*1460*/  UIADD3 UR4, UR41, 0x18400, URZ ;  /* 0x0001840029047890 */ /* 0x000fe2000fffe03f */
[----:B------:R-:W-:Y:S01]  /*1470*/  R2UR UR8, R4 ;  /* 0x00000000040872ca */ /* 0x000fe200000e0000 */
[----:B------:R-:W-:Y:S02]  /*1480*/  WARPGROUP.ARRIVE ;  /* 0x00000000000079c5 */ /* 0x000fe40000000000 */
[----:B------:R-:W-:Y:S01]  /*1490*/  R2UR UR9, R5 ;  /* 0x00000000050972ca */ /* 0x000fe200000e0000 */
[----:B------:R-:W-:-:S03]  /*14a0*/  USHF.R.U32.HI UR4, URZ, 0x4, UR4 ;  /* 0x000000043f047899 */ /* 0x000fc60008011604 */
[----:B------:R-:W2:Y:S01]  /*14b0*/  S2UR UR43, SR_CgaCtaId ;  /* 0x00000000002b79c3 */ /* 0x000ea20000008800 */
[----:B------:R-:W-:Y:S01]  /*14c0*/  UMOV UR11, 0x40000040 ;  /* 0x40000040000b7882 */ /* 0x000fe20000000000 */
[----:B------:R-:W-:Y:S01]  /*14d0*/  UMOV UR13, 0x40000040 ;  /* 0x40000040000d7882 */ /* 0x000fe20000000000 */
[----:B------:R-:W-:Y:S01]  /*14e0*/  ULOP3.LUT UR4, UR4, 0x3fff, URZ, 0xc0, !UPT ;  /* 0x00003fff04047892 */ /* 0x000fe2000f8ec03f */
[----:B------:R-:W-:Y:S01]  /*14f0*/  UMOV UR15, 0x40000040 ;  /* 0x40000040000f7882 */ /* 0x000fe20000000000 */
[----:B------:R-:W-:Y:S02]  /*1500*/  UMOV UR17, 0x40000040 ;  /* 0x4000004000117882 */ /* 0x000fe40000000000 */
[----:B------:R-:W-:Y:S01]  /*1510*/  ULOP3.LUT UR46, UR4, 0x10000, URZ, 0xfc, !UPT ;  /* 0x00010000042e7892 */ /* 0x000fe2000f8efc3f */
[----:B------:R-:W-:Y:S02]  /*1520*/  UMOV UR19, 0x40000040 ;  /* 0x4000004000137882 */ /* 0x000fe40000000000 */
[----:B------:R-:W-:Y:S01]  /*1530*/  R2UR UR4, R4 ;  /* 0x00000000040472ca */ /* 0x000fe200000e0000 */
[----:B------:R-:W-:-:S02]  /*1540*/  UIADD3 UR14, UR46, 0x4, URZ ;  /* 0x000000042e0e7890 */ /* 0x000fc4000fffe03f */
[----:B------:R-:W-:Y:S02]  /*1550*/  UIADD3 UR18, UR46, 0x6, URZ ;  /* 0x000000062e127890 */ /* 0x000fe4000fffe03f */
[----:B------:R-:W-:Y:S01]  /*1560*/  UMOV UR10, UR46 ;  /* 0x0000002e000a7c82 */ /* 0x000fe20008000000 */
[----:B------:R-:W-:Y:S01]  /*1570*/  UIADD3 UR22, UR46, 0x400, URZ ;  /* 0x000004002e167890 */ /* 0x000fe2000fffe03f */
[----:B------:R-:W-:Y:S01]  /*1580*/  HGMMA.64x128x16.F32.BF16 R24, gdesc[UR8], RZ, !UPT, gsb0 ;  /* 0x01e00000081879f0 */ /* 0x000fe2000c0018ff */
[----:B------:R-:W-:Y:S01]  /*1590*/  UIADD3 UR10, UR46, 0x2, URZ ;  /* 0x000000022e0a7890 */ /* 0x000fe2000fffe03f */
[----:B------:R-:W-:Y:S01]  /*15a0*/  UMOV UR9, 0x40000040 ;  /* 0x4000004000097882 */ /* 0x000fe20000000000 */
[----:B------:R-:W-:Y:S01]  /*15b0*/  UMOV UR11, 0x40000040 ;  /* 0x40000040000b7882 */ /* 0x000fe20000000000 */
[----:B------:R-:W-:Y:S02]  /*15c0*/  UMOV UR21, 0x40000040 ;  /* 0x4000004000157882 */ /* 0x000fe40000000000 */
[----:B------:R-:W-:-:S02]  /*15d0*/  UIADD3 UR8, UR4, 0x2, URZ ;  /* 0x0000000204087890 */ /* 0x000fc4000fffe03f */
[----:B------:R-:W-:Y:S02]  /*15e0*/  UIADD3 UR12, UR4, 0x4, URZ ;  /* 0x00000004040c7890 */ /* 0x000fe4000fffe03f */
[----:B------:R-:W-:Y:S02]  /*15f0*/  UIADD3 UR16, UR4, 0x6, URZ ;  /* 0x0000000604107890 */ /* 0x000fe4000fffe03f */
[----:B------:R-:W-:Y:S01]  /*1600*/  UIADD3 UR20, UR4, 0x400, URZ ;  /* 0x0000040004147890 */ /* 0x000fe2000fffe03f */
        /* <DEDUP_REMOVED lines=37> */
.L_x_2411:
[----:B------:R-:W-:Y:S01]  /*1860*/  LOP3.LUT R7, R88, 0xffffff80, RZ, 0xc0, !PT ;  /* 0xffffff8058077812 */ /* 0x000fe200078ec0ff */
[----:B------:R-:W-:Y:S01]  /*1870*/  ULDC UR6, c[0x0][0x9d8] ;  /* 0x0002760000067ab9 */ /* 0x000fe20000000800 */
[----:B------:R-:W-:Y:S01]  /*1880*/  LEA.HI R23, R23, R22, RZ, 0x2 ;  /* 0x0000001617177211 */ /* 0x000fe200078f10ff */
[----:B------:R-:W-:Y:S01]  /*1890*/  FMUL.FTZ R24, R24, UR6 ;  /* 0x0000000618187c20 */ /* 0x000fe20008410000 */
[----:B------:R-:W-:Y:S01]  /*18a0*/  FMUL.FTZ R25, R25, UR6 ;  /* 0x0000000619197c20 */ /* 0x000fe20008410000 */
[----:B------:R-:W-:Y:S01]  /*18b0*/  IMAD.IADD R7, R22, 0x1, -R7 ;  /* 0x0000000116077824 */ /* 0x000fe200078e0a07 */
[----:B------:R-:W-:Y:S01]  /*18c0*/  LOP3.LUT R23, R23, 0xfffffffc, RZ, 0xc0, !PT ;  /* 0xfffffffc17177812 */ /* 0x000fe200078ec0ff */
[----:B------:R2:W3:Y:S01]  /*18d0*/  MUFU.TANH R90, R24 ;  /* 0x00000018005a7308 */ /* 0x0004e20000002400 */
[----:B------:R-:W-:Y:S01]  /*18e0*/  UISETP.NE.AND UP0, UPT, UR42, URZ, UPT ;  /* 0x0000003f2a00728c */ /* 0x000fe2000bf05270 */
[----:B01----:R-:W-:Y:S01]  /*18f0*/  FMUL.FTZ R0, R26, UR6 ;  /* 0x000000061a007c20 */ /* 0x003fe20008410000 */
[----:B------:R-:W-:Y:S01]  /*1900*/  SHF.R.S32.HI R6, RZ, 0x1f, R7 ;  /* 0x0000001fff067819 */ /* 0x000fe20000011407 */
[----:B------:R-:W-:Y:S01]  /*1910*/  FMUL.FTZ R3, R27, UR6 ;  /* 0x000000061b037c20 */ /* 0x000fe20008410000 */
[----:B------:R-:W-:Y:S01]  /*1920*/  ULDC UR7, c[0x0][0x2f0] ;  /* 0x0000bc0000077ab9 */ /* 0x000fe20000000800 */
[----:B------:R-:W-:Y:S01]  /*1930*/  FMUL.FTZ R28, R28, UR6 ;  /* 0x000000061c1c7c20 */ /* 0x000fe20008410000 */
[----:B------:R-:W-:Y:S01]  /*1940*/  LEA.HI R10, R6, R7, RZ, 0x2 ;  /* 0x00000007060a7211 */ /* 0x000fe200078f10ff */
[----:B------:R0:W1:Y:S01]  /*1950*/  MUFU.TANH R91, R25 ;  /* 0x00000019005b7308 */ /* 0x0000620000002400 */
[----:B--2---:R-:W-:Y:S01]  /*1960*/  IADD3 R24, R22, -R23, RZ ;  /* 0x8000001716187210 */ /* 0x004fe20007ffe0ff */
[----:B------:R-:W-:Y:S01]  /*1970*/  FMUL.FTZ R9, R30, UR6 ;  /* 0x000000061e097c20 */ /* 0x000fe20008410000 */
[----:B------:R-:W-:Y:S01]  /*1980*/  LEA.HI R11, R6, R7, RZ, 0x5 ;  /* 0x00000007060b7211 */ /* 0x000fe200078f28ff */
[----:B------:R-:W-:Y:S01]  /*1990*/  @UP0 ULDC UR4, c[0x0][0x44c] ;  /* 0x0001130000040ab9 */ /* 0x000fe20000000800 */
[--C-:B------:R-:W-:Y:S01]  /*19a0*/  SHF.R.S32.HI R6, RZ, 0x2, R10.reuse ;  /* 0x00000002ff067819 */ /* 0x100fe2000001140a */
[----:B------:R-:W-:Y:S01]  /*19b0*/  @UP0 ULDC UR5, c[0x0][0x450] ;  /* 0x0001140000050ab9 */ /* 0x000fe20000000800 */
[----:B------:R-:W-:Y:S01]  /*19c0*/  SHF.R.S32.HI R23, RZ, 0x1f, R10 ;  /* 0x0000001fff177819 */ /* 0x000fe2000001140a */
[----:B------:R2:W4:Y:S01]  /*19d0*/  MUFU.TANH R92, R28 ;  /* 0x0000001c005c7308 */ /* 0x0005220000002400 */
[----:B------:R-:W-:Y:S01]  /*19e0*/  LEA.HI R22, R89, R89, RZ, 0x1 ;  /* 0x0000005959167211 */ /* 0x000fe200078f08ff */
[----:B------:R-:W-:Y:S01]  /*19f0*/  FMUL.FTZ R29, R29, UR6 ;  /* 0x000000061d1d7c20 */ /* 0x000fe20008410000 */
[----:B------:R-:W-:Y:S01]  /*1a00*/  SHF.R.S32.HI R11, RZ, 0x5, R11 ;  /* 0x00000005ff0b7819 */ /* 0x000fe2000001140b */
[----:B------:R-:W-:Y:S01]  /*1a10*/  ULDC UR10, c[0x0][0x288] ;  /* 0x0000a200000a7ab9 */ /* 0x000fe20000000800 */
[----:B------:R-:W-:Y:S01]  /*1a20*/  LEA.HI R23, R23, R6, RZ, 0x3 ;  /* 0x0000000617177211 */ /* 0x000fe200078f18ff */
[----:B------:R-:W-:Y:S01]  /*1a30*/  FMUL.FTZ R32, R32, UR6 ;  /* 0x0000000620207c20 */ /* 0x000fe20008410000 */
[----:B------:R-:W-:Y:S01]  /*1a40*/  LOP3.LUT R22, R22, 0x3fffffe, RZ, 0xc0, !PT ;  /* 0x03fffffe16167812 */ /* 0x000fe200078ec0ff */
[----:B------:R-:W5:Y:S01]  /*1a50*/  MUFU.TANH R29, R29 ;  /* 0x0000001d001d7308 */ /* 0x000f620000002400 */
[----:B0-----:R-:W-:Y:S01]  /*1a60*/  LEA R25, R11, UR48, 0x4 ;  /* 0x000000300b197c11 */ /* 0x001fe2000f8e20ff */
[----:B------:R-:W-:Y:S01]  /*1a70*/  FMUL.FTZ R33, R33, UR6 ;  /* 0x0000000621217c20 */ /* 0x000fe20008410000 */
[----:B------:R-:W-:Y:S01]  /*1a80*/  LOP3.LUT R23, R23, 0xfffffff8, RZ, 0xc0, !PT ;  /* 0xfffffff817177812 */ /* 0x000fe200078ec0ff */
[----:B------:R-:W-:Y:S01]  /*1a90*/  IMAD.IADD R89, R89, 0x1, -R22 ;  /* 0x0000000159597824 */ /* 0x000fe200078e0a16 */
[----:B------:R-:W-:Y:S01]  /*1aa0*/  LEA.HI R11, R24, R24, RZ, 0x1 ;  /* 0x00000018180b7211 */ /* 0x000fe200078f08ff */
[----:B------:R-:W-:Y:S01]  /*1ab0*/  FMUL.FTZ R36, R36, UR6 ;  /* 0x0000000624247c20 */ /* 0x000fe20008410000 */
[----:B------:R-:W-:Y:S01]  /*1ac0*/  IADD3 R26, R25, R6, -R23 ;  /* 0x00000006191a7210 */ /* 0x000fe20007ffe817 */
[----:B------:R1:W0:Y:S01]  /*1ad0*/  MUFU.TANH R95, R32 ;  /* 0x00000020005f7308 */ /* 0x0002220000002400 */
[----:B------:R-:W-:Y:S01]  /*1ae0*/  LOP3.LUT R11, R11, 0x1ffffffe, RZ, 0xc0, !PT ;  /* 0x1ffffffe0b0b7812 */ /* 0x000fe200078ec0ff */
[----:B------:R-:W-:Y:S01]  /*1af0*/  FMUL.FTZ R37, R37, UR6 ;  /* 0x0000000625257c20 */ /* 0x000fe20008410000 */
[----:B------:R-:W-:Y:S01]  /*1b00*/  PLOP3.LUT P1, PT, PT, PT, UP0, 0x80, 0x0 ;  /* 0x000000000000781c */ /* 0x000fe20003f2f008 */
[----:B------:R-:W-:Y:S01]  /*1b10*/  FMUL.FTZ R40, R40, UR6 ;  /* 0x0000000628287c20 */ /* 0x000fe20008410000 */
[----:B------:R-:W-:Y:S01]  /*1b20*/  LEA R89, R89, R26, 0x6 ;  /* 0x0000001a59597211 */ /* 0x000fe200078e30ff */
[----:B------:R-:W-:Y:S01]  /*1b30*/  IMAD.IADD R6, R24, 0x1, -R11 ;  /* 0x0000000118067824 */ /* 0x000fe200078e0a0b */
[----:B------:R-:W-:Y:S01]  /*1b40*/  PLOP3.LUT P2, PT, PT, PT, UP0, 0x80, 0x0 ;  /* 0x000000000000781c */ /* 0x000fe20003f4f008 */
[----:B------:R-:W0:Y:S01]  /*1b50*/  MUFU.TANH R33, R33 ;  /* 0x0000002100217308 */ /* 0x000e220000002400 */
[----:B------:R-:W-:Y:S01]  /*1b60*/  LOP3.LUT R10, R10, 0x7ffffffc, RZ, 0xc0, !PT ;  /* 0x7ffffffc0a0a7812 */ /* 0x000fe200078ec0ff */
[----:B------:R-:W-:-:S02]  /*1b70*/  IMAD R6, R6, 0x8, R89 ;  /* 0x0000000806067824 */ /* 0x000fc400078e0259 */
[----:B------:R-:W-:Y:S01]  /*1b80*/  FMUL.FTZ R41, R41, UR6 ;  /* 0x0000000629297c20 */ /* 0x000fe20008410000 */
[----:B------:R-:W-:Y:S01]  /*1b90*/  FMUL.FTZ R44, R44, UR6 ;  /* 0x000000062c2c7c20 */ /* 0x000fe20008410000 */
[----:B------:R-:W-:Y:S01]  /*1ba0*/  IADD3 R7, R7, -R10, RZ ;  /* 0x8000000a07077210 */ /* 0x000fe20007ffe0ff */
[----:B------:R-:W-:Y:S02]  /*1bb0*/  IMAD.MOV.U32 R23, RZ, RZ, R6 ;  /* 0x000000ffff177224 */ /* 0x000fe400078e0006 */
[----:B------:R-:W-:Y:S01]  /*1bc0*/  FMUL.FTZ R45, R45, UR6 ;  /* 0x000000062d2d7c20 */ /* 0x000fe20008410000 */
[----:B------:R-:W-:Y:S01]  /*1bd0*/  @P1 IMAD.HI.U32 R11, R6, UR4, RZ ;  /* 0x00000004060b1c27 */ /* 0x000fe2000f8e00ff */
[----:B------:R-:W-:Y:S01]  /*1be0*/  UMOV UR4, 0xffffff80 ;  /* 0xffffff8000047882 */ /* 0x000fe20000000000 */
[----:B------:R-:W0:Y:S01]  /*1bf0*/  MUFU.TANH R36, R36 ;  /* 0x0000002400247308 */ /* 0x000e220000002400 */
[----:B------:R-:W-:Y:S01]  /*1c00*/  UIMAD UR4, UR47, UR4, 0x80 ;  /* 0x000000802f0474a4 */ /* 0x000fe2000f8e0204 */
[----:B------:R-:W-:Y:S01]  /*1c10*/  FMUL.FTZ R48, R48, UR6 ;  /* 0x0000000630307c20 */ /* 0x000fe20008410000 */
[----:B------:R-:W-:Y:S01]  /*1c20*/  @P2 SHF.R.U32.HI R23, RZ, UR5, R11 ;  /* 0x00000005ff172c19 */ /* 0x000fe2000801160b */
[----:B------:R-:W-:Y:S01]  /*1c30*/  IMAD.U32 R11, RZ, RZ, UR7 ;  /* 0x00000007ff0b7e24 */ /* 0x000fe2000f8e00ff */
[----:B------:R-:W-:Y:S01]  /*1c40*/  UIADD3 UR5, UR4, 0x1, URZ ;  /* 0x0000000104057890 */ /* 0x000fe2000fffe03f */
[----:B------:R-:W-:Y:S01]  /*1c50*/  FMUL.FTZ R49, R49, UR6 ;  /* 0x0000000631317c20 */ /* 0x000fe20008410000 */
[----:B------:R-:W-:Y:S01]  /*1c60*/  UIMAD UR4, UR38, UR7, UR4 ;  /* 0x00000007260472a4 */ /* 0x000fe2000f8e0204 */
[----:B------:R-:W3:Y:S01]  /*1c70*/  SHFL.IDX PT, R27, R23, RZ, 0x1c1f ;  /* 0x001c1fff171b7589 */ /* 0x000ee200000e0000 */
[----:B------:R-:W0:Y:S01]  /*1c80*/  MUFU.TANH R37, R37 ;  /* 0x0000002500257308 */ /* 0x000e220000002400 */
[----:B------:R-:W-:Y:S01]  /*1c90*/  FMUL.FTZ R52, R52, UR6 ;  /* 0x0000000634347c20 */ /* 0x000fe20008410000 */
[----:B------:R-:W-:-:S02]  /*1ca0*/  IMAD.U32 R10, RZ, RZ, UR5 ;  /* 0x00000005ff0a7e24 */ /* 0x000fc4000f8e00ff */
[----:B------:R-:W-:Y:S01]  /*1cb0*/  FMUL.FTZ R12, R34, UR6 ;  /* 0x00000006220c7c20 */ /* 0x000fe20008410000 */
[----:B--2---:R-:W-:Y:S01]  /*1cc0*/  MOV R28, UR4 ;  /* 0x00000004001c7c02 */ /* 0x004fe20008000f00 */
[----:B------:R-:W-:Y:S01]  /*1cd0*/  FMUL.FTZ R53, R53, UR6 ;  /* 0x0000000635357c20 */ /* 0x000fe20008410000 */
[C---:B------:R-:W-:Y:S02]  /*1ce0*/  IMAD R10, R7.reuse, -0x2, R10 ;  /* 0xfffffffe070a7824 */ /* 0x040fe400078e020a */
[----:B------:R-:W-:Y:S01]  /*1cf0*/  FMUL.FTZ R56, R56, UR6 ;  /* 0x0000000638387c20 */ /* 0x000fe20008410000 */
[----:B------:R-:W2:Y:S01]  /*1d00*/  MUFU.TANH R40, R40 ;  /* 0x0000002800287308 */ /* 0x000ea20000002400 */
[----:B------:R-:W-:Y:S02]  /*1d10*/  IMAD R28, R7, -0x2, R28 ;  /* 0xfffffffe071c7824 */ /* 0x000fe400078e021c */
[----:B------:R-:W-:Y:S01]  /*1d20*/  FMUL.FTZ R57, R57, UR6 ;  /* 0x0000000639397c20 */ /* 0x000fe20008410000 */
[----:B------:R-:W-:-:S02]  /*1d30*/  IMAD R30, R11, UR38, R10 ;  /* 0x000000260b1e7c24 */ /* 0x000fc4000f8e020a */
[----:B------:R-:W-:Y:S01]  /*1d40*/  FMUL.FTZ R65, R65, UR6 ;  /* 0x0000000641417c20 */ /* 0x000fe20008410000 */
[----:B------:R-:W-:Y:S01]  /*1d50*/  FMUL.FTZ R8, R31, UR6 ;  /* 0x000000061f087c20 */ /* 0x000fe20008410000 */
[----:B------:R-:W-:Y:S01]  /*1d60*/  FMUL.FTZ R18, R47, UR6 ;  /* 0x000000062f127c20 */ /* 0x000fe20008410000 */
[----:B------:R-:W-:Y:S01]  /*1d70*/  VIADD R11, R30, -UR10 ;  /* 0x8000000a1e0b7c36 */ /* 0x000fe20008000000 */
[----:B------:R-:W2:Y:S01]  /*1d80*/  MUFU.TANH R41, R41 ;  /* 0x0000002900297308 */ /* 0x000ea20000002400 */
[----:B------:R-:W-:Y:S01]  /*1d90*/  FMUL.FTZ R60, R60, UR6 ;  /* 0x000000063c3c7c20 */ /* 0x000fe20008410000 */
[----:B------:R-:W-:Y:S01]  /*1da0*/  FMUL.FTZ R61, R61, UR6 ;  /* 0x000000063d3d7c20 */ /* 0x000fe20008410000 */
[----:B------:R-:W-:Y:S01]  /*1db0*/  FMUL.FTZ R13, R35, UR6 ;  /* 0x00000006230d7c20 */ /* 0x000fe20008410000 */
[----:B------:R-:W-:Y:S01]  /*1dc0*/  FMUL.FTZ R25, R59, UR6 ;  /* 0x000000063b197c20 */ /* 0x000fe20008410000 */
[----:B------:R-:W-:Y:S01]  /*1dd0*/  FMUL.FTZ R64, R64, UR6 ;  /* 0x0000000640407c20 */ /* 0x000fe20008410000 */
[----:B------:R-:W-:Y:S01]  /*1de0*/  FMUL.FTZ R68, R68, UR6 ;  /* 0x0000000644447c20 */ /* 0x000fe20008410000 */
[----:B---3--:R-:W-:Y:S01]  /*1df0*/  VIADDMNMX R11, R27, R11, R28, PT ;  /* 0x0000000b1b0b7246 */ /* 0x008fe2000380011c */
[----:B------:R-:W3:Y:S01]  /*1e00*/  MUFU.TANH R44, R44 ;  /* 0x0000002c002c7308 */ /* 0x000ee20000002400 */
[----:B------:R-:W-:Y:S01]  /*1e10*/  FMUL.FTZ R21, R51, UR6 ;  /* 0x0000000633157c20 */ /* 0x000fe20008410000 */
[----:B------:R-:W-:Y:S01]  /*1e20*/  FMUL.FTZ R72, R72, UR6 ;  /* 0x0000000648487c20 */ /* 0x000fe20008410000 */
[----:B------:R-:W-:Y:S01]  /*1e30*/  ISETP.GT.AND P1, PT, R11, RZ, PT ;  /* 0x000000ff0b00720c */ /* 0x000fe20003f24270 */
[----:B------:R-:W-:Y:S01]  /*1e40*/  FMUL.FTZ R73, R73, UR6 ;  /* 0x0000000649497c20 */ /* 0x000fe20008410000 */
[----:B------:R-:W-:Y:S01]  /*1e50*/  ISETP.GT.AND P2, PT, R11, 0x1, PT ;  /* 0x000000010b00780c */ /* 0x000fe20003f44270 */
[----:B------:R-:W-:Y:S01]  /*1e60*/  FMUL.FTZ R24, R55, UR6 ;  /* 0x0000000637187c20 */ /* 0x000fe20008410000 */
[----:B------:R-:W-:Y:S01]  /*1e70*/  ISETP.GT.AND P3, PT, R11, 0x8, PT ;  /* 0x000000080b00780c */ /* 0x000fe20003f64270 */
[----:B------:R-:W3:Y:S01]  /*1e80*/  MUFU.TANH R45, R45 ;  /* 0x0000002d002d7308 */ /* 0x000ee20000002400 */
[----:B------:R-:W-:Y:S01]  /*1e90*/  FSEL R89, R90, -INF , P1 ;  /* 0xff8000005a597808 */ /* 0x000fe20000800000 */
[----:B------:R-:W-:Y:S01]  /*1ea0*/  FMUL.FTZ R76, R76, UR6 ;  /* 0x000000064c4c7c20 */ /* 0x000fe20008410000 */
[----:B-1----:R-:W-:Y:S01]  /*1eb0*/  FSEL R32, R91, -INF , P2 ;  /* 0xff8000005b207808 */ /* 0x002fe20001000000 */
[----:B------:R-:W-:Y:S01]  /*1ec0*/  FMUL.FTZ R14, R39, UR6 ;  /* 0x00000006270e7c20 */ /* 0x000fe20008410000 */
[----:B------:R-:W-:Y:S01]  /*1ed0*/  ISETP.GT.AND P1, PT, R11, 0x9, PT ;  /* 0x000000090b00780c */ /* 0x000fe20003f24270 */
[----:B------:R-:W-:Y:S01]  /*1ee0*/  FMUL.FTZ R77, R77, UR6 ;  /* 0x000000064d4d7c20 */ /* 0x000fe20008410000 */
[----:B----4-:R-:W-:Y:S01]  /*1ef0*/  FSEL R91, R92, -INF , P3 ;  /* 0xff8000005c5b7808 */ /* 0x010fe20001800000 */
[----:B------:R-:W1:Y:S01]  /*1f00*/  MUFU.TANH R48, R48 ;  /* 0x0000003000307308 */ /* 0x000e620000002400 */
[----:B------:R-:W-:Y:S01]  /*1f10*/  FMNMX.FTZ R10, R89, R32, !PT ;  /* 0x00000020590a7209 */ /* 0x000fe20007810000 */
[----:B------:R-:W-:Y:S01]  /*1f20*/  FMUL.FTZ R80, R80, UR6 ;  /* 0x0000000650507c20 */ /* 0x000fe20008410000 */
[----:B------:R-:W-:Y:S01]  /*1f30*/  ISETP.GT.AND P2, PT, R11, 0x10, PT ;  /* 0x000000100b00780c */ /* 0x000fe20003f44270 */
[----:B------:R-:W-:Y:S01]  /*1f40*/  FMUL.FTZ R81, R81, UR6 ;  /* 0x0000000651517c20 */ /* 0x000fe20008410000 */
[----:B-----5:R-:W-:Y:S01]  /*1f50*/  FSEL R93, R29, -INF , P1 ;  /* 0xff8000001d5d7808 */ /* 0x020fe20000800000 */
[----:B------:R-:W-:Y:S01]  /*1f60*/  FMUL.FTZ R17, R43, UR6 ;  /* 0x000000062b117c20 */ /* 0x000fe20008410000 */
[----:B------:R-:W-:Y:S01]  /*1f70*/  FMNMX.FTZ R10, R91, R10, !PT ;  /* 0x0000000a5b0a7209 */ /* 0x000fe20007810000 */
[----:B------:R-:W4:Y:S01]  /*1f80*/  MUFU.TANH R49, R49 ;  /* 0x0000003100317308 */ /* 0x000f220000002400 */
[----:B------:R-:W-:Y:S01]  /*1f90*/  ISETP.GT.AND P1, PT, R11, 0x11, PT ;  /* 0x000000110b00780c */ /* 0x000fe20003f24270 */
[----:B------:R-:W-:Y:S01]  /*1fa0*/  FMUL.FTZ R84, R84, UR6 ;  /* 0x0000000654547c20 */ /* 0x000fe20008410000 */
[----:B0-----:R-:W-:Y:S01]  /*1fb0*/  FSEL R95, R95, -INF , P2 ;  /* 0xff8000005f5f7808 */ /* 0x001fe20001000000 */
[----:B------:R-:W-:Y:S01]  /*1fc0*/  FMUL.FTZ R85, R85, UR6 ;  /* 0x0000000655557c20 */ /* 0x000fe20008410000 */
[----:B------:R-:W-:Y:S01]  /*1fd0*/  FMNMX.FTZ R10, R93, R10, !PT ;  /* 0x0000000a5d0a7209 */ /* 0x000fe20007810000 */
[----:B------:R-:W0:Y:S01]  /*1fe0*/  SHFL.IDX PT, R23, R23, 0x1, 0x1c1f ;  /* 0x003c1f0017177f89 */ /* 0x000e2200000e0000 */
[----:B------:R-:W-:Y:S01]  /*1ff0*/  ISETP.GT.AND P2, PT, R11, 0x18, PT ;  /* 0x000000180b00780c */ /* 0x000fe20003f44270 */
[----:B------:R-:W5:Y:S01]  /*2000*/  MUFU.TANH R52, R52 ;  /* 0x0000003400347308 */ /* 0x000f620000002400 */
[----:B------:R-:W-:Y:S01]  /*2010*/  FSEL R97, R33, -INF , P1 ;  /* 0xff80000021617808 */ /* 0x000fe20000800000 */
[----:B------:R-:W-:Y:S01]  /*2020*/  ULDC UR4, c[0x0][0x988] ;  /* 0x0002620000047ab9 */ /* 0x000fe20000000800 */
[----:B------:R-:W-:Y:S01]  /*2030*/  FMNMX.FTZ R10, R95, R10, !PT ;  /* 0x0000000a5f0a7209 */ /* 0x000fe20007810000 */
[----:B------:R-:W-:Y:S01]  /*2040*/  FMUL.FTZ R63, R63, UR6 ;  /* 0x000000063f3f7c20 */ /* 0x000fe20008410000 */
[----:B------:R-:W-:Y:S01]  /*2050*/  ISETP.GT.AND P1, PT, R11, 0x19, PT ;  /* 0x000000190b00780c */ /* 0x000fe20003f24270 */
[----:B------:R-:W-:Y:S01]  /*2060*/  FMUL.FTZ R15, R38, UR6 ;  /* 0x00000006260f7c20 */ /* 0x000fe20008410000 */
[----:B------:R-:W-:Y:S01]  /*2070*/  FSEL R99, R36, -INF , P2 ;  /* 0xff80000024637808 */ /* 0x000fe20001000000 */
[----:B------:R-:W0:Y:S01]  /*2080*/  MUFU.TANH R53, R53 ;  /* 0x0000003500357308 */ /* 0x000e220000002400 */
[----:B------:R-:W-:Y:S01]  /*2090*/  FMNMX.FTZ R10, R97, R10, !PT ;  /* 0x0000000a610a7209 */ /* 0x000fe20007810000 */
[----:B------:R-:W-:Y:S01]  /*20a0*/  FMUL.FTZ R67, R67, UR6 ;  /* 0x0000000643437c20 */ /* 0x000fe20008410000 */
[----:B------:R-:W-:Y:S01]  /*20b0*/  ISETP.GT.AND P2, PT, R11, 0x20, PT ;  /* 0x000000200b00780c */ /* 0x000fe20003f44270 */
[----:B------:R-:W-:Y:S01]  /*20c0*/  FMUL.FTZ R71, R71, UR6 ;  /* 0x0000000647477c20 */ /* 0x000fe20008410000 */
[----:B------:R-:W-:Y:S01]  /*20d0*/  FSEL R101, R37, -INF , P1 ;  /* 0xff80000025657808 */ /* 0x000fe20000800000 */
[----:B------:R-:W-:Y:S01]  /*20e0*/  FMUL.FTZ R16, R42, UR6 ;  /* 0x000000062a107c20 */ /* 0x000fe20008410000 */
[----:B------:R-:W-:Y:S01]  /*20f0*/  FMNMX.FTZ R10, R99, R10, !PT ;  /* 0x0000000a630a7209 */ /* 0x000fe20007810000 */
[----:B------:R-:W0:Y:S01]  /*2100*/  MUFU.TANH R56, R56 ;  /* 0x0000003800387308 */ /* 0x000e220000002400 */
[----:B------:R-:W-:Y:S01]  /*2110*/  ISETP.GT.AND P1, PT, R11, 0x21, PT ;  /* 0x000000210b00780c */ /* 0x000fe20003f24270 */
[----:B------:R-:W-:Y:S01]  /*2120*/  FMUL.FTZ R75, R75, UR6 ;  /* 0x000000064b4b7c20 */ /* 0x000fe20008410000 */
[----:B--2---:R-:W-:Y:S01]  /*2130*/  FSEL R103, R40, -INF , P2 ;  /* 0xff80000028677808 */ /* 0x004fe20001000000 */
[----:B------:R-:W-:Y:S01]  /*2140*/  FMUL.FTZ R19, R46, UR6 ;  /* 0x000000062e137c20 */ /* 0x000fe20008410000 */
[----:B------:R-:W-:Y:S01]  /*2150*/  FMNMX.FTZ R10, R101, R10, !PT ;  /* 0x0000000a650a7209 */ /* 0x000fe20007810000 */
[----:B------:R-:W-:Y:S01]  /*2160*/  FMUL.FTZ R79, R79, UR6 ;  /* 0x000000064f4f7c20 */ /* 0x000fe20008410000 */
[----:B------:R-:W-:Y:S01]  /*2170*/  ISETP.GT.AND P2, PT, R11, 0x28, PT ;  /* 0x000000280b00780c */ /* 0x000fe20003f44270 */
[----:B------:R-:W2:Y:S01]  /*2180*/  MUFU.TANH R31, R57 ;  /* 0x00000039001f7308 */ /* 0x000ea20000002400 */
[----:B------:R-:W-:Y:S01]  /*2190*/  FSEL R105, R41, -INF , P1 ;  /* 0xff80000029697808 */ /* 0x000fe20000800000 */
[----:B------:R-:W-:Y:S01]  /*21a0*/  FMUL.FTZ R20, R50, UR6 ;  /* 0x0000000632147c20 */ /* 0x000fe20008410000 */
[----:B------:R-:W-:Y:S01]  /*21b0*/  FMNMX.FTZ R34, R103, R10, !PT ;  /* 0x0000000a67227209 */ /* 0x000fe20007810000 */
[----:B------:R-:W-:Y:S01]  /*21c0*/  FMUL.FTZ R10, R69, UR6 ;  /* 0x00000006450a7c20 */ /* 0x000fe20008410000 */
[----:B------:R-:W-:Y:S01]  /*21d0*/  ISETP.GT.AND P1, PT, R11, 0x29, PT ;  /* 0x000000290b00780c */ /* 0x000fe20003f24270 */
[----:B------:R-:W-:Y:S01]  /*21e0*/  FMUL.FTZ R83, R83, UR6 ;  /* 0x0000000653537c20 */ /* 0x000fe20008410000 */
[----:B---3--:R-:W-:Y:S01]  /*21f0*/  FSEL R107, R44, -INF , P2 ;  /* 0xff8000002c6b7808 */ /* 0x008fe20001000000 */
[----:B------:R4:W-:Y:S01]  /*2200*/  MUFU.TANH R47, R65 ;  /* 0x00000041002f7308 */ /* 0x0009e20000002400 */
[----:B------:R-:W-:Y:S01]  /*2210*/  FMNMX.FTZ R34, R105, R34, !PT ;  /* 0x0000002269227209 */ /* 0x000fe20007810000 */
[----:B------:R-:W-:Y:S01]  /*2220*/  FMUL.FTZ R22, R54, UR6 ;  /* 0x0000000636167c20 */ /* 0x000fe20008410000 */
[----:B------:R-:W-:Y:S01]  /*2230*/  ISETP.GT.AND P2, PT, R11, 0x30, PT ;  /* 0x000000300b00780c */ /* 0x000fe20003f44270 */
[----:B------:R-:W-:Y:S01]  /*2240*/  FMUL.FTZ R87, R87, UR6 ;  /* 0x0000000657577c20 */ /* 0x000fe20008410000 */
[----:B------:R-:W-:Y:S01]  /*2250*/  FSEL R109, R45, -INF , P1 ;  /* 0xff8000002d6d7808 */ /* 0x000fe20000800000 */
[----:B------:R-:W-:Y:S01]  /*2260*/  FMUL.FTZ R26, R58, UR6 ;  /* 0x000000063a1a7c20 */ /* 0x000fe20008410000 */
[----:B------:R-:W-:Y:S01]  /*2270*/  FMNMX.FTZ R34, R107, R34, !PT ;  /* 0x000000226b227209 */ /* 0x000fe20007810000 */
[----:B------:R-:W3:Y:S01]  /*2280*/  MUFU.TANH R27, R60 ;  /* 0x0000003c001b7308 */ /* 0x000ee20000002400 */
[----:B------:R-:W-:Y:S01]  /*2290*/  ISETP.GT.AND P1, PT, R11, 0x31, PT ;  /* 0x000000310b00780c */ /* 0x000fe20003f24270 */
[----:B------:R-:W-:Y:S01]  /*22a0*/  FMUL.FTZ R62, R62, UR6 ;  /* 0x000000063e3e7c20 */ /* 0x000fe20008410000 */
[----:B-1----:R-:W-:Y:S01]  /*22b0*/  FSEL R69, R48, -INF , P2 ;  /* 0xff80000030457808 */ /* 0x002fe20001000000 */
[----:B------:R-:W-:Y:S01]  /*22c0*/  FMUL.FTZ R66, R66, UR6 ;  /* 0x0000000642427c20 */ /* 0x000fe20008410000 */
[----:B------:R-:W-:Y:S01]  /*22d0*/  FMNMX.FTZ R34, R109, R34, !PT ;  /* 0x000000226d227209 */ /* 0x000fe20007810000 */
[----:B------:R-:W-:Y:S01]  /*22e0*/  FMUL.FTZ R70, R70, UR6 ;  /* 0x0000000646467c20 */ /* 0x000fe20008410000 */
[----:B------:R-:W-:Y:S01]  /*22f0*/  ISETP.GT.AND P2, PT, R11, 0x38, PT ;  /* 0x000000380b00780c */ /* 0x000fe20003f44270 */
[----:B------:R5:W1:Y:S01]  /*2300*/  MUFU.TANH R35, R61 ;  /* 0x0000003d00237308 */ /* 0x000a620000002400 */
[----:B----4-:R-:W-:Y:S01]  /*2310*/  FSEL R65, R49, -INF , P1 ;  /* 0xff80000031417808 */ /* 0x010fe20000800000 */
[----:B------:R-:W-:Y:S01]  /*2320*/  FMUL.FTZ R74, R74, UR6 ;  /* 0x000000064a4a7c20 */ /* 0x000fe20008410000 */
[----:B------:R-:W-:Y:S01]  /*2330*/  FMNMX.FTZ R34, R69, R34, !PT ;  /* 0x0000002245227209 */ /* 0x000fe20007810000 */
[----:B------:R-:W-:Y:S01]  /*2340*/  FMUL.FTZ R78, R78, UR6 ;  /* 0x000000064e4e7c20 */ /* 0x000fe20008410000 */
[----:B------:R-:W-:Y:S01]  /*2350*/  ISETP.GT.AND P1, PT, R11, 0x39, PT ;  /* 0x000000390b00780c */ /* 0x000fe20003f24270 */
[----:B------:R-:W-:Y:S01]  /*2360*/  FMUL.FTZ R82, R82, UR6 ;  /* 0x0000000652527c20 */ /* 0x000fe20008410000 */
[----:B------:R-:W-:Y:S01]  /*2370*/  FMNMX.FTZ R34, R65, R34, !PT ;  /* 0x0000002241227209 */ /* 0x000fe20007810000 */
[----:B------:R-:W4:Y:S01]  /*2380*/  MUFU.TANH R29, R64 ;  /* 0x00000040001d7308 */ /* 0x000f220000002400 */
[----:B-----5:R-:W-:Y:S01]  /*2390*/  FSEL R61, R52, -INF , P2 ;  /* 0xff800000343d7808 */ /* 0x020fe20001000000 */
[----:B------:R-:W-:Y:S01]  /*23a0*/  FMUL.FTZ R86, R86, UR6 ;  /* 0x0000000656567c20 */ /* 0x000fe20008410000 */
[----:B------:R-:W-:Y:S01]  /*23b0*/  ISETP.GT.AND P2, PT, R11, 0x40, PT ;  /* 0x000000400b00780c */ /* 0x000fe20003f44270 */
[----:B------:R-:W-:Y:S01]  /*23c0*/  @UP0 ULDC UR11, c[0x0][0x450] ;  /* 0x00011400000b0ab9 */ /* 0x000fe20000000800 */
[----:B0-----:R-:W-:Y:S01]  /*23d0*/  FSEL R59, R53, -INF , P1 ;  /* 0xff800000353b7808 */ /* 0x001fe20000800000 */
[----:B------:R-:W-:Y:S01]  /*23e0*/  UIMAD UR7, UR38, UR7, -UR10 ;  /* 0x00000007260772a4 */ /* 0x000fe2000f8e0a0a */
[----:B------:R-:W-:Y:S01]  /*23f0*/  FMNMX.FTZ R34, R61, R34, !PT ;  /* 0x000000223d227209 */ /* 0x000fe20007810000 */
[----:B------:R-:W0:Y:S01]  /*2400*/  MUFU.TANH R51, R68 ;  /* 0x0000004400337308 */ /* 0x000e220000002400 */
[----:B------:R-:W-:Y:S01]  /*2410*/  ISETP.GT.AND P1, PT, R11, 0x41, PT ;  /* 0x000000410b00780c */ /* 0x000fe20003f24270 */
[----:B------:R-:W-:Y:S01]  /*2420*/  UIADD3 UR54, UR47, -0x2, URZ ;  /* 0xfffffffe2f367890 */ /* 0x000fe2000fffe03f */
[----:B------:R-:W-:Y:S01]  /*2430*/  FSEL R57, R56, -INF , P2 ;  /* 0xff80000038397808 */ /* 0x000fe20001000000 */
[----:B------:R-:W-:Y:S01]  /*2440*/  UIADD3 UR6, UR41, 0x28840, URZ ;  /* 0x0002884029067890 */ /* 0x000fe2000fffe03f */
[----:B------:R-:W-:Y:S01]  /*2450*/  FMNMX.FTZ R34, R59, R34, !PT ;  /* 0x000000223b227209 */ /* 0x000fe20007810000 */
[----:B------:R-:W-:Y:S01]  /*2460*/  UMOV UR47, URZ ;  /* 0x0000003f002f7c82 */ /* 0x000fe20008000000 */
[----:B------:R-:W-:Y:S01]  /*2470*/  ISETP.GT.AND P2, PT, R11, 0x48, PT ;  /* 0x000000480b00780c */ /* 0x000fe20003f44270 */
[----:B------:R-:W5:Y:S01]  /*2480*/  MUFU.TANH R10, R10 ;  /* 0x0000000a000a7308 */ /* 0x000f620000002400 */
[----:B--2---:R-:W-:Y:S01]  /*2490*/  FSEL R49, R31, -INF , P1 ;  /* 0xff8000001f317808 */ /* 0x004fe20000800000 */
[----:B------:R-:W-:Y:S01]  /*24a0*/  UPRMT UR6, UR43, 0x654, UR6 ;  /* 0x000006542b067896 */ /* 0x000fe20008000006 */
[----:B------:R-:W-:-:S02]  /*24b0*/  FMNMX.FTZ R34, R57, R34, !PT ;  /* 0x0000002239227209 */ /* 0x000fc40007810000 */
[----:B------:R-:W-:Y:S02]  /*24c0*/  CS2R R150, SRZ ;  /* 0x0000000000967805 */ /* 0x000fe4000001ff00 */
[----:B------:R-:W-:Y:S02]  /*24d0*/  ISETP.GT.AND P1, PT, R11, 0x49, PT ;  /* 0x000000490b00780c */ /* 0x000fe40003f24270 */
[----:B------:R-:W-:Y:S02]  /*24e0*/  CS2R R148, SRZ ;  /* 0x0000000000947805 */ /* 0x000fe4000001ff00 */
[----:B---3--:R-:W-:Y:S01]  /*24f0*/  FSEL R27, R27, -INF , P2 ;  /* 0xff8000001b1b7808 */ /* 0x008fe20001000000 */
[----:B------:R-:W2:Y:S01]  /*2500*/  MUFU.TANH R55, R72 ;  /* 0x0000004800377308 */ /* 0x000ea20000002400 */
[----:B------:R-:W-:Y:S02]  /*2510*/  FMNMX.FTZ R34, R49, R34, !PT ;  /* 0x0000002231227209 */ /* 0x000fe40007810000 */
[----:B------:R-:W-:-:S02]  /*2520*/  CS2R R146, SRZ ;  /* 0x0000000000927805 */ /* 0x000fc4000001ff00 */
[----:B------:R-:W-:Y:S01]  /*2530*/  ISETP.GT.AND P2, PT, R11, 0x50, PT ;  /* 0x000000500b00780c */ /* 0x000fe20003f44270 */
[----:B------:R-:W-:Y:S01]  /*2540*/  SYNCS.ARRIVE.TRANS64.RED.A1T0 RZ, [UR6], RZ ;  /* 0x000000ffffff79a7 */ /* 0x000fe20008100406 */
[----:B-1----:R-:W-:Y:S02]  /*2550*/  FSEL R33, R35, -INF , P1 ;  /* 0xff80000023217808 */ /* 0x002fe40000800000 */
[----:B------:R-:W-:Y:S02]  /*2560*/  CS2R R144, SRZ ;  /* 0x0000000000907805 */ /* 0x000fe4000001ff00 */
[----:B------:R-:W-:Y:S01]  /*2570*/  FMNMX.FTZ R34, R27, R34, !PT ;  /* 0x000000221b227209 */ /* 0x000fe20007810000 */
[----:B------:R-:W1:Y:S01]  /*2580*/  MUFU.TANH R73, R73 ;  /* 0x0000004900497308 */ /* 0x000e620000002400 */
[----:B------:R-:W-:Y:S02]  /*2590*/  ISETP.GT.AND P1, PT, R11, 0x51, PT ;  /* 0x000000510b00780c */ /* 0x000fe40003f24270 */
[----:B------:R-:W-:-:S02]  /*25a0*/  CS2R R142, SRZ ;  /* 0x00000000008e7805 */ /* 0x000fc4000001ff00 */
[----:B----4-:R-:W-:Y:S02]  /*25b0*/  FSEL R29, R29, -INF , P2 ;  /* 0xff8000001d1d7808 */ /* 0x010fe40001000000 */
[----:B------:R-:W-:Y:S02]  /*25c0*/  CS2R R140, SRZ ;  /* 0x00000000008c7805 */ /* 0x000fe4000001ff00 */
[----:B------:R-:W-:Y:S02]  /*25d0*/  FMNMX.FTZ R34, R33, R34, !PT ;  /* 0x0000002221227209 */ /* 0x000fe40007810000 */
[----:B------:R-:W-:Y:S02]  /*25e0*/  CS2R R138, SRZ ;  /* 0x00000000008a7805 */ /* 0x000fe4000001ff00 */
[----:B------:R-:W-:Y:S01]  /*25f0*/  ISETP.GT.AND P2, PT, R11, 0x58, PT ;  /* 0x000000580b00780c */ /* 0x000fe20003f44270 */
[----:B------:R-:W3:Y:S01]  /*2600*/  MUFU.TANH R39, R76 ;  /* 0x0000004c00277308 */ /* 0x000ee20000002400 */
[----:B------:R-:W-:-:S02]  /*2610*/  FSEL R47, R47, -INF , P1 ;  /* 0xff8000002f2f7808 */ /* 0x000fc40000800000 */
[----:B------:R-:W-:Y:S02]  /*2620*/  CS2R R136, SRZ ;  /* 0x0000000000887805 */ /* 0x000fe4000001ff00 */
[----:B------:R-:W-:Y:S02]  /*2630*/  FMNMX.FTZ R34, R29, R34, !PT ;  /* 0x000000221d227209 */ /* 0x000fe40007810000 */
[----:B------:R-:W-:Y:S02]  /*2640*/  CS2R R134, SRZ ;  /* 0x0000000000867805 */ /* 0x000fe4000001ff00 */
[----:B------:R-:W-:Y:S02]  /*2650*/  ISETP.GT.AND P1, PT, R11, 0x59, PT ;  /* 0x000000590b00780c */ /* 0x000fe40003f24270 */
[----:B------:R-:W-:Y:S02]  /*2660*/  CS2R R132, SRZ ;  /* 0x0000000000847805 */ /* 0x000fe4000001ff00 */
[----:B0-----:R-:W-:Y:S01]  /*2670*/  FSEL R51, R51, -INF , P2 ;  /* 0xff80000033337808 */ /* 0x001fe20001000000 */
[----:B------:R-:W0:Y:S01]  /*2680*/  MUFU.TANH R45, R77 ;  /* 0x0000004d002d7308 */ /* 0x000e220000002400 */
[----:B------:R-:W-:-:S02]  /*2690*/  FMNMX.FTZ R34, R47, R34, !PT ;  /* 0x000000222f227209 */ /* 0x000fc40007810000 */
[----:B------:R-:W-:Y:S02]  /*26a0*/  CS2R R130, SRZ ;  /* 0x0000000000827805 */ /* 0x000fe4000001ff00 */
[----:B------:R-:W-:Y:S02]  /*26b0*/  ISETP.GT.AND P2, PT, R11, 0x60, PT ;  /* 0x000000600b00780c */ /* 0x000fe40003f44270 */
[----:B------:R-:W-:Y:S02]  /*26c0*/  CS2R R128, SRZ ;  /* 0x0000000000807805 */ /* 0x000fe4000001ff00 */
[----:B-----5:R-:W-:Y:S02]  /*26d0*/  FSEL R53, R10, -INF , P1 ;  /* 0xff8000000a357808 */ /* 0x020fe40000800000 */
[----:B------:R-:W-:Y:S02]  /*26e0*/  CS2R R126, SRZ ;  /* 0x00000000007e7805 */ /* 0x000fe4000001ff00 */
[----:B------:R-:W-:Y:S01]  /*26f0*/  FMNMX.FTZ R34, R51, R34, !PT ;  /* 0x0000002233227209 */ /* 0x000fe20007810000 */
[----:B------:R-:W4:Y:S01]  /*2700*/  MUFU.TANH R41, R80 ;  /* 0x0000005000297308 */ /* 0x000f220000002400 */
[----:B------:R-:W-:-:S02]  /*2710*/  ISETP.GT.AND P1, PT, R11, 0x61, PT ;  /* 0x000000610b00780c */ /* 0x000fc40003f24270 */
[----:B------:R-:W-:Y:S02]  /*2720*/  CS2R R124, SRZ ;  /* 0x00000000007c7805 */ /* 0x000fe4000001ff00 */
[----:B--2---:R-:W-:Y:S02]  /*2730*/  FSEL R55, R55, -INF , P2 ;  /* 0xff80000037377808 */ /* 0x004fe40001000000 */
[----:B------:R-:W-:Y:S02]  /*2740*/  CS2R R122, SRZ ;  /* 0x00000000007a7805 */ /* 0x000fe4000001ff00 */
[----:B------:R-:W-:Y:S02]  /*2750*/  FMNMX.FTZ R34, R53, R34, !PT ;  /* 0x0000002235227209 */ /* 0x000fe40007810000 */
[----:B------:R-:W-:Y:S02]  /*2760*/  CS2R R120, SRZ ;  /* 0x0000000000787805 */ /* 0x000fe4000001ff00 */
[----:B------:R-:W-:Y:S01]  /*2770*/  ISETP.GT.AND P2, PT, R11, 0x68, PT ;  /* 0x000000680b00780c */ /* 0x000fe20003f44270 */
[----:B------:R-:W2:Y:S01]  /*2780*/  MUFU.TANH R43, R81 ;  /* 0x00000051002b7308 */ /* 0x000ea20000002400 */
[----:B-1----:R-:W-:-:S02]  /*2790*/  FSEL R35, R73, -INF , P1 ;  /* 0xff80000049237808 */ /* 0x002fc40000800000 */
[----:B------:R-:W-:Y:S02]  /*27a0*/  CS2R R118, SRZ ;  /* 0x0000000000767805 */ /* 0x000fe4000001ff00 */
[----:B------:R-:W-:Y:S02]  /*27b0*/  FMNMX.FTZ R34, R55, R34, !PT ;  /* 0x0000002237227209 */ /* 0x000fe40007810000 */
[----:B------:R-:W-:Y:S02]  /*27c0*/  ISETP.GT.AND P1, PT, R11, 0x69, PT ;  /* 0x000000690b00780c */ /* 0x000fe40003f24270 */
[----:B---3--:R-:W-:Y:S01]  /*27d0*/  FSEL R39, R39, -INF , P2 ;  /* 0xff80000027277808 */ /* 0x008fe20001000000 */
[----:B------:R-:W1:Y:S01]  /*27e0*/  MUFU.TANH R37, R84 ;  /* 0x0000005400257308 */ /* 0x000e620000002400 */
[----:B------:R-:W-:Y:S02]  /*27f0*/  FMNMX.FTZ R34, R35, R34, !PT ;  /* 0x0000002223227209 */ /* 0x000fe40007810000 */
[----:B------:R-:W-:-:S02]  /*2800*/  ISETP.GT.AND P2, PT, R11, 0x70, PT ;  /* 0x000000700b00780c */ /* 0x000fc40003f44270 */
[----:B0-----:R-:W-:Y:S02]  /*2810*/  FSEL R45, R45, -INF , P1 ;  /* 0xff8000002d2d7808 */ /* 0x001fe40000800000 */
[----:B------:R-:W-:Y:S01]  /*2820*/  FMNMX.FTZ R34, R39, R34, !PT ;  /* 0x0000002227227209 */ /* 0x000fe20007810000 */
[----:B------:R-:W0:Y:S01]  /*2830*/  MUFU.TANH R31, R85 ;  /* 0x00000055001f7308 */ /* 0x000e220000002400 */
[----:B------:R-:W-:Y:S02]  /*2840*/  ISETP.GT.AND P1, PT, R11, 0x71, PT ;  /* 0x000000710b00780c */ /* 0x000fe40003f24270 */
[----:B----4-:R-:W-:Y:S02]  /*2850*/  FSEL R41, R41, -INF , P2 ;  /* 0xff80000029297808 */ /* 0x010fe40001000000 */
[----:B------:R-:W-:Y:S02]  /*2860*/  FMNMX.FTZ R34, R45, R34, !PT ;  /* 0x000000222d227209 */ /* 0x000fe40007810000 */
[----:B------:R-:W-:Y:S01]  /*2870*/  ISETP.GT.AND P2, PT, R11, 0x78, PT ;  /* 0x000000780b00780c */ /* 0x000fe20003f44270 */
[----:B------:R-:W-:Y:S01]  /*2880*/  MUFU.TANH R0, R0 ;  /* 0x0000000000007308 */ /* 0x000fe20000002400 */
[----:B--2---:R-:W-:-:S02]  /*2890*/  FSEL R43, R43, -INF , P1 ;  /* 0xff8000002b2b7808 */ /* 0x004fc40000800000 */
[----:B------:R-:W-:Y:S02]  /*28a0*/  FMNMX.FTZ R34, R41, R34, !PT ;  /* 0x0000002229227209 */ /* 0x000fe40007810000 */
[----:B------:R-:W-:Y:S02]  /*28b0*/  ISETP.GT.AND P1, PT, R11, 0x79, PT ;  /* 0x000000790b00780c */ /* 0x000fe40003f24270 */
[----:B-1----:R-:W-:Y:S01]  /*28c0*/  FSEL R37, R37, -INF , P2 ;  /* 0xff80000025257808 */ /* 0x002fe20001000000 */
[----:B------:R-:W-:Y:S01]  /*28d0*/  MUFU.TANH R3, R3 ;  /* 0x0000000300037308 */ /* 0x000fe20000002400 */
[----:B------:R-:W-:Y:S02]  /*28e0*/  FMNMX.FTZ R34, R43, R34, !PT ;  /* 0x000000222b227209 */ /* 0x000fe40007810000 */
[----:B0-----:R-:W-:Y:S02]  /*28f0*/  FSEL R31, R31, -INF , P1 ;  /* 0xff8000001f1f7808 */ /* 0x001fe40000800000 */
[----:B------:R-:W-:-:S02]  /*2900*/  FMNMX.FTZ R34, R37, R34, !PT ;  /* 0x0000002225227209 */ /* 0x000fc40007810000 */
[----:B------:R-:W-:Y:S01]  /*2910*/  IADD3 R23, R23, -UR10, R30 ;  /* 0x8000000a17177c10 */ /* 0x000fe2000fffe01e */
[----:B------:R-:W0:Y:S01]  /*2920*/  MUFU.TANH R9, R9 ;  /* 0x0000000900097308 */ /* 0x000e220000002400 */
[----:B------:R-:W-:Y:S02]  /*2930*/  FMNMX.FTZ R34, R31, R34, !PT ;  /* 0x000000221f227209 */ /* 0x000fe40007810000 */
[----:B------:R-:W-:-:S03]  /*2940*/  VIMNMX R28, R28, R23, PT ;  /* 0x000000171c1c7248 */ /* 0x000fc60003fe0100 */
[----:B------:R-:W1:Y:S01]  /*2950*/  SHFL.BFLY PT, R11, R34, 0x2, 0x1f ;  /* 0x0c401f00220b7f89 */ /* 0x000e6200000e0000 */
[C---:B------:R-:W-:Y:S01]  /*2960*/  ISETP.GT.AND P2, PT, R28.reuse, 0x1, PT ;  /* 0x000000011c00780c */ /* 0x040fe20003f44270 */
[----:B------:R-:W2:Y:S01]  /*2970*/  MUFU.TANH R8, R8 ;  /* 0x0000000800087308 */ /* 0x000ea20000002400 */
[----:B------:R-:W-:-:S07]  /*2980*/  ISETP.GT.AND P3, PT, R28, 0x8, PT ;  /* 0x000000081c00780c */ /* 0x000fce0003f64270 */
[----:B------:R-:W3:Y:S08]  /*2990*/  MUFU.TANH R12, R12 ;  /* 0x0000000c000c7308 */ /* 0x000ef00000002400 */
[----:B------:R-:W-:Y:S01]  /*29a0*/  MUFU.TANH R36, R63 ;  /* 0x0000003f00247308 */ /* 0x000fe20000002400 */
[----:B-1----:R-:W-:-:S07]  /*29b0*/  FMNMX.FTZ R10, R34, R11, !PT ;  /* 0x0000000b220a7209 */ /* 0x002fce0007810000 */
[----:B------:R-:W1:Y:S01]  /*29c0*/  MUFU.TANH R13, R13 ;  /* 0x0000000d000d7308 */ /* 0x000e620000002400 */
[----:B------:R-:W4:Y:S07]  /*29d0*/  SHFL.BFLY PT, R11, R10, 0x1, 0x1f ;  /* 0x0c201f000a0b7f89 */ /* 0x000f2e00000e0000 */
[----:B------:R-:W5:Y:S08]  /*29e0*/  MUFU.TANH R15, R15 ;  /* 0x0000000f000f7308 */ /* 0x000f700000002400 */
[----:B------:R0:W-:Y:S08]  /*29f0*/  MUFU.TANH R38, R67 ;  /* 0x0000004300267308 */ /* 0x0001f00000002400 */
[----:B------:R-:W-:Y:S01]  /*2a00*/  MUFU.TANH R14, R14 ;  /* 0x0000000e000e7308 */ /* 0x000fe20000002400 */
[----:B0-----:R-:W-:-:S02]  /*2a10*/  FSEL R67, R9, -INF , P3 ;  /* 0xff80000009437808 */ /* 0x001fc40001800000 */
[----:B----4-:R-:W-:Y:S01]  /*2a20*/  FMNMX.FTZ R11, R10, R11, !PT ;  /* 0x0000000b0a0b7209 */ /* 0x010fe20007810000 */
[----:B------:R-:W-:Y:S01]  /*2a30*/  IMAD.U32 R10, RZ, RZ, UR4 ;  /* 0x00000004ff0a7e24 */ /* 0x000fe2000f8e00ff */
[----:B------:R-:W-:Y:S02]  /*2a40*/  @UP0 ULDC UR4, c[0x0][0x44c] ;  /* 0x0001130000040ab9 */ /* 0x000fe40000000800 */
[C---:B------:R-:W-:Y:S01]  /*2a50*/  FSETP.NEU.FTZ.AND P1, PT, R11.reuse, -INF , PT ;  /* 0xff8000000b00780b */ /* 0x040fe20003f3d000 */
[----:B------:R-:W-:Y:S01]  /*2a60*/  FMUL.FTZ R34, R11, R10 ;  /* 0x0000000a0b227220 */ /* 0x000fe20000410000 */
[----:B------:R2:W-:Y:S01]  /*2a70*/  MUFU.TANH R40, R71 ;  /* 0x0000004700287308 */ /* 0x0005e20000002400 */
[----:B------:R-:W-:-:S03]  /*2a80*/  UIMAD.WIDE.U32 UR4, UR48, UR4, URZ ;  /* 0x00000004300472a5 */ /* 0x000fc6000f8e003f */
[----:B------:R-:W-:Y:S01]  /*2a90*/  FSEL R34, R34, RZ, P1 ;  /* 0x000000ff22227208 */ /* 0x000fe20000800000 */
[----:B------:R-:W-:Y:S01]  /*2aa0*/  @UP0 USHF.R.U32.HI UR48, URZ, UR11, UR5 ;  /* 0x0000000b3f300299 */ /* 0x000fe20008011605 */
[----:B------:R-:W-:Y:S02]  /*2ab0*/  ISETP.GT.AND P1, PT, R28, RZ, PT ;  /* 0x000000ff1c00720c */ /* 0x000fe40003f24270 */
[----:B------:R-:W0:Y:S01]  /*2ac0*/  MUFU.TANH R16, R16 ;  /* 0x0000001000107308 */ /* 0x000e220000002400 */
[-CC-:B------:R-:W-:Y:S01]  /*2ad0*/  FFMA.FTZ R180, R89, R10.reuse, -R34.reuse ;  /* 0x0000000a59b47223 */ /* 0x180fe20000010822 */
[----:B------:R-:W-:Y:S01]  /*2ae0*/  FSEL R63, R0, -INF , P1 ;  /* 0xff800000003f7808 */ /* 0x000fe20000800000 */
[-CC-:B------:R-:W-:Y:S01]  /*2af0*/  FFMA.FTZ R182, R91, R10.reuse, -R34.reuse ;  /* 0x0000000a5bb67223 */ /* 0x180fe20000010822 */
[----:B------:R-:W-:Y:S01]  /*2b00*/  FSEL R0, R3, -INF , P2 ;  /* 0xff80000003007808 */ /* 0x000fe20001000000 */
[-CC-:B------:R-:W-:Y:S01]  /*2b10*/  FFMA.FTZ R3, R93, R10.reuse, -R34.reuse ;  /* 0x0000000a5d037223 */ /* 0x180fe20000010822 */
[C---:B------:R-:W-:Y:S01]  /*2b20*/  ISETP.GT.AND P1, PT, R28.reuse, 0x9, PT ;  /* 0x000000091c00780c */ /* 0x040fe20003f24270 */
[--C-:B------:R-:W-:Y:S01]  /*2b30*/  FFMA.FTZ R176, R95, R10, -R34.reuse ;  /* 0x0000000a5fb07223 */ /* 0x100fe20000010822 */
[----:B------:R-:W-:Y:S01]  /*2b40*/  FMNMX.FTZ R30, R63, R0, !PT ;  /* 0x000000003f1e7209 */ /* 0x000fe20007810000 */
[----:B------:R-:W-:Y:S01]  /*2b50*/  MUFU.TANH R17, R17 ;  /* 0x0000001100117308 */ /* 0x000fe20000002400 */
[----:B------:R-:W-:Y:S01]  /*2b60*/  ISETP.GT.AND P2, PT, R28, 0x10, PT ;  /* 0x000000101c00780c */ /* 0x000fe20003f44270 */
[-CC-:B------:R-:W-:Y:S01]  /*2b70*/  FFMA.FTZ R9, R97, R10.reuse, -R34.reuse ;  /* 0x0000000a61097223 */ /* 0x180fe20000010822 */
[----:B--2---:R-:W-:Y:S01]  /*2b80*/  FSEL R71, R8, -INF , P1 ;  /* 0xff80000008477808 */ /* 0x004fe20000800000 */
[--C-:B------:R-:W-:Y:S01]  /*2b90*/  FFMA.FTZ R178, R99, R10, -R34.reuse ;  /* 0x0000000a63b27223 */ /* 0x100fe20000010822 */
[----:B------:R-:W-:Y:S01]  /*2ba0*/  FMNMX.FTZ R30, R67, R30, !PT ;  /* 0x0000001e431e7209 */ /* 0x000fe20007810000 */
[-CC-:B------:R-:W-:Y:S01]  /*2bb0*/  FFMA.FTZ R172, R103, R10.reuse, -R34.reuse ;  /* 0x0000000a67ac7223 */ /* 0x180fe20000010822 */
[----:B------:R-:W-:Y:S01]  /*2bc0*/  ISETP.GT.AND P1, PT, R28, 0x11, PT ;  /* 0x000000111c00780c */ /* 0x000fe20003f24270 */
[----:B------:R1:W-:Y:S01]  /*2bd0*/  MUFU.TANH R42, R75 ;  /* 0x0000004b002a7308 */ /* 0x0003e20000002400 */
[----:B---3--:R-:W-:Y:S01]  /*2be0*/  FSEL R73, R12, -INF , P2 ;  /* 0xff8000000c497808 */ /* 0x008fe20001000000 */
[--C-:B------:R-:W-:Y:S01]  /*2bf0*/  FFMA.FTZ R168, R69, R10, -R34.reuse ;  /* 0x0000000a45a87223 */ /* 0x100fe20000010822 */
[----:B------:R-:W-:Y:S01]  /*2c00*/  FMNMX.FTZ R30, R71, R30, !PT ;  /* 0x0000001e471e7209 */ /* 0x000fe20007810000 */
[-CC-:B------:R-:W-:Y:S01]  /*2c10*/  FFMA.FTZ R174, R107, R10.reuse, -R34.reuse ;  /* 0x0000000a6bae7223 */ /* 0x180fe20000010822 */
[C---:B------:R-:W-:Y:S01]  /*2c20*/  ISETP.GT.AND P2, PT, R28.reuse, 0x18, PT ;  /* 0x000000181c00780c */ /* 0x040fe20003f44270 */
[--C-:B------:R-:W-:Y:S01]  /*2c30*/  FFMA.FTZ R170, R61, R10, -R34.reuse ;  /* 0x0000000a3daa7223 */ /* 0x100fe20000010822 */
[----:B------:R-:W-:Y:S01]  /*2c40*/  FMNMX.FTZ R30, R73, R30, !PT ;  /* 0x0000001e491e7209 */ /* 0x000fe20007810000 */
[----:B------:R-:W2:Y:S01]  /*2c50*/  MUFU.TANH R19, R19 ;  /* 0x0000001300137308 */ /* 0x000ea20000002400 */
[----:B-1----:R-:W-:Y:S01]  /*2c60*/  FSEL R75, R13, -INF , P1 ;  /* 0xff8000000d4b7808 */ /* 0x002fe20000800000 */
[-CC-:B------:R-:W-:Y:S01]  /*2c70*/  FFMA.FTZ R8, R57, R10.reuse, -R34.reuse ;  /* 0x0000000a39087223 */ /* 0x180fe20000010822 */
[C---:B------:R-:W-:Y:S01]  /*2c80*/  ISETP.GT.AND P1, PT, R28.reuse, 0x19, PT ;  /* 0x000000191c00780c */ /* 0x040fe20003f24270 */
[-CC-:B------:R-:W-:Y:S01]  /*2c90*/  FFMA.FTZ R12, R49, R10.reuse, -R34.reuse ;  /* 0x0000000a310c7223 */ /* 0x180fe20000010822 */
[----:B-----5:R-:W-:Y:S01]  /*2ca0*/  FSEL R77, R15, -INF , P2 ;  /* 0xff8000000f4d7808 */ /* 0x020fe20001000000 */
[--C-:B------:R-:W-:Y:S01]  /*2cb0*/  FFMA.FTZ R15, R101, R10, -R34.reuse ;  /* 0x0000000a650f7223 */ /* 0x100fe20000010822 */
[----:B------:R-:W-:Y:S01]  /*2cc0*/  FMNMX.FTZ R30, R75, R30, !PT ;  /* 0x0000001e4b1e7209 */ /* 0x000fe20007810000 */
[----:B------:R-:W-:Y:S01]  /*2cd0*/  MUFU.TANH R18, R18 ;  /* 0x0000001200127308 */ /* 0x000fe20000002400 */
[----:B------:R-:W-:Y:S01]  /*2ce0*/  ISETP.GT.AND P2, PT, R28, 0x20, PT ;  /* 0x000000201c00780c */ /* 0x000fe20003f44270 */
[--C-:B------:R-:W-:Y:S01]  /*2cf0*/  FFMA.FTZ R32, R32, R10, -R34.reuse ;  /* 0x0000000a20207223 */ /* 0x100fe20000010822 */
[----:B------:R-:W-:Y:S01]  /*2d00*/  FMNMX.FTZ R30, R77, R30, !PT ;  /* 0x0000001e4d1e7209 */ /* 0x000fe20007810000 */
[-CC-:B------:R-:W-:Y:S01]  /*2d10*/  FFMA.FTZ R31, R31, R10.reuse, -R34.reuse ;  /* 0x0000000a1f1f7223 */ /* 0x180fe20000010822 */
[----:B0-----:R-:W-:Y:S01]  /*2d20*/  FSEL R81, R16, -INF , P2 ;  /* 0xff80000010517808 */ /* 0x001fe20001000000 */
[-CC-:B------:R-:W-:Y:S01]  /*2d30*/  FFMA.FTZ R33, R33, R10.reuse, -R34.reuse ;  /* 0x0000000a21217223 */ /* 0x180fe20000010822 */
[C---:B------:R-:W-:Y:S01]  /*2d40*/  ISETP.GT.AND P2, PT, R28.reuse, 0x28, PT ;  /* 0x000000281c00780c */ /* 0x040fe20003f44270 */
[----:B------:R0:W-:Y:S01]  /*2d50*/  MUFU.TANH R44, R79 ;  /* 0x0000004f002c7308 */ /* 0x0001e20000002400 */
[-CC-:B------:R-:W-:Y:S01]  /*2d60*/  FFMA.FTZ R27, R27, R10.reuse, -R34.reuse ;  /* 0x0000000a1b1b7223 */ /* 0x180fe20000010822 */
[-CC-:B------:R-:W-:Y:S01]  /*2d70*/  FFMA.FTZ R29, R29, R10.reuse, -R34.reuse ;  /* 0x0000000a1d1d7223 */ /* 0x180fe20000010822 */
[----:B--2---:R-:W-:Y:S01]  /*2d80*/  FSEL R85, R19, -INF , P2 ;  /* 0xff80000013557808 */ /* 0x004fe20001000000 */
[-CC-:B------:R-:W-:Y:S01]  /*2d90*/  FFMA.FTZ R19, R109, R10.reuse, -R34.reuse ;  /* 0x0000000a6d137223 */ /* 0x180fe20000010822 */
[----:B------:R-:W-:Y:S01]  /*2da0*/  ISETP.GT.AND P2, PT, R28, 0x30, PT ;  /* 0x000000301c00780c */ /* 0x000fe20003f44270 */
[-CC-:B------:R-:W-:Y:S01]  /*2db0*/  FFMA.FTZ R47, R47, R10.reuse, -R34.reuse ;  /* 0x0000000a2f2f7223 */ /* 0x180fe20000010822 */
[-CC-:B------:R-:W-:Y:S01]  /*2dc0*/  FFMA.FTZ R51, R51, R10.reuse, -R34.reuse ;  /* 0x0000000a33337223 */ /* 0x180fe20000010822 */
[----:B------:R-:W1:Y:S01]  /*2dd0*/  MUFU.TANH R20, R20 ;  /* 0x0000001400147308 */ /* 0x000e620000002400 */
[----:B0-----:R-:W-:Y:S01]  /*2de0*/  FSEL R79, R14, -INF , P1 ;  /* 0xff8000000e4f7808 */ /* 0x001fe20000800000 */
[-CC-:B------:R-:W-:Y:S01]  /*2df0*/  FFMA.FTZ R53, R53, R10.reuse, -R34.reuse ;  /* 0x0000000a35357223 */ /* 0x180fe20000010822 */
[----:B------:R-:W-:Y:S01]  /*2e00*/  ISETP.GT.AND P1, PT, R28, 0x21, PT ;  /* 0x000000211c00780c */ /* 0x000fe20003f24270 */
[--C-:B------:R-:W-:Y:S01]  /*2e10*/  FFMA.FTZ R55, R55, R10, -R34.reuse ;  /* 0x0000000a37377223 */ /* 0x100fe20000010822 */
[----:B------:R-:W-:Y:S01]  /*2e20*/  FMNMX.FTZ R30, R79, R30, !PT ;  /* 0x0000001e4f1e7209 */ /* 0x000fe20007810000 */
[-CC-:B------:R-:W-:Y:S01]  /*2e30*/  FFMA.FTZ R35, R35, R10.reuse, -R34.reuse ;  /* 0x0000000a23237223 */ /* 0x180fe20000010822 */
[--C-:B------:R-:W-:Y:S01]  /*2e40*/  FFMA.FTZ R39, R39, R10, -R34.reuse ;  /* 0x0000000a27277223 */ /* 0x100fe20000010822 */
[----:B------:R-:W-:Y:S01]  /*2e50*/  MUFU.TANH R21, R21 ;  /* 0x0000001500157308 */ /* 0x000fe20000002400 */
[----:B------:R-:W-:Y:S01]  /*2e60*/  FMNMX.FTZ R30, R81, R30, !PT ;  /* 0x0000001e511e7209 */ /* 0x000fe20007810000 */
[-CC-:B------:R-:W-:Y:S01]  /*2e70*/  FFMA.FTZ R45, R45, R10.reuse, -R34.reuse ;  /* 0x0000000a2d2d7223 */ /* 0x180fe20000010822 */
[-CC-:B------:R-:W-:Y:S01]  /*2e80*/  FFMA.FTZ R41, R41, R10.reuse, -R34.reuse ;  /* 0x0000000a29297223 */ /* 0x180fe20000010822 */
[-CC-:B------:R-:W-:Y:S01]  /*2e90*/  FFMA.FTZ R43, R43, R10.reuse, -R34.reuse ;  /* 0x0000000a2b2b7223 */ /* 0x180fe20000010822 */
[----:B------:R-:W-:Y:S01]  /*2ea0*/  FFMA.FTZ R37, R37, R10, -R34 ;  /* 0x0000000a25257223 */ /* 0x000fe20000010822 */
[----:B------:R-:W-:-:S02]  /*2eb0*/  UIADD3 UR7, UR7, UR48, URZ ;  /* 0x0000003007077290 */ /* 0x000fc4000fffe03f */
[----:B------:R0:W-:Y:S01]  /*2ec0*/  MUFU.TANH R46, R83 ;  /* 0x00000053002e7308 */ /* 0x0001e20000002400 */
[----:B-1----:R-:W-:Y:S01]  /*2ed0*/  FSEL R89, R20, -INF , P2 ;  /* 0xff80000014597808 */ /* 0x002fe20001000000 */
[----:B------:R-:W-:Y:S01]  /*2ee0*/  USHF.R.S32.HI UR4, URZ, 0x1f, UR7 ;  /* 0x0000001f3f047899 */ /* 0x000fe20008011407 */
[C---:B------:R-:W-:Y:S01]  /*2ef0*/  ISETP.GT.AND P2, PT, R28.reuse, 0x38, PT ;  /* 0x000000381c00780c */ /* 0x040fe20003f44270 */
[----:B------:R-:W-:Y:S02]  /*2f00*/  UMOV UR48, URZ ;  /* 0x0000003f00307c82 */ /* 0x000fe40008000000 */
[----:B------:R-:W-:Y:S02]  /*2f10*/  ULEA.HI UR4, UR4, UR7, URZ, 0x7 ;  /* 0x0000000704047291 */ /* 0x000fe4000f8f383f */
[----:B------:R-:W1:Y:S01]  /*2f20*/  MUFU.TANH R22, R22 ;  /* 0x0000001600167308 */ /* 0x000e620000002400 */
[----:B0-----:R-:W-:Y:S01]  /*2f30*/  FSEL R83, R17, -INF , P1 ;  /* 0xff80000011537808 */ /* 0x001fe20000800000 */
[----:B------:R-:W-:Y:S01]  /*2f40*/  FFMA.FTZ R17, R105, R10, -R34 ;  /* 0x0000000a69117223 */ /* 0x000fe20000010822 */
[----:B------:R-:W-:Y:S01]  /*2f50*/  ISETP.GT.AND P1, PT, R28, 0x29, PT ;  /* 0x000000291c00780c */ /* 0x000fe20003f24270 */
[----:B------:R-:W-:Y:S01]  /*2f60*/  USHF.R.S32.HI UR4, URZ, 0x7, UR4 ;  /* 0x000000073f047899 */ /* 0x000fe20008011404 */
[----:B------:R-:W-:-:S03]  /*2f70*/  FMNMX.FTZ R30, R83, R30, !PT ;  /* 0x0000001e531e7209 */ /* 0x000fc60007810000 */
[----:B------:R-:W0:Y:S01]  /*2f80*/  MUFU.TANH R24, R24 ;  /* 0x0000001800187308 */ /* 0x000e220000002400 */
[----:B------:R-:W-:Y:S01]  /*2f90*/  FMNMX.FTZ R30, R85, R30, !PT ;  /* 0x0000001e551e7209 */ /* 0x000fe20007810000 */
[----:B------:R-:W-:-:S04]  /*2fa0*/  UISETP.LT.AND UP0, UPT, UR39, UR4, UPT ;  /* 0x000000042700728c */ /* 0x000fc8000bf01270 */
[----:B------:R-:W-:Y:S02]  /*2fb0*/  USEL UR52, UR39, UR4, !UP0 ;  /* 0x0000000427347287 */ /* 0x000fe4000c000000 */
[----:B------:R2:W-:Y:S01]  /*2fc0*/  MUFU.TANH R48, R87 ;  /* 0x0000005700307308 */ /* 0x0005e20000002400 */
[----:B-1----:R-:W-:Y:S01]  /*2fd0*/  FSEL R93, R22, -INF , P2 ;  /* 0xff800000165d7808 */ /* 0x002fe20001000000 */
[----:B------:R-:W-:Y:S01]  /*2fe0*/  UISETP.GE.AND UP0, UPT, UR54, UR52, UPT ;  /* 0x000000343600728c */ /* 0x000fe2000bf06270 */
[----:B------:R-:W-:-:S05]  /*2ff0*/  ISETP.GT.AND P2, PT, R28, 0x40, PT ;  /* 0x000000401c00780c */ /* 0x000fca0003f44270 */
[----:B------:R-:W1:Y:S01]  /*3000*/  MUFU.TANH R26, R26 ;  /* 0x0000001a001a7308 */ /* 0x000e620000002400 */
[----:B--2---:R-:W-:Y:S02]  /*3010*/  FSEL R87, R18, -INF , P1 ;  /* 0xff80000012577808 */ /* 0x004fe40000800000 */
[C---:B------:R-:W-:Y:S02]  /*3020*/  ISETP.GT.AND P1, PT, R28.reuse, 0x31, PT ;  /* 0x000000311c00780c */ /* 0x040fe40003f24270 */
[----:B------:R-:W-:Y:S02]  /*3030*/  FMNMX.FTZ R30, R87, R30, !PT ;  /* 0x0000001e571e7209 */ /* 0x000fe40007810000 */
[----:B------:R-:W-:Y:S01]  /*3040*/  FSEL R91, R21, -INF , P1 ;  /* 0xff800000155b7808 */ /* 0x000fe20000800000 */
[----:B------:R-:W2:Y:S01]  /*3050*/  MUFU.TANH R25, R25 ;  /* 0x0000001900197308 */ /* 0x000ea20000002400 */
[----:B------:R-:W-:Y:S01]  /*3060*/  FMNMX.FTZ R30, R89, R30, !PT ;  /* 0x0000001e591e7209 */ /* 0x000fe20007810000 */
[----:B------:R-:W-:Y:S01]  /*3070*/  FFMA.FTZ R21, R65, R10, -R34 ;  /* 0x0000000a41157223 */ /* 0x000fe20000010822 */
[----:B------:R-:W-:-:S02]  /*3080*/  ISETP.GT.AND P1, PT, R28, 0x39, PT ;  /* 0x000000391c00780c */ /* 0x000fc40003f24270 */
[----:B------:R-:W-:Y:S02]  /*3090*/  FMNMX.FTZ R30, R91, R30, !PT ;  /* 0x0000001e5b1e7209 */ /* 0x000fe40007810000 */
[----:B0-----:R-:W-:Y:S01]  /*30a0*/  FSEL R95, R24, -INF , P1 ;  /* 0xff800000185f7808 */ /* 0x001fe20000800000 */
[----:B------:R-:W0:Y:S01]  /*30b0*/  MUFU.TANH R62, R62 ;  /* 0x0000003e003e7308 */ /* 0x000e220000002400 */
[----:B------:R-:W-:Y:S02]  /*30c0*/  FMNMX.FTZ R30, R93, R30, !PT ;  /* 0x0000001e5d1e7209 */ /* 0x000fe40007810000 */
[----:B------:R-:W-:Y:S02]  /*30d0*/  ISETP.GT.AND P1, PT, R28, 0x41, PT ;  /* 0x000000411c00780c */ /* 0x000fe40003f24270 */
[----:B-1----:R-:W-:Y:S02]  /*30e0*/  FSEL R97, R26, -INF , P2 ;  /* 0xff8000001a617808 */ /* 0x002fe40001000000 */
[----:B------:R-:W-:Y:S01]  /*30f0*/  FMNMX.FTZ R30, R95, R30, !PT ;  /* 0x0000001e5f1e7209 */ /* 0x000fe20007810000 */
[----:B------:R-:W1:Y:S01]  /*3100*/  MUFU.TANH R66, R66 ;  /* 0x0000004200427308 */ /* 0x000e620000002400 */
[----:B------:R-:W-:-:S02]  /*3110*/  ISETP.GT.AND P2, PT, R28, 0x48, PT ;  /* 0x000000481c00780c */ /* 0x000fc40003f44270 */
[----:B--2---:R-:W-:Y:S01]  /*3120*/  FSEL R99, R25, -INF , P1 ;  /* 0xff80000019637808 */ /* 0x004fe20000800000 */
[----:B------:R-:W-:Y:S01]  /*3130*/  FFMA.FTZ R25, R59, R10, -R34 ;  /* 0x0000000a3b197223 */ /* 0x000fe20000010822 */
[----:B------:R-:W-:Y:S02]  /*3140*/  FMNMX.FTZ R30, R97, R30, !PT ;  /* 0x0000001e611e7209 */ /* 0x000fe40007810000 */
[----:B------:R-:W-:Y:S01]  /*3150*/  ISETP.GT.AND P1, PT, R28, 0x49, PT ;  /* 0x000000491c00780c */ /* 0x000fe20003f24270 */
[----:B------:R-:W2:Y:S01]  /*3160*/  MUFU.TANH R70, R70 ;  /* 0x0000004600467308 */ /* 0x000ea20000002400 */
[----:B0-----:R-:W-:Y:S02]  /*3170*/  FSEL R101, R62, -INF , P2 ;  /* 0xff8000003e657808 */ /* 0x001fe40001000000 */
[----:B------:R-:W-:Y:S02]  /*3180*/  FMNMX.FTZ R30, R99, R30, !PT ;  /* 0x0000001e631e7209 */ /* 0x000fe40007810000 */
[----:B------:R-:W-:-:S02]  /*3190*/  ISETP.GT.AND P2, PT, R28, 0x50, PT ;  /* 0x000000501c00780c */ /* 0x000fc40003f44270 */
[----:B------:R-:W-:Y:S01]  /*31a0*/  FSEL R103, R36, -INF , P1 ;  /* 0xff80000024677808 */ /* 0x000fe20000800000 */
[----:B------:R-:W0:Y:S01]  /*31b0*/  MUFU.TANH R74, R74 ;  /* 0x0000004a004a7308 */ /* 0x000e220000002400 */
[----:B------:R-:W-:Y:S02]  /*31c0*/  FMNMX.FTZ R30, R101, R30, !PT ;  /* 0x0000001e651e7209 */ /* 0x000fe40007810000 */
[----:B------:R-:W-:Y:S02]  /*31d0*/  ISETP.GT.AND P1, PT, R28, 0x51, PT ;  /* 0x000000511c00780c */ /* 0x000fe40003f24270 */
[----:B-1----:R-:W-:Y:S02]  /*31e0*/  FSEL R105, R66, -INF , P2 ;  /* 0xff80000042697808 */ /* 0x002fe40001000000 */
[----:B------:R-:W-:Y:S01]  /*31f0*/  FMNMX.FTZ R30, R103, R30, !PT ;  /* 0x0000001e671e7209 */ /* 0x000fe20007810000 */
[----:B------:R-:W1:Y:S01]  /*3200*/  MUFU.TANH R78, R78 ;  /* 0x0000004e004e7308 */ /* 0x000e620000002400 */
[----:B------:R-:W-:-:S02]  /*3210*/  ISETP.GT.AND P2, PT, R28, 0x58, PT ;  /* 0x000000581c00780c */ /* 0x000fc40003f44270 */
[----:B------:R-:W-:Y:S02]  /*3220*/  FSEL R69, R38, -INF , P1 ;  /* 0xff80000026457808 */ /* 0x000fe40000800000 */
[----:B------:R-:W-:Y:S02]  /*3230*/  FMNMX.FTZ R30, R105, R30, !PT ;  /* 0x0000001e691e7209 */ /* 0x000fe40007810000 */
[----:B------:R-:W-:Y:S01]  /*3240*/  ISETP.GT.AND P1, PT, R28, 0x59, PT ;  /* 0x000000591c00780c */ /* 0x000fe20003f24270 */
[----:B------:R-:W3:Y:S01]  /*3250*/  MUFU.TANH R82, R82 ;  /* 0x0000005200527308 */ /* 0x000ee20000002400 */
[----:B--2---:R-:W-:Y:S02]  /*3260*/  FSEL R107, R70, -INF , P2 ;  /* 0xff800000466b7808 */ /* 0x004fe40001000000 */
[----:B------:R-:W-:Y:S02]  /*3270*/  FMNMX.FTZ R30, R69, R30, !PT ;  /* 0x0000001e451e7209 */ /* 0x000fe40007810000 */
[----:B------:R-:W-:-:S02]  /*3280*/  ISETP.GT.AND P2, PT, R28, 0x60, PT ;  /* 0x000000601c00780c */ /* 0x000fc40003f44270 */
[----:B------:R-:W-:Y:S01]  /*3290*/  FSEL R65, R40, -INF , P1 ;  /* 0xff80000028417808 */ /* 0x000fe20000800000 */
[----:B------:R-:W2:Y:S01]  /*32a0*/  MUFU.TANH R86, R86 ;  /* 0x0000005600567308 */ /* 0x000ea20000002400 */
[----:B------:R-:W-:Y:S02]  /*32b0*/  FMNMX.FTZ R30, R107, R30, !PT ;  /* 0x0000001e6b1e7209 */ /* 0x000fe40007810000 */
[----:B------:R-:W-:Y:S02]  /*32c0*/  ISETP.GT.AND P1, PT, R28, 0x61, PT ;  /* 0x000000611c00780c */ /* 0x000fe40003f24270 */
[----:B0-----:R-:W-:Y:S02]  /*32d0*/  FSEL R109, R74, -INF , P2 ;  /* 0xff8000004a6d7808 */ /* 0x001fe40001000000 */
[----:B------:R-:W-:Y:S01]  /*32e0*/  FMNMX.FTZ R30, R65, R30, !PT ;  /* 0x0000001e411e7209 */ /* 0x000fe20007810000 */
[----:B------:R-:W-:Y:S01]  /*32f0*/  MUFU.EX2 R164, R8 ;  /* 0x0000000800a47308 */ /* 0x000fe20000000800 */
[----:B------:R-:W-:-:S02]  /*3300*/  ISETP.GT.AND P2, PT, R28, 0x68, PT ;  /* 0x000000681c00780c */ /* 0x000fc40003f44270 */
[----:B------:R-:W-:Y:S02]  /*3310*/  FSEL R61, R42, -INF , P1 ;  /* 0xff8000002a3d7808 */ /* 0x000fe40000800000 */
[----:B------:R-:W-:Y:S02]  /*3320*/  FMNMX.FTZ R30, R109, R30, !PT ;  /* 0x0000001e6d1e7209 */ /* 0x000fe40007810000 */
[----:B------:R-:W-:Y:S01]  /*3330*/  ISETP.GT.AND P1, PT, R28, 0x69, PT ;  /* 0x000000691c00780c */ /* 0x000fe20003f24270 */
[----:B------:R-:W-:Y:S01]  /*3340*/  MUFU.EX2 R180, R180 ;  /* 0x000000b400b47308 */ /* 0x000fe20000000800 */
[----:B-1----:R-:W-:Y:S02]  /*3350*/  FSEL R111, R78, -INF , P2 ;  /* 0xff8000004e6f7808 */ /* 0x002fe40001000000 */
[----:B------:R-:W-:Y:S02]  /*3360*/  FMNMX.FTZ R30, R61, R30, !PT ;  /* 0x0000001e3d1e7209 */ /* 0x000fe40007810000 */
[----:B------:R-:W-:-:S02]  /*3370*/  ISETP.GT.AND P2, PT, R28, 0x70, PT ;  /* 0x000000701c00780c */ /* 0x000fc40003f44270 */
[----:B------:R-:W-:Y:S01]  /*3380*/  FSEL R59, R44, -INF , P1 ;  /* 0xff8000002c3b7808 */ /* 0x000fe20000800000 */
[----:B------:R-:W0:Y:S01]  /*3390*/  MUFU.EX2 R23, R32 ;  /* 0x0000002000177308 */ /* 0x000e220000000800 */
[----:B------:R-:W-:Y:S02]  /*33a0*/  FMNMX.FTZ R30, R111, R30, !PT ;  /* 0x0000001e6f1e7209 */ /* 0x000fe40007810000 */
[----:B------:R-:W-:Y:S02]  /*33b0*/  ISETP.GT.AND P1, PT, R28, 0x71, PT ;  /* 0x000000711c00780c */ /* 0x000fe40003f24270 */
[----:B---3--:R-:W-:Y:S02]  /*33c0*/  FSEL R113, R82, -INF , P2 ;  /* 0xff80000052717808 */ /* 0x008fe40001000000 */
[----:B------:R-:W-:Y:S01]  /*33d0*/  FMNMX.FTZ R30, R59, R30, !PT ;  /* 0x0000001e3b1e7209 */ /* 0x000fe20007810000 */
[----:B------:R-:W1:Y:S01]  /*33e0*/  MUFU.EX2 R182, R182 ;  /* 0x000000b600b67308 */ /* 0x000e620000000800 */
[----:B------:R-:W-:-:S02]  /*33f0*/  ISETP.GT.AND P2, PT, R28, 0x78, PT ;  /* 0x000000781c00780c */ /* 0x000fc40003f44270 */
[----:B------:R-:W-:Y:S02]  /*3400*/  FSEL R57, R46, -INF , P1 ;  /* 0xff8000002e397808 */ /* 0x000fe40000800000 */
[----:B------:R-:W-:Y:S02]  /*3410*/  FMNMX.FTZ R30, R113, R30, !PT ;  /* 0x0000001e711e7209 */ /* 0x000fe40007810000 */
[----:B------:R-:W-:Y:S01]  /*3420*/  ISETP.GT.AND P1, PT, R28, 0x79, PT ;  /* 0x000000791c00780c */ /* 0x000fe20003f24270 */
[----:B------:R-:W3:Y:S01]  /*3430*/  MUFU.EX2 R3, R3 ;  /* 0x0000000300037308 */ /* 0x000ee20000000800 */
[----:B--2---:R-:W-:Y:S02]  /*3440*/  FSEL R115, R86, -INF , P2 ;  /* 0xff80000056737808 */ /* 0x004fe40001000000 */
[----:B------:R-:W-:Y:S02]  /*3450*/  FMNMX.FTZ R30, R57, R30, !PT ;  /* 0x0000001e391e7209 */ /* 0x000fe40007810000 */
[----:B------:R-:W-:-:S02]  /*3460*/  FSEL R49, R48, -INF , P1 ;  /* 0xff80000030317808 */ /* 0x000fc40000800000 */
[----:B------:R-:W-:Y:S01]  /*3470*/  FMNMX.FTZ R30, R115, R30, !PT ;  /* 0x0000001e731e7209 */ /* 0x000fe20007810000 */
[----:B------:R-:W2:Y:S03]  /*3480*/  MUFU.EX2 R176, R176 ;  /* 0x000000b000b07308 */ /* 0x000ea60000000800 */
[----:B------:R-:W-:-:S05]  /*3490*/  FMNMX.FTZ R30, R49, R30, !PT ;  /* 0x0000001e311e7209 */ /* 0x000fca0007810000 */
[----:B------:R-:W4:Y:S01]  /*34a0*/  SHFL.BFLY PT, R13, R30, 0x2, 0x1f ;  /* 0x0c401f001e0d7f89 */ /* 0x000f2200000e0000 */
[----:B------:R-:W5:Y:S08]  /*34b0*/  MUFU.EX2 R9, R9 ;  /* 0x0000000900097308 */ /* 0x000f700000000800 */
[----:B------:R0:W-:Y:S08]  /*34c0*/  MUFU.EX2 R158, R31 ;  /* 0x0000001f009e7308 */ /* 0x0001f00000000800 */
[----:B------:R-:W-:Y:S01]  /*34d0*/  MUFU.EX2 R117, R12 ;  /* 0x0000000c00757308 */ /* 0x000fe20000000800 */
[----:B0-----:R-:W-:Y:S01]  /*34e0*/  FADD.FTZ R31, R180, R23 ;  /* 0x00000017b41f7221 */ /* 0x001fe20000010000 */
[----:B------:R-:W-:-:S02]  /*34f0*/  F2FP.BF16.F32.PACK_AB R180, R23, R180 ;  /* 0x000000b417b4723e */ /* 0x000fc400000010ff */
[----:B----4-:R-:W-:-:S04]  /*3500*/  FMNMX.FTZ R8, R30, R13, !PT ;  /* 0x0000000d1e087209 */ /* 0x010fc80007810000 */
[----:B------:R-:W0:Y:S01]  /*3510*/  MUFU.EX2 R178, R178 ;  /* 0x000000b200b27308 */ /* 0x000e220000000800 */
[----:B------:R-:W4:Y:S07]  /*3520*/  SHFL.BFLY PT, R13, R8, 0x1, 0x1f ;  /* 0x0c201f00080d7f89 */ /* 0x000f2e00000e0000 */
[----:B------:R-:W0:Y:S08]  /*3530*/  MUFU.EX2 R15, R15 ;  /* 0x0000000f000f7308 */ /* 0x000e300000000800 */
[----:B------:R-:W-:Y:S08]  /*3540*/  MUFU.EX2 R172, R172 ;  /* 0x000000ac00ac7308 */ /* 0x000ff00000000800 */
[----:B------:R-:W-:Y:S01]  /*3550*/  MUFU.EX2 R17, R17 ;  /* 0x0000001100117308 */ /* 0x000fe20000000800 */
[----:B----4-:R-:W-:-:S04]  /*3560*/  FMNMX.FTZ R13, R8, R13, !PT ;  /* 0x0000000d080d7209 */ /* 0x010fc80007810000 */
[C---:B------:R-:W-:Y:S01]  /*3570*/  FSETP.NEU.FTZ.AND P1, PT, R13.reuse, -INF , PT ;  /* 0xff8000000d00780b */ /* 0x040fe20003f3d000 */
[----:B------:R-:W-:Y:S02]  /*3580*/  FMUL.FTZ R8, R13, R10 ;  /* 0x0000000a0d087220 */ /* 0x000fe40000410000 */
[----:B------:R-:W-:Y:S03]  /*3590*/  MUFU.EX2 R174, R174 ;  /* 0x000000ae00ae7308 */ /* 0x000fe60000000800 */
[----:B------:R-:W-:Y:S02]  /*35a0*/  FSEL R8, R8, RZ, P1 ;  /* 0x000000ff08087208 */ /* 0x000fe40000800000 */
[----:B------:R-:W-:-:S03]  /*35b0*/  PLOP3.LUT P1, PT, PT, PT, UP0, 0x80, 0x0 ;  /* 0x000000000000781c */ /* 0x000fc60003f2f008 */
        /* <DEDUP_REMOVED lines=16> */
[----:B------:R-:W4:Y:S01]  /*36c0*/  MUFU.EX2 R63, R63 ;  /* 0x0000003f003f7308 */ /* 0x000f220000000800 */
[----:B-1----:R-:W-:Y:S01]  /*36d0*/  FADD.FTZ R0, R182, R31 ;  /* 0x0000001fb6007221 */ /* 0x002fe20000010000 */
[-CC-:B------:R-:W-:Y:S01]  /*36e0*/  FFMA.FTZ R93, R93, R10.reuse, -R8.reuse ;  /* 0x0000000a5d5d7223 */ /* 0x180fe20000010808 */
[-CC-:B------:R-:W-:Y:S01]  /*36f0*/  FFMA.FTZ R95, R95, R10.reuse, -R8.reuse ;  /* 0x0000000a5f5f7223 */ /* 0x180fe20000010808 */
[-C--:B------:R-:W-:Y:S01]  /*3700*/  FFMA.FTZ R97, R97, R10.reuse, -R8 ;  /* 0x0000000a61617223 */ /* 0x080fe20000010808 */
[----:B---3--:R-:W-:Y:S01]  /*3710*/  FADD.FTZ R31, R3, R0 ;  /* 0x00000000031f7221 */ /* 0x008fe20000010000 */
[-CC-:B------:R-:W-:Y:S01]  /*3720*/  FFMA.FTZ R99, R99, R10.reuse, -R8.reuse ;  /* 0x0000000a63637223 */ /* 0x180fe20000010808 */
[-CC-:B------:R-:W-:Y:S01]  /*3730*/  FFMA.FTZ R101, R101, R10.reuse, -R8.reuse ;  /* 0x0000000a65657223 */ /* 0x180fe20000010808 */
[----:B------:R-:W1:Y:S01]  /*3740*/  MUFU.EX2 R67, R67 ;  /* 0x0000004300437308 */ /* 0x000e620000000800 */
[----:B--2---:R-:W-:Y:S01]  /*3750*/  FADD.FTZ R0, R176, R31 ;  /* 0x0000001fb0007221 */ /* 0x004fe20000010000 */
[-CC-:B------:R-:W-:Y:S01]  /*3760*/  FFMA.FTZ R103, R103, R10.reuse, -R8.reuse ;  /* 0x0000000a67677223 */ /* 0x180fe20000010808 */
[-CC-:B------:R-:W-:Y:S01]  /*3770*/  FFMA.FTZ R105, R105, R10.reuse, -R8.reuse ;  /* 0x0000000a69697223 */ /* 0x180fe20000010808 */
[----:B------:R-:W-:Y:S01]  /*3780*/  FFMA.FTZ R69, R69, R10, -R8 ;  /* 0x0000000a45457223 */ /* 0x000fe20000010808 */
[----:B-----5:R-:W-:Y:S01]  /*3790*/  FADD.FTZ R31, R9, R0 ;  /* 0x00000000091f7221 */ /* 0x020fe20000010000 */
[----:B------:R-:W-:Y:S01]  /*37a0*/  F2FP.BF16.F32.PACK_AB R182, R3, R182 ;  /* 0x000000b603b6723e */ /* 0x000fe200000010ff */
[-CC-:B------:R-:W-:Y:S01]  /*37b0*/  FFMA.FTZ R107, R107, R10.reuse, -R8.reuse ;  /* 0x0000000a6b6b7223 */ /* 0x180fe20000010808 */
[----:B------:R-:W2:Y:S01]  /*37c0*/  MUFU.EX2 R14, R71 ;  /* 0x00000047000e7308 */ /* 0x000ea20000000800 */
[----:B0-----:R-:W-:Y:S01]  /*37d0*/  FADD.FTZ R0, R178, R31 ;  /* 0x0000001fb2007221 */ /* 0x001fe20000010000 */
[-CC-:B------:R-:W-:Y:S01]  /*37e0*/  FFMA.FTZ R65, R65, R10.reuse, -R8.reuse ;  /* 0x0000000a41417223 */ /* 0x180fe20000010808 */
[-CC-:B------:R-:W-:Y:S01]  /*37f0*/  FFMA.FTZ R109, R109, R10.reuse, -R8.reuse ;  /* 0x0000000a6d6d7223 */ /* 0x180fe20000010808 */
[----:B------:R-:W-:Y:S01]  /*3800*/  FFMA.FTZ R61, R61, R10, -R8 ;  /* 0x0000000a3d3d7223 */ /* 0x000fe20000010808 */
[----:B------:R-:W-:Y:S01]  /*3810*/  FADD.FTZ R31, R15, R0 ;  /* 0x000000000f1f7221 */ /* 0x000fe20000010000 */
[----:B----4-:R-:W-:Y:S01]  /*3820*/  FADD.FTZ R0, R63, R12 ;  /* 0x0000000c3f007221 */ /* 0x010fe20000010000 */
[----:B------:R-:W-:Y:S01]  /*3830*/  F2FP.BF16.F32.PACK_AB R176, R9, R176 ;  /* 0x000000b009b0723e */ /* 0x000fe200000010ff */
[----:B------:R-:W0:Y:S01]  /*3840*/  MUFU.EX2 R73, R73 ;  /* 0x0000004900497308 */ /* 0x000e220000000800 */
[----:B------:R-:W-:Y:S01]  /*3850*/  FADD.FTZ R30, R172, R31 ;  /* 0x0000001fac1e7221 */ /* 0x000fe20000010000 */
[----:B-1----:R-:W-:Y:S01]  /*3860*/  FADD.FTZ R31, R67, R0 ;  /* 0x00000000431f7221 */ /* 0x002fe20000010000 */
[-CC-:B------:R-:W-:Y:S01]  /*3870*/  FFMA.FTZ R111, R111, R10.reuse, -R8.reuse ;  /* 0x0000000a6f6f7223 */ /* 0x180fe20000010808 */
[-CC-:B------:R-:W-:Y:S01]  /*3880*/  FFMA.FTZ R59, R59, R10.reuse, -R8.reuse ;  /* 0x0000000a3b3b7223 */ /* 0x180fe20000010808 */
[-CC-:B------:R-:W-:Y:S01]  /*3890*/  FFMA.FTZ R113, R113, R10.reuse, -R8.reuse ;  /* 0x0000000a71717223 */ /* 0x180fe20000010808 */
[-CC-:B------:R-:W-:Y:S01]  /*38a0*/  FFMA.FTZ R57, R57, R10.reuse, -R8.reuse ;  /* 0x0000000a39397223 */ /* 0x180fe20000010808 */
[-CC-:B------:R-:W-:Y:S01]  /*38b0*/  FFMA.FTZ R115, R115, R10.reuse, -R8.reuse ;  /* 0x0000000a73737223 */ /* 0x180fe20000010808 */
[----:B------:R-:W1:Y:S01]  /*38c0*/  MUFU.EX2 R16, R75 ;  /* 0x0000004b00107308 */ /* 0x000e620000000800 */
[----:B--2---:R-:W-:Y:S01]  /*38d0*/  FADD.FTZ R0, R14, R31 ;  /* 0x0000001f0e007221 */ /* 0x004fe20000010000 */
[----:B------:R-:W-:Y:S01]  /*38e0*/  FFMA.FTZ R49, R49, R10, -R8 ;  /* 0x0000000a31317223 */ /* 0x000fe20000010808 */
[----:B------:R-:W-:-:S02]  /*38f0*/  F2FP.BF16.F32.PACK_AB R181, R12, R63 ;  /* 0x0000003f0cb5723e */ /* 0x000fc400000010ff */
[----:B------:R-:W-:Y:S02]  /*3900*/  F2FP.BF16.F32.PACK_AB R183, R14, R67 ;  /* 0x000000430eb7723e */ /* 0x000fe400000010ff */
[----:B------:R-:W-:Y:S01]  /*3910*/  F2FP.BF16.F32.PACK_AB R178, R15, R178 ;  /* 0x000000b20fb2723e */ /* 0x000fe200000010ff */
[----:B------:R-:W2:Y:S01]  /*3920*/  MUFU.EX2 R77, R77 ;  /* 0x0000004d004d7308 */ /* 0x000ea20000000800 */
[----:B0-----:R-:W-:Y:S01]  /*3930*/  FADD.FTZ R31, R73, R0 ;  /* 0x00000000491f7221 */ /* 0x001fe20000010000 */
[----:B------:R-:W-:-:S06]  /*3940*/  F2FP.BF16.F32.PACK_AB R172, R17, R172 ;  /* 0x000000ac11ac723e */ /* 0x000fcc00000010ff */
[----:B------:R-:W0:Y:S01]  /*3950*/  MUFU.EX2 R18, R79 ;  /* 0x0000004f00127308 */ /* 0x000e220000000800 */
[C---:B-1----:R-:W-:Y:S01]  /*3960*/  FADD.FTZ R0, R16.reuse, R31 ;  /* 0x0000001f10007221 */ /* 0x042fe20000010000 */
[----:B------:R-:W-:-:S06]  /*3970*/  F2FP.BF16.F32.PACK_AB R177, R16, R73 ;  /* 0x0000004910b1723e */ /* 0x000fcc00000010ff */
[----:B------:R-:W1:Y:S01]  /*3980*/  MUFU.EX2 R81, R81 ;  /* 0x0000005100517308 */ /* 0x000e620000000800 */
[----:B--2---:R-:W-:-:S07]  /*3990*/  FADD.FTZ R31, R77, R0 ;  /* 0x000000004d1f7221 */ /* 0x004fce0000010000 */
[----:B------:R-:W-:Y:S01]  /*39a0*/  MUFU.EX2 R168, R168 ;  /* 0x000000a800a87308 */ /* 0x000fe20000000800 */
[C---:B0-----:R-:W-:Y:S01]  /*39b0*/  FADD.FTZ R0, R18.reuse, R31 ;  /* 0x0000001f12007221 */ /* 0x041fe20000010000 */
[----:B------:R-:W-:-:S06]  /*39c0*/  F2FP.BF16.F32.PACK_AB R179, R18, R77 ;  /* 0x0000004d12b3723e */ /* 0x000fcc00000010ff */
[----:B------:R-:W0:Y:S01]  /*39d0*/  MUFU.EX2 R20, R83 ;  /* 0x0000005300147308 */ /* 0x000e220000000800 */
[----:B-1----:R-:W-:-:S07]  /*39e0*/  FADD.FTZ R31, R81, R0 ;  /* 0x00000000511f7221 */ /* 0x002fce0000010000 */
[----:B------:R-:W1:Y:S08]  /*39f0*/  MUFU.EX2 R21, R21 ;  /* 0x0000001500157308 */ /* 0x000e700000000800 */
[----:B------:R2:W-:Y:S01]  /*3a00*/  MUFU.EX2 R166, R33 ;  /* 0x0000002100a67308 */ /* 0x0005e20000000800 */
[C---:B0-----:R-:W-:Y:S01]  /*3a10*/  FADD.FTZ R0, R20.reuse, R31 ;  /* 0x0000001f14007221 */ /* 0x041fe20000010000 */
[----:B------:R-:W-:-:S06]  /*3a20*/  F2FP.BF16.F32.PACK_AB R173, R20, R81 ;  /* 0x0000005114ad723e */ /* 0x000fcc00000010ff */
[----:B------:R-:W0:Y:S01]  /*3a30*/  MUFU.EX2 R85, R85 ;  /* 0x0000005500557308 */ /* 0x000e220000000800 */
[----:B--2---:R-:W-:-:S04]  /*3a40*/  FADD.FTZ R33, R17, R30 ;  /* 0x0000001e11217221 */ /* 0x004fc80000010000 */
[----:B------:R-:W-:Y:S01]  /*3a50*/  FADD.FTZ R32, R174, R33 ;  /* 0x00000021ae207221 */ /* 0x000fe20000010000 */
[C---:B------:R-:W-:Y:S02]  /*3a60*/  F2FP.BF16.F32.PACK_AB R174, R19.reuse, R174 ;  /* 0x000000ae13ae723e */ /* 0x040fe400000010ff */
[----:B------:R-:W2:Y:S01]  /*3a70*/  MUFU.EX2 R170, R170 ;  /* 0x000000aa00aa7308 */ /* 0x000ea20000000800 */
[----:B------:R-:W-:-:S04]  /*3a80*/  FADD.FTZ R33, R19, R32 ;  /* 0x0000002013217221 */ /* 0x000fc80000010000 */
[----:B------:R-:W-:Y:S01]  /*3a90*/  FADD.FTZ R32, R168, R33 ;  /* 0x00000021a8207221 */ /* 0x000fe20000010000 */
[C---:B-1----:R-:W-:Y:S02]  /*3aa0*/  F2FP.BF16.F32.PACK_AB R168, R21.reuse, R168 ;  /* 0x000000a815a8723e */ /* 0x042fe400000010ff */
[----:B------:R-:W1:Y:S01]  /*3ab0*/  MUFU.EX2 R22, R87 ;  /* 0x0000005700167308 */ /* 0x000e620000000800 */
[----:B------:R-:W-:Y:S01]  /*3ac0*/  FADD.FTZ R33, R21, R32 ;  /* 0x0000002015217221 */ /* 0x000fe20000010000 */
[----:B0-----:R-:W-:-:S06]  /*3ad0*/  FADD.FTZ R31, R85, R0 ;  /* 0x00000000551f7221 */ /* 0x001fcc0000010000 */
[----:B------:R-:W0:Y:S01]  /*3ae0*/  MUFU.EX2 R25, R25 ;  /* 0x0000001900197308 */ /* 0x000e220000000800 */
[----:B--2---:R-:W-:-:S07]  /*3af0*/  FADD.FTZ R34, R170, R33 ;  /* 0x00000021aa227221 */ /* 0x004fce0000010000 */
[----:B------:R-:W2:Y:S01]  /*3b00*/  MUFU.EX2 R89, R89 ;  /* 0x0000005900597308 */ /* 0x000ea20000000800 */
[C---:B-1----:R-:W-:Y:S01]  /*3b10*/  FADD.FTZ R0, R22.reuse, R31 ;  /* 0x0000001f16007221 */ /* 0x042fe20000010000 */
[----:B------:R-:W-:-:S06]  /*3b20*/  F2FP.BF16.F32.PACK_AB R175, R22, R85 ;  /* 0x0000005516af723e */ /* 0x000fcc00000010ff */
[----:B------:R1:W3:Y:S01]  /*3b30*/  MUFU.EX2 R24, R91 ;  /* 0x0000005b00187308 */ /* 0x0002e20000000800 */
[C---:B0-----:R-:W-:Y:S01]  /*3b40*/  FADD.FTZ R33, R25.reuse, R34 ;  /* 0x0000002219217221 */ /* 0x041fe20000010000 */
[----:B------:R-:W-:-:S03]  /*3b50*/  F2FP.BF16.F32.PACK_AB R170, R25, R170 ;  /* 0x000000aa19aa723e */ /* 0x000fc600000010ff */
[----:B------:R-:W-:Y:S01]  /*3b60*/  FADD.FTZ R34, R164, R33 ;  /* 0x00000021a4227221 */ /* 0x000fe20000010000 */
[----:B------:R-:W-:Y:S02]  /*3b70*/  F2FP.BF16.F32.PACK_AB R164, R117, R164 ;  /* 0x000000a475a4723e */ /* 0x000fe400000010ff */
[----:B------:R-:W0:Y:S01]  /*3b80*/  MUFU.EX2 R93, R93 ;  /* 0x0000005d005d7308 */ /* 0x000e220000000800 */
[----:B--2---:R-:W-:Y:S01]  /*3b90*/  FADD.FTZ R31, R89, R0 ;  /* 0x00000000591f7221 */ /* 0x004fe20000010000 */
[----:B------:R-:W-:Y:S01]  /*3ba0*/  FADD.FTZ R36, R117, R34 ;  /* 0x0000002275247221 */ /* 0x000fe20000010000 */
[----:B------:R-:W-:Y:S02]  /*3bb0*/  CS2R R116, SRZ ;  /* 0x0000000000747805 */ /* 0x000fe4000001ff00 */
[----:B-1----:R-:W-:-:S03]  /*3bc0*/  CS2R R90, SRZ ;  /* 0x00000000005a7805 */ /* 0x002fc6000001ff00 */
[----:B------:R-:W1:Y:S01]  /*3bd0*/  MUFU.EX2 R27, R27 ;  /* 0x0000001b001b7308 */ /* 0x000e620000000800 */
[C---:B---3--:R-:W-:Y:S01]  /*3be0*/  FADD.FTZ R0, R24.reuse, R31 ;  /* 0x0000001f18007221 */ /* 0x048fe20000010000 */
[----:B------:R-:W-:Y:S02]  /*3bf0*/  F2FP.BF16.F32.PACK_AB R169, R24, R89 ;  /* 0x0000005918a9723e */ /* 0x000fe400000010ff */
[----:B------:R-:W-:-:S04]  /*3c00*/  CS2R R88, SRZ ;  /* 0x0000000000587805 */ /* 0x000fc8000001ff00 */
[----:B------:R2:W3:Y:S01]  /*3c10*/  MUFU.EX2 R26, R95 ;  /* 0x0000005f001a7308 */ /* 0x0004e20000000800 */
[----:B0-----:R-:W-:-:S07]  /*3c20*/  FADD.FTZ R31, R93, R0 ;  /* 0x000000005d1f7221 */ /* 0x001fce0000010000 */
[----:B------:R-:W0:Y:S01]  /*3c30*/  MUFU.EX2 R97, R97 ;  /* 0x0000006100617308 */ /* 0x000e220000000800 */
[----:B-1----:R-:W-:Y:S01]  /*3c40*/  FADD.FTZ R33, R27, R36 ;  /* 0x000000241b217221 */ /* 0x002fe20000010000 */
[----:B--2---:R-:W-:-:S03]  /*3c50*/  CS2R R94, SRZ ;  /* 0x00000000005e7805 */ /* 0x004fc6000001ff00 */
[C---:B------:R-:W-:Y:S01]  /*3c60*/  FADD.FTZ R36, R166.reuse, R33 ;  /* 0x00000021a6247221 */ /* 0x040fe20000010000 */
[----:B------:R-:W-:Y:S02]  /*3c70*/  F2FP.BF16.F32.PACK_AB R166, R166, R27 ;  /* 0x0000001ba6a6723e */ /* 0x000fe400000010ff */
        /* <DEDUP_REMOVED lines=8> */
[----:B--2---:R-:W-:-:S06]  /*3d00*/  CS2R R98, SRZ ;  /* 0x0000000000627805 */ /* 0x004fcc000001ff00 */
[----:B------:R-:W1:Y:S01]  /*3d10*/  MUFU.EX2 R101, R101 ;  /* 0x0000006500657308 */ /* 0x000e620000000800 */
[C---:B---3--:R-:W-:Y:S01]  /*3d20*/  FADD.FTZ R0, R28.reuse, R3 ;  /* 0x000000031c007221 */ /* 0x048fe20000010000 */
[----:B------:R-:W-:Y:S02]  /*3d30*/  F2FP.BF16.F32.PACK_AB R165, R28, R97 ;  /* 0x000000611ca5723e */ /* 0x000fe400000010ff */
[----:B------:R-:W-:-:S04]  /*3d40*/  CS2R R96, SRZ ;  /* 0x0000000000607805 */ /* 0x000fc8000001ff00 */
[----:B------:R-:W2:Y:S01]  /*3d50*/  MUFU.EX2 R51, R51 ;  /* 0x0000003300337308 */ /* 0x000ea20000000800 */
[C---:B0-----:R-:W-:Y:S01]  /*3d60*/  FADD.FTZ R36, R160.reuse, R33 ;  /* 0x00000021a0247221 */ /* 0x041fe20000010000 */
[----:B------:R-:W-:-:S06]  /*3d70*/  F2FP.BF16.F32.PACK_AB R160, R160, R29 ;  /* 0x0000001da0a0723e */ /* 0x000fcc00000010ff */
[----:B------:R0:W3:Y:S01]  /*3d80*/  MUFU.EX2 R30, R103 ;  /* 0x00000067001e7308 */ /* 0x0000e20000000800 */
[----:B-1----:R-:W-:-:S07]  /*3d90*/  FADD.FTZ R3, R101, R0 ;  /* 0x0000000065037221 */ /* 0x002fce0000010000 */
[----:B------:R-:W1:Y:S01]  /*3da0*/  MUFU.EX2 R162, R53 ;  /* 0x0000003500a27308 */ /* 0x000e620000000800 */
[----:B--2---:R-:W-:Y:S01]  /*3db0*/  FADD.FTZ R23, R51, R36 ;  /* 0x0000002433177221 */ /* 0x004fe20000010000 */
[----:B0-----:R-:W-:-:S06]  /*3dc0*/  CS2R R102, SRZ ;  /* 0x0000000000667805 */ /* 0x001fcc000001ff00 */
[----:B------:R-:W0:Y:S01]  /*3dd0*/  MUFU.EX2 R105, R105 ;  /* 0x0000006900697308 */ /* 0x000e220000000800 */
[C---:B---3--:R-:W-:Y:S01]  /*3de0*/  FADD.FTZ R0, R30.reuse, R3 ;  /* 0x000000031e007221 */ /* 0x048fe20000010000 */
[----:B------:R-:W-:Y:S02]  /*3df0*/  F2FP.BF16.F32.PACK_AB R167, R30, R101 ;  /* 0x000000651ea7723e */ /* 0x000fe400000010ff */
[----:B------:R-:W-:-:S04]  /*3e00*/  CS2R R100, SRZ ;  /* 0x0000000000647805 */ /* 0x000fc8000001ff00 */
        /* <DEDUP_REMOVED lines=9> */
[----:B------:R-:W-:Y:S02]  /*3ea0*/  F2FP.BF16.F32.PACK_AB R161, R32, R105 ;  /* 0x0000006920a1723e */ /* 0x000fe400000010ff */
[----:B------:R-:W-:-:S04]  /*3eb0*/  CS2R R104, SRZ ;  /* 0x0000000000687805 */ /* 0x000fc8000001ff00 */
        /* <DEDUP_REMOVED lines=9> */
[----:B------:R-:W-:Y:S02]  /*3f50*/  F2FP.BF16.F32.PACK_AB R163, R34, R107 ;  /* 0x0000006b22a3723e */ /* 0x000fe400000010ff */
[----:B------:R-:W-:-:S04]  /*3f60*/  CS2R R106, SRZ ;  /* 0x00000000006a7805 */ /* 0x000fc8000001ff00 */
        /* <DEDUP_REMOVED lines=9> */
[----:B------:R-:W-:Y:S02]  /*4000*/  F2FP.BF16.F32.PACK_AB R153, R8, R109 ;  /* 0x0000006d0899723e */ /* 0x000fe400000010ff */
[----:B------:R-:W-:-:S04]  /*4010*/  CS2R R108, SRZ ;  /* 0x00000000006c7805 */ /* 0x000fc8000001ff00 */
[----:B------:R-:W2:Y:S01]  /*4020*/  MUFU.EX2 R113, R113 ;  /* 0x0000007100717308 */ /* 0x000ea20000000800 */
[----:B-1----:R-:W-:-:S07]  /*4030*/  FADD.FTZ R3, R111, R12 ;  /* 0x0000000c6f037221 */ /* 0x002fce0000010000 */
[----:B------:R-:W1:Y:S01]  /*4040*/  MUFU.EX2 R156, R43 ;  /* 0x0000002b009c7308 */ /* 0x000e620000000800 */
[C---:B0-----:R-:W-:Y:S01]  /*4050*/  FADD.FTZ R14, R36.reuse, R3 ;  /* 0x00000003240e7221 */ /* 0x041fe20000010000 */
[----:B------:R-:W-:Y:S02]  /*4060*/  F2FP.BF16.F32.PACK_AB R155, R36, R111 ;  /* 0x0000006f249b723e */ /* 0x000fe400000010ff */
[----:B------:R-:W-:-:S04]  /*4070*/  CS2R R110, SRZ ;  /* 0x00000000006e7805 */ /* 0x000fc8000001ff00 */
[----:B------:R-:W0:Y:S01]  /*4080*/  MUFU.EX2 R38, R57 ;  /* 0x0000003900267308 */ /* 0x000e220000000800 */
[----:B--2---:R-:W-:-:S07]  /*4090*/  FADD.FTZ R3, R113, R14 ;  /* 0x0000000e71037221 */ /* 0x004fce0000010000 */
[----:B------:R-:W2:Y:S01]  /*40a0*/  MUFU.EX2 R37, R37 ;  /* 0x0000002500257308 */ /* 0x000ea20000000800 */
[C---:B-1----:R-:W-:Y:S01]  /*40b0*/  FADD.FTZ R40, R156.reuse, R9 ;  /* 0x000000099c287221 */ /* 0x042fe20000010000 */
[----:B------:R-:W-:-:S06]  /*40c0*/  F2FP.BF16.F32.PACK_AB R156, R156, R41 ;  /* 0x000000299c9c723e */ /* 0x000fcc00000010ff */
[----:B------:R-:W1:Y:S01]  /*40d0*/  MUFU.EX2 R115, R115 ;  /* 0x0000007300737308 */ /* 0x000e620000000800 */
[C---:B0-----:R-:W-:Y:S01]  /*40e0*/  FADD.FTZ R14, R38.reuse, R3 ;  /* 0x00000003260e7221 */ /* 0x041fe20000010000 */
[----:B------:R-:W-:Y:S02]  /*40f0*/  F2FP.BF16.F32.PACK_AB R157, R38, R113 ;  /* 0x00000071269d723e */ /* 0x000fe400000010ff */
[----:B------:R-:W-:-:S04]  /*4100*/  CS2R R112, SRZ ;  /* 0x0000000000707805 */ /* 0x000fc8000001ff00 */
[----:B------:R-:W0:Y:S01]  /*4110*/  MUFU.EX2 R12, R49 ;  /* 0x00000031000c7308 */ /* 0x000e220000000800 */
[----:B--2---:R-:W-:-:S04]  /*4120*/  FADD.FTZ R9, R37, R40 ;  /* 0x0000002825097221 */ /* 0x004fc80000010000 */
[C---:B------:R-:W-:Y:S01]  /*4130*/  FADD.FTZ R0, R158.reuse, R9 ;  /* 0x000000099e007221 */ /* 0x040fe20000010000 */
[----:B------:R-:W-:Y:S01]  /*4140*/  F2FP.BF16.F32.PACK_AB R158, R158, R37 ;  /* 0x000000259e9e723e */ /* 0x000fe200000010ff */
[----:B-1----:R-:W-:Y:S01]  /*4150*/  FADD.FTZ R3, R115, R14 ;  /* 0x0000000e73037221 */ /* 0x002fe20000010000 */
[----:B0-----:R-:W-:-:S03]  /*4160*/  F2FP.BF16.F32.PACK_AB R159, R12, R115 ;  /* 0x000000730c9f723e */ /* 0x001fc600000010ff */
[----:B------:R-:W-:Y:S01]  /*4170*/  FADD.FTZ R3, R12, R3 ;  /* 0x000000030c037221 */ /* 0x000fe20000010000 */
[----:B------:R-:W-:Y:S01]  /*4180*/  CS2R R114, SRZ ;  /* 0x0000000000727805 */ /* 0x000fe2000001ff00 */
[----:B------:R-:W-:Y:S06]  /*4190*/  @!P1 BRA `(.L_x_2412) ;  /* 0x0000003000909947 */ /* 0x000fec0003800000 */
[----:B------:R-:W-:Y:S01]  /*41a0*/  MOV R9, R13 ;  /* 0x0000000d00097202 */ /* 0x000fe20000000f00 */
[----:B------:R-:W-:Y:S01]  /*41b0*/  IMAD.MOV.U32 R8, RZ, RZ, R11 ;  /* 0x000000ffff087224 */ /* 0x000fe200078e000b */
[----:B------:R-:W-:Y:S01]  /*41c0*/  UMOV UR55, URZ ;  /* 0x0000003f00377c82 */ /* 0x000fe20008000000 */
[----:B------:R-:W-:Y:S01]  /*41d0*/  IMAD.MOV.U32 R151, RZ, RZ, RZ ;  /* 0x000000ffff977224 */ /* 0x000fe200078e00ff */
[----:B------:R-:W-:Y:S01]  /*41e0*/  UMOV UR53, URZ ;  /* 0x0000003f00357c82 */ /* 0x000fe20008000000 */
[----:B------:R-:W-:Y:S01]  /*41f0*/  ULDC UR49, c[0x0][0x288] ;  /* 0x0000a20000317ab9 */ /* 0x000fe20000000800 */
[----:B------:R-:W-:Y:S01]  /*4200*/  ULDC UR50, c[0x0][0x2f0] ;  /* 0x0000bc0000327ab9 */ /* 0x000fe20000000800 */
[----:B------:R-:W-:-:S05]  /*4210*/  ULDC UR51, c[0x0][0x9d8] ;  /* 0x0002760000337ab9 */ /* 0x000fca0000000800 */
.L_x_2423:
[----:B------:R-:W-:Y:S01]  /*4220*/  ISETP.NE.AND P2, PT, RZ, UR40, PT ;  /* 0x00000028ff007c0c */ /* 0x000fe2000bf45270 */
[----:B------:R-:W-:-:S04]  /*4230*/  UISETP.NE.AND UP0, UPT, UR53, 0x1, UPT ;  /* 0x000000013500788c */ /* 0x000fc8000bf05270 */
[----:B------:R-:W-:-:S04]  /*4240*/  USEL UR47, URZ, 0x1, UP0 ;  /* 0x000000013f2f7887 */ /* 0x000fc80008000000 */
[----:B------:R-:W-:-:S04]  /*4250*/  ULOP3.LUT UR47, UR55, UR47, URZ, 0x3c, !UPT ;  /* 0x0000002f372f7292 */ /* 0x000fc8000f8e3c3f */
[----:B------:R-:W-:Y:S08]  /*4260*/  @P2 BRA `(.L_x_2413) ;  /* 0x0000000000382947 */ /* 0x000ff00003800000 */
[----:B------:R-:W-:Y:S05]  /*4270*/  @!P0 BRA `(.L_x_2414) ;  /* 0x0000000000048947 */ /* 0x000fea0003800000 */
[----:B------:R-:W-:Y:S01]  /*4280*/  BPT.TRAP 0x1 ;  /* 0x000000040000795c */ /* 0x000fe20000300000 */
.L_x_2414:
        /* <DEDUP_REMOVED lines=9> */
.L_x_2415:
[----:B-1----:R-:W-:Y:S05]  /*4320*/  @P1 BRA `(.L_x_2413) ;  /* 0x0000000000081947 */ /* 0x002fea0003800000 */
[----:B------:R-:W1:Y:S02]  /*4330*/  SYNCS.PHASECHK.TRANS64.TRYWAIT P1, [UR4+0x28830], R10 ;  /* 0x0288300aff0075a7 */ /* 0x000e640008020144 */
[----:B-1----:R-:W-:Y:S05]  /*4340*/  @!P1 BRA `(.L_x_2416) ;  /* 0x000000b800309947 */ /* 0x002fea0003800000 */
.L_x_2413:
        /* <DEDUP_REMOVED lines=50> */
.L_x_2418:
[----:B------:R-:W-:Y:S01]  /*4670*/  ULEA UR4, UR53, UR41, 0x3 ;  /* 0x0000002935047291 */ /* 0x000fe2000f8e183f */
[----:B------:R-:W-:-:S05]  /*4680*/  IMAD.U32 R10, RZ, RZ, UR55 ;  /* 0x00000037ff0a7e24 */ /* 0x000fca000f8e00ff */
[----:B------:R-:W-:-:S04]  /*4690*/  SHF.L.U32 R10, R10, 0x1f, RZ ;  /* 0x0000001f0a0a7819 */ /* 0x000fc800000006ff */
[----:B------:R0:W1:Y:S01]  /*46a0*/  SYNCS.PHASECHK.TRANS64.TRYWAIT P1, [UR4+0x28850], R10 ;  /* 0x0288500aff0075a7 */ /* 0x0000620008020144 */
[----:B------:R-:W-:Y:S05]  /*46b0*/  @!P0 BRA `(.L_x_2419) ;  /* 0x0000000000048947 */ /* 0x000fea0003800000 */
[----:B------:R-:W-:Y:S01]  /*46c0*/  BPT.TRAP 0x1 ;  /* 0x000000040000795c */ /* 0x000fe20000300000 */
.L_x_2419:
[----:B-1----:R-:W-:Y:S05]  /*46d0*/  @P1 BRA `(.L_x_2417) ;  /* 0x0000000000081947 */ /* 0x002fea0003800000 */
[----:B------:R-:W1:Y:S02]  /*46e0*/  SYNCS.PHASECHK.TRANS64.TRYWAIT P1, [UR4+0x28850], R10 ;  /* 0x0288500aff0075a7 */ /* 0x000e640008020144 */
[----:B-1----:R-:W-:Y:S05]  /*46f0*/  @!P1 BRA `(.L_x_2420) ;  /* 0x000000b4005c9947 */ /* 0x002fea0003800000 */
.L_x_2417:
        /* <DEDUP_REMOVED lines=49> */
.L_x_2421:
[----:B------:R-:W-:Y:S01]  /*4a10*/  UISETP.NE.AND UP0, UPT, UR42, URZ, UPT ;  /* 0x0000003f2a00728c */ /* 0x000fe2000bf05270 */
[----:B------:R-:W-:Y:S01]  /*4a20*/  FMUL.FTZ R36, R36, UR51 ;  /* 0x0000003324247c20 */ /* 0x000fe20008410000 */
[----:B------:R-:W-:Y:S01]  /*4a30*/  FMUL.FTZ R19, R38, UR51 ;  /* 0x0000003326137c20 */ /* 0x000fe20008410000 */
[----:B------:R-:W-:Y:S01]  /*4a40*/  FMUL.FTZ R24, R24, UR51 ;  /* 0x0000003318187c20 */ /* 0x000fe20008410000 */
[----:B------:R-:W-:Y:S01]  /*4a50*/  FMUL.FTZ R16, R31, UR51 ;  /* 0x000000331f107c20 */ /* 0x000fe20008410000 */
[----:B------:R1:W-:Y:S01]  /*4a60*/  MUFU.TANH R165, R36 ;  /* 0x0000002400a57308 */ /* 0x0003e20000002400 */
[----:B------:R-:W-:Y:S01]  /*4a70*/  PLOP3.LUT P1, PT, PT, PT, UP0, 0x80, 0x0 ;  /* 0x000000000000781c */ /* 0x000fe20003f2f008 */
[----:B------:R-:W-:Y:S01]  /*4a80*/  FMUL.FTZ R25, R25, UR51 ;  /* 0x0000003319197c20 */ /* 0x000fe20008410000 */
[----:B------:R-:W-:Y:S01]  /*4a90*/  PLOP3.LUT P2, PT, PT, PT, UP0, 0x80, 0x0 ;  /* 0x000000000000781c */ /* 0x000fe20003f4f008 */
[----:B------:R-:W-:Y:S02]  /*4aa0*/  IMAD.U32 R31, RZ, RZ, UR50 ;  /* 0x00000032ff1f7e24 */ /* 0x000fe4000f8e00ff */
[----:B------:R-:W-:Y:S01]  /*4ab0*/  FMUL.FTZ R28, R28, UR51 ;  /* 0x000000331c1c7c20 */ /* 0x000fe20008410000 */
[----:B------:R-:W-:Y:S01]  /*4ac0*/  @UP0 ULDC UR4, c[0x0][0x44c] ;  /* 0x0001130000040ab9 */ /* 0x000fe20000000800 */
[----:B------:R-:W-:Y:S01]  /*4ad0*/  FMUL.FTZ R29, R29, UR51 ;  /* 0x000000331d1d7c20 */ /* 0x000fe20008410000 */
[----:B------:R-:W2:Y:S01]  /*4ae0*/  MUFU.TANH R15, R24 ;  /* 0x00000018000f7308 */ /* 0x000ea20000002400 */
[----:B-1----:R-:W-:Y:S01]  /*4af0*/  MOV R36, R6 ;  /* 0x0000000600247202 */ /* 0x002fe20000000f00 */
[----:B------:R-:W-:Y:S01]  /*4b00*/  FMUL.FTZ R32, R32, UR51 ;  /* 0x0000003320207c20 */ /* 0x000fe20008410000 */
[----:B------:R-:W-:Y:S01]  /*4b10*/  FMUL.FTZ R33, R33, UR51 ;  /* 0x0000003321217c20 */ /* 0x000fe20008410000 */
[----:B------:R-:W-:Y:S01]  /*4b20*/  FMUL.FTZ R17, R34, UR51 ;  /* 0x0000003322117c20 */ /* 0x000fe20008410000 */
[----:B------:R-:W-:Y:S01]  /*4b30*/  FMUL.FTZ R37, R37, UR51 ;  /* 0x0000003325257c20 */ /* 0x000fe20008410000 */
[----:B0-----:R-:W-:Y:S01]  /*4b40*/  @P1 IMAD.HI.U32 R10, R6, UR4, RZ ;  /* 0x00000004060a1c27 */ /* 0x001fe2000f8e00ff */
[----:B------:R-:W-:Y:S01]  /*4b50*/  @UP0 ULDC UR4, c[0x0][0x450] ;  /* 0x0001140000040ab9 */ /* 0x000fe20000000800 */
[----:B------:R-:W0:Y:S02]  /*4b60*/  MUFU.TANH R175, R25 ;  /* 0x0000001900af7308 */ /* 0x000e240000002400 */
[----:B------:R-:W-:Y:S01]  /*4b70*/  FMUL.FTZ R40, R40, UR51 ;  /* 0x0000003328287c20 */ /* 0x000fe20008410000 */
[----:B------:R-:W-:Y:S01]  /*4b80*/  FMUL.FTZ R41, R41, UR51 ;  /* 0x0000003329297c20 */ /* 0x000fe20008410000 */
[----:B------:R-:W-:Y:S01]  /*4b90*/  @P2 SHF.R.U32.HI R36, RZ, UR4, R10 ;  /* 0x00000004ff242c19 */ /* 0x000fe2000801160a */
[----:B------:R-:W-:Y:S01]  /*4ba0*/  UMOV UR4, 0xffffff80 ;  /* 0xffffff8000047882 */ /* 0x000fe20000000000 */
[----:B------:R-:W-:Y:S01]  /*4bb0*/  FMUL.FTZ R44, R44, UR51 ;  /* 0x000000332c2c7c20 */ /* 0x000fe20008410000 */
[----:B------:R-:W-:Y:S01]  /*4bc0*/  UIMAD UR4, UR54, UR4, 0x1 ;  /* 0x00000001360474a4 */ /* 0x000fe2000f8e0204 */
[----:B------:R-:W-:Y:S01]  /*4bd0*/  FMUL.FTZ R45, R45, UR51 ;  /* 0x000000332d2d7c20 */ /* 0x000fe20008410000 */
[----:B------:R-:W1:Y:S01]  /*4be0*/  SHFL.IDX PT, R11, R36, RZ, 0x1c1f ;  /* 0x001c1fff240b7589 */ /* 0x000e6200000e0000 */
[----:B------:R-:W3:Y:S01]  /*4bf0*/  MUFU.TANH R173, R28 ;  /* 0x0000001c00ad7308 */ /* 0x000ee20000002400 */
[----:B------:R-:W-:Y:S01]  /*4c00*/  FMUL.FTZ R48, R48, UR51 ;  /* 0x0000003330307c20 */ /* 0x000fe20008410000 */
[----:B------:R-:W-:Y:S01]  /*4c10*/  FMUL.FTZ R49, R49, UR51 ;  /* 0x0000003331317c20 */ /* 0x000fe20008410000 */
[----:B------:R-:W-:-:S02]  /*4c20*/  IMAD.U32 R38, RZ, RZ, UR4 ;  /* 0x00000004ff267e24 */ /* 0x000fc4000f8e00ff */
[----:B------:R-:W-:Y:S01]  /*4c30*/  FMUL.FTZ R52, R52, UR51 ;  /* 0x0000003334347c20 */ /* 0x000fe20008410000 */
[----:B------:R-:W-:Y:S01]  /*4c40*/  FMUL.FTZ R53, R53, UR51 ;  /* 0x0000003335357c20 */ /* 0x000fe20008410000 */
[----:B------:R-:W-:Y:S01]  /*4c50*/  FMUL.FTZ R56, R56, UR51 ;  /* 0x0000003338387c20 */ /* 0x000fe20008410000 */
[----:B------:R-:W-:Y:S01]  /*4c60*/  IMAD R38, R7, -0x2, R38 ;  /* 0xfffffffe07267824 */ /* 0x000fe200078e0226 */
[----:B------:R-:W4:Y:S01]  /*4c70*/  MUFU.TANH R29, R29 ;  /* 0x0000001d001d7308 */ /* 0x000f220000002400 */
[----:B------:R-:W-:Y:S01]  /*4c80*/  FMUL.FTZ R57, R57, UR51 ;  /* 0x0000003339397c20 */ /* 0x000fe20008410000 */
[----:B------:R-:W-:Y:S01]  /*4c90*/  FMUL.FTZ R60, R60, UR51 ;  /* 0x000000333c3c7c20 */ /* 0x000fe20008410000 */
[----:B------:R-:W-:Y:S02]  /*4ca0*/  IMAD R38, R31, UR38, R38 ;  /* 0x000000261f267c24 */ /* 0x000fe4000f8e0226 */
        /* <DEDUP_REMOVED lines=11> */
[----:B-1----:R-:W-:Y:S01]  /*4d60*/  IADD3 R10, R11, -UR49, R38 ;  /* 0x800000310b0a7c10 */ /* 0x002fe2000fffe026 */
[----:B------:R-:W1:Y:S01]  /*4d70*/  MUFU.TANH R33, R33 ;  /* 0x0000002100217308 */ /* 0x000e620000002400 */
[----:B------:R-:W-:Y:S01]  /*4d80*/  FMUL.FTZ R11, R69, UR51 ;  /* 0x00000033450b7c20 */ /* 0x000fe20008410000 */
[----:B-----5:R-:W-:Y:S01]  /*4d90*/  FMUL.FTZ R32, R59, UR51 ;  /* 0x000000333b207c20 */ /* 0x020fe20008410000 */
[C---:B------:R-:W-:Y:S01]  /*4da0*/  ISETP.GT.AND P1, PT, R10.reuse, RZ, PT ;  /* 0x000000ff0a00720c */ /* 0x040fe20003f24270 */
[----:B------:R-:W-:Y:S01]  /*4db0*/  FMUL.FTZ R24, R47, UR51 ;  /* 0x000000332f187c20 */ /* 0x000fe20008410000 */
[C---:B------:R-:W-:Y:S01]  /*4dc0*/  ISETP.GT.AND P2, PT, R10.reuse, 0x1, PT ;  /* 0x000000010a00780c */ /* 0x040fe20003f44270 */
[----:B------:R-:W-:Y:S01]  /*4dd0*/  FMUL.FTZ R77, R77, UR51 ;  /* 0x000000334d4d7c20 */ /* 0x000fe20008410000 */
[----:B--2---:R-:W-:Y:S01]  /*4de0*/  FSEL R15, R15, -INF , P1 ;  /* 0xff8000000f0f7808 */ /* 0x004fe20000800000 */
[----:B------:R-:W2:Y:S01]  /*4df0*/  MUFU.TANH R37, R37 ;  /* 0x0000002500257308 */ /* 0x000ea20000002400 */
[----:B------:R-:W-:Y:S01]  /*4e00*/  ISETP.GT.AND P1, PT, R10, 0x8, PT ;  /* 0x000000080a00780c */ /* 0x000fe20003f24270 */
[----:B------:R-:W-:Y:S01]  /*4e10*/  FMUL.FTZ R80, R80, UR51 ;  /* 0x0000003350507c20 */ /* 0x000fe20008410000 */
[----:B0-----:R-:W-:Y:S01]  /*4e20*/  FSEL R175, R175, -INF , P2 ;  /* 0xff800000afaf7808 */ /* 0x001fe20001000000 */
[----:B------:R-:W-:Y:S01]  /*4e30*/  FMUL.FTZ R12, R26, UR51 ;  /* 0x000000331a0c7c20 */ /* 0x000fe20008410000 */
[----:B------:R-:W-:Y:S01]  /*4e40*/  FMNMX.FTZ R34, R15, R8, !PT ;  /* 0x000000080f227209 */ /* 0x000fe20007810000 */
[----:B------:R-:W-:Y:S01]  /*4e50*/  FMUL.FTZ R26, R51, UR51 ;  /* 0x00000033331a7c20 */ /* 0x000fe20008410000 */
[----:B------:R-:W-:Y:S01]  /*4e60*/  ISETP.GT.AND P2, PT, R10, 0x9, PT ;  /* 0x000000090a00780c */ /* 0x000fe20003f44270 */
[----:B------:R-:W0:Y:S01]  /*4e70*/  MUFU.TANH R40, R40 ;  /* 0x0000002800287308 */ /* 0x000e220000002400 */
[----:B---3--:R-:W-:Y:S01]  /*4e80*/  FSEL R173, R173, -INF , P1 ;  /* 0xff800000adad7808 */ /* 0x008fe20000800000 */
[----:B------:R-:W-:Y:S01]  /*4e90*/  FMUL.FTZ R81, R81, UR51 ;  /* 0x0000003351517c20 */ /* 0x000fe20008410000 */
[----:B------:R-:W-:Y:S01]  /*4ea0*/  FMNMX.FTZ R34, R175, R34, !PT ;  /* 0x00000022af227209 */ /* 0x000fe20007810000 */
[----:B------:R-:W-:Y:S01]  /*4eb0*/  FMUL.FTZ R84, R84, UR51 ;  /* 0x0000003354547c20 */ /* 0x000fe20008410000 */
[C---:B------:R-:W-:Y:S01]  /*4ec0*/  ISETP.GT.AND P1, PT, R10.reuse, 0x10, PT ;  /* 0x000000100a00780c */ /* 0x040fe20003f24270 */
[----:B------:R-:W-:Y:S01]  /*4ed0*/  FMUL.FTZ R28, R55, UR51 ;  /* 0x00000033371c7c20 */ /* 0x000fe20008410000 */
[----:B----4-:R-:W-:Y:S01]  /*4ee0*/  FSEL R171, R29, -INF , P2 ;  /* 0xff8000001dab7808 */ /* 0x010fe20001000000 */
[----:B------:R-:W3:Y:S01]  /*4ef0*/  MUFU.TANH R41, R41 ;  /* 0x0000002900297308 */ /* 0x000ee20000002400 */
[----:B------:R-:W-:Y:S01]  /*4f00*/  FMNMX.FTZ R34, R173, R34, !PT ;  /* 0x00000022ad227209 */ /* 0x000fe20007810000 */
[----:B------:R-:W-:Y:S01]  /*4f10*/  FMUL.FTZ R85, R85, UR51 ;  /* 0x0000003355557c20 */ /* 0x000fe20008410000 */
[----:B------:R-:W-:Y:S01]  /*4f20*/  ISETP.GT.AND P2, PT, R10, 0x11, PT ;  /* 0x000000110a00780c */ /* 0x000fe20003f44270 */
[----:B------:R-:W-:Y:S01]  /*4f30*/  FMUL.FTZ R13, R27, UR51 ;  /* 0x000000331b0d7c20 */ /* 0x000fe20008410000 */
[----:B------:R-:W-:Y:S01]  /*4f40*/  FSEL R169, R169, -INF , P1 ;  /* 0xff800000a9a97808 */ /* 0x000fe20000800000 */
[----:B------:R-:W-:Y:S01]  /*4f50*/  FMUL.FTZ R14, R30, UR51 ;  /* 0x000000331e0e7c20 */ /* 0x000fe20008410000 */
[----:B------:R-:W-:Y:S01]  /*4f60*/  FMNMX.FTZ R34, R171, R34, !PT ;  /* 0x00000022ab227209 */ /* 0x000fe20007810000 */
[----:B------:R-:W4:Y:S01]  /*4f70*/  MUFU.TANH R44, R44 ;  /* 0x0000002c002c7308 */ /* 0x000f220000002400 */
[----:B------:R-:W-:Y:S01]  /*4f80*/  ISETP.GT.AND P1, PT, R10, 0x18, PT ;  /* 0x000000180a00780c */ /* 0x000fe20003f24270 */
[----:B------:R-:W-:Y:S01]  /*4f90*/  FMUL.FTZ R30, R58, UR51 ;  /* 0x000000333a1e7c20 */ /* 0x000fe20008410000 */
[----:B-1----:R-:W-:Y:S01]  /*4fa0*/  FSEL R167, R33, -INF , P2 ;  /* 0xff80000021a77808 */ /* 0x002fe20001000000 */
[----:B------:R-:W-:Y:S01]  /*4fb0*/  FMUL.FTZ R58, R67, UR51 ;  /* 0x00000033433a7c20 */ /* 0x000fe20008410000 */
[----:B------:R-:W-:Y:S01]  /*4fc0*/  FMNMX.FTZ R34, R169, R34, !PT ;  /* 0x00000022a9227209 */ /* 0x000fe20007810000 */
[----:B------:R-:W-:Y:S01]  /*4fd0*/  FMUL.FTZ R25, R50, UR51 ;  /* 0x0000003332197c20 */ /* 0x000fe20008410000 */
[----:B------:R-:W-:Y:S01]  /*4fe0*/  ISETP.GT.AND P2, PT, R10, 0x19, PT ;  /* 0x000000190a00780c */ /* 0x000fe20003f44270 */
[----:B------:R-:W1:Y:S01]  /*4ff0*/  MUFU.TANH R45, R45 ;  /* 0x0000002d002d7308 */ /* 0x000e620000002400 */
[----:B------:R-:W-:Y:S01]  /*5000*/  FSEL R165, R165, -INF , P1 ;  /* 0xff800000a5a57808 */ /* 0x000fe20000800000 */
[----:B------:R-:W-:Y:S01]  /*5010*/  FMUL.FTZ R50, R71, UR51 ;  /* 0x0000003347327c20 */ /* 0x000fe20008410000 */
[----:B------:R-:W-:Y:S01]  /*5020*/  FMNMX.FTZ R34, R167, R34, !PT ;  /* 0x00000022a7227209 */ /* 0x000fe20007810000 */
[----:B------:R-:W-:Y:S01]  /*5030*/  FMUL.FTZ R21, R42, UR51 ;  /* 0x000000332a157c20 */ /* 0x000fe20008410000 */
[----:B------:R-:W-:Y:S01]  /*5040*/  ISETP.GT.AND P1, PT, R10, 0x20, PT ;  /* 0x000000200a00780c */ /* 0x000fe20003f24270 */
[----:B------:R-:W-:Y:S01]  /*5050*/  FMUL.FTZ R23, R46, UR51 ;  /* 0x000000332e177c20 */ /* 0x000fe20008410000 */
[----:B--2---:R-:W-:Y:S01]  /*5060*/  FSEL R163, R37, -INF , P2 ;  /* 0xff80000025a37808 */ /* 0x004fe20001000000 */
[----:B------:R-:W2:Y:S01]  /*5070*/  MUFU.TANH R48, R48 ;  /* 0x0000003000307308 */ /* 0x000ea20000002400 */
[----:B------:R-:W-:Y:S01]  /*5080*/  FMNMX.FTZ R34, R165, R34, !PT ;  /* 0x00000022a5227209 */ /* 0x000fe20007810000 */
[----:B------:R-:W-:Y:S01]  /*5090*/  FMUL.FTZ R42, R83, UR51 ;  /* 0x00000033532a7c20 */ /* 0x000fe20008410000 */
[----:B------:R-:W-:Y:S01]  /*50a0*/  ISETP.GT.AND P2, PT, R10, 0x21, PT ;  /* 0x000000210a00780c */ /* 0x000fe20003f44270 */
[----:B------:R-:W-:Y:S01]  /*50b0*/  FMUL.FTZ R27, R54, UR51 ;  /* 0x00000033361b7c20 */ /* 0x000fe20008410000 */
[----:B0-----:R-:W-:Y:S01]  /*50c0*/  FSEL R161, R40, -INF , P1 ;  /* 0xff80000028a17808 */ /* 0x001fe20000800000 */
[----:B------:R-:W-:Y:S01]  /*50d0*/  FMUL.FTZ R40, R62, UR51 ;  /* 0x000000333e287c20 */ /* 0x000fe20008410000 */
[----:B------:R-:W-:Y:S01]  /*50e0*/  FMNMX.FTZ R34, R163, R34, !PT ;  /* 0x00000022a3227209 */ /* 0x000fe20007810000 */
[----:B------:R-:W0:Y:S01]  /*50f0*/  MUFU.TANH R49, R49 ;  /* 0x0000003100317308 */ /* 0x000e220000002400 */
[----:B------:R-:W-:Y:S01]  /*5100*/  ISETP.GT.AND P1, PT, R10, 0x28, PT ;  /* 0x000000280a00780c */ /* 0x000fe20003f24270 */
[----:B------:R-:W-:Y:S01]  /*5110*/  FMUL.FTZ R62, R66, UR51 ;  /* 0x00000033423e7c20 */ /* 0x000fe20008410000 */
[----:B---3--:R-:W-:Y:S01]  /*5120*/  FSEL R159, R41, -INF , P2 ;  /* 0xff800000299f7808 */ /* 0x008fe20001000000 */
[----:B------:R-:W-:Y:S01]  /*5130*/  FMUL.FTZ R66, R87, UR51 ;  /* 0x0000003357427c20 */ /* 0x000fe20008410000 */
[----:B------:R-:W-:Y:S01]  /*5140*/  FMNMX.FTZ R34, R161, R34, !PT ;  /* 0x00000022a1227209 */ /* 0x000fe20007810000 */
[----:B------:R-:W-:Y:S01]  /*5150*/  FMUL.FTZ R54, R70, UR51 ;  /* 0x0000003346367c20 */ /* 0x000fe20008410000 */
[----:B------:R-:W-:Y:S01]  /*5160*/  ISETP.GT.AND P2, PT, R10, 0x29, PT ;  /* 0x000000290a00780c */ /* 0x000fe20003f44270 */
[----:B------:R-:W3:Y:S01]  /*5170*/  MUFU.TANH R52, R52 ;  /* 0x0000003400347308 */ /* 0x000ee20000002400 */
[----:B----4-:R-:W-:Y:S01]  /*5180*/  FSEL R157, R44, -INF , P1 ;  /* 0xff8000002c9d7808 */ /* 0x010fe20000800000 */
[----:B------:R-:W-:Y:S01]  /*5190*/  FMUL.FTZ R44, R74, UR51 ;  /* 0x000000334a2c7c20 */ /* 0x000fe20008410000 */
[----:B------:R-:W-:Y:S01]  /*51a0*/  FMNMX.FTZ R34, R159, R34, !PT ;  /* 0x000000229f227209 */ /* 0x000fe20007810000 */
[----:B------:R-:W-:Y:S01]  /*51b0*/  FMUL.FTZ R46, R82, UR51 ;  /* 0x00000033522e7c20 */ /* 0x000fe20008410000 */
[C---:B------:R-:W-:Y:S01]  /*51c0*/  ISETP.GT.AND P1, PT, R10.reuse, 0x30, PT ;  /* 0x000000300a00780c */ /* 0x040fe20003f24270 */
[----:B------:R-:W-:Y:S01]  /*51d0*/  ULEA UR4, UR48, UR41, 0x3 ;  /* 0x0000002930047291 */ /* 0x000fe2000f8e183f */
[----:B-1----:R-:W-:Y:S01]  /*51e0*/  FSEL R155, R45, -INF , P2 ;  /* 0xff8000002d9b7808 */ /* 0x002fe20001000000 */
[----:B------:R-:W-:Y:S01]  /*51f0*/  MUFU.TANH R53, R53 ;  /* 0x0000003500357308 */ /* 0x000fe20000002400 */
[----:B------:R-:W-:Y:S01]  /*5200*/  FMNMX.FTZ R34, R157, R34, !PT ;  /* 0x000000229d227209 */ /* 0x000fe20007810000 */
[----:B------:R-:W-:Y:S01]  /*5210*/  UIADD3 UR4, UR4, 0x28840, URZ ;  /* 0x0002884004047890 */ /* 0x000fe2000fffe03f */
[----:B------:R-:W-:-:S02]  /*5220*/  ISETP.GT.AND P2, PT, R10, 0x31, PT ;  /* 0x000000310a00780c */ /* 0x000fc40003f44270 */
[----:B--2---:R-:W-:Y:S01]  /*5230*/  FSEL R153, R48, -INF , P1 ;  /* 0xff80000030997808 */ /* 0x004fe20000800000 */
[----:B------:R-:W-:Y:S01]  /*5240*/  FMUL.FTZ R48, R63, UR51 ;  /* 0x000000333f307c20 */ /* 0x000fe20008410000 */
[----:B------:R-:W-:Y:S01]  /*5250*/  FMNMX.FTZ R34, R155, R34, !PT ;  /* 0x000000229b227209 */ /* 0x000fe20007810000 */
[----:B------:R-:W1:Y:S01]  /*5260*/  MUFU.TANH R56, R56 ;  /* 0x0000003800387308 */ /* 0x000e620000002400 */
[C---:B------:R-:W-:Y:S01]  /*5270*/  ISETP.GT.AND P1, PT, R10.reuse, 0x38, PT ;  /* 0x000000380a00780c */ /* 0x040fe20003f24270 */
[----:B------:R-:W2:Y:S01]  /*5280*/  SHFL.IDX PT, R63, R36, 0x1, 0x1c1f ;  /* 0x003c1f00243f7f89 */ /* 0x000ea200000e0000 */
[----:B0-----:R-:W-:Y:S01]  /*5290*/  FSEL R69, R49, -INF , P2 ;  /* 0xff80000031457808 */ /* 0x001fe20001000000 */
[----:B------:R-:W-:Y:S01]  /*52a0*/  UPRMT UR4, UR43, 0x654, UR4 ;  /* 0x000006542b047896 */ /* 0x000fe20008000004 */
[----:B------:R-:W-:Y:S02]  /*52b0*/  FMNMX.FTZ R34, R153, R34, !PT ;  /* 0x0000002299227209 */ /* 0x000fe40007810000 */
[----:B------:R-:W-:Y:S01]  /*52c0*/  ISETP.GT.AND P2, PT, R10, 0x39, PT ;  /* 0x000000390a00780c */ /* 0x000fe20003f44270 */
[----:B------:R-:W0:Y:S01]  /*52d0*/  MUFU.TANH R57, R57 ;  /* 0x0000003900397308 */ /* 0x000e220000002400 */
[----:B------:R-:W-:-:S04]  /*52e0*/  FMNMX.FTZ R34, R69, R34, !PT ;  /* 0x0000002245227209 */ /* 0x000fc80007810000 */
[----:B------:R-:W-:Y:S03]  /*52f0*/  SYNCS.ARRIVE.TRANS64.RED.A1T0 RZ, [UR4], RZ ;  /* 0x000000ffffff79a7 */ /* 0x000fe60008100404 */
[----:B------:R4:W5:Y:S08]  /*5300*/  MUFU.TANH R43, R60 ;  /* 0x0000003c002b7308 */ /* 0x0009700000002400 */
[----:B------:R3:W-:Y:S01]  /*5310*/  MUFU.TANH R29, R65 ;  /* 0x00000041001d7308 */ /* 0x0007e20000002400 */
[----:B----4-:R-:W-:Y:S01]  /*5320*/  FMUL.FTZ R60, R75, UR51 ;  /* 0x000000334b3c7c20 */ /* 0x010fe20008410000 */
[----:B--2---:R-:W-:-:S04]  /*5330*/  IADD3 R38, R63, -UR49, R38 ;  /* 0x800000313f267c10 */ /* 0x004fc8000fffe026 */
[----:B------:R-:W-:Y:S02]  /*5340*/  ISETP.GT.AND P3, PT, R38, 0x1, PT ;  /* 0x000000012600780c */ /* 0x000fe40003f64270 */
[----:B------:R2:W4:Y:S01]  /*5350*/  MUFU.TANH R31, R61 ;  /* 0x0000003d001f7308 */ /* 0x0005220000002400 */
[----:B---3--:R-:W-:Y:S01]  /*5360*/  FSEL R65, R52, -INF , P1 ;  /* 0xff80000034417808 */ /* 0x008fe20000800000 */
[----:B------:R-:W-:Y:S01]  /*5370*/  FMUL.FTZ R52, R79, UR51 ;  /* 0x000000334f347c20 */ /* 0x000fe20008410000 */
[----:B------:R-:W-:Y:S02]  /*5380*/  ISETP.GT.AND P1, PT, R10, 0x40, PT ;  /* 0x000000400a00780c */ /* 0x000fe40003f24270 */
[----:B------:R-:W-:Y:S02]  /*5390*/  FMNMX.FTZ R34, R65, R34, !PT ;  /* 0x0000002241227209 */ /* 0x000fe40007810000 */
[----:B-1----:R-:W-:Y:S01]  /*53a0*/  FSEL R59, R56, -INF , P1 ;  /* 0xff800000383b7808 */ /* 0x002fe20000800000 */
[----:B------:R1:W3:Y:S01]  /*53b0*/  MUFU.TANH R35, R64 ;  /* 0x0000004000237308 */ /* 0x0002e20000002400 */
[----:B--2---:R-:W-:Y:S01]  /*53c0*/  FSEL R61, R53, -INF , P2 ;  /* 0xff800000353d7808 */ /* 0x004fe20001000000 */
[----:B------:R-:W-:Y:S01]  /*53d0*/  FMUL.FTZ R56, R78, UR51 ;  /* 0x000000334e387c20 */ /* 0x000fe20008410000 */
[----:B------:R-:W-:-:S02]  /*53e0*/  ISETP.GT.AND P2, PT, R10, 0x41, PT ;  /* 0x000000410a00780c */ /* 0x000fc40003f44270 */
[----:B------:R-:W-:Y:S02]  /*53f0*/  FMNMX.FTZ R34, R61, R34, !PT ;  /* 0x000000223d227209 */ /* 0x000fe40007810000 */
[----:B------:R-:W-:Y:S01]  /*5400*/  ISETP.GT.AND P1, PT, R10, 0x48, PT ;  /* 0x000000480a00780c */ /* 0x000fe20003f24270 */
[----:B------:R-:W2:Y:S01]  /*5410*/  MUFU.TANH R39, R68 ;  /* 0x0000004400277308 */ /* 0x000ea20000002400 */
[----:B0-----:R-:W-:Y:S01]  /*5420*/  FSEL R57, R57, -INF , P2 ;  /* 0xff80000039397808 */ /* 0x001fe20001000000 */
[----:B-1----:R-:W-:Y:S01]  /*5430*/  FMUL.FTZ R64, R86, UR51 ;  /* 0x0000003356407c20 */ /* 0x002fe20008410000 */
[----:B------:R-:W-:Y:S02]  /*5440*/  FMNMX.FTZ R34, R59, R34, !PT ;  /* 0x000000223b227209 */ /* 0x000fe40007810000 */
[----:B------:R-:W-:Y:S02]  /*5450*/  ISETP.GT.AND P2, PT, R10, 0x49, PT ;  /* 0x000000490a00780c */ /* 0x000fe40003f44270 */
[----:B-----5:R-:W-:Y:S01]  /*5460*/  FSEL R43, R43, -INF , P1 ;  /* 0xff8000002b2b7808 */ /* 0x020fe20000800000 */
[----:B------:R-:W0:Y:S01]  /*5470*/  MUFU.TANH R11, R11 ;  /* 0x0000000b000b7308 */ /* 0x000e220000002400 */
[----:B------:R-:W-:-:S02]  /*5480*/  FMNMX.FTZ R34, R57, R34, !PT ;  /* 0x0000002239227209 */ /* 0x000fc40007810000 */
[C---:B------:R-:W-:Y:S02]  /*5490*/  ISETP.GT.AND P1, PT, R10.reuse, 0x50, PT ;  /* 0x000000500a00780c */ /* 0x040fe40003f24270 */
[----:B----4-:R-:W-:Y:S02]  /*54a0*/  FSEL R33, R31, -INF , P2 ;  /* 0xff8000001f217808 */ /* 0x010fe40001000000 */
[----:B------:R-:W-:Y:S01]  /*54b0*/  FMNMX.FTZ R34, R43, R34, !PT ;  /* 0x000000222b227209 */ /* 0x000fe20007810000 */
[----:B------:R-:W1:Y:S01]  /*54c0*/  MUFU.TANH R45, R72 ;  /* 0x00000048002d7308 */ /* 0x000e620000002400 */
[----:B------:R-:W-:Y:S02]  /*54d0*/  ISETP.GT.AND P2, PT, R10, 0x51, PT ;  /* 0x000000510a00780c */ /* 0x000fe40003f44270 */
[----:B---3--:R-:W-:Y:S02]  /*54e0*/  FSEL R35, R35, -INF , P1 ;  /* 0xff80000023237808 */ /* 0x008fe40000800000 */
[----:B------:R-:W-:-:S02]  /*54f0*/  FMNMX.FTZ R34, R33, R34, !PT ;  /* 0x0000002221227209 */ /* 0x000fc40007810000 */
[C---:B------:R-:W-:Y:S01]  /*5500*/  ISETP.GT.AND P1, PT, R10.reuse, 0x58, PT ;  /* 0x000000580a00780c */ /* 0x040fe20003f24270 */
[----:B------:R-:W3:Y:S01]  /*5510*/  MUFU.TANH R73, R73 ;  /* 0x0000004900497308 */ /* 0x000ee20000002400 */
[----:B------:R-:W-:Y:S02]  /*5520*/  FSEL R37, R29, -INF , P2 ;  /* 0xff8000001d257808 */ /* 0x000fe40001000000 */
[----:B------:R-:W-:Y:S02]  /*5530*/  FMNMX.FTZ R34, R35, R34, !PT ;  /* 0x0000002223227209 */ /* 0x000fe40007810000 */
[----:B------:R-:W-:Y:S02]  /*5540*/  ISETP.GT.AND P2, PT, R10, 0x59, PT ;  /* 0x000000590a00780c */ /* 0x000fe40003f44270 */
[----:B--2---:R-:W-:Y:S01]  /*5550*/  FSEL R39, R39, -INF , P1 ;  /* 0xff80000027277808 */ /* 0x004fe20000800000 */
[----:B------:R-:W2:Y:S01]  /*5560*/  MUFU.TANH R47, R76 ;  /* 0x0000004c002f7308 */ /* 0x000ea20000002400 */
[----:B------:R-:W-:-:S02]  /*5570*/  FMNMX.FTZ R34, R37, R34, !PT ;  /* 0x0000002225227209 */ /* 0x000fc40007810000 */
[C---:B------:R-:W-:Y:S02]  /*5580*/  ISETP.GT.AND P1, PT, R10.reuse, 0x60, PT ;  /* 0x000000600a00780c */ /* 0x040fe40003f24270 */
[----:B0-----:R-:W-:Y:S02]  /*5590*/  FSEL R41, R11, -INF , P2 ;  /* 0xff8000000b297808 */ /* 0x001fe40001000000 */
[----:B------:R-:W-:Y:S01]  /*55a0*/  FMNMX.FTZ R34, R39, R34, !PT ;  /* 0x0000002227227209 */ /* 0x000fe20007810000 */
[----:B------:R-:W0:Y:S01]  /*55b0*/  MUFU.TANH R49, R77 ;  /* 0x0000004d00317308 */ /* 0x000e220000002400 */
[----:B------:R-:W-:Y:S02]  /*55c0*/  ISETP.GT.AND P2, PT, R10, 0x61, PT ;  /* 0x000000610a00780c */ /* 0x000fe40003f44270 */
[----:B-1----:R-:W-:Y:S02]  /*55d0*/  FSEL R45, R45, -INF , P1 ;  /* 0xff8000002d2d7808 */ /* 0x002fe40000800000 */
[----:B------:R-:W-:-:S02]  /*55e0*/  FMNMX.FTZ R34, R41, R34, !PT ;  /* 0x0000002229227209 */ /* 0x000fc40007810000 */
[C---:B------:R-:W-:Y:S01]  /*55f0*/  ISETP.GT.AND P1, PT, R10.reuse, 0x68, PT ;  /* 0x000000680a00780c */ /* 0x040fe20003f24270 */
[----:B------:R-:W1:Y:S01]  /*5600*/  MUFU.TANH R51, R80 ;  /* 0x0000005000337308 */ /* 0x000e620000002400 */
[----:B---3--:R-:W-:Y:S02]  /*5610*/  FSEL R29, R73, -INF , P2 ;  /* 0xff800000491d7808 */ /* 0x008fe40001000000 */
        /* <DEDUP_REMOVED lines=14> */
[----:B--2---:R-:W-:Y:S02]  /*5700*/  FSEL R53, R53, -INF , P2 ;  /* 0xff80000035357808 */ /* 0x004fe40001000000 */
[----:B------:R-:W-:Y:S02]  /*5710*/  FMNMX.FTZ R34, R51, R34, !PT ;  /* 0x0000002233227209 */ /* 0x000fe40007810000 */
[----:B------:R-:W-:Y:S02]  /*5720*/  ISETP.GT.AND P2, PT, R10, 0x79, PT ;  /* 0x000000790a00780c */ /* 0x000fe40003f44270 */
[----:B------:R-:W-:Y:S01]  /*5730*/  FMNMX.FTZ R34, R53, R34, !PT ;  /* 0x0000002235227209 */ /* 0x000fe20007810000 */
[----:B------:R-:W2:Y:S01]  /*5740*/  MUFU.TANH R12, R12 ;  /* 0x0000000c000c7308 */ /* 0x000ea20000002400 */
[----:B0-----:R-:W-:Y:S01]  /*5750*/  FSEL R55, R55, -INF , P1 ;  /* 0xff80000037377808 */ /* 0x001fe20000800000 */
[----:B------:R-:W0:Y:S03]  /*5760*/  LDC R10, c[0x0][0x988] ;  /* 0x00026200ff0a7b82 */ /* 0x000e260000000800 */
[----:B------:R-:W-:-:S03]  /*5770*/  FMNMX.FTZ R34, R55, R34, !PT ;  /* 0x0000002237227209 */ /* 0x000fc60007810000 */
[----:B------:R-:W3:Y:S01]  /*5780*/  MUFU.TANH R13, R13 ;  /* 0x0000000d000d7308 */ /* 0x000ee20000002400 */
[----:B-1----:R-:W-:Y:S02]  /*5790*/  FSEL R31, R31, -INF , P2 ;  /* 0xff8000001f1f7808 */ /* 0x002fe40001000000 */
[----:B------:R-:W-:Y:S02]  /*57a0*/  ISETP.GT.AND P2, PT, R38, RZ, PT ;  /* 0x000000ff2600720c */ /* 0x000fe40003f44270 */
[----:B------:R-:W-:-:S03]  /*57b0*/  FMNMX.FTZ R34, R31, R34, !PT ;  /* 0x000000221f227209 */ /* 0x000fc60007810000 */
[----:B------:R-:W1:Y:S01]  /*57c0*/  MUFU.TANH R14, R14 ;  /* 0x0000000e000e7308 */ /* 0x000e620000002400 */
[----:B--2---:R-:W-:Y:S01]  /*57d0*/  FSEL R12, R12, -INF , P2 ;  /* 0xff8000000c0c7808 */ /* 0x004fe20001000000 */
[----:B------:R-:W2:Y:S01]  /*57e0*/  SHFL.BFLY PT, R11, R34, 0x2, 0x1f ;  /* 0x0c401f00220b7f89 */ /* 0x000ea200000e0000 */
[----:B------:R-:W-:Y:S02]  /*57f0*/  ISETP.GT.AND P2, PT, R38, 0x8, PT ;  /* 0x000000082600780c */ /* 0x000fe40003f44270 */
[----:B------:R-:W-:-:S03]  /*5800*/  FMNMX.FTZ R36, R12, R9, !PT ;  /* 0x000000090c247209 */ /* 0x000fc60007810000 */
[----:B------:R-:W4:Y:S01]  /*5810*/  MUFU.TANH R16, R16 ;  /* 0x0000001000107308 */ /* 0x000f220000002400 */
[----:B---3--:R-:W-:Y:S02]  /*5820*/  FSEL R67, R13, -INF , P3 ;  /* 0xff8000000d437808 */ /* 0x008fe40001800000 */
[----:B------:R-:W-:Y:S02]  /*5830*/  ISETP.GT.AND P3, PT, R38, 0x9, PT ;  /* 0x000000092600780c */ /* 0x000fe40003f64270 */
[----:B------:R-:W-:-:S03]  /*5840*/  FMNMX.FTZ R36, R67, R36, !PT ;  /* 0x0000002443247209 */ /* 0x000fc60007810000 */
[----:B------:R-:W3:Y:S01]  /*5850*/  MUFU.TANH R17, R17 ;  /* 0x0000001100117308 */ /* 0x000ee20000002400 */
[----:B-1----:R-:W-:Y:S02]  /*5860*/  FSEL R71, R14, -INF , P2 ;  /* 0xff8000000e477808 */ /* 0x002fe40001000000 */
[----:B------:R-:W-:Y:S02]  /*5870*/  ISETP.GT.AND P2, PT, R38, 0x10, PT ;  /* 0x000000102600780c */ /* 0x000fe40003f44270 */
[----:B------:R-:W-:-:S03]  /*5880*/  FMNMX.FTZ R36, R71, R36, !PT ;  /* 0x0000002447247209 */ /* 0x000fc60007810000 */
[----:B------:R-:W1:Y:S01]  /*5890*/  MUFU.TANH R18, R18 ;  /* 0x0000001200127308 */ /* 0x000e620000002400 */
[----:B----4-:R-:W-:Y:S02]  /*58a0*/  FSEL R73, R16, -INF , P3 ;  /* 0xff80000010497808 */ /* 0x010fe40001800000 */
[----:B--2---:R-:W-:Y:S02]  /*58b0*/  FMNMX.FTZ R11, R34, R11, !PT ;  /* 0x0000000b220b7209 */ /* 0x004fe40007810000 */
[----:B------:R-:W-:Y:S02]  /*58c0*/  ISETP.GT.AND P3, PT, R38, 0x11, PT ;  /* 0x000000112600780c */ /* 0x000fe40003f64270 */
[----:B------:R-:W-:Y:S01]  /*58d0*/  FMNMX.FTZ R36, R73, R36, !PT ;  /* 0x0000002449247209 */ /* 0x000fe20007810000 */
[----:B------:R-:W2:Y:S01]  /*58e0*/  SHFL.BFLY PT, R34, R11, 0x1, 0x1f ;  /* 0x0c201f000b227f89 */ /* 0x000ea200000e0000 */
[----:B------:R-:W4:Y:S01]  /*58f0*/  MUFU.TANH R19, R19 ;  /* 0x0000001300137308 */ /* 0x000f220000002400 */
[----:B---3--:R-:W-:-:S02]  /*5900*/  FSEL R75, R17, -INF , P2 ;  /* 0xff800000114b7808 */ /* 0x008fc40001000000 */
        /* <DEDUP_REMOVED lines=8> */
[----:B------:R-:W-:Y:S02]  /*5990*/  ISETP.GT.AND P2, PT, R38, 0x20, PT ;  /* 0x000000202600780c */ /* 0x000fe40003f44270 */
[----:B------:R-:W-:Y:S02]  /*59a0*/  FMNMX.FTZ R36, R79, R36, !PT ;  /* 0x000000244f247209 */ /* 0x000fe40007810000 */
[----:B--2---:R-:W-:Y:S01]  /*59b0*/  FMNMX.FTZ R11, R11, R34, !PT ;  /* 0x000000220b0b7209 */ /* 0x004fe20007810000 */
[----:B------:R-:W2:Y:S01]  /*59c0*/  MUFU.TANH R22, R22 ;  /* 0x0000001600167308 */ /* 0x000ea20000002400 */
[----:B---3--:R-:W-:Y:S02]  /*59d0*/  FSEL R81, R20, -INF , P3 ;  /* 0xff80000014517808 */ /* 0x008fe40001800000 */
[----:B------:R-:W-:Y:S01]  /*59e0*/  ISETP.GT.AND P3, PT, R38, 0x21, PT ;  /* 0x000000212600780c */ /* 0x000fe20003f64270 */
[----:B0-----:R-:W-:Y:S01]  /*59f0*/  FMUL.FTZ R34, R11, R10 ;  /* 0x0000000a0b227220 */ /* 0x001fe20000410000 */
[----:B------:R-:W-:-:S02]  /*5a00*/  FMNMX.FTZ R36, R81, R36, !PT ;  /* 0x0000002451247209 */ /* 0x000fc40007810000 */
[----:B------:R-:W-:Y:S01]  /*5a10*/  FSETP.NEU.FTZ.AND P1, PT, R11, -INF , PT ;  /* 0xff8000000b00780b */ /* 0x000fe20003f3d000 */
[----:B------:R-:W0:Y:S01]  /*5a20*/  MUFU.TANH R23, R23 ;  /* 0x0000001700177308 */ /* 0x000e220000002400 */
[----:B-1----:R-:W-:Y:S02]  /*5a30*/  FSEL R83, R21, -INF , P2 ;  /* 0xff80000015537808 */ /* 0x002fe40001000000 */
[----:B------:R-:W-:Y:S02]  /*5a40*/  ISETP.GT.AND P2, PT, R38, 0x28, PT ;  /* 0x000000282600780c */ /* 0x000fe40003f44270 */
[----:B------:R-:W-:Y:S02]  /*5a50*/  FMNMX.FTZ R36, R83, R36, !PT ;  /* 0x0000002453247209 */ /* 0x000fe40007810000 */
[----:B------:R-:W-:Y:S01]  /*5a60*/  FSEL R34, R34, RZ, P1 ;  /* 0x000000ff22227208 */ /* 0x000fe20000800000 */
[----:B------:R-:W1:Y:S01]  /*5a70*/  MUFU.TANH R24, R24 ;  /* 0x0000001800187308 */ /* 0x000e620000002400 */
[----:B--2---:R-:W-:-:S02]  /*5a80*/  FSEL R85, R22, -INF , P3 ;  /* 0xff80000016557808 */ /* 0x004fc40001800000 */
[C---:B------:R-:W-:Y:S01]  /*5a90*/  ISETP.GT.AND P3, PT, R38.reuse, 0x29, PT ;  /* 0x000000292600780c */ /* 0x040fe20003f64270 */
[--C-:B------:R-:W-:Y:S01]  /*5aa0*/  FFMA.FTZ R19, R163, R10, -R34.reuse ;  /* 0x0000000aa3137223 */ /* 0x100fe20000010822 */
[----:B------:R-:W-:Y:S01]  /*5ab0*/  FMNMX.FTZ R36, R85, R36, !PT ;  /* 0x0000002455247209 */ /* 0x000fe20007810000 */
[-CC-:B------:R-:W-:Y:S01]  /*5ac0*/  FFMA.FTZ R178, R165, R10.reuse, -R34.reuse ;  /* 0x0000000aa5b27223 */ /* 0x180fe20000010822 */
[-CC-:B------:R-:W-:Y:S01]  /*5ad0*/  FFMA.FTZ R172, R161, R10.reuse, -R34.reuse ;  /* 0x0000000aa1ac7223 */ /* 0x180fe20000010822 */
[----:B------:R-:W2:Y:S01]  /*5ae0*/  MUFU.TANH R25, R25 ;  /* 0x0000001900197308 */ /* 0x000ea20000002400 */
[----:B0-----:R-:W-:Y:S01]  /*5af0*/  FSEL R87, R23, -INF , P2 ;  /* 0xff80000017577808 */ /* 0x001fe20001000000 */
[-CC-:B------:R-:W-:Y:S01]  /*5b00*/  FFMA.FTZ R17, R167, R10.reuse, -R34.reuse ;  /* 0x0000000aa7117223 */ /* 0x180fe20000010822 */
[----:B------:R-:W-:Y:S01]  /*5b10*/  ISETP.GT.AND P2, PT, R38, 0x30, PT ;  /* 0x000000302600780c */ /* 0x000fe20003f44270 */
[--C-:B------:R-:W-:Y:S01]  /*5b20*/  FFMA.FTZ R174, R157, R10, -R34.reuse ;  /* 0x0000000a9dae7223 */ /* 0x100fe20000010822 */
[----:B------:R-:W-:Y:S01]  /*5b30*/  FMNMX.FTZ R36, R87, R36, !PT ;  /* 0x0000002457247209 */ /* 0x000fe20007810000 */
[-CC-:B------:R-:W-:Y:S01]  /*5b40*/  FFMA.FTZ R21, R159, R10.reuse, -R34.reuse ;  /* 0x0000000a9f157223 */ /* 0x180fe20000010822 */
[-CC-:B------:R-:W-:Y:S01]  /*5b50*/  FFMA.FTZ R23, R155, R10.reuse, -R34.reuse ;  /* 0x0000000a9b177223 */ /* 0x180fe20000010822 */
[----:B------:R-:W0:Y:S01]  /*5b60*/  MUFU.TANH R26, R26 ;  /* 0x0000001a001a7308 */ /* 0x000e220000002400 */
[----:B-1----:R-:W-:Y:S01]  /*5b70*/  FSEL R163, R24, -INF , P3 ;  /* 0xff80000018a37808 */ /* 0x002fe20001800000 */
[-CC-:B------:R-:W-:Y:S01]  /*5b80*/  FFMA.FTZ R176, R169, R10.reuse, -R34.reuse ;  /* 0x0000000aa9b07223 */ /* 0x180fe20000010822 */
[C---:B------:R-:W-:Y:S01]  /*5b90*/  ISETP.GT.AND P3, PT, R38.reuse, 0x31, PT ;  /* 0x000000312600780c */ /* 0x040fe20003f64270 */
[--C-:B------:R-:W-:Y:S01]  /*5ba0*/  FFMA.FTZ R168, R153, R10, -R34.reuse ;  /* 0x0000000a99a87223 */ /* 0x100fe20000010822 */
[----:B------:R-:W-:Y:S01]  /*5bb0*/  FMNMX.FTZ R36, R163, R36, !PT ;  /* 0x00000024a3247209 */ /* 0x000fe20007810000 */
[-CC-:B------:R-:W-:Y:S01]  /*5bc0*/  FFMA.FTZ R63, R171, R10.reuse, -R34.reuse ;  /* 0x0000000aab3f7223 */ /* 0x180fe20000010822 */
[-CC-:B------:R-:W-:Y:S01]  /*5bd0*/  FFMA.FTZ R182, R173, R10.reuse, -R34.reuse ;  /* 0x0000000aadb67223 */ /* 0x180fe20000010822 */
[----:B------:R-:W1:Y:S01]  /*5be0*/  MUFU.TANH R27, R27 ;  /* 0x0000001b001b7308 */ /* 0x000e620000002400 */
[----:B--2---:R-:W-:Y:S01]  /*5bf0*/  FSEL R165, R25, -INF , P2 ;  /* 0xff80000019a57808 */ /* 0x004fe20001000000 */
[-CC-:B------:R-:W-:Y:S01]  /*5c00*/  FFMA.FTZ R180, R175, R10.reuse, -R34.reuse ;  /* 0x0000000aafb47223 */ /* 0x180fe20000010822 */
[----:B------:R-:W-:Y:S01]  /*5c10*/  ISETP.GT.AND P2, PT, R38, 0x38, PT ;  /* 0x000000382600780c */ /* 0x000fe20003f44270 */
[--C-:B------:R-:W-:Y:S01]  /*5c20*/  FFMA.FTZ R170, R65, R10, -R34.reuse ;  /* 0x0000000a41aa7223 */ /* 0x100fe20000010822 */
[----:B------:R-:W-:Y:S01]  /*5c30*/  FMNMX.FTZ R36, R165, R36, !PT ;  /* 0x00000024a5247209 */ /* 0x000fe20007810000 */
[-CC-:B------:R-:W-:Y:S01]  /*5c40*/  FFMA.FTZ R164, R59, R10.reuse, -R34.reuse ;  /* 0x0000000a3ba47223 */ /* 0x180fe20000010822 */
[-CC-:B------:R-:W-:Y:S01]  /*5c50*/  FFMA.FTZ R166, R43, R10.reuse, -R34.reuse ;  /* 0x0000000a2ba67223 */ /* 0x180fe20000010822 */
[----:B------:R-:W2:Y:S01]  /*5c60*/  MUFU.TANH R28, R28 ;  /* 0x0000001c001c7308 */ /* 0x000ea20000002400 */
[----:B0-----:R-:W-:Y:S01]  /*5c70*/  FSEL R161, R26, -INF , P3 ;  /* 0xff8000001aa17808 */ /* 0x001fe20001800000 */
[-CC-:B------:R-:W-:Y:S01]  /*5c80*/  FFMA.FTZ R15, R15, R10.reuse, -R34.reuse ;  /* 0x0000000a0f0f7223 */ /* 0x180fe20000010822 */
[C---:B------:R-:W-:Y:S01]  /*5c90*/  ISETP.GT.AND P3, PT, R38.reuse, 0x39, PT ;  /* 0x000000392600780c */ /* 0x040fe20003f64270 */
[--C-:B------:R-:W-:Y:S01]  /*5ca0*/  FFMA.FTZ R152, R45, R10, -R34.reuse ;  /* 0x0000000a2d987223 */ /* 0x100fe20000010822 */
[----:B------:R-:W-:Y:S01]  /*5cb0*/  FMNMX.FTZ R36, R161, R36, !PT ;  /* 0x00000024a1247209 */ /* 0x000fe20007810000 */
[-CC-:B------:R-:W-:Y:S01]  /*5cc0*/  FFMA.FTZ R154, R47, R10.reuse, -R34.reuse ;  /* 0x0000000a2f9a7223 */ /* 0x180fe20000010822 */
[-CC-:B------:R-:W-:Y:S01]  /*5cd0*/  FFMA.FTZ R162, R39, R10.reuse, -R34.reuse ;  /* 0x0000000a27a27223 */ /* 0x180fe20000010822 */
[----:B------:R-:W0:Y:S01]  /*5ce0*/  MUFU.TANH R30, R30 ;  /* 0x0000001e001e7308 */ /* 0x000e220000002400 */
[----:B-1----:R-:W-:Y:S01]  /*5cf0*/  FSEL R167, R27, -INF , P2 ;  /* 0xff8000001ba77808 */ /* 0x002fe20001000000 */
[-CC-:B------:R-:W-:Y:S01]  /*5d00*/  FFMA.FTZ R160, R35, R10.reuse, -R34.reuse ;  /* 0x0000000a23a07223 */ /* 0x180fe20000010822 */
[----:B------:R-:W-:Y:S01]  /*5d10*/  ISETP.GT.AND P2, PT, R38, 0x40, PT ;  /* 0x000000402600780c */ /* 0x000fe20003f44270 */
        /* <DEDUP_REMOVED lines=22> */
[----:B------:R-:W-:Y:S01]  /*5e80*/  FFMA.FTZ R31, R31, R10, -R34 ;  /* 0x0000000a1f1f7223 */ /* 0x000fe20000010822 */
[----:B------:R-:W-:-:S02]  /*5e90*/  ISETP.GT.AND P3, PT, R38, 0x49, PT ;  /* 0x000000492600780c */ /* 0x000fc40003f64270 */
[----:B------:R-:W-:-:S03]  /*5ea0*/  FMNMX.FTZ R36, R157, R36, !PT ;  /* 0x000000249d247209 */ /* 0x000fc60007810000 */
[----:B------:R-:W1:Y:S01]  /*5eb0*/  MUFU.TANH R62, R62 ;  /* 0x0000003e003e7308 */ /* 0x000e620000002400 */
[----:B--2---:R-:W-:Y:S02]  /*5ec0*/  FSEL R159, R40, -INF , P2 ;  /* 0xff800000289f7808 */ /* 0x004fe40001000000 */
[----:B------:R-:W-:Y:S02]  /*5ed0*/  ISETP.GT.AND P2, PT, R38, 0x50, PT ;  /* 0x000000502600780c */ /* 0x000fe40003f44270 */
[----:B------:R-:W-:-:S03]  /*5ee0*/  FMNMX.FTZ R36, R159, R36, !PT ;  /* 0x000000249f247209 */ /* 0x000fc60007810000 */
[----:B------:R-:W2:Y:S01]  /*5ef0*/  MUFU.TANH R58, R58 ;  /* 0x0000003a003a7308 */ /* 0x000ea20000002400 */
[----:B0-----:R-:W-:Y:S02]  /*5f00*/  FSEL R155, R48, -INF , P3 ;  /* 0xff800000309b7808 */ /* 0x001fe40001800000 */
[----:B------:R-:W-:Y:S02]  /*5f10*/  ISETP.GT.AND P3, PT, R38, 0x51, PT ;  /* 0x000000512600780c */ /* 0x000fe40003f64270 */
[----:B------:R-:W-:-:S03]  /*5f20*/  FMNMX.FTZ R36, R155, R36, !PT ;  /* 0x000000249b247209 */ /* 0x000fc60007810000 */
[----:B------:R-:W0:Y:S01]  /*5f30*/  MUFU.TANH R54, R54 ;  /* 0x0000003600367308 */ /* 0x000e220000002400 */
[----:B-1----:R-:W-:Y:S02]  /*5f40*/  FSEL R169, R62, -INF , P2 ;  /* 0xff8000003ea97808 */ /* 0x002fe40001000000 */
[----:B------:R-:W-:Y:S02]  /*5f50*/  ISETP.GT.AND P2, PT, R38, 0x58, PT ;  /* 0x000000582600780c */ /* 0x000fe40003f44270 */
        /* <DEDUP_REMOVED lines=37> */
[----:B------:R-:W-:Y:S01]  /*61b0*/  MUFU.EX2 R15, R15 ;  /* 0x0000000f000f7308 */ /* 0x000fe20000000800 */
[----:B--2---:R-:W-:-:S04]  /*61c0*/  FSEL R183, R64, -INF , P2 ;  /* 0xff80000040b77808 */ /* 0x004fc80001000000 */
[----:B------:R-:W-:-:S03]  /*61d0*/  FMNMX.FTZ R36, R183, R36, !PT ;  /* 0x00000024b7247209 */ /* 0x000fc60007810000 */
[----:B------:R-:W-:Y:S01]  /*61e0*/  MUFU.EX2 R180, R180 ;  /* 0x000000b400b47308 */ /* 0x000fe20000000800 */
[----:B0-----:R-:W-:-:S04]  /*61f0*/  FSEL R185, R66, -INF , P3 ;  /* 0xff80000042b97808 */ /* 0x001fc80001800000 */
[----:B------:R-:W-:-:S03]  /*6200*/  FMNMX.FTZ R36, R185, R36, !PT ;  /* 0x00000024b9247209 */ /* 0x000fc60007810000 */
[----:B------:R-:W-:Y:S02]  /*6210*/  MUFU.EX2 R182, R182 ;  /* 0x000000b600b67308 */ /* 0x000fe40000000800 */
[----:B------:R-:W0:Y:S06]  /*6220*/  SHFL.BFLY PT, R13, R36, 0x2, 0x1f ;  /* 0x0c401f00240d7f89 */ /* 0x000e2c00000e0000 */
        /* <DEDUP_REMOVED lines=8> */
[----:B0-----:R-:W-:-:S07]  /*62b0*/  FMNMX.FTZ R13, R14, R13, !PT ;  /* 0x0000000d0e0d7209 */ /* 0x001fce0007810000 */
[----:B------:R-:W-:Y:S01]  /*62c0*/  MUFU.EX2 R21, R21 ;  /* 0x0000001500157308 */ /* 0x000fe20000000800 */
[C---:B------:R-:W-:Y:S01]  /*62d0*/  FSETP.NEU.FTZ.AND P2, PT, R13.reuse, -INF , PT ;  /* 0xff8000000d00780b */ /* 0x040fe20003f5d000 */
[----:B------:R-:W-:-:S03]  /*62e0*/  FMUL.FTZ R14, R13, R10 ;  /* 0x0000000a0d0e7220 */ /* 0x000fc60000410000 */
[----:B------:R-:W-:-:S03]  /*62f0*/  FSEL R30, R13, RZ, P2 ;  /* 0x000000ff0d1e7208 */ /* 0x000fc60001000000 */
[----:B------:R-:W-:Y:S01]  /*6300*/  MUFU.EX2 R174, R174 ;  /* 0x000000ae00ae7308 */ /* 0x000fe20000000800 */
[----:B------:R-:W-:Y:S01]  /*6310*/  FSEL R14, R14, RZ, P2 ;  /* 0x000000ff0e0e7208 */ /* 0x000fe20001000000 */
[----:B------:R-:W-:-:S04]  /*6320*/  FADD.FTZ R9, -R30, R9 ;  /* 0x000000091e097221 */ /* 0x000fc80000010100 */
[-CC-:B------:R-:W-:Y:S01]  /*6330*/  FFMA.FTZ R43, R67, R10.reuse, -R14.reuse ;  /* 0x0000000a432b7223 */ /* 0x180fe2000001080e */
[----:B------:R-:W-:Y:S01]  /*6340*/  FSEL R67, R11, RZ, P1 ;  /* 0x000000ff0b437208 */ /* 0x000fe20000800000 */
[-CC-:B------:R-:W-:Y:S01]  /*6350*/  FFMA.FTZ R12, R12, R10.reuse, -R14.reuse ;  /* 0x0000000a0c0c7223 */ /* 0x180fe2000001080e */
[-C--:B------:R-:W-:Y:S01]  /*6360*/  FMUL.FTZ R9, R9, R10.reuse ;  /* 0x0000000a09097220 */ /* 0x080fe20000410000 */
[-CC-:B------:R-:W-:Y:S01]  /*6370*/  FFMA.FTZ R16, R71, R10.reuse, -R14.reuse ;  /* 0x0000000a47107223 */ /* 0x180fe2000001080e */
[-C--:B------:R-:W-:Y:S01]  /*6380*/  FFMA.FTZ R45, R73, R10.reuse, -R14 ;  /* 0x0000000a492d7223 */ /* 0x080fe2000001080e */
[----:B------:R-:W-:Y:S01]  /*6390*/  FADD.FTZ R67, -R67, R8 ;  /* 0x0000000843437221 */ /* 0x000fe20000010100 */
[----:B------:R-:W-:Y:S01]  /*63a0*/  MUFU.EX2 R43, R43 ;  /* 0x0000002b002b7308 */ /* 0x000fe20000000800 */
[-CC-:B------:R-:W-:Y:S01]  /*63b0*/  FFMA.FTZ R18, R75, R10.reuse, -R14.reuse ;  /* 0x0000000a4b127223 */ /* 0x180fe2000001080e */
[-CC-:B------:R-:W-:Y:S01]  /*63c0*/  FFMA.FTZ R47, R77, R10.reuse, -R14.reuse ;  /* 0x0000000a4d2f7223 */ /* 0x180fe2000001080e */
[-C--:B------:R-:W-:Y:S01]  /*63d0*/  FMUL.FTZ R8, R67, R10.reuse ;  /* 0x0000000a43087220 */ /* 0x080fe20000410000 */
        /* <DEDUP_REMOVED lines=26> */
[----:B------:R-:W-:-:S02]  /*6580*/  FFMA.FTZ R183, R183, R10, -R14 ;  /* 0x0000000ab7b77223 */ /* 0x000fc4000001080e */
[----:B------:R-:W2:Y:S01]  /*6590*/  MUFU.EX2 R16, R16 ;  /* 0x0000001000107308 */ /* 0x000ea20000000800 */
[----:B0-----:R-:W-:-:S04]  /*65a0*/  FFMA.FTZ R27, R8, R0, R15 ;  /* 0x00000000081b7223 */ /* 0x001fc8000001000f */
[----:B------:R-:W-:-:S03]  /*65b0*/  FADD.FTZ R27, R180, R27 ;  /* 0x0000001bb41b7221 */ /* 0x000fc60000010000 */
[----:B------:R-:W0:Y:S01]  /*65c0*/  MUFU.EX2 R45, R45 ;  /* 0x0000002d002d7308 */ /* 0x000e220000000800 */
[----:B-1----:R-:W-:-:S04]  /*65d0*/  FFMA.FTZ R0, R9, R3, R12 ;  /* 0x0000000309007223 */ /* 0x002fc8000001000c */
[----:B------:R-:W-:Y:S01]  /*65e0*/  FADD.FTZ R3, R43, R0 ;  /* 0x000000002b037221 */ /* 0x000fe20000010000 */
        /* <DEDUP_REMOVED lines=15> */
[----:B------:R-:W-:Y:S01]  /*66e0*/  FADD.FTZ R3, R21, R0 ;  /* 0x0000000015037221 */ /* 0x000fe20000010000 */
[-CC-:B------:R-:W-:Y:S01]  /*66f0*/  FFMA.FTZ R34, R153, R10.reuse, -R14.reuse ;  /* 0x0000000a99227223 */ /* 0x180fe2000001080e */
[----:B------:R-:W-:Y:S02]  /*6700*/  FFMA.FTZ R14, R185, R10, -R14 ;  /* 0x0000000ab90e7223 */ /* 0x000fe4000001080e */
        /* <DEDUP_REMOVED lines=95> */
.L_x_2422:
[----:B------:R-:W-:Y:S01]  /*6d00*/  UISETP.GT.AND UP0, UPT, UR54, UR52, UPT ;  /* 0x000000343600728c */ /* 0x000fe2000bf04270 */
[-C--:B------:R-:W-:Y:S01]  /*6d10*/  FMUL.FTZ R88, R88, R8.reuse ;  /* 0x0000000858587220 */ /* 0x080fe20000410000 */
[----:B------:R-:W-:Y:S01]  /*6d20*/  ULEA UR4, UR53, UR41, 0x3 ;  /* 0x0000002935047291 */ /* 0x000fe2000f8e183f */
[-C--:B------:R-:W-:Y:S01]  /*6d30*/  FMUL.FTZ R89, R89, R8.reuse ;  /* 0x0000000859597220 */ /* 0x080fe20000410000 */
[----:B------:R-:W-:Y:S01]  /*6d40*/  UIADD3 UR5, UR54, -0x1, URZ ;  /* 0xffffffff36057890 */ /* 0x000fe2000fffe03f */
[-C--:B------:R-:W-:Y:S01]  /*6d50*/  FMUL.FTZ R92, R92, R8.reuse ;  /* 0x000000085c5c7220 */ /* 0x080fe20000410000 */
[----:B------:R-:W-:Y:S01]  /*6d60*/  UIADD3 UR4, UR4, 0x28860, URZ ;  /* 0x0002886004047890 */ /* 0x000fe2000fffe03f */
[----:B------:R-:W-:Y:S01]  /*6d70*/  PLOP3.LUT P1, PT, PT, PT, UP0, 0x80, 0x0 ;  /* 0x000000000000781c */ /* 0x000fe20003f2f008 */
[----:B------:R-:W-:Y:S01]  /*6d80*/  UMOV UR55, UR47 ;  /* 0x0000002f00377c82 */ /* 0x000fe20008000000 */
[----:B------:R-:W-:Y:S01]  /*6d90*/  UMOV UR53, UR48 ;  /* 0x0000003000357c82 */ /* 0x000fe20008000000 */
        /* <DEDUP_REMOVED lines=97> */
[----:B------:R-:W-:Y:S01]  /*73b0*/  MOV R9, R13 ;  /* 0x0000000d00097202 */ /* 0x000fe20000000f00 */
[----:B------:R-:W-:Y:S06]  /*73c0*/  @P1 BRA `(.L_x_2423) ;  /* 0xffffffcc00941947 */ /* 0x000fec000383ffff */
[----:B------:R-:W-:-:S05]  /*73d0*/  UMOV UR54, UR5 ;  /* 0x0000000500367c82 */ /* 0x000fca0008000000 */
.L_x_2412:
[----:B------:R-:W-:-:S06]  /*73e0*/  UISETP.GE.AND UP0, UPT, UR54, UR39, UPT ;  /* 0x000000273600728c */ /* 0x000fcc000bf06270 */
[----:B------:R-:W-:-:S13]  /*73f0*/  PLOP3.LUT P1, PT, PT, PT, UP0, 0x80, 0x0 ;  /* 0x000000000000781c */ /* 0x000fda0003f2f008 */
[----:B------:R-:W-:Y:S05]  /*7400*/  @!P1 BRA `(.L_x_2424) ;  /* 0x0000002800149947 */ /* 0x000fea0003800000 */
[C---:B------:R-:W-:Y:S01]  /*7410*/  VIADD R7, R2.reuse, 0x8 ;  /* 0x0000000802077836 */ /* 0x040fe20000000000 */
[----:B------:R-:W-:Y:S01]  /*7420*/  MOV R6, R11 ;  /* 0x0000000b00067202 */ /* 0x000fe20000000f00 */
[----:B------:R-:W-:Y:S01]  /*7430*/  IMAD.MOV.U32 R8, RZ, RZ, R13 ;  /* 0x000000ffff087224 */ /* 0x000fe200078e000d */
[----:B------:R-:W-:Y:S01]  /*7440*/  IADD3 R2, -R2, 0xb, RZ ;  /* 0x0000000b02027810 */ /* 0x000fe20007ffe1ff */
[----:B------:R-:W-:Y:S01]  /*7450*/  UMOV UR49, UR47 ;  /* 0x0000002f00317c82 */ /* 0x000fe20008000000 */
[----:B------:R-:W-:Y:S01]  /*7460*/  UMOV UR42, UR48 ;  /* 0x00000030002a7c82 */ /* 0x000fe20008000000 */
[----:B------:R-:W-:-:S05]  /*7470*/  ULDC UR38, c[0x0][0x9d8] ;  /* 0x0002760000267ab9 */ /* 0x000fca0000000800 */
.L_x_2435:
        /* <DEDUP_REMOVED lines=9> */
.L_x_2426:
[----:B------:R-:W-:Y:S01]  /*7510*/  ULEA UR4, UR48, UR41, 0x3 ;  /* 0x0000002930047291 */ /* 0x000fe2000f8e183f */
[----:B------:R-:W-:-:S05]  /*7520*/  IMAD.U32 R9, RZ, RZ, UR47 ;  /* 0x0000002fff097e24 */ /* 0x000fca000f8e00ff */
[----:B------:R-:W-:-:S04]  /*7530*/  SHF.L.U32 R9, R9, 0x1f, RZ ;  /* 0x0000001f09097819 */ /* 0x000fc800000006ff */
[----:B------:R0:W1:Y:S01]  /*7540*/  SYNCS.PHASECHK.TRANS64.TRYWAIT P1, [UR4+0x28830], R9 ;  /* 0x02883009ff0075a7 */ /* 0x0000620008020144 */
[----:B------:R-:W-:Y:S05]  /*7550*/  @!P0 BRA `(.L_x_2427) ;  /* 0x0000000000048947 */ /* 0x000fea0003800000 */
[----:B------:R-:W-:Y:S01]  /*7560*/  BPT.TRAP 0x1 ;  /* 0x000000040000795c */ /* 0x000fe20000300000 */
.L_x_2427:
[----:B-1----:R-:W-:Y:S05]  /*7570*/  @P1 BRA `(.L_x_2425) ;  /* 0x0000000000081947 */ /* 0x002fea0003800000 */
[----:B------:R-:W1:Y:S02]  /*7580*/  SYNCS.PHASECHK.TRANS64.TRYWAIT P1, [UR4+0x28830], R9 ;  /* 0x02883009ff0075a7 */ /* 0x000e640008020144 */
[----:B-1----:R-:W-:Y:S05]  /*7590*/  @!P1 BRA `(.L_x_2428) ;  /* 0x0000008400cc9947 */ /* 0x002fea0003800000 */
.L_x_2425:
        /* <DEDUP_REMOVED lines=46> */
.L_x_2430:
[----:B------:R-:W-:Y:S01]  /*7880*/  ULEA UR4, UR42, UR41, 0x3 ;  /* 0x000000292a047291 */ /* 0x000fe2000f8e183f */
[----:B01----:R-:W-:-:S04]  /*7890*/  MOV R9, UR49 ;  /* 0x0000003100097c02 */ /* 0x003fc80008000f00 */
[----:B------:R-:W-:-:S04]  /*78a0*/  SHF.L.U32 R9, R9, 0x1f, RZ ;  /* 0x0000001f09097819 */ /* 0x000fc800000006ff */
[----:B------:R0:W1:Y:S01]  /*78b0*/  SYNCS.PHASECHK.TRANS64.TRYWAIT P1, [UR4+0x28850], R9 ;  /* 0x02885009ff0075a7 */ /* 0x0000620008020144 */
[----:B------:R-:W-:Y:S05]  /*78c0*/  @!P0 BRA `(.L_x_2431) ;  /* 0x0000000000048947 */ /* 0x000fea0003800000 */
[----:B------:R-:W-:Y:S01]  /*78d0*/  BPT.TRAP 0x1 ;  /* 0x000000040000795c */ /* 0x000fe20000300000 */
.L_x_2431:
[----:B-1----:R-:W-:Y:S05]  /*78e0*/  @P1 BRA `(.L_x_2429) ;  /* 0x0000000000081947 */ /* 0x002fea0003800000 */
[----:B------:R-:W1:Y:S02]  /*78f0*/  SYNCS.PHASECHK.TRANS64.TRYWAIT P1, [UR4+0x28850], R9 ;  /* 0x02885009ff0075a7 */ /* 0x000e640008020144 */
[----:B-1----:R-:W-:Y:S05]  /*7900*/  @!P1 BRA `(.L_x_2432) ;  /* 0x0000008400089947 */ /* 0x002fea0003800000 */
.L_x_2429:
        /* <DEDUP_REMOVED lines=49> */
.L_x_2433:
[----:B01----:R-:W-:Y:S01]  /*7c20*/  FMUL.FTZ R9, R26, UR38 ;  /* 0x000000261a097c20 */ /* 0x003fe20008410000 */
        /* <DEDUP_REMOVED lines=21> */
[----:B------:R-:W3:Y:S01]  /*7d80*/  MUFU.TANH R15, R15 ;  /* 0x0000000f000f7308 */ /* 0x000ee20000002400 */
        /* <DEDUP_REMOVED lines=16> */
[----:B---3--:R-:W-:Y:S01]  /*7e90*/  FMNMX.FTZ R12, R15, R12, !PT ;  /* 0x0000000c0f0c7209 */ /* 0x008fe20007810000 */
        /* <DEDUP_REMOVED lines=44> */
[----:B---3--:R-:W-:Y:S01]  /*8160*/  FMNMX.FTZ R12, R21, R12, !PT ;  /* 0x0000000c150c7209 */ /* 0x008fe20007810000 */
[----:B------:R-:W-:-:S04]  /*8170*/  UIADD3 UR4, UR4, 0x28840, URZ ;  /* 0x0002884004047890 */ /* 0x000fc8000fffe03f */
[----:B------:R-:W-:Y:S02]  /*8180*/  UPRMT UR4, UR43, 0x654, UR4 ;  /* 0x000006542b047896 */ /* 0x000fe40008000004 */
[----:B------:R-:W3:Y:S01]  /*8190*/  MUFU.TANH R163, R163 ;  /* 0x000000a300a37308 */ /* 0x000ee20000002400 */
[----:B0-----:R-:W-:-:S06]  /*81a0*/  FMNMX.FTZ R10, R161, R10, !PT ;  /* 0x0000000aa10a7209 */ /* 0x001fcc0007810000 */
[----:B------:R-:W-:Y:S01]  /*81b0*/  SYNCS.ARRIVE.TRANS64.RED.A1T0 RZ, [UR4], RZ ;  /* 0x000000ffffff79a7 */ /* 0x000fe20008100404 */
        /* <DEDUP_REMOVED lines=103> */
[----:B-1----:R-:W-:Y:S02]  /*8830*/  FMNMX.FTZ R10, R203, R10, !PT ;  /* 0x0000000acb0a7209 */ /* 0x002fe40007810000 */
[----:B---3--:R-:W-:-:S05]  /*8840*/  FMNMX.FTZ R12, R87, R12, !PT ;  /* 0x0000000c570c7209 */ /* 0x008fca0007810000 */
[----:B------:R-:W1:Y:S01]  /*8850*/  SHFL.BFLY PT, R13, R12, 0x2, 0x1f ;  /* 0x0c401f000c0d7f89 */ /* 0x000e6200000e0000 */
[----:B0-----:R-:W-:Y:S02]  /*8860*/  FMNMX.FTZ R14, R205, R10, !PT ;  /* 0x0000000acd0e7209 */ /* 0x001fe40007810000 */
[----:B------:R-:W0:Y:S03]  /*8870*/  LDC R10, c[0x0][0x988] ;  /* 0x00026200ff0a7b82 */ /* 0x000e260000000800 */
[----:B------:R-:W3:Y:S01]  /*8880*/  SHFL.BFLY PT, R11, R14, 0x2, 0x1f ;  /* 0x0c401f000e0b7f89 */ /* 0x000ee200000e0000 */
[----:B-1----:R-:W-:-:S05]  /*8890*/  FMNMX.FTZ R18, R12, R13, !PT ;  /* 0x0000000d0c127209 */ /* 0x002fca0007810000 */
[----:B------:R-:W1:Y:S01]  /*88a0*/  SHFL.BFLY PT, R13, R18, 0x1, 0x1f ;  /* 0x0c201f00120d7f89 */ /* 0x000e6200000e0000 */
[----:B---3--:R-:W-:-:S05]  /*88b0*/  FMNMX.FTZ R16, R14, R11, !PT ;  /* 0x0000000b0e107209 */ /* 0x008fca0007810000 */
[----:B------:R-:W3:Y:S01]  /*88c0*/  SHFL.BFLY PT, R11, R16, 0x1, 0x1f ;  /* 0x0c201f00100b7f89 */ /* 0x000ee200000e0000 */
[----:B-1----:R-:W-:-:S05]  /*88d0*/  FMNMX.FTZ R13, R18, R13, !PT ;  /* 0x0000000d120d7209 */ /* 0x002fca0007810000 */
[----:B------:R-:W-:Y:S01]  /*88e0*/  FADD.FTZ R207, -R13, R8 ;  /* 0x000000080dcf7221 */ /* 0x000fe20000010100 */
[----:B---3--:R-:W-:-:S05]  /*88f0*/  FMNMX.FTZ R11, R16, R11, !PT ;  /* 0x0000000b100b7209 */ /* 0x008fca0007810000 */
[CC--:B0-----:R-:W-:Y:S01]  /*8900*/  FMUL.FTZ R8, R11.reuse, R10.reuse ;  /* 0x0000000a0b087220 */ /* 0x0c1fe20000410000 */
[----:B------:R-:W-:Y:S01]  /*8910*/  FADD.FTZ R83, -R11, R6 ;  /* 0x000000060b537221 */ /* 0x000fe20000010100 */
[-C--:B------:R-:W-:Y:S02]  /*8920*/  FMUL.FTZ R6, R207, R10.reuse ;  /* 0x0000000acf067220 */ /* 0x080fe40000410000 */
        /* <DEDUP_REMOVED lines=68> */
[----:B------:R-:W-:-:S05]  /*8d70*/  FFMA.FTZ R85, R85, R10, -R8 ;  /* 0x0000000a55557223 */ /* 0x000fca0000010808 */
[----:B------:R-:W3:Y:S01]  /*8d80*/  MUFU.EX2 R12, R12 ;  /* 0x0000000c000c7308 */ /* 0x000ee20000000800 */
[----:B-1----:R-:W-:-:S07]  /*8d90*/  FFMA.FTZ R3, R6, R3, R181 ;  /* 0x0000000306037223 */ /* 0x002fce00000100b5 */
[----:B------:R-:W1:Y:S01]  /*8da0*/  MUFU.EX2 R182, R182 ;  /* 0x000000b600b67308 */ /* 0x000e620000000800 */
[----:B0-----:R-:W-:-:S07]  /*8db0*/  FADD.FTZ R17, R153, R0 ;  /* 0x0000000099117221 */ /* 0x001fce0000010000 */
[----:B------:R-:W0:Y:S01]  /*8dc0*/  MUFU.EX2 R183, R183 ;  /* 0x000000b700b77308 */ /* 0x000e220000000800 */
[----:B---3--:R-:W-:-:S07]  /*8dd0*/  FADD.FTZ R0, R12, R3 ;  /* 0x000000030c007221 */ /* 0x008fce0000010000 */
[----:B------:R-:W3:Y:S01]  /*8de0*/  MUFU.EX2 R155, R155 ;  /* 0x0000009b009b7308 */ /* 0x000ee20000000800 */
[----:B-1----:R-:W-:Y:S01]  /*8df0*/  FADD.FTZ R32, R182, R17 ;  /* 0x00000011b6207221 */ /* 0x002fe20000010000 */
[----:B------:R-:W-:-:S06]  /*8e00*/  FFMA.FTZ R17, R53, R10, -R8 ;  /* 0x0000000a35117223 */ /* 0x000fcc0000010808 */
[----:B------:R-:W1:Y:S01]  /*8e10*/  MUFU.EX2 R14, R14 ;  /* 0x0000000e000e7308 */ /* 0x000e620000000800 */
[----:B0-----:R-:W-:-:S07]  /*8e20*/  FADD.FTZ R3, R183, R0 ;  /* 0x00000000b7037221 */ /* 0x001fce0000010000 */
[----:B------:R-:W0:Y:S01]  /*8e30*/  MUFU.EX2 R176, R176 ;  /* 0x000000b000b07308 */ /* 0x000e220000000800 */
[----:B---3--:R-:W-:-:S07]  /*8e40*/  FADD.FTZ R19, R155, R32 ;  /* 0x000000209b137221 */ /* 0x008fce0000010000 */
[----:B------:R-:W3:Y:S01]  /*8e50*/  MUFU.EX2 R177, R177 ;  /* 0x000000b100b17308 */ /* 0x000ee20000000800 */
[----:B-1----:R-:W-:-:S07]  /*8e60*/  FADD.FTZ R0, R14, R3 ;  /* 0x000000030e007221 */ /* 0x002fce0000010000 */
[----:B------:R-:W1:Y:S01]  /*8e70*/  MUFU.EX2 R157, R157 ;  /* 0x0000009d009d7308 */ /* 0x000e620000000800 */
[----:B0-----:R-:W-:-:S07]  /*8e80*/  FADD.FTZ R32, R176, R19 ;  /* 0x00000013b0207221 */ /* 0x001fce0000010000 */
[----:B------:R-:W0:Y:S01]  /*8e90*/  MUFU.EX2 R16, R16 ;  /* 0x0000001000107308 */ /* 0x000e220000000800 */
[----:B---3--:R-:W-:-:S07]  /*8ea0*/  FADD.FTZ R3, R177, R0 ;  /* 0x00000000b1037221 */ /* 0x008fce0000010000 */
[----:B------:R-:W3:Y:S01]  /*8eb0*/  MUFU.EX2 R178, R178 ;  /* 0x000000b200b27308 */ /* 0x000ee20000000800 */
[----:B-1----:R-:W-:Y:S01]  /*8ec0*/  FADD.FTZ R19, R157, R32 ;  /* 0x000000209d137221 */ /* 0x002fe20000010000 */
[-CC-:B------:R-:W-:Y:S01]  /*8ed0*/  FFMA.FTZ R32, R55, R10.reuse, -R8.reuse ;  /* 0x0000000a37207223 */ /* 0x180fe20000010808 */
[----:B------:R-:W-:-:S05]  /*8ee0*/  FFMA.FTZ R8, R87, R10, -R8 ;  /* 0x0000000a57087223 */ /* 0x000fca0000010808 */
        /* <DEDUP_REMOVED lines=102> */
[----:B0-----:R-:W-:-:S03]  /*9550*/  FADD.FTZ R0, R189, R0 ;  /* 0x00000000bd007221 */ /* 0x001fc60000010000 */
[----:B---3--:R-:W-:Y:S01]  /*9560*/  FADD.FTZ R3, R8, R3 ;  /* 0x0000000308037221 */ /* 0x008fe20000010000 */
[----:B------:R-:W-:Y:S06]  /*9570*/  @!P0 BRA `(.L_x_2434) ;  /* 0x0000000000048947 */ /* 0x000fec0003800000 */
[----:B------:R-:W-:Y:S01]  /*9580*/  BPT.TRAP 0x1 ;  /* 0x000000040000795c */ /* 0x000fe20000300000 */
.L_x_2434:
[----:B------:R-:W-:Y:S01]  /*9590*/  UISETP.GT.AND UP0, UPT, UR54, UR39, UPT ;  /* 0x000000273600728c */ /* 0x000fe2000bf04270 */
[----:B------:R-:W-:Y:S01]  /*95a0*/  F2FP.BF16.F32.PACK_AB R178, R159, R178 ;  /* 0x000000b29fb2723e */ /* 0x000fe200000010ff */
[----:B------:R-:W-:Y:S01]  /*95b0*/  ULEA UR4, UR42, UR41, 0x3 ;  /* 0x000000292a047291 */ /* 0x000fe2000f8e183f */
[----:B------:R-:W-:Y:S01]  /*95c0*/  F2FP.BF16.F32.PACK_AB R180, R153, R180 ;  /* 0x000000b499b4723e */ /* 0x000fe200000010ff */
[----:B------:R-:W-:Y:S01]  /*95d0*/  UIADD3 UR5, UR54, -0x1, URZ ;  /* 0xffffffff36057890 */ /* 0x000fe2000fffe03f */
[----:B------:R-:W-:Y:S01]  /*95e0*/  F2FP.BF16.F32.PACK_AB R182, R155, R182 ;  /* 0x000000b69bb6723e */ /* 0x000fe200000010ff */
[----:B------:R-:W-:Y:S01]  /*95f0*/  UIADD3 UR4, UR4, 0x28860, URZ ;  /* 0x0002886004047890 */ /* 0x000fe2000fffe03f */
[----:B------:R-:W-:Y:S01]  /*9600*/  PLOP3.LUT P1, PT, PT, PT, UP0, 0x80, 0x0 ;  /* 0x000000000000781c */ /* 0x000fe20003f2f008 */
[----:B------:R-:W-:Y:S01]  /*9610*/  UMOV UR49, UR47 ;  /* 0x0000002f00317c82 */ /* 0x000fe20008000000 */
[----:B------:R-:W-:Y:S01]  /*9620*/  UMOV UR42, UR48 ;  /* 0x00000030002a7c82 */ /* 0x000fe20008000000 */
[----:B------:R-:W-:Y:S01]  /*9630*/  UPRMT UR4, UR43, 0x654, UR4 ;  /* 0x000006542b047896 */ /* 0x000fe20008000004 */
[----:B------:R-:W-:Y:S01]  /*9640*/  F2FP.BF16.F32.PACK_AB R176, R157, R176 ;  /* 0x000000b09db0723e */ /* 0x000fe200000010ff */
[----:B------:R-:W-:Y:S01]  /*9650*/  UMOV UR54, UR5 ;  /* 0x0000000500367c82 */ /* 0x000fe20008000000 */
[----:B------:R-:W-:Y:S01]  /*9660*/  F2FP.BF16.F32.PACK_AB R172, R161, R172 ;  /* 0x000000aca1ac723e */ /* 0x000fe200000010ff */
[----:B------:R-:W-:Y:S01]  /*9670*/  FMUL.FTZ R90, R90, R6 ;  /* 0x000000065a5a7220 */ /* 0x000fe20000410000 */
[----:B------:R-:W-:Y:S01]  /*9680*/  F2FP.BF16.F32.PACK_AB R174, R163, R174 ;  /* 0x000000aea3ae723e */ /* 0x000fe200000010ff */
[----:B------:R-:W-:Y:S01]  /*9690*/  FMUL.FTZ R91, R91, R6 ;  /* 0x000000065b5b7220 */ /* 0x000fe20000410000 */
[----:B------:R-:W-:Y:S01]  /*96a0*/  F2FP.BF16.F32.PACK_AB R168, R165, R168 ;  /* 0x000000a8a5a8723e */ /* 0x000fe200000010ff */
[----:B------:R-:W-:Y:S01]  /*96b0*/  FMUL.FTZ R94, R94, R6 ;  /* 0x000000065e5e7220 */ /* 0x000fe20000410000 */
[----:B------:R-:W-:Y:S01]  /*96c0*/  SYNCS.ARRIVE.TRANS64.RED.A1T0 RZ, [UR4], RZ ;  /* 0x000000ffffff79a7 */ /* 0x000fe20008100404 */
[----:B------:R-:W-:Y:S01]  /*96d0*/  F2FP.BF16.F32.PACK_AB R170, R167, R170 ;  /* 0x000000aaa7aa723e */ /* 0x000fe200000010ff */
[----:B------:R-:W-:Y:S01]  /*96e0*/  FMUL.FTZ R95, R95, R6 ;  /* 0x000000065f5f7220 */ /* 0x000fe20000410000 */
[----:B------:R-:W-:Y:S01]  /*96f0*/  F2FP.BF16.F32.PACK_AB R159, R8, R34 ;  /* 0x00000022089f723e */ /* 0x000fe200000010ff */
        /* <DEDUP_REMOVED lines=86> */
.L_x_2424:
[----:B------:R-:W-:Y:S06]  /*9c60*/  BAR.ARV 0x8, 0x180 ;  /* 0x0206000000007b1d */ /* 0x000fec0000002000 */
[----:B------:R-:W-:Y:S05]  /*9c70*/  @!P0 BRA `(.L_x_2436) ;  /* 0x0000000000048947 */ /* 0x000fea0003800000 */
[----:B------:R-:W-:Y:S01]  /*9c80*/  BPT.TRAP 0x1 ;  /* 0x000000040000795c */ /* 0x000fe20000300000 */
.L_x_2436:
[----:B------:R-:W-:Y:S01]  /*9c90*/  ULEA UR5, UR48, UR41, 0x3 ;  /* 0x0000002930057291 */ /* 0x000fe2000f8e183f */
[----:B--2---:R-:W-:-:S04]  /*9ca0*/  MOV R2, UR47 ;  /* 0x0000002f00027c02 */ /* 0x004fc80008000f00 */
[----:B------:R-:W-:-:S04]  /*9cb0*/  SHF.L.U32 R2, R2, 0x1f, RZ ;  /* 0x0000001f02027819 */ /* 0x000fc800000006ff */
[----:B------:R0:W1:Y:S01]  /*9cc0*/  SYNCS.PHASECHK.TRANS64.TRYWAIT P1, [UR5+0x28850], R2 ;  /* 0x02885002ff0075a7 */ /* 0x0000620008020145 */
[----:B------:R-:W-:Y:S05]  /*9cd0*/  @!P0 BRA `(.L_x_2437) ;  /* 0x0000000000048947 */ /* 0x000fea0003800000 */
[----:B------:R-:W-:Y:S01]  /*9ce0*/  BPT.TRAP 0x1 ;  /* 0x000000040000795c */ /* 0x000fe20000300000 */
.L_x_2437:
[----:B-1----:R-:W-:Y:S05]  /*9cf0*/  @P1 BRA `(.L_x_2438) ;  /* 0x0000000000081947 */ /* 0x002fea0003800000 */
[----:B------:R-:W1:Y:S02]  /*9d00*/  SYNCS.PHASECHK.TRANS64.TRYWAIT P1, [UR5+0x28850], R2 ;  /* 0x02885002ff0075a7 */ /* 0x000e640008020145 */
[----:B-1----:R-:W-:Y:S05]  /*9d10*/  @!P1 BRA `(.L_x_2439) ;  /* 0x00000060001c9947 */ /* 0x002fea0003800000 */
.L_x_2438:
[----:B------:R-:W-:Y:S01]  /*9d20*/  UIADD3 UR41, UR41, 0x400, URZ ;  /* 0x0000040029297890 */ /* 0x000fe2000fffe03f */
[----:B------:R-:W-:Y:S01]  /*9d30*/  WARPGROUP.ARRIVE ;  /* 0x00000000000079c5 */ /* 0x000fe20000000000 */
[----:B------:R-:W-:Y:S01]  /*9d40*/  UMOV UR7, 0x40000040 ;  /* 0x4000004000077882 */ /* 0x000fe20000000000 */
[----:B-1----:R-:W1:Y:S01]  /*9d50*/  SHFL.BFLY PT, R5, R0, 0x2, 0x1f ;  /* 0x0c401f0000057f89 */ /* 0x002e6200000e0000 */
[----:B------:R-:W-:-:S03]  /*9d60*/  USHF.R.U32.HI UR41, URZ, 0x4, UR41 ;  /* 0x000000043f297899 */ /* 0x000fc60008011629 */
[----:B0-----:R-:W0:Y:S01]  /*9d70*/  SHFL.BFLY PT, R2, R3, 0x2, 0x1f ;  /* 0x0c401f0003027f89 */ /* 0x001e2200000e0000 */
[----:B------:R-:W-:-:S04]  /*9d80*/  ULOP3.LUT UR41, UR41, 0x3fff, URZ, 0xc0, !UPT ;  /* 0x00003fff29297892 */ /* 0x000fc8000f8ec03f */
[----:B------:R-:W-:-:S04]  /*9d90*/  ULOP3.LUT UR41, UR41, 0x4000000, URZ, 0xfc, !UPT ;  /* 0x0400000029297892 */ /* 0x000fc8000f8efc3f */
[----:B------:R-:W-:-:S04]  /*9da0*/  ULEA UR48, UR48, UR41, 0xb ;  /* 0x0000002930307291 */ /* 0x000fc8000f8e583f */
[----:B------:R-:W-:-:S03]  /*9db0*/  UIADD3 UR4, UR48, 0x80, URZ ;  /* 0x0000008030047890 */ /* 0x000fc6000fffe03f */
[----:B------:R-:W-:-:S06]  /*9dc0*/  UMOV UR6, UR48 ;  /* 0x0000003000067c82 */ /* 0x000fcc0008000000 */
[----:B------:R-:W-:Y:S01]  /*9dd0*/  HGMMA.64x128x16.F32.BF16 R88, R180, gdesc[UR4].tnspB, R88, gsb0 ;  /* 0x41e00004b4587df0 */ /* 0x000fe20008001858 */
[----:B------:R-:W-:Y:S01]  /*9de0*/  UMOV UR7, 0x40000040 ;  /* 0x4000004000077882 */ /* 0x000fe20000000000 */
[----:B------:R-:W-:Y:S01]  /*9df0*/  UMOV UR6, UR4 ;  /* 0x0000000400067c82 */ /* 0x000fe20008000000 */
[----:B------:R-:W-:Y:S01]  /*9e00*/  UIADD3 UR4, UR48, 0x100, URZ ;  /* 0x0000010030047890 */ /* 0x000fe2000fffe03f */
[----:B-1----:R-:W-:Y:S01]  /*9e10*/  FADD.FTZ R5, R5, R0 ;  /* 0x0000000005057221 */ /* 0x002fe20000010000 */
[----:B------:R-:W-:Y:S01]  /*9e20*/  MOV R0, 0xff800000 ;  /* 0xff80000000007802 */ /* 0x000fe20000000f00 */
[----:B0-----:R-:W-:Y:S01]  /*9e30*/  FADD.FTZ R4, R2, R3 ;  /* 0x0000000302047221 */ /* 0x001fe20000010000 */
[----:B------:R-:W-:Y:S02]  /*9e40*/  IMAD.MOV.U32 R3, RZ, RZ, -0x800000 ;  /* 0xff800000ff037424 */ /* 0x000fe400078e00ff */
[----:B------:R-:W0:Y:S04]  /*9e50*/  SHFL.BFLY PT, R2, R5, 0x1, 0x1f ;  /* 0x0c201f0005027f89 */ /* 0x000e2800000e0000 */
[----:B------:R-:W1:Y:S01]  /*9e60*/  SHFL.BFLY PT, R7, R4, 0x1, 0x1f ;  /* 0x0c201f0004077f89 */ /* 0x000e6200000e0000 */
[----:B0-----:R-:W-:Y:S01]  /*9e70*/  FADD.FTZ R9, R5, R2 ;  /* 0x0000000205097221 */ /* 0x001fe20000010000 */
[----:B------:R-:W-:-:S02]  /*9e80*/  IMAD.MOV.U32 R2, RZ, RZ, RZ ;  /* 0x000000ffff027224 */ /* 0x000fc400078e00ff */
[----:B-1----:R-:W-:Y:S02]  /*9e90*/  FADD.FTZ R12, R4, R7 ;  /* 0x00000007040c7221 */ /* 0x002fe40000010000 */
[----:B------:R-:W-:Y:S01]  /*9ea0*/  FSETP.NE.FTZ.AND P1, PT, R9, RZ, PT ;  /* 0x000000ff0900720b */ /* 0x000fe20003f35000 */
[----:B------:R-:W-:Y:S02]  /*9eb0*/  IMAD.MOV.U32 R7, RZ, RZ, RZ ;  /* 0x000000ffff077224 */ /* 0x000fe400078e00ff */
[----:B------:R-:W-:-:S10]  /*9ec0*/  FSETP.NE.FTZ.AND P2, PT, R12, RZ, PT ;  /* 0x000000ff0c00720b */ /* 0x000fd40003f55000 */
[----:B------:R-:W0:Y:S01]  /*9ed0*/  @P1 MUFU.LG2 R6, R9 ;  /* 0x0000000900061308 */ /* 0x000e220000000c00 */
[C---:B------:R-:W-:Y:S02]  /*9ee0*/  @P1 FMUL.FTZ R4, R10.reuse, 0.69314718246459960938 ;  /* 0x3f3172180a041820 */ /* 0x040fe40000410000 */
        /* <DEDUP_REMOVED lines=49> */
.L_x_2440:
        /* <DEDUP_REMOVED lines=68> */
.L_x_2404:
        /* <DEDUP_REMOVED lines=27> */
[----:B------:R-:W-:Y:S02]  /*a7f0*/  LOP3.LUT R5, R5, 0xfffffffc, RZ, 0xc0, !PT ;  /* 0xfffffffc05057812 */ /* 0x000fe400078ec0ff */
[C---:B------:R-:W-:Y:S01]  /*a800*/  IADD3 R18, R4.reuse, -R7, RZ ;  /* 0x8000000704127210 */ /* 0x040fe20007ffe0ff */
[----:B------:R-:W3:Y:S01]  /*a810*/  @P0 LDC R27, c[0x0][0xbec] ;  /* 0x0002fb00ff1b0b82 */ /* 0x000ee20000000800 */
[----:B------:R-:W-:Y:S01]  /*a820*/  SHF.R.S32.HI R7, RZ, 0x7, R2 ;  /* 0x00000007ff077819 */ /* 0x000fe20000011402 */
[----:B------:R-:W-:Y:S01]  /*a830*/  IMAD.IADD R5, R4, 0x1, -R5 ;  /* 0x0000000104057824 */ /* 0x000fe200078e0a05 */
[----:B------:R-:W-:Y:S01]  /*a840*/  SHF.R.S32.HI R9, RZ, 0x1f, R18 ;  /* 0x0000001fff097819 */ /* 0x000fe20000011412 */
[----:B----4-:R-:W-:Y:S01]  /*a850*/  IMAD R21, R21, R16, UR11 ;  /* 0x0000000b15157e24 */ /* 0x010fe2000f8e0210 */
[----:B------:R-:W-:-:S02]  /*a860*/  LEA.HI R2, R2, R7, RZ, 0x1 ;  /* 0x0000000702027211 */ /* 0x000fc400078f08ff */
[-C--:B------:R-:W-:Y:S01]  /*a870*/  LEA.HI R23, R9, R18.reuse, RZ, 0x2 ;  /* 0x0000001209177211 */ /* 0x080fe200078f10ff */
[----:B------:R-:W4:Y:S01]  /*a880*/  @P0 LDC R20, c[0x0][0xbf0] ;  /* 0x0002fc00ff140b82 */ /* 0x000f220000000800 */
[----:B------:R-:W-:Y:S01]  /*a890*/  LOP3.LUT R2, R2, 0x3fffffe, RZ, 0xc0, !PT ;  /* 0x03fffffe02027812 */ /* 0x000fe200078ec0ff */
[----:B0-----:R-:W-:Y:S01]  /*a8a0*/  IMAD R12, R14, UR10, RZ ;  /* 0x0000000a0e0c7c24 */ /* 0x001fe2000f8e02ff */
[--C-:B------:R-:W-:Y:S02]  /*a8b0*/  SHF.R.S32.HI R6, RZ, 0x2, R23.reuse ;  /* 0x00000002ff067819 */ /* 0x100fe40000011417 */
[----:B------:R-:W-:Y:S01]  /*a8c0*/  SHF.R.S32.HI R11, RZ, 0x1f, R23 ;  /* 0x0000001fff0b7819 */ /* 0x000fe20000011417 */
[----:B------:R-:W-:Y:S01]  /*a8d0*/  IMAD.IADD R2, R7, 0x1, -R2 ;  /* 0x0000000107027824 */ /* 0x000fe200078e0a02 */
[----:B------:R-:W-:Y:S02]  /*a8e0*/  LEA.HI R9, R9, R18, RZ, 0x5 ;  /* 0x0000001209097211 */ /* 0x000fe400078f28ff */
[----:B------:R-:W-:-:S02]  /*a8f0*/  LEA.HI R11, R11, R6, RZ, 0x3 ;  /* 0x000000060b0b7211 */ /* 0x000fc400078f18ff */
[----:B------:R-:W-:Y:S02]  /*a900*/  SHF.R.S32.HI R7, RZ, 0x5, R9 ;  /* 0x00000005ff077819 */ /* 0x000fe40000011409 */
[----:B------:R-:W-:Y:S01]  /*a910*/  LOP3.LUT R11, R11, 0xfffffff8, RZ, 0xc0, !PT ;  /* 0xfffffff80b0b7812 */ /* 0x000fe200078ec0ff */
[----:B------:R-:W0:Y:S01]  /*a920*/  @P0 LDC R9, c[0x0][0xbec] ;  /* 0x0002fb00ff090b82 */ /* 0x000e220000000800 */
[----:B------:R-:W-:Y:S02]  /*a930*/  LOP3.LUT R23, R23, 0x7ffffffc, RZ, 0xc0, !PT ;  /* 0x7ffffffc17177812 */ /* 0x000fe400078ec0ff */
[----:B------:R-:W-:Y:S02]  /*a940*/  IADD3 R4, R6, -R11, RZ ;  /* 0x8000000b06047210 */ /* 0x000fe40007ffe0ff */
[----:B------:R-:W-:-:S03]  /*a950*/  LEA.HI R6, R5, R5, RZ, 0x1 ;  /* 0x0000000505067211 */ /* 0x000fc600078f08ff */
[----:B------:R-:W5:Y:S01]  /*a960*/  LDC.64 R10, c[0x0][0xbd8] ;  /* 0x0002f600ff0a7b82 */ /* 0x000f620000000a00 */
[----:B------:R-:W-:Y:S01]  /*a970*/  IMAD R7, R7, 0x10, R4 ;  /* 0x0000001007077824 */ /* 0x000fe200078e0204 */
[----:B------:R-:W-:Y:S02]  /*a980*/  LOP3.LUT R6, R6, 0x1ffffffe, RZ, 0xc0, !PT ;  /* 0x1ffffffe06067812 */ /* 0x000fe400078ec0ff */
[----:B------:R-:W-:Y:S02]  /*a990*/  MOV R4, UR4 ;  /* 0x0000000400047c02 */ /* 0x000fe40008000f00 */
[----:B------:R-:W-:Y:S01]  /*a9a0*/  LEA R2, R2, R7, 0x6 ;  /* 0x0000000702027211 */ /* 0x000fe200078e30ff */
[----:B------:R-:W-:Y:S02]  /*a9b0*/  IMAD.IADD R25, R5, 0x1, -R6 ;  /* 0x0000000105197824 */ /* 0x000fe400078e0a06 */
[----:B------:R-:W-:Y:S01]  /*a9c0*/  IMAD.U32 R5, RZ, RZ, UR5 ;  /* 0x00000005ff057e24 */ /* 0x000fe2000f8e00ff */
        /* <DEDUP_REMOVED lines=9> */
[----:B------:R-:W-:Y:S01]  /*aa60*/  ULDC.64 UR6, c[0x0][0xb48] ;  /* 0x0002d20000067ab9 */ /* 0x000fe20000000a00 */
[----:B-----5:R-:W-:Y:S01]  /*aa70*/  IMAD R8, R10, UR10, RZ ;  /* 0x0000000a0a087c24 */ /* 0x020fe2000f8e02ff */
[----:B------:R-:W-:Y:S01]  /*aa80*/  IADD3 R16, R2, 0x8, RZ ;  /* 0x0000000802107810 */ /* 0x000fe20007ffe0ff */
[----:B------:R-:W-:-:S04]  /*aa90*/  IMAD.WIDE.U32 R4, R10, UR12, R4 ;  /* 0x0000000c0a047c25 */ /* 0x000fc8000f8e0004 */
[----:B------:R-:W-:Y:S02]  /*aaa0*/  IMAD R11, R11, UR12, R8 ;  /* 0x0000000c0b0b7c24 */ /* 0x000fe4000f8e0208 */
[----:B------:R-:W-:Y:S01]  /*aab0*/  IMAD R8, R19, 0x80, R6 ;  /* 0x0000008013087824 */ /* 0x000fe200078e0206 */
[----:B------:R-:W-:Y:S01]  /*aac0*/  MOV R6, UR4 ;  /* 0x0000000400067c02 */ /* 0x000fe20008000f00 */
[----:B------:R-:W-:Y:S01]  /*aad0*/  IMAD.IADD R5, R5, 0x1, R11 ;  /* 0x0000000105057824 */ /* 0x000fe200078e020b */
[----:B------:R-:W-:Y:S01]  /*aae0*/  ULDC.64 UR4, c[0x0][0xbe0] ;  /* 0x0002f80000047ab9 */ /* 0x000fe20000000a00 */
[----:B0-----:R-:W-:Y:S01]  /*aaf0*/  @P0 IMAD.HI.U32 R10, R8, R9, RZ ;  /* 0x00000009080a0227 */ /* 0x001fe200078e00ff */
[----:B------:R-:W-:-:S03]  /*ab00*/  MOV R11, R8 ;  /* 0x00000008000b7202 */ /* 0x000fc60000000f00 */
[----:B------:R-:W-:Y:S01]  /*ab10*/  IMAD.MOV.U32 R9, RZ, RZ, R8 ;  /* 0x000000ffff097224 */ /* 0x000fe200078e0008 */
[----:B-1----:R-:W-:Y:S01]  /*ab20*/  @P0 SHF.R.U32.HI R9, RZ, R13, R10 ;  /* 0x0000000dff090219 */ /* 0x002fe2000001160a */
[----:B------:R-:W-:Y:S01]  /*ab30*/  IMAD R13, R15, UR12, R12 ;  /* 0x0000000c0f0d7c24 */ /* 0x000fe2000f8e020c */
[----:B------:R-:W-:Y:S01]  /*ab40*/  SHF.R.S32.HI R12, RZ, 0x1f, R21 ;  /* 0x0000001fff0c7819 */ /* 0x000fe20000011415 */
[----:B------:R-:W-:-:S04]  /*ab50*/  IMAD.WIDE.U32 R6, R14, UR12, R6 ;  /* 0x0000000c0e067c25 */ /* 0x000fc8000f8e0006 */
[----:B---3--:R-:W-:-:S04]  /*ab60*/  @P0 IMAD.HI.U32 R27, R8, R27, RZ ;  /* 0x0000001b081b0227 */ /* 0x008fc800078e00ff */
[----:B------:R-:W-:Y:S01]  /*ab70*/  IMAD.IADD R7, R7, 0x1, R13 ;  /* 0x0000000107077824 */ /* 0x000fe200078e020d */
[----:B----4-:R-:W-:Y:S01]  /*ab80*/  @P0 SHF.R.U32.HI R11, RZ, R20, R27 ;  /* 0x00000014ff0b0219 */ /* 0x010fe2000001161b */
[----:B------:R-:W-:Y:S02]  /*ab90*/  IMAD R13, R12, UR6, RZ ;  /* 0x000000060c0d7c24 */ /* 0x000fe4000f8e02ff */
[----:B------:R-:W-:Y:S01]  /*aba0*/  IMAD.WIDE.U32 R4, R21, UR4, R4 ;  /* 0x0000000415047c25 */ /* 0x000fe2000f8e0004 */
[----:B------:R-:W-:-:S03]  /*abb0*/  IADD3 R14, -R11, RZ, RZ ;  /* 0x000000ff0b0e7210 */ /* 0x000fc60007ffe1ff */
[----:B------:R-:W-:Y:S01]  /*abc0*/  IMAD R10, R12, UR4, RZ ;  /* 0x000000040c0a7c24 */ /* 0x000fe2000f8e02ff */
[----:B------:R-:W-:Y:S01]  /*abd0*/  IADD3 R4, P0, R9, R4, RZ ;  /* 0x0000000409047210 */ /* 0x000fe20007f1e0ff */
[C---:B------:R-:W-:Y:S01]  /*abe0*/  IMAD R15, R21.reuse, UR7, R13 ;  /* 0x00000007150f7c24 */ /* 0x040fe2000f8e020d */
[--C-:B------:R-:W-:Y:S01]  /*abf0*/  SHF.R.S32.HI R13, RZ, 0x1f, R9.reuse ;  /* 0x0000001fff0d7819 */ /* 0x100fe20000011409 */
[----:B------:R-:W-:Y:S02]  /*ac00*/  IMAD.MOV R9, RZ, RZ, -R9 ;  /* 0x000000ffff097224 */ /* 0x000fe400078e0a09 */
[----:B------:R-:W-:Y:S01]  /*ac10*/  IMAD R12, R21, UR5, R10 ;  /* 0x00000005150c7c24 */ /* 0x000fe2000f8e020a */
[----:B------:R-:W-:Y:S01]  /*ac20*/  SHF.R.S32.HI R10, RZ, 0x1f, R11 ;  /* 0x0000001fff0a7819 */ /* 0x000fe2000001140b */
[----:B------:R-:W-:Y:S01]  /*ac30*/  IMAD R9, R17, R9, R8 ;  /* 0x0000000911097224 */ /* 0x000fe200078e0208 */
[----:B------:R-:W-:Y:S01]  /*ac40*/  ULDC.64 UR4, c[0x0][0xb30] ;  /* 0x0002cc0000047ab9 */ /* 0x000fe20000000a00 */
[----:B------:R-:W-:Y:S01]  /*ac50*/  IMAD.WIDE.U32 R6, R21, UR6, R6 ;  /* 0x0000000615067c25 */ /* 0x000fe2000f8e0006 */
[----:B------:R-:W-:Y:S01]  /*ac60*/  IADD3.X R5, R13, R5, R12, P0, !PT ;  /* 0x000000050d057210 */ /* 0x000fe200007fe40c */
[----:B------:R-:W-:-:S02]  /*ac70*/  ULDC.64 UR6, c[0x0][0xbc8] ;  /* 0x0002f20000067ab9 */ /* 0x000fc40000000a00 */
        /* <DEDUP_REMOVED lines=23> */
[----:B------:R-:W-:Y:S01]  /*adf0*/  IMAD R17, R17, UR6, RZ ;  /* 0x0000000611117c24 */ /* 0x000fe2000f8e02ff */
[----:B------:R-:W-:Y:S01]  /*ae00*/  LEA.HI.X R9, R4, UR7, R9, 0x2, P0 ;  /* 0x0000000704097c11 */ /* 0x000fe200080f1409 */
[----:B0-----:R-:W-:Y:S01]  /*ae10*/  ULEA UR4, UR5, UR4, 0x18 ;  /* 0x0000000405047291 */ /* 0x001fe2000f8ec03f */
        /* <DEDUP_REMOVED lines=10> */
[----:B------:R-:W-:-:S03]  /*aec0*/  IMAD.IADD R19, R18, 0x1, -R23 ;  /* 0x0000000112137824 */ /* 0x000fc600078e0a17 */
[----:B------:R-:W1:Y:S01]  /*aed0*/  SHFL.IDX PT, R7, R9, 0x1, 0x1c1f ;  /* 0x003c1f0009077f89 */ /* 0x000e6200000e0000 */
[----:B------:R-:W-:Y:S02]  /*aee0*/  IMAD.SHL.U32 R19, R19, 0x2, RZ ;  /* 0x0000000213137824 */ /* 0x000fe400078e00ff */
[----:B------:R-:W-:Y:S01]  /*aef0*/  SYNCS.ARRIVE.TRANS64.RED.A1T0 RZ, [UR4], RZ ;  /* 0x000000ffffff79a7 */ /* 0x000fe20008100404 */
[----:B------:R2:W3:Y:S04]  /*af00*/  SHFL.IDX PT, R14, R20, RZ, 0x1c1f ;  /* 0x001c1fff140e7589 */ /* 0x0004e800000e0000 */
[----:B------:R2:W4:Y:S04]  /*af10*/  SHFL.IDX PT, R15, R22, RZ, 0x1c1f ;  /* 0x001c1fff160f7589 */ /* 0x00052800000e0000 */
[----:B0-----:R2:W-:Y:S04]  /*af20*/  @!P1 ST.E desc[UR44][R4.64], R0 ;  /* 0x0000000004009985 */ /* 0x0015e8000c10192c */
[----:B-1----:R2:W-:Y:S01]  /*af30*/  @!P0 ST.E desc[UR44][R6.64], R3 ;  /* 0x0000000306008985 */ /* 0x0025e2000c10192c */
[----:B------:R-:W-:Y:S05]  /*af40*/  @P2 BRA `(.L_x_2443) ;  /* 0x0000000400782947 */ /* 0x000fea0003800000 */
[C---:B--2---:R-:W-:Y:S01]  /*af50*/  IADD3 R0, R19.reuse, 0x8, RZ ;  /* 0x0000000813007810 */ /* 0x044fe20007ffe0ff */
        /* <DEDUP_REMOVED lines=12> */
[----:B------:R-:W-:-:S02]  /*b020*/  ISETP.GE.AND P4, PT, R9, UR4, PT ;  /* 0x0000000409007c0c */ /* 0x000fc4000bf86270 */
[----:B------:R-:W-:Y:S01]  /*b030*/  ISETP.GE.AND P5, PT, R10, UR4, PT ;  /* 0x000000040a007c0c */ /* 0x000fe2000bfa6270 */
[----:B---34-:R-:W-:Y:S01]  /*b040*/  @!P2 IMAD.WIDE R2, R19, 0x4, R14 ;  /* 0x000000041302a825 */ /* 0x018fe200078e020e */
[----:B------:R-:W-:Y:S02]  /*b050*/  ISETP.GE.AND P6, PT, R11, UR4, PT ;  /* 0x000000040b007c0c */ /* 0x000fe4000bfc6270 */
[----:B------:R-:W-:Y:S02]  /*b060*/  @!P3 LEA.HI R0, R0, R0, RZ, 0x1 ;  /* 0x000000000000b211 */ /* 0x000fe400078f08ff */
[----:B------:R0:W-:Y:S01]  /*b070*/  @!P2 ST.E.64 desc[UR44][R2.64], R88 ;  /* 0x000000580200a985 */ /* 0x0001e2000c101b2c */
[----:B------:R-:W-:Y:S02]  /*b080*/  @!P0 LEA.HI R6, R6, R6, RZ, 0x1 ;  /* 0x0000000606068211 */ /* 0x000fe400078f08ff */
[----:B------:R-:W-:Y:S02]  /*b090*/  @!P3 LOP3.LUT R5, R0, 0xfffffffe, RZ, 0xc0, !PT ;  /* 0xfffffffe0005b812 */ /* 0x000fe400078ec0ff */
[----:B------:R-:W-:-:S02]  /*b0a0*/  IADD3 R0, R19, 0x20, RZ ;  /* 0x0000002013007810 */ /* 0x000fc40007ffe0ff */
[----:B------:R-:W-:Y:S01]  /*b0b0*/  @!P1 LEA.HI R7, R7, R7, RZ, 0x1 ;  /* 0x0000000707079211 */ /* 0x000fe200078f08ff */
[----:B------:R-:W-:Y:S01]  /*b0c0*/  @!P3 IMAD.WIDE R4, R5, 0x4, R14 ;  /* 0x000000040504b825 */ /* 0x000fe200078e020e */
[----:B------:R-:W-:Y:S02]  /*b0d0*/  ISETP.GE.AND P2, PT, R0, UR4, PT ;  /* 0x0000000400007c0c */ /* 0x000fe4000bf46270 */
[----:B------:R-:W-:Y:S02]  /*b0e0*/  @!P5 LEA.HI R10, R10, R10, RZ, 0x1 ;  /* 0x0000000a0a0ad211 */ /* 0x000fe400078f08ff */
[----:B------:R1:W-:Y:S01]  /*b0f0*/  @!P3 ST.E.64 desc[UR44][R4.64], R92 ;  /* 0x0000005c0400b985 */ /* 0x0003e2000c101b2c */
[----:B------:R-:W-:Y:S02]  /*b100*/  ISETP.GE.AND P3, PT, R8, UR4, PT ;  /* 0x0000000408007c0c */ /* 0x000fe4000bf66270 */
[----:B0-----:R-:W-:Y:S02]  /*b110*/  @!P0 LOP3.LUT R3, R6, 0xfffffffe, RZ, 0xc0, !PT ;  /* 0xfffffffe06038812 */ /* 0x001fe400078ec0ff */
[----:B------:R-:W-:-:S02]  /*b120*/  @!P4 LEA.HI R6, R9, R9, RZ, 0x1 ;  /* 0x000000090906c211 */ /* 0x000fc400078f08ff */
[----:B------:R-:W-:Y:S01]  /*b130*/  @!P5 LOP3.LUT R13, R10, 0xfffffffe, RZ, 0xc0, !PT ;  /* 0xfffffffe0a0dd812 */ /* 0x000fe200078ec0ff */
[----:B------:R-:W-:Y:S01]  /*b140*/  @!P0 IMAD.WIDE R2, R3, 0x4, R14 ;  /* 0x0000000403028825 */ /* 0x000fe200078e020e */
[----:B------:R-:W-:Y:S02]  /*b150*/  @!P2 LEA.HI R0, R0, R0, RZ, 0x1 ;  /* 0x000000000000a211 */ /* 0x000fe400078f08ff */
[----:B------:R-:W-:Y:S02]  /*b160*/  IADD3 R12, R19, 0x50, RZ ;  /* 0x00000050130c7810 */ /* 0x000fe40007ffe0ff */
[----:B------:R0:W-:Y:S01]  /*b170*/  @!P0 ST.E.64 desc[UR44][R2.64], R96 ;  /* 0x0000006002008985 */ /* 0x0001e2000c101b2c */
[----:B------:R-:W-:Y:S02]  /*b180*/  @!P3 LEA.HI R8, R8, R8, RZ, 0x1 ;  /* 0x000000080808b211 */ /* 0x000fe400078f08ff */
[----:B-1----:R-:W-:Y:S02]  /*b190*/  @!P1 LOP3.LUT R5, R7, 0xfffffffe, RZ, 0xc0, !PT ;  /* 0xfffffffe07059812 */ /* 0x002fe400078ec0ff */
[----:B------:R-:W-:-:S02]  /*b1a0*/  @!P2 LOP3.LUT R7, R0, 0xfffffffe, RZ, 0xc0, !PT ;  /* 0xfffffffe0007a812 */ /* 0x000fc400078ec0ff */
        /* <DEDUP_REMOVED lines=8> */
[----:B0-----:R-:W-:Y:S02]  /*b230*/  @!P3 IMAD.WIDE R2, R9, 0x4, R14 ;  /* 0x000000040902b825 */ /* 0x001fe400078e020e */
[----:B------:R0:W-:Y:S02]  /*b240*/  @!P2 ST.E.64 desc[UR44][R6.64], R104 ;  /* 0x000000680600a985 */ /* 0x0001e4000c101b2c */
[----:B------:R-:W-:-:S02]  /*b250*/  VIADD R0, R19, 0x48 ;  /* 0x0000004813007836 */ /* 0x000fc40000000000 */
[--C-:B------:R-:W-:Y:S01]  /*b260*/  @!P5 IMAD.WIDE R8, R13, 0x4, R14.reuse ;  /* 0x000000040d08d825 */ /* 0x100fe200078e020e */
[----:B------:R2:W-:Y:S01]  /*b270*/  @!P3 ST.E.64 desc[UR44][R2.64], R108 ;  /* 0x0000006c0200b985 */ /* 0x0005e2000c101b2c */
[----:B------:R-:W-:Y:S02]  /*b280*/  ISETP.GE.AND P3, PT, R18, UR4, PT ;  /* 0x0000000412007c0c */ /* 0x000fe4000bf66270 */
[----:B------:R-:W-:Y:S01]  /*b290*/  VIADD R13, R19, 0x58 ;  /* 0x00000058130d7836 */ /* 0x000fe20000000000 */
[----:B------:R-:W-:Y:S01]  /*b2a0*/  ISETP.GE.AND P0, PT, R0, UR4, PT ;  /* 0x0000000400007c0c */ /* 0x000fe2000bf06270 */
[--C-:B-1----:R-:W-:Y:S01]  /*b2b0*/  @!P4 IMAD.WIDE R4, R11, 0x4, R14.reuse ;  /* 0x000000040b04c825 */ /* 0x102fe200078e020e */
[----:B------:R-:W-:Y:S02]  /*b2c0*/  @!P1 LEA.HI R12, R12, R12, RZ, 0x1 ;  /* 0x0000000c0c0c9211 */ /* 0x000fe400078f08ff */
[----:B------:R-:W-:Y:S01]  /*b2d0*/  ISETP.GE.AND P2, PT, R13, UR4, PT ;  /* 0x000000040d007c0c */ /* 0x000fe2000bf46270 */
[----:B------:R-:W-:Y:S01]  /*b2e0*/  @!P6 IMAD.WIDE R10, R21, 0x4, R14 ;  /* 0x00000004150ae825 */ /* 0x000fe200078e020e */
[----:B------:R1:W-:Y:S01]  /*b2f0*/  @!P4 ST.E.64 desc[UR44][R4.64], R112 ;  /* 0x000000700400c985 */ /* 0x0003e2000c101b2c */
[----:B0-----:R-:W-:-:S02]  /*b300*/  IADD3 R6, R19, 0x68, RZ ;  /* 0x0000006813067810 */ /* 0x001fc40007ffe0ff */
[C---:B------:R-:W-:Y:S01]  /*b310*/  VIADD R7, R19.reuse, 0x70 ;  /* 0x0000007013077836 */ /* 0x040fe20000000000 */
[----:B------:R0:W-:Y:S01]  /*b320*/  @!P5 ST.E.64 desc[UR44][R8.64], R116 ;  /* 0x000000740800d985 */ /* 0x0001e2000c101b2c */
[----:B--2---:R-:W-:Y:S01]  /*b330*/  VIADD R3, R19, 0x78 ;  /* 0x0000007813037836 */ /* 0x004fe20000000000 */
[----:B------:R-:W-:Y:S02]  /*b340*/  ISETP.GE.AND P4, PT, R6, UR4, PT ;  /* 0x0000000406007c0c */ /* 0x000fe4000bf86270 */
[----:B------:R2:W-:Y:S01]  /*b350*/  @!P6 ST.E.64 desc[UR44][R10.64], R120 ;  /* 0x000000780a00e985 */ /* 0x0005e2000c101b2c */
[----:B------:R-:W-:Y:S02]  /*b360*/  ISETP.GE.AND P5, PT, R7, UR4, PT ;  /* 0x0000000407007c0c */ /* 0x000fe4000bfa6270 */
[----:B------:R-:W-:Y:S02]  /*b370*/  ISETP.GE.AND P6, PT, R3, UR4, PT ;  /* 0x0000000403007c0c */ /* 0x000fe4000bfc6270 */
[----:B------:R-:W-:-:S02]  /*b380*/  @!P0 LEA.HI R0, R0, R0, RZ, 0x1 ;  /* 0x0000000000008211 */ /* 0x000fc400078f08ff */
[----:B------:R-:W-:Y:S02]  /*b390*/  @!P2 LEA.HI R13, R13, R13, RZ, 0x1 ;  /* 0x0000000d0d0da211 */ /* 0x000fe400078f08ff */
[----:B------:R-:W-:Y:S02]  /*b3a0*/  @!P3 LEA.HI R18, R18, R18, RZ, 0x1 ;  /* 0x000000121212b211 */ /* 0x000fe400078f08ff */
[----:B------:R-:W-:Y:S02]  /*b3b0*/  @!P4 LEA.HI R6, R6, R6, RZ, 0x1 ;  /* 0x000000060606c211 */ /* 0x000fe400078f08ff */
[----:B-1----:R-:W-:Y:S02]  /*b3c0*/  @!P1 LOP3.LUT R5, R12, 0xfffffffe, RZ, 0xc0, !PT ;  /* 0xfffffffe0c059812 */ /* 0x002fe400078ec0ff */
[----:B------:R-:W-:Y:S02]  /*b3d0*/  @!P5 LEA.HI R2, R7, R7, RZ, 0x1 ;  /* 0x000000070702d211 */ /* 0x000fe400078f08ff */
[----:B------:R-:W-:-:S02]  /*b3e0*/  @!P6 LEA.HI R4, R3, R3, RZ, 0x1 ;  /* 0x000000030304e211 */ /* 0x000fc400078f08ff */
[----:B------:R-:W-:Y:S02]  /*b3f0*/  @!P0 LOP3.LUT R3, R0, 0xfffffffe, RZ, 0xc0, !PT ;  /* 0xfffffffe00038812 */ /* 0x000fe400078ec0ff */
[----:B------:R-:W-:Y:S02]  /*b400*/  @!P2 LOP3.LUT R7, R13, 0xfffffffe, RZ, 0xc0, !PT ;  /* 0xfffffffe0d07a812 */ /* 0x000fe400078ec0ff */
[----:B0-----:R-:W-:Y:S02]  /*b410*/  @!P3 LOP3.LUT R9, R18, 0xfffffffe, RZ, 0xc0, !PT ;  /* 0xfffffffe1209b812 */ /* 0x001fe400078ec0ff */
[----:B--2---:R-:W-:Y:S01]  /*b420*/  @!P4 LOP3.LUT R11, R6, 0xfffffffe, RZ, 0xc0, !PT ;  /* 0xfffffffe060bc812 */ /* 0x004fe200078ec0ff */
[--C-:B------:R-:W-:Y:S01]  /*b430*/  @!P2 IMAD.WIDE R6, R7, 0x4, R14.reuse ;  /* 0x000000040706a825 */ /* 0x100fe200078e020e */
[----:B------:R-:W-:Y:S02]  /*b440*/  @!P5 LOP3.LUT R13, R2, 0xfffffffe, RZ, 0xc0, !PT ;  /* 0xfffffffe020dd812 */ /* 0x000fe400078ec0ff */
[----:B------:R-:W-:Y:S01]  /*b450*/  @!P6 LOP3.LUT R21, R4, 0xfffffffe, RZ, 0xc0, !PT ;  /* 0xfffffffe0415e812 */ /* 0x000fe200078ec0ff */
        /* <DEDUP_REMOVED lines=13> */
.L_x_2443:
[----:B------:R-:W-:Y:S05]  /*b530*/  BSYNC B0 ;  /* 0x0000000000007941 */ /* 0x000fea0003800000 */
.L_x_2442:
[----:B------:R-:W-:Y:S01]  /*b540*/  ISETP.GE.AND P0, PT, R16, R17, PT ;  /* 0x000000111000720c */ /* 0x000fe20003f06270 */
[----:B0-----:R0:W1:Y:S04]  /*b550*/  SHFL.IDX PT, R13, R22, 0x1, 0x1c1f ;  /* 0x003c1f00160d7f89 */ /* 0x00106800000e0000 */
[----:B------:R0:W0:Y:S08]  /*b560*/  SHFL.IDX PT, R12, R20, 0x1, 0x1c1f ;  /* 0x003c1f00140c7f89 */ /* 0x00003000000e0000 */
[----:B------:R-:W-:Y:S05]  /*b570*/  @P0 BRA `(.L_x_2402) ;  /* 0x00000044006c0947 */ /* 0x000fea0003800000 */
[----:B------:R-:W-:Y:S01]  /*b580*/  ULDC UR4, c[0x0][0xac8] ;  /* 0x0002b20000047ab9 */ /* 0x000fe20000000800 */
[C---:B--2---:R-:W-:Y:S01]  /*b590*/  IADD3 R0, R19.reuse, 0x8, RZ ;  /* 0x0000000813007810 */ /* 0x044fe20007ffe0ff */
        /* <DEDUP_REMOVED lines=12> */
[----:B0-----:R-:W-:Y:S01]  /*b660*/  VIADD R20, R19, 0x70 ;  /* 0x0000007013147836 */ /* 0x001fe20000000000 */
[----:B------:R-:W-:Y:S01]  /*b670*/  ISETP.GE.AND P3, PT, R9, UR4, PT ;  /* 0x0000000409007c0c */ /* 0x000fe2000bf66270 */
[----:B-1----:R-:W-:Y:S01]  /*b680*/  @!P0 IMAD.WIDE R2, R19, 0x4, R12 ;  /* 0x0000000413028825 */ /* 0x002fe200078e020c */
        /* <DEDUP_REMOVED lines=14> */
[----:B---3--:R-:W-:Y:S01]  /*b770*/  @!P1 LEA.HI R14, R11, R11, RZ, 0x1 ;  /* 0x0000000b0b0e9211 */ /* 0x008fe200078f08ff */
[----:B------:R0:W-:Y:S01]  /*b780*/  @!P5 ST.E.64 desc[UR44][R2.64], R94 ;  /* 0x0000005e0200d985 */ /* 0x0001e2000c101b2c */
[----:B------:R-:W-:-:S02]  /*b790*/  @!P0 LOP3.LUT R7, R6, 0xfffffffe, RZ, 0xc0, !PT ;  /* 0xfffffffe06078812 */ /* 0x000fc400078ec0ff */
[----:B------:R-:W-:Y:S01]  /*b7a0*/  @!P4 LOP3.LUT R9, R8, 0xfffffffe, RZ, 0xc0, !PT ;  /* 0xfffffffe0809c812 */ /* 0x000fe200078ec0ff */
[----:B------:R1:W-:Y:S01]  /*b7b0*/  @!P6 ST.E.64 desc[UR44][R4.64], R98 ;  /* 0x000000620400e985 */ /* 0x0003e2000c101b2c */
[----:B------:R-:W-:Y:S02]  /*b7c0*/  @!P3 LOP3.LUT R11, R0, 0xfffffffe, RZ, 0xc0, !PT ;  /* 0xfffffffe000bb812 */ /* 0x000fe400078ec0ff */
[----:B----4-:R-:W-:Y:S02]  /*b7d0*/  @!P2 LOP3.LUT R15, R10, 0xfffffffe, RZ, 0xc0, !PT ;  /* 0xfffffffe0a0fa812 */ /* 0x010fe400078ec0ff */
[----:B------:R-:W-:Y:S01]  /*b7e0*/  @!P1 LOP3.LUT R17, R14, 0xfffffffe, RZ, 0xc0, !PT ;  /* 0xfffffffe0e119812 */ /* 0x000fe200078ec0ff */
[----:B------:R-:W-:Y:S01]  /*b7f0*/  VIADD R14, R19, 0x58 ;  /* 0x00000058130e7836 */ /* 0x000fe20000000000 */
[----:B------:R-:W-:Y:S02]  /*b800*/  ISETP.GE.AND P5, PT, R16, UR4, PT ;  /* 0x0000000410007c0c */ /* 0x000fe4000bfa6270 */
[----:B------:R-:W-:Y:S01]  /*b810*/  ISETP.GE.AND P6, PT, R18, UR4, PT ;  /* 0x0000000412007c0c */ /* 0x000fe2000bfc6270 */
[----:B0-----:R-:W-:Y:S01]  /*b820*/  @!P0 IMAD.WIDE R2, R7, 0x4, R12 ;  /* 0x0000000407028825 */ /* 0x001fe200078e020c */
[----:B------:R-:W-:-:S03]  /*b830*/  IADD3 R0, R19, 0x50, RZ ;  /* 0x0000005013007810 */ /* 0x000fc60007ffe0ff */
        /* <DEDUP_REMOVED lines=52> */
.L_x_2441:
        /* <DEDUP_REMOVED lines=60> */
.L_x_2400:
        /* <DEDUP_REMOVED lines=18> */
.L_x_2444:
[----:B------:R-:W-:Y:S01]  /*c060*/  ULDC UR43, c[0x0][0xc50] ;  /* 0x00031400002b7ab9 */ /* 0x000fe20000000800 */
[----:B------:R-:W-:Y:S01]  /*c070*/  UMOV UR40, UR6 ;  /* 0x0000000600287c82 */ /* 0x000fe20008000000 */
[----:B------:R-:W-:-:S11]  /*c080*/  UISETP.NE.AND UP0, UPT, UR43, 0x1, UPT ;  /* 0x000000012b00788c */ /* 0x000fd6000bf05270 */
[----:B------:R-:W-:Y:S01]  /*c090*/  @UP0 ULDC UR4, c[0x0][0xc54] ;  /* 0x0003150000040ab9 */ /* 0x000fe20000000800 */
[----:B------:R-:W-:Y:S01]  /*c0a0*/  @UP0 ULDC UR7, c[0x0][0xc58] ;  /* 0x0003160000070ab9 */ /* 0x000fe20000000800 */
[----:B------:R-:W-:-:S04]  /*c0b0*/  UIMAD.WIDE.U32 UR4, UR6, UR4, URZ ;  /* 0x00000004060472a5 */ /* 0x000fc8000f8e003f */
[----:B------:R-:W-:-:S12]  /*c0c0*/  @UP0 USHF.R.U32.HI UR40, URZ, UR7, UR5 ;  /* 0x000000073f280299 */ /* 0x000fd80008011605 */
.L_x_2445:
        /* <DEDUP_REMOVED lines=8> */
[----:B------:R-:W-:Y:S01]  /*c150*/  ULDC UR4, c[0x0][0x448] ;  /* 0x0001120000047ab9 */ /* 0x000fe20000000800 */
[----:B------:R-:W-:Y:S01]  /*c160*/  ULDC UR7, c[0x0][0x2f0] ;  /* 0x0000bc0000077ab9 */ /* 0x000fe20000000800 */
[----:B------:R-:W-:-:S05]  /*c170*/  MOV R31, RZ ;  /* 0x000000ff001f7202 */ /* 0x000fca0000000f00 */
[----:B------:R-:W1:Y:S01]  /*c180*/  S2UR UR49, SR_CTAID.X ;  /* 0x00000000003179c3 */ /* 0x000e620000002500 */
[----:B------:R-:W-:Y:S01]  /*c190*/  UISETP.NE.AND UP1, UPT, UR4, 0x1, UPT ;  /* 0x000000010400788c */ /* 0x000fe2000bf25270 */
[----:B------:R-:W-:Y:S02]  /*c1a0*/  ULDC UR8, c[0x0][0x288] ;  /* 0x0000a20000087ab9 */ /* 0x000fe40000000800 */
[----:B------:R-:W-:Y:S02]  /*c1b0*/  ULDC.64 UR4, c[0x0][0x418] ;  /* 0x0001060000047ab9 */ /* 0x000fe40000000a00 */
[----:B------:R-:W-:-:S03]  /*c1c0*/  UISETP.NE.U32.AND UP0, UPT, UR4, URZ, UPT ;  /* 0x0000003f0400728c */ /* 0x000fc6000bf05070 */
[----:B------:R-:W-:Y:S01]  /*c1d0*/  ULDC UR4, c[0x0][0x424] ;  /* 0x0001090000047ab9 */ /* 0x000fe20000000800 */
[----:B------:R-:W-:-:S03]  /*c1e0*/  UISETP.NE.AND.EX UP0, UPT, UR5, URZ, UPT, UP0 ;  /* 0x0000003f0500728c */ /* 0x000fc6000bf05300 */
[----:B------:R-:W-:Y:S01]  /*c1f0*/  @UP1 ULDC UR5, c[0x0][0x44c] ;  /* 0x0001130000051ab9 */ /* 0x000fe20000000800 */
[----:B0-----:R-:W-:Y:S01]  /*c200*/  ISETP.NE.U32.AND P0, PT, R2, RZ, PT ;  /* 0x000000ff0200720c */ /* 0x001fe20003f05070 */
[----:B------:R-:W-:-:S03]  /*c210*/  USEL UR41, UR4, 0x1, UP0 ;  /* 0x0000000104297887 */ /* 0x000fc60008000000 */
[----:B------:R-:W-:Y:S01]  /*c220*/  ISETP.NE.AND.EX P0, PT, R3, RZ, PT, P0 ;  /* 0x000000ff0300720c */ /* 0x000fe20003f05300 */
[----:B-1----:R-:W-:Y:S02]  /*c230*/  ULEA UR6, UR49, 0x7f, 0x7 ;  /* 0x0000007f31067891 */ /* 0x002fe4000f8e383f */
[----:B------:R-:W-:Y:S02]  /*c240*/  UIMAD UR41, UR41, UR7, URZ ;  /* 0x00000007292972a4 */ /* 0x000fe4000f8e023f */
[----:B------:R-:W-:Y:S01]  /*c250*/  UIMAD.WIDE.U32 UR4, UR6, UR5, URZ ;  /* 0x00000005060472a5 */ /* 0x000fe2000f8e003f */
[----:B------:R-:W-:-:S03]  /*c260*/  @UP1 ULDC UR7, c[0x0][0x450] ;  /* 0x0001140000071ab9 */ /* 0x000fc60000000800 */
[----:B------:R-:W-:-:S04]  /*c270*/  @UP1 USHF.R.U32.HI UR6, URZ, UR7, UR5 ;  /* 0x000000073f061299 */ /* 0x000fc80008011605 */
[----:B------:R-:W0:Y:S01]  /*c280*/  @P0 LDC.64 R2, c[0x0][0xa28] ;  /* 0x00028a00ff020b82 */ /* 0x000e220000000a00 */
[----:B------:R-:W-:Y:S02]  /*c290*/  UIADD3 UR5, UR41, 0x80, -UR8 ;  /* 0x0000008029057890 */ /* 0x000fe4000fffe808 */
[----:B------:R-:W-:Y:S02]  /*c2a0*/  UIADD3 UR4, UR41, 0x7f, URZ ;  /* 0x0000007f29047890 */ /* 0x000fe4000fffe03f */
[----:B------:R-:W-:Y:S02]  /*c2b0*/  UIADD3 UR6, UR5, UR6, URZ ;  /* 0x0000000605067290 */ /* 0x000fe4000fffe03f */
[----:B------:R-:W-:Y:S02]  /*c2c0*/  USHF.R.S32.HI UR5, URZ, 0x1f, UR4 ;  /* 0x0000001f3f057899 */ /* 0x000fe40008011404 */
[----:B------:R-:W-:Y:S02]  /*c2d0*/  USHF.R.S32.HI UR7, URZ, 0x1f, UR6 ;  /* 0x0000001f3f077899 */ /* 0x000fe40008011406 */
[----:B------:R-:W-:-:S02]  /*c2e0*/  ULEA.HI UR5, UR5, UR4, URZ, 0x7 ;  /* 0x0000000405057291 */ /* 0x000fc4000f8f383f */
[----:B------:R-:W-:Y:S02]  /*c2f0*/  ULEA.HI UR7, UR7, UR6, URZ, 0x7 ;  /* 0x0000000607077291 */ /* 0x000fe4000f8f383f */
[----:B------:R-:W-:Y:S02]  /*c300*/  USHF.R.S32.HI UR42, URZ, 0x7, UR5 ;  /* 0x000000073f2a7899 */ /* 0x000fe40008011405 */
[----:B------:R-:W-:-:S04]  /*c310*/  USHF.R.S32.HI UR46, URZ, 0x7, UR7 ;  /* 0x000000073f2e7899 */ /* 0x000fc80008011407 */
[----:B------:R-:W-:Y:S02]  /*c320*/  UISETP.LT.AND UP0, UPT, UR42, UR46, UPT ;  /* 0x0000002e2a00728c */ /* 0x000fe4000bf01270 */
[----:B------:R-:W-:Y:S01]  /*c330*/  UP2UR UR50, UPR, URZ, 0x2 ;  /* 0x000000023f327883 */ /* 0x000fe20008000000 */
[----:B0-----:R-:W-:Y:S01]  /*c340*/  @P0 IMAD.WIDE R2, R35, 0x4, R2 ;  /* 0x0000000423020825 */ /* 0x001fe200078e0202 */
[----:B------:R-:W-:-:S04]  /*c350*/  USEL UR11, UR42, UR46, UP0 ;  /* 0x0000002e2a0b7287 */ /* 0x000fc80008000000 */
[----:B------:R-:W-:Y:S01]  /*c360*/  UISETP.GE.AND UP1, UPT, UR11, 0x1, UPT ;  /* 0x000000010b00788c */ /* 0x000fe2000bf26270 */
[----:B------:R0:W5:Y:S01]  /*c370*/  @P0 LDG.E R31, desc[UR44][R2.64] ;  /* 0x0000002c021f0981 */ /* 0x000162000c1e1900 */
[----:B------:R-:W-:Y:S02]  /*c380*/  USHF.R.U32.HI UR9, URZ, 0x10, UR43 ;  /* 0x000000103f097899 */ /* 0x000fe4000801162b */
[----:B------:R-:W-:Y:S02]  /*c390*/  ULOP3.LUT UR43, UR43, 0xffff, URZ, 0xc0, !UPT ;  /* 0x0000ffff2b2b7892 */ /* 0x000fe4000f8ec03f */
[----:B------:R-:W-:Y:S01]  /*c3a0*/  PLOP3.LUT P0, PT, PT, PT, UP1, 0x80, 0x0 ;  /* 0x000000000000781c */ /* 0x000fe20003f0f018 */
[----:B------:R-:W-:Y:S01]  /*c3b0*/  UISETP.NE.AND UP0, UPT, UR9, URZ, UPT ;  /* 0x0000003f0900728c */ /* 0x000fe2000bf05270 */
[----:B------:R-:W-:-:S10]  /*c3c0*/  UMOV UR37, URZ ;  /* 0x0000003f00257c82 */ /* 0x000fd40008000000 */
[----:B------:R-:W-:Y:S01]  /*c3d0*/  @!UP0 ULDC UR9, c[0x0][0x9f0] ;  /* 0x00027c0000098ab9 */ /* 0x000fe20000000800 */
[----:B0-----:R-:W-:Y:S05]  /*c3e0*/  @!P0 BRA `(.L_x_2447) ;  /* 0x0000000000788947 */ /* 0x001fea0003800000 */
[----:B------:R-:W-:Y:S01]  /*c3f0*/  IABS R0, UR9 ;  /* 0x0000000900007c13 */ /* 0x000fe20008000000 */
[----:B------:R-:W-:Y:S02]  /*c400*/  UIADD3 UR6, UR9, -0x1, UR11 ;  /* 0xffffffff09067890 */ /* 0x000fe4000fffe00b */
[----:B------:R-:W-:Y:S01]  /*c410*/  IABS R4, UR9 ;  /* 0x0000000900047c13 */ /* 0x000fe20008000000 */
[----:B------:R-:W-:Y:S01]  /*c420*/  UMOV UR4, URZ ;  /* 0x0000003f00047c82 */ /* 0x000fe20008000000 */
        /* <DEDUP_REMOVED lines=26> */
.L_x_2447:
        /* <DEDUP_REMOVED lines=31> */
.L_x_2448:
        /* <DEDUP_REMOVED lines=20> */
.L_x_2450:
        /* <DEDUP_REMOVED lines=15> */
.L_x_2449:
        /* <DEDUP_REMOVED lines=20> */
[----:B0-----:R-:W0:Y:S01]  /*cb30*/  @P1 LDC R3, c[0x0][0x434] ;  /* 0x00010d00ff031b82 */ /* 0x001e220000000800 */
[----:B------:R-:W-:-:S03]  /*cb40*/  @P1 LOP3.LUT R23, R23, 0x8, RZ, 0xfc, !PT ;  /* 0x0000000817171812 */ /* 0x000fc600078efcff */
[----:B------:R-:W-:-:S04]  /*cb50*/  IMAD.MOV.U32 R9, RZ, RZ, R8 ;  /* 0x000000ffff097224 */ /* 0x000fc800078e0008 */
        /* <DEDUP_REMOVED lines=11> */
[----:B------:R-:W-:Y:S02]  /*cc10*/  @!P0 IMAD R11, R30, R5, R2 ;  /* 0x000000051e0b8224 */ /* 0x000fe400078e0202 */
[----:B------:R-:W-:-:S04]  /*cc20*/  @!P0 IMAD.MOV.U32 R2, RZ, RZ, R9 ;  /* 0x000000ffff028224 */ /* 0x000fc800078e0009 */
[----:B------:R-:W-:-:S03]  /*cc30*/  @!P0 IMAD.WIDE.U32 R4, R30, R4, R2 ;  /* 0x000000041e048225 */ /* 0x000fc600078e0002 */
[----:B----4-:R-:W-:Y:S01]  /*cc40*/  @!P0 LEA R2, P1, R4, R6, 0x2 ;  /* 0x0000000604028211 */ /* 0x010fe200078210ff */
[----:B------:R-:W-:Y:S01]  /*cc50*/  IMAD.SHL.U32 R6, R19, 0x8, RZ ;  /* 0x0000000813067824 */ /* 0x000fe200078e00ff */
[----:B------:R-:W-:-:S04]  /*cc60*/  @!P0 IADD3 R3, R5, R11, RZ ;  /* 0x0000000b05038210 */ /* 0x000fc80007ffe0ff */
        /* <DEDUP_REMOVED lines=10> */
.L_x_2493:
        /* <DEDUP_REMOVED lines=11> */
.L_x_2452:
        /* <DEDUP_REMOVED lines=8> */
[----:B------:R-:W-:Y:S01]  /*ce40*/  IMAD R10, R8, UR4, RZ ;  /* 0x00000004080a7c24 */ /* 0x000fe2000f8e02ff */
[----:B------:R-:W-:Y:S01]  /*ce50*/  IADD3 R3, R3, R9, RZ ;  /* 0x0000000903037210 */ /* 0x000fe20007ffe0ff */
[----:B------:R-:W-:Y:S02]  /*ce60*/  IMAD.MOV.U32 R9, RZ, RZ, 0x1 ;  /* 0x00000001ff097424 */ /* 0x000fe400078e00ff */
[C---:B------:R-:W-:Y:S02]  /*ce70*/  IMAD R11, R7.reuse, UR5, R10 ;  /* 0x00000005070b7c24 */ /* 0x040fe4000f8e020a */
[----:B------:R-:W-:Y:S01]  /*ce80*/  IMAD.WIDE.U32 R2, R7, UR4, R2 ;  /* 0x0000000407027c25 */ /* 0x000fe2000f8e0002 */
[----:B------:R-:W-:Y:S01]  /*ce90*/  SHF.L.U32 R9, R9, 0x1f, RZ ;  /* 0x0000001f09097819 */ /* 0x000fe200000006ff */
[----:B------:R-:W-:Y:S02]  /*cea0*/  ULDC.64 UR4, c[0x0][0x330] ;  /* 0x0000cc0000047ab9 */ /* 0x000fe40000000a00 */
[----:B------:R-:W-:Y:S01]  /*ceb0*/  IMAD.IADD R3, R3, 0x1, R11 ;  /* 0x0000000103037824 */ /* 0x000fe200078e020b */
[----:B------:R-:W0:Y:S01]  /*cec0*/  SYNCS.PHASECHK.TRANS64.TRYWAIT P0, [UR47+0x28840], R9 ;  /* 0x02884009ff0075a7 */ /* 0x000e22000800016f */
        /* <DEDUP_REMOVED lines=9> */
.L_x_2494:
        /* <DEDUP_REMOVED lines=19> */
[----:B------:R-:W-:Y:S01]  /*d090*/  IADD3 R5, R5, R9, RZ ;  /* 0x0000000905057210 */ /* 0x000fe20007ffe0ff */
[----:B------:R-:W-:Y:S01]  /*d0a0*/  IMAD R3, R22, R3, UR41 ;  /* 0x0000002916037e24 */ /* 0x000fe2000f8e0203 */
[----:B------:R-:W-:Y:S01]  /*d0b0*/  ULDC.64 UR6, c[0x0][0x2e8] ;  /* 0x0000ba0000067ab9 */ /* 0x000fe20000000a00 */
[----:B------:R-:W-:Y:S01]  /*d0c0*/  UIMAD UR4, UR40, UR5, UR4 ;  /* 0x00000005280472a4 */ /* 0x000fe2000f8e0204 */
[----:B------:R-:W-:-:S02]  /*d0d0*/  IMAD.SHL.U32 R19, R0, 0x8, RZ ;  /* 0x0000000800137824 */ /* 0x000fc400078e00ff */
[----:B------:R-:W-:Y:S01]  /*d0e0*/  IMAD.WIDE.U32 R4, R7, UR40, R4 ;  /* 0x0000002807047c25 */ /* 0x000fe2000f8e0004 */
[----:B------:R-:W-:Y:S02]  /*d0f0*/  IADD3 R6, -R28, R3, RZ ;  /* 0x000000031c067210 */ /* 0x000fe40007ffe1ff */
[----:B------:R-:W-:Y:S01]  /*d100*/  LOP3.LUT R19, R8, 0x200, R19, 0xf8, !PT ;  /* 0x0000020008137812 */ /* 0x000fe200078ef813 */
[----:B------:R-:W-:Y:S01]  /*d110*/  VIADD R3, R5, UR4 ;  /* 0x0000000405037c36 */ /* 0x000fe20008000000 */
[----:B------:R-:W-:Y:S01]  /*d120*/  LEA R0, P1, R4, UR6, 0x1 ;  /* 0x0000000604007c11 */ /* 0x000fe2000f8208ff */
[----:B------:R-:W-:Y:S01]  /*d130*/  UMOV UR4, 0xffffffff ;  /* 0xffffffff00047882 */ /* 0x000fe20000000000 */
[----:B------:R-:W-:Y:S02]  /*d140*/  ISETP.GE.AND P0, PT, R6, 0x1, PT ;  /* 0x000000010600780c */ /* 0x000fe40003f06270 */
[----:B------:R-:W-:Y:S01]  /*d150*/  LEA.HI.X R3, R4, UR7, R3, 0x1, P1 ;  /* 0x0000000704037c11 */ /* 0x000fe200088f0c03 */
        /* <DEDUP_REMOVED lines=17> */
[C---:B------:R-:W-:Y:S01]  /*d270*/  @P0 LEA R36, R19.reuse, UR47, 0x1 ;  /* 0x0000002f13240c11 */ /* 0x040fe2000f8e08ff */
[----:B------:R-:W1:Y:S01]  /*d280*/  SHFL.IDX PT, R14, R0, 0x4, 0x181f ;  /* 0x00981f00000e7f89 */ /* 0x000e6200000e0000 */
[C---:B------:R-:W-:Y:S01]  /*d290*/  @P0 IMAD.WIDE.U32 R20, R26.reuse, 0x2, R4 ;  /* 0x000000021a140825 */ /* 0x040fe200078e0004 */
[----:B---3--:R-:W-:Y:S02]  /*d2a0*/  MOV R5, R10 ;  /* 0x0000000a00057202 */ /* 0x008fe40000000f00 */
[----:B------:R-:W2:Y:S01]  /*d2b0*/  SHFL.IDX PT, R10, R3, 0x4, 0x181f ;  /* 0x00981f00030a7f89 */ /* 0x000ea200000e0000 */
[----:B----4-:R-:W-:Y:S01]  /*d2c0*/  IMAD.MOV.U32 R4, RZ, RZ, R37 ;  /* 0x000000ffff047224 */ /* 0x010fe200078e0025 */
[----:B------:R-:W-:Y:S02]  /*d2d0*/  @P1 LEA R37, R19, UR47, 0x1 ;  /* 0x0000002f13251c11 */ /* 0x000fe4000f8e08ff */
[----:B------:R-:W-:Y:S01]  /*d2e0*/  @P0 LDGSTS.E.BYPASS.LTC128B.128 [R36+0x18c00], desc[UR44][R20.64], !P3 ;  /* 0x18c0000014240fae */ /* 0x000fe2000d901d6c */
[----:B------:R-:W-:-:S03]  /*d2f0*/  @P1 IMAD.WIDE.U32 R8, R26, 0x2, R4 ;  /* 0x000000021a081825 */ /* 0x000fc600078e0004 */
[----:B------:R3:W-:Y:S01]  /*d300*/  @P0 LDGSTS.E.BYPASS.LTC128B.128 [R36+0x1cc00], desc[UR44][R20.64+0x80], !P2 ;  /* 0x1cc0008014240fae */ /* 0x0007e2000d101d6c */
[C---:B------:R-:W-:Y:S01]  /*d310*/  ISETP.GE.AND P0, PT, R6.reuse, 0x31, PT ;  /* 0x000000310600780c */ /* 0x040fe20003f06270 */
[----:B0-----:R-:W-:Y:S02]  /*d320*/  IMAD.MOV.U32 R4, RZ, RZ, R32 ;  /* 0x000000ffff047224 */ /* 0x001fe400078e0020 */
[----:B------:R-:W-:Y:S01]  /*d330*/  IMAD.MOV.U32 R5, RZ, RZ, R7 ;  /* 0x000000ffff057224 */ /* 0x000fe200078e0007 */
[----:B------:R-:W-:Y:S04]  /*d340*/  @P1 LDGSTS.E.BYPASS.LTC128B.128 [R37+0x19400], desc[UR44][R8.64], !P3 ;  /* 0x1940000008251fae */ /* 0x000fe8000d901d6c */
[----:B------:R0:W-:Y:S01]  /*d350*/  @P1 LDGSTS.E.BYPASS.LTC128B.128 [R37+0x1d400], desc[UR44][R8.64+0x80], !P2 ;  /* 0x1d40008008251fae */ /* 0x0001e2000d101d6c */
[----:B------:R-:W-:-:S03]  /*d360*/  ISETP.GE.AND P1, PT, R6, 0x51, PT ;  /* 0x000000510600780c */ /* 0x000fc60003f26270 */
[----:B------:R-:W4:Y:S01]  /*d370*/  SHFL.IDX PT, R32, R3, 0x5, 0x181f ;  /* 0x00b81f0003207f89 */ /* 0x000f2200000e0000 */
[----:B------:R-:W-:Y:S01]  /*d380*/  @P0 IMAD.WIDE.U32 R4, R26, 0x2, R4 ;  /* 0x000000021a040825 */ /* 0x000fe200078e0004 */
[----:B------:R-:W-:Y:S02]  /*d390*/  @P0 LEA R7, R19, UR47, 0x1 ;  /* 0x0000002f13070c11 */ /* 0x000fe4000f8e08ff */
[----:B---3--:R-:W-:Y:S04]  /*d3a0*/  SHFL.IDX PT, R36, R0, 0x6, 0x181f ;  /* 0x00d81f0000247f89 */ /* 0x008fe800000e0000 */
[----:B------:R-:W-:Y:S04]  /*d3b0*/  @P0 LDGSTS.E.BYPASS.LTC128B.128 [R7+0x19c00], desc[UR44][R4.64], !P3 ;  /* 0x19c0000004070fae */ /* 0x000fe8000d901d6c */
[----:B------:R3:W-:Y:S01]  /*d3c0*/  @P0 LDGSTS.E.BYPASS.LTC128B.128 [R7+0x1dc00], desc[UR44][R4.64+0x80], !P2 ;  /* 0x1dc0008004070fae */ /* 0x0007e2000d101d6c */
[----:B------:R-:W-:-:S03]  /*d3d0*/  ISETP.GE.AND P0, PT, R6, 0x41, PT ;  /* 0x000000410600780c */ /* 0x000fc60003f06270 */
[----:B0-----:R-:W0:Y:S04]  /*d3e0*/  SHFL.IDX PT, R37, R0, 0x5, 0x181f ;  /* 0x00b81f0000257f89 */ /* 0x001e2800000e0000 */
[----:B---3--:R-:W3:Y:S01]  /*d3f0*/  SHFL.IDX PT, R7, R3, 0x6, 0x181f ;  /* 0x00d81f0003077f89 */ /* 0x008ee200000e0000 */
[----:B-1----:R-:W-:Y:S01]  /*d400*/  MOV R4, R14 ;  /* 0x0000000e00047202 */ /* 0x002fe20000000f00 */
[----:B--2---:R-:W-:-:S04]  /*d410*/  IMAD.MOV.U32 R5, RZ, RZ, R10 ;  /* 0x000000ffff057224 */ /* 0x004fc800078e000a */
[C---:B------:R-:W-:Y:S01]  /*d420*/  @P0 LEA R10, R19.reuse, UR47, 0x1 ;  /* 0x0000002f130a0c11 */ /* 0x040fe2000f8e08ff */
[----:B------:R-:W1:Y:S01]  /*d430*/  SHFL.IDX PT, R3, R3, 0x7, 0x181f ;  /* 0x00f81f0003037f89 */ /* 0x000e6200000e0000 */
[----:B------:R-:W-:Y:S01]  /*d440*/  @P0 IMAD.WIDE.U32 R20, R26, 0x2, R4 ;  /* 0x000000021a140825 */ /* 0x000fe200078e0004 */
[----:B----4-:R-:W-:Y:S02]  /*d450*/  MOV R5, R32 ;  /* 0x0000002000057202 */ /* 0x010fe40000000f00 */
[----:B------:R2:W4:Y:S04]  /*d460*/  SHFL.IDX PT, R14, R0, 0x7, 0x181f ;  /* 0x00f81f00000e7f89 */ /* 0x00052800000e0000 */
[----:B------:R2:W-:Y:S04]  /*d470*/  @P0 LDGSTS.E.BYPASS.LTC128B.128 [R10+0x1a400], desc[UR44][R20.64], !P3 ;  /* 0x1a400000140a0fae */ /* 0x0005e8000d901d6c */
[----:B------:R2:W-:Y:S01]  /*d480*/  @P0 LDGSTS.E.BYPASS.LTC128B.128 [R10+0x1e400], desc[UR44][R20.64+0x80], !P2 ;  /* 0x1e400080140a0fae */ /* 0x0005e2000d101d6c */
[----:B------:R-:W-:Y:S01]  /*d490*/  ISETP.GE.AND P0, PT, R6, 0x61, PT ;  /* 0x000000610600780c */ /* 0x000fe20003f06270 */
[----:B0-----:R-:W-:Y:S01]  /*d4a0*/  IMAD.MOV.U32 R4, RZ, RZ, R37 ;  /* 0x000000ffff047224 */ /* 0x001fe200078e0025 */
[----:B------:R-:W-:-:S03]  /*d4b0*/  @P1 LEA R37, R19, UR47, 0x1 ;  /* 0x0000002f13251c11 */ /* 0x000fc6000f8e08ff */
[----:B------:R-:W-:-:S04]  /*d4c0*/  @P1 IMAD.WIDE.U32 R8, R26, 0x2, R4 ;  /* 0x000000021a081825 */ /* 0x000fc800078e0004 */
[----:B------:R-:W-:Y:S01]  /*d4d0*/  IMAD.MOV.U32 R4, RZ, RZ, R36 ;  /* 0x000000ffff047224 */ /* 0x000fe200078e0024 */
[----:B------:R2:W-:Y:S01]  /*d4e0*/  @P1 LDGSTS.E.BYPASS.LTC128B.128 [R37+0x1ac00], desc[UR44][R8.64], !P3 ;  /* 0x1ac0000008251fae */ /* 0x0005e2000d901d6c */
[----:B---3--:R-:W-:Y:S02]  /*d4f0*/  IMAD.MOV.U32 R5, RZ, RZ, R7 ;  /* 0x000000ffff057224 */ /* 0x008fe400078e0007 */
[----:B------:R-:W-:Y:S01]  /*d500*/  @P0 LEA R7, R19, UR47, 0x1 ;  /* 0x0000002f13070c11 */ /* 0x000fe2000f8e08ff */
[----:B------:R2:W-:Y:S01]  /*d510*/  @P1 LDGSTS.E.BYPASS.LTC128B.128 [R37+0x1ec00], desc[UR44][R8.64+0x80], !P2 ;  /* 0x1ec0008008251fae */ /* 0x0005e2000d101d6c */
[----:B------:R-:W-:-:S05]  /*d520*/  @P0 IMAD.WIDE.U32 R4, R26, 0x2, R4 ;  /* 0x000000021a040825 */ /* 0x000fca00078e0004 */
[----:B------:R2:W-:Y:S04]  /*d530*/  @P0 LDGSTS.E.BYPASS.LTC128B.128 [R7+0x1b400], desc[UR44][R4.64], !P3 ;  /* 0x1b40000004070fae */ /* 0x0005e8000d901d6c */
[----:B-1--4-:R2:W-:Y:S02]  /*d540*/  @P0 LDGSTS.E.BYPASS.LTC128B.128 [R7+0x1f400], desc[UR44][R4.64+0x80], !P2 ;  /* 0x1f40008004070fae */ /* 0x0125e4000d101d6c */
.L_x_2512:
[----:B------:R-:W-:Y:S01]  /*d550*/  ISETP.GE.AND P0, PT, R6, 0x71, PT ;  /* 0x000000710600780c */ /* 0x000fe20003f06270 */
[----:B--2---:R-:W-:Y:S01]  /*d560*/  IMAD.MOV.U32 R5, RZ, RZ, R3 ;  /* 0x000000ffff057224 */ /* 0x004fe200078e0003 */
[----:B------:R-:W-:-:S11]  /*d570*/  MOV R4, R14 ;  /* 0x0000000e00047202 */ /* 0x000fd60000000f00 */
        /* <DEDUP_REMOVED lines=14> */
.L_x_2455:
        /* <DEDUP_REMOVED lines=30> */
.L_x_2456:
[----:B------:R-:W-:Y:S01]  /*d840*/  UISETP.NE.AND UP0, UPT, UR50, URZ, UPT ;  /* 0x0000003f3200728c */ /* 0x000fe2000bf05270 */
[----:B------:R-:W-:Y:S01]  /*d850*/  MOV R4, UR38 ;  /* 0x0000002600047c02 */ /* 0x000fe20008000f00 */
[----:B------:R-:W0:Y:S01]  /*d860*/  LDC R0, c[0x0][0x448] ;  /* 0x00011200ff007b82 */ /* 0x000e220000000800 */
[----:B------:R-:W-:Y:S01]  /*d870*/  IADD3 R3, R33, R28, RZ ;  /* 0x0000001c21037210 */ /* 0x000fe20007ffe0ff */
[----:B------:R-:W-:Y:S01]  /*d880*/  IMAD.U32 R7, RZ, RZ, UR48 ;  /* 0x00000030ff077e24 */ /* 0x000fe2000f8e00ff */
[----:B------:R-:W-:Y:S01]  /*d890*/  ULDC.64 UR4, c[0x0][0x2e0] ;  /* 0x0000b80000047ab9 */ /* 0x000fe20000000a00 */
[----:B------:R-:W-:Y:S01]  /*d8a0*/  PLOP3.LUT P0, PT, PT, PT, UP0, 0x80, 0x0 ;  /* 0x000000000000781c */ /* 0x000fe20003f0f008 */
[----:B------:R-:W-:Y:S01]  /*d8b0*/  IMAD.MOV.U32 R6, RZ, RZ, R4 ;  /* 0x000000ffff067224 */ /* 0x000fe200078e0004 */
[----:B------:R-:W-:Y:S01]  /*d8c0*/  PLOP3.LUT P1, PT, PT, PT, UP0, 0x80, 0x0 ;  /* 0x000000000000781c */ /* 0x000fe20003f2f008 */
[----:B------:R-:W-:Y:S01]  /*d8d0*/  IMAD.U32 R4, RZ, RZ, UR49 ;  /* 0x00000031ff047e24 */ /* 0x000fe2000f8e00ff */
[----:B------:R-:W-:Y:S01]  /*d8e0*/  ULDC.64 UR6, c[0x0][0x280] ;  /* 0x0000a00000067ab9 */ /* 0x000fe20000000a00 */
[----:B------:R-:W-:-:S02]  /*d8f0*/  IMAD R32, R32, UR4, RZ ;  /* 0x0000000420207c24 */ /* 0x000fc4000f8e02ff */
[----:B------:R-:W-:Y:S02]  /*d900*/  IMAD R3, R4, 0x80, R3 ;  /* 0x0000008004037824 */ /* 0x000fe400078e0203 */
[----:B------:R-:W-:Y:S01]  /*d910*/  IMAD.WIDE.U32 R6, R35, UR4, R6 ;  /* 0x0000000423067c25 */ /* 0x000fe2000f8e0006 */
[----:B------:R-:W-:Y:S02]  /*d920*/  @UP0 ULDC UR4, c[0x0][0x44c] ;  /* 0x0001130000040ab9 */ /* 0x000fe40000000800 */
[----:B------:R-:W-:Y:S01]  /*d930*/  MOV R9, R3 ;  /* 0x0000000300097202 */ /* 0x000fe20000000f00 */
[----:B------:R-:W-:Y:S01]  /*d940*/  @P0 IMAD.HI.U32 R4, R3, UR4, RZ ;  /* 0x0000000403040c27 */ /* 0x000fe2000f8e00ff */
[----:B------:R-:W-:-:S03]  /*d950*/  @UP0 ULDC UR4, c[0x0][0x450] ;  /* 0x0001140000040ab9 */ /* 0x000fc60000000800 */
[----:B------:R-:W-:Y:S01]  /*d960*/  IMAD.U32 R5, RZ, RZ, UR39 ;  /* 0x00000027ff057e24 */ /* 0x000fe2000f8e00ff */
[----:B------:R-:W-:Y:S01]  /*d970*/  @P1 SHF.R.U32.HI R9, RZ, UR4, R4 ;  /* 0x00000004ff091c19 */ /* 0x000fe20008011604 */
[----:B------:R-:W-:Y:S01]  /*d980*/  IMAD R5, R35, UR5, R32 ;  /* 0x0000000523057c24 */ /* 0x000fe2000f8e0220 */
[----:B------:R-:W-:-:S03]  /*d990*/  ULDC.64 UR4, c[0x0][0x2d0] ;  /* 0x0000b40000047ab9 */ /* 0x000fc60000000a00 */
[----:B------:R-:W-:Y:S02]  /*d9a0*/  IMAD.MOV R4, RZ, RZ, -R9 ;  /* 0x000000ffff047224 */ /* 0x000fe400078e0a09 */
[----:B------:R-:W-:Y:S02]  /*d9b0*/  IMAD.IADD R7, R7, 0x1, R5 ;  /* 0x0000000107077824 */ /* 0x000fe400078e0205 */
        /* <DEDUP_REMOVED lines=8> */
[----:B------:R-:W-:Y:S02]  /*da40*/  IADD3 R5, R5, R9, RZ ;  /* 0x0000000905057210 */ /* 0x000fe40007ffe0ff */
[C---:B------:R-:W-:Y:S02]  /*da50*/  IMAD R7, R3.reuse, UR5, R6 ;  /* 0x0000000503077c24 */ /* 0x040fe4000f8e0206 */
[----:B------:R-:W-:Y:S01]  /*da60*/  IMAD.WIDE.U32 R4, R3, UR4, R4 ;  /* 0x0000000403047c25 */ /* 0x000fe2000f8e0004 */
[----:B------:R-:W-:-:S02]  /*da70*/  ULDC UR4, c[0x0][0x2b8] ;  /* 0x0000ae0000047ab9 */ /* 0x000fc40000000800 */
[----:B------:R-:W-:Y:S01]  /*da80*/  ISETP.GE.AND P0, PT, R26, UR4, PT ;  /* 0x000000041a007c0c */ /* 0x000fe2000bf06270 */
[----:B------:R-:W-:Y:S01]  /*da90*/  IMAD.IADD R7, R5, 0x1, R7 ;  /* 0x0000000105077824 */ /* 0x000fe200078e0207 */
[C---:B------:R-:W-:Y:S02]  /*daa0*/  LEA R6, P2, R4.reuse, UR6, 0x1 ;  /* 0x0000000604067c11 */ /* 0x040fe4000f8408ff */
[----:B------:R-:W-:Y:S01]  /*dab0*/  ISETP.GE.AND P1, PT, R25, UR4, PT ;  /* 0x0000000419007c0c */ /* 0x000fe2000bf26270 */
[----:B------:R-:W-:Y:S01]  /*dac0*/  UMOV UR4, 0xffffffff ;  /* 0xffffffff00047882 */ /* 0x000fe20000000000 */
[----:B------:R-:W-:Y:S02]  /*dad0*/  LEA.HI.X R7, R4, UR7, R7, 0x1, P2 ;  /* 0x0000000704077c11 */ /* 0x000fe400090f0c07 */
[----:B------:R-:W-:Y:S09]  /*dae0*/  BRA.DIV UR4, `(.L_x_2457) ;  /* 0x0000002e04787947 */ /* 0x000ff2000b800000 */
[----:B------:R-:W-:Y:S01]  /*daf0*/  SHFL.IDX PT, R5, R7, RZ, 0x181f ;  /* 0x00181fff07057589 */ /* 0x000fe200000e0000 */
[----:B------:R-:W-:Y:S01]  /*db00*/  IMAD.U32 R3, RZ, RZ, UR49 ;  /* 0x00000031ff037e24 */ /* 0x000fe2000f8e00ff */
[----:B------:R-:W-:Y:S02]  /*db10*/  ULDC UR4, c[0x0][0x288] ;  /* 0x0000a20000047ab9 */ /* 0x000fe40000000800 */
[----:B------:R-:W0:Y:S01]  /*db20*/  SHFL.IDX PT, R4, R6, RZ, 0x181f ;  /* 0x00181fff06047589 */ /* 0x000e2200000e0000 */
[----:B------:R-:W-:Y:S01]  /*db30*/  IMAD R0, R0, UR4, RZ ;  /* 0x0000000400007c24 */ /* 0x000fe2000f8e02ff */
[----:B------:R-:W-:Y:S02]  /*db40*/  LEA R3, R3, R28, 0x7 ;  /* 0x0000001c03037211 */ /* 0x000fe400078e38ff */
[----:B------:R-:W-:Y:S02]  /*db50*/  SHFL.IDX PT, R8, R7, 0x1, 0x181f ;  /* 0x00381f0007087f89 */ /* 0x000fe400000e0000 */
[C---:B------:R-:W-:Y:S01]  /*db60*/  ISETP.GE.AND P2, PT, R3.reuse, R0, PT ;  /* 0x000000000300720c */ /* 0x040fe20003f46270 */
[C---:B------:R-:W-:Y:S01]  /*db70*/  VIADD R9, R3.reuse, 0x10 ;  /* 0x0000001003097836 */ /* 0x040fe20000000000 */
[----:B------:R-:W1:Y:S01]  /*db80*/  SHFL.IDX PT, R14, R6, 0x1, 0x181f ;  /* 0x00381f00060e7f89 */ /* 0x000e6200000e0000 */
[----:B------:R-:W-:-:S03]  /*db90*/  VIADD R11, R3, 0x20 ;  /* 0x00000020030b7836 */ /* 0x000fc60000000000 */
[----:B------:R-:W-:Y:S07]  /*dba0*/  SHFL.IDX PT, R10, R7, 0x3, 0x181f ;  /* 0x00781f00070a7f89 */ /* 0x000fee00000e0000 */
[----:B------:R-:W-:Y:S01]  /*dbb0*/  @!P2 LEA R21, R19, UR47, 0x1 ;  /* 0x0000002f1315ac11 */ /* 0x000fe2000f8e08ff */
[----:B0-----:R-:W-:-:S05]  /*dbc0*/  @!P2 IMAD.WIDE.U32 R4, R26, 0x2, R4 ;  /* 0x000000021a04a825 */ /* 0x001fca00078e0004 */
[----:B------:R-:W-:Y:S04]  /*dbd0*/  @!P2 LDGSTS.E.BYPASS.LTC128B.128 [R21+0x10400], desc[UR44][R4.64], !P0 ;  /* 0x104000000415afae */ /* 0x000fe8000c101d6c */
[----:B------:R1:W-:Y:S01]  /*dbe0*/  @!P2 LDGSTS.E.BYPASS.LTC128B.128 [R21+0x14400], desc[UR44][R4.64+0x80], !P1 ;  /* 0x144000800415afae */ /* 0x0003e2000c901d6c */
[----:B------:R-:W-:Y:S01]  /*dbf0*/  ISETP.GE.AND P2, PT, R9, R0, PT ;  /* 0x000000000900720c */ /* 0x000fe20003f46270 */
[----:B-1----:R-:W-:Y:S01]  /*dc00*/  IMAD.MOV.U32 R4, RZ, RZ, R14 ;  /* 0x000000ffff047224 */ /* 0x002fe200078e000e */
[----:B------:R-:W-:Y:S01]  /*dc10*/  MOV R5, R8 ;  /* 0x0000000800057202 */ /* 0x000fe20000000f00 */
[----:B------:R-:W-:Y:S10]  /*dc20*/  SHFL.IDX PT, R14, R6, 0x3, 0x181f ;  /* 0x00781f00060e7f89 */ /* 0x000ff400000e0000 */
[----:B------:R-:W-:Y:S01]  /*dc30*/  @!P2 LEA R35, R19, UR47, 0x1 ;  /* 0x0000002f1323ac11 */ /* 0x000fe2000f8e08ff */
[----:B------:R-:W-:-:S02]  /*dc40*/  @!P2 IMAD.WIDE.U32 R8, R26, 0x2, R4 ;  /* 0x000000021a08a825 */ /* 0x000fc400078e0004 */
        /* <DEDUP_REMOVED lines=11> */
[----:B------:R-:W-:Y:S02]  /*dd00*/  ISETP.GE.AND P2, PT, R9, R0, PT ;  /* 0x000000000900720c */ /* 0x000fe40003f46270 */
[----:B0-----:R-:W-:Y:S01]  /*dd10*/  MOV R4, R14 ;  /* 0x0000000e00047202 */ /* 0x001fe20000000f00 */
        /* <DEDUP_REMOVED lines=9> */
[C---:B------:R-:W-:Y:S01]  /*ddb0*/  IADD3 R11, R3.reuse, 0x60, RZ ;  /* 0x00000060030b7810 */ /* 0x040fe20007ffe0ff */
        /* <DEDUP_REMOVED lines=22> */
.L_x_2529:
[----:B------:R-:W-:Y:S01]  /*df20*/  VIADD R3, R3, 0x70 ;  /* 0x0000007003037836 */ /* 0x000fe20000000000 */
[----:B------:R-:W-:Y:S01]  /*df30*/  BSSY B0, `(.L_x_2458) ;  /* 0x000000e000007945 */ /* 0x000fe20003800000 */
[----:B-12---:R-:W-:Y:S01]  /*df40*/  MOV R4, R14 ;  /* 0x0000000e00047202 */ /* 0x006fe20000000f00 */
[----:B------:R-:W-:Y:S02]  /*df50*/  IMAD.MOV.U32 R5, RZ, RZ, R10 ;  /* 0x000000ffff057224 */ /* 0x000fe400078e000a */
        /* <DEDUP_REMOVED lines=11> */
.L_x_2459:
[----:B------:R-:W-:Y:S05]  /*e010*/  BSYNC B0 ;  /* 0x0000000000007941 */ /* 0x000fea0003800000 */
.L_x_2458:
        /* <DEDUP_REMOVED lines=9> */
.L_x_2530:
[----:B------:R-:W-:Y:S01]  /*e0b0*/  MOV R8, 0x1 ;  /* 0x0000000100087802 */ /* 0x000fe20000000f00 */
[----:B------:R-:W-:Y:S01]  /*e0c0*/  IMAD.MOV.U32 R10, RZ, RZ, RZ ;  /* 0x000000ffff0a7224 */ /* 0x000fe200078e00ff */
[----:B------:R-:W-:Y:S06]  /*e0d0*/  @!P1 BRA `(.L_x_2461) ;  /* 0x00000010002c9947 */ /* 0x000fec0003800000 */
[----:B------:R-:W-:Y:S01]  /*e0e0*/  UIADD3 UR4, UR43, 0x1, URZ ;  /* 0x000000012b047890 */ /* 0x000fe2000fffe03f */
[----:B0-----:R-:W-:Y:S01]  /*e0f0*/  LOP3.LUT R0, RZ, UR42, RZ, 0x33, !PT ;  /* 0x0000002aff007c12 */ /* 0x001fe2000f8e33ff */
[----:B------:R-:W-:Y:S01]  /*e100*/  ULOP3.LUT UR5, URZ, UR46, URZ, 0x33, !UPT ;  /* 0x0000002e3f057292 */ /* 0x000fe2000f8e333f */
[----:B------:R-:W-:Y:S01]  /*e110*/  IADD3 R31, R33, R31, R28 ;  /* 0x0000001f211f7210 */ /* 0x000fe20007ffe01c */
[----:B------:R-:W-:Y:S01]  /*e120*/  UIMAD UR4, UR4, UR37, URZ ;  /* 0x00000025040472a4 */ /* 0x000fe2000f8e023f */
[----:B------:R-:W-:Y:S01]  /*e130*/  BSSY B0, `(.L_x_2461) ;  /* 0x0000105000007945 */ /* 0x000fe20003800000 */
[----:B------:R-:W-:Y:S01]  /*e140*/  MOV R9, 0x1 ;  /* 0x0000000100097802 */ /* 0x000fe20000000f00 */
[----:B------:R-:W-:Y:S02]  /*e150*/  IMAD.MOV.U32 R20, RZ, RZ, RZ ;  /* 0x000000ffff147224 */ /* 0x000fe400078e00ff */
[----:B------:R-:W-:Y:S01]  /*e160*/  VIADD R31, R31, 0xfffffe80 ;  /* 0xfffffe801f1f7836 */ /* 0x000fe20000000000 */
[----:B------:R-:W-:Y:S01]  /*e170*/  LOP3.LUT R3, RZ, UR4, RZ, 0x33, !PT ;  /* 0x00000004ff037c12 */ /* 0x000fe2000f8e33ff */
[----:B------:R-:W-:-:S02]  /*e180*/  ULDC UR4, c[0x0][0x2f4] ;  /* 0x0000bd0000047ab9 */ /* 0x000fc40000000800 */
[----:B------:R-:W-:Y:S02]  /*e190*/  ISETP.GE.AND P2, PT, R26, UR4, PT ;  /* 0x000000041a007c0c */ /* 0x000fe4000bf46270 */
[----:B------:R-:W-:Y:S02]  /*e1a0*/  VIMNMX3 R0, R0, UR5, R3, !PT ;  /* 0x0000000500007c0f */ /* 0x000fe4000f800103 */
[----:B------:R-:W-:Y:S02]  /*e1b0*/  IADD3 R3, -R28, UR41, RZ ;  /* 0x000000291c037c10 */ /* 0x000fe4000fffe1ff */
[----:B------:R-:W-:Y:S01]  /*e1c0*/  ISETP.GE.AND P1, PT, R25, UR4, PT ;  /* 0x0000000419007c0c */ /* 0x000fe2000bf26270 */
[C---:B------:R-:W-:Y:S01]  /*e1d0*/  IMAD R21, R0.reuse, -0x80, R31 ;  /* 0xffffff8000157824 */ /* 0x040fe200078e021f */
[C---:B------:R-:W-:Y:S01]  /*e1e0*/  IADD3 R22, -R0.reuse, -0x2, RZ ;  /* 0xfffffffe00167810 */ /* 0x040fe20007ffe1ff */
[----:B------:R-:W-:-:S05]  /*e1f0*/  IMAD R3, R0, 0x80, R3 ;  /* 0x0000008000037824 */ /* 0x000fca00078e0203 */
[----:B------:R-:W-:-:S07]  /*e200*/  IADD3 R31, R3, 0x100, RZ ;  /* 0x00000100031f7810 */ /* 0x000fce0007ffe0ff */
.L_x_2474:
        /* <DEDUP_REMOVED lines=26> */
.L_x_2462:
[----:B------:R-:W-:Y:S01]  /*e3b0*/  LEA R34, R10, UR47, 0x3 ;  /* 0x0000002f0a227c11 */ /* 0x000fe2000f8e18ff */
[----:B------:R-:W-:Y:S01]  /*e3c0*/  BSSY B1, `(.L_x_2463) ;  /* 0x0000004000017945 */ /* 0x000fe20003800000 */
[----:B------:R-:W-:-:S04]  /*e3d0*/  SHF.L.U32 R3, R8, 0x1f, RZ ;  /* 0x0000001f08037819 */ /* 0x000fc800000006ff */
[----:B------:R-:W0:Y:S02]  /*e3e0*/  SYNCS.PHASECHK.TRANS64.TRYWAIT P0, [R34+URZ+0x28840], R3 ;  /* 0x02884003220075a7 */ /* 0x000e24000800017f */
[----:B0-----:R-:W-:Y:S05]  /*e3f0*/  @!P0 BRA `(.L_x_2464) ;  /* 0x0000002c00c88947 */ /* 0x001fea0003800000 */
.L_x_2531:
[----:B------:R-:W-:Y:S05]  /*e400*/  BSYNC B1 ;  /* 0x0000000000017941 */ /* 0x000fea0003800000 */
.L_x_2463:
        /* <DEDUP_REMOVED lines=26> */
[----:B------:R-:W-:Y:S02]  /*e5b0*/  LEA.HI.X R5, R4, UR7, R5, 0x1, P0 ;  /* 0x0000000704057c11 */ /* 0x000fe400080f0c05 */
[----:B------:R-:W-:Y:S01]  /*e5c0*/  LEA R4, R10, R19, 0xe ;  /* 0x000000130a047211 */ /* 0x000fe200078e70ff */
        /* <DEDUP_REMOVED lines=15> */
[----:B0-----:R-:W-:-:S03]  /*e6c0*/  IADD3.X R13, RZ, R0, RZ, P0, !PT ;  /* 0x00000000ff0d7210 */ /* 0x001fc600007fe4ff */
        /* <DEDUP_REMOVED lines=31> */
.L_x_2549:
[----:B------:R-:W-:-:S04]  /*e8c0*/  IADD3 R6, P0, R6, R3, RZ ;  /* 0x0000000306067210 */ /* 0x000fc80007f1e0ff */
[----:B------:R-:W-:Y:S02]  /*e8d0*/  IADD3.X R7, RZ, R5, RZ, P0, !PT ;  /* 0x00000005ff077210 */ /* 0x000fe400007fe4ff */
[----:B------:R-:W-:-:S03]  /*e8e0*/  PLOP3.LUT P0, PT, PT, PT, PT, 0x80, 0x0 ;  /* 0x000000000000781c */ /* 0x000fc60003f0f070 */
[----:B------:R-:W-:Y:S01]  /*e8f0*/  @!PT LDS RZ, [RZ] ;  /* 0x00000000fffff984 */ /* 0x000fe20000000800 */
[----:B------:R-:W-:Y:S01]  /*e900*/  @!PT LDS RZ, [RZ] ;  /* 0x00000000fffff984 */ /* 0x000fe20000000800 */
[----:B------:R-:W-:Y:S01]  /*e910*/  @!PT LDS RZ, [RZ] ;  /* 0x00000000fffff984 */ /* 0x000fe20000000800 */
[----:B------:R1:W-:Y:S04]  /*e920*/  LDGSTS.E.BYPASS.LTC128B.128 [R4+0x1bc00], desc[UR44][R6.64], !P4 ;  /* 0x1bc0000006047fae */ /* 0x0003e8000e101d6c */
[----:B------:R1:W-:Y:S01]  /*e930*/  LDGSTS.E.BYPASS.LTC128B.128 [R4+0x1fc00], desc[UR44][R6.64+0x80], !P3 ;  /* 0x1fc0008006047fae */ /* 0x0003e2000d901d6c */
[----:B------:R-:W-:-:S05]  /*e940*/  NOP ;  /* 0x0000000000007918 */ /* 0x000fca0000000000 */
.L_x_2466:
        /* <DEDUP_REMOVED lines=10> */
.L_x_2467:
[----:B------:R2:W-:Y:S01]  /*e9f0*/  SYNCS.ARRIVE.TRANS64.A1T0 RZ, [R34+URZ+0x28830], RZ ;  /* 0x028830ff22ff79a7 */ /* 0x0005e2000810003f */
[----:B------:R-:W-:Y:S05]  /*ea00*/  @!P4 BRA `(.L_x_2468) ;  /* 0x000000000004c947 */ /* 0x000fea0003800000 */
[----:B------:R-:W-:Y:S01]  /*ea10*/  BPT.TRAP 0x1 ;  /* 0x000000040000795c */ /* 0x000fe20000300000 */
.L_x_2468:
[----:B------:R-:W-:Y:S01]  /*ea20*/  SHF.L.U32 R5, R9, 0x1f, RZ ;  /* 0x0000001f09057819 */ /* 0x000fe200000006ff */
[----:B------:R-:W-:Y:S01]  /*ea30*/  BSSY B1, `(.L_x_2469) ;  /* 0x0000004000017945 */ /* 0x000fe20003800000 */
[----:B------:R-:W-:-:S04]  /*ea40*/  LEA R0, R20, UR47, 0x3 ;  /* 0x0000002f14007c11 */ /* 0x000fc8000f8e18ff */
[----:B------:R-:W3:Y:S02]  /*ea50*/  SYNCS.PHASECHK.TRANS64.TRYWAIT P0, [R0+URZ+0x28860], R5 ;  /* 0x02886005000075a7 */ /* 0x000ee4000800017f */
[----:B---3--:R-:W-:Y:S05]  /*ea60*/  @!P0 BRA `(.L_x_2470) ;  /* 0x00000030009c8947 */ /* 0x008fea0003800000 */
.L_x_2550:
[----:B------:R-:W-:Y:S05]  /*ea70*/  BSYNC B1 ;  /* 0x0000000000017941 */ /* 0x000fea0003800000 */
.L_x_2469:
        /* <DEDUP_REMOVED lines=15> */
[----:B------:R-:W1:Y:S01]  /*eb70*/  SHFL.IDX PT, R14, R16, 0x2, 0x181f ;  /* 0x00581f00100e7f89 */ /* 0x000e6200000e0000 */
[----:B------:R-:W-:Y:S02]  /*eb80*/  IADD3.X R13, RZ, R6, RZ, P0, !PT ;  /* 0x00000006ff0d7210 */ /* 0x000fe400007fe4ff */
        /* <DEDUP_REMOVED lines=22> */
[----:B------:R-:W3:Y:S01]  /*ecf0*/  SHFL.IDX PT, R14, R16, 0x5, 0x181f ;  /* 0x00b81f00100e7f89 */ /* 0x000ee200000e0000 */
[----:B0-----:R-:W-:Y:S02]  /*ed00*/  IADD3.X R5, RZ, R6, RZ, P0, !PT ;  /* 0x00000006ff057210 */ /* 0x001fe400007fe4ff */
        /* <DEDUP_REMOVED lines=17> */
[----:B------:R3:W0:-:S12]  /*ee20*/  SHFL.IDX PT, R6, R2, 0x7, 0x181f ;  /* 0x00f81f0002067f89 */ /* 0x00061800000e0000 */
[----:B------:R3:W-:Y:S01]  /*ee30*/  LDGSTS.E.BYPASS.LTC128B.128 [R7+0x3400], desc[UR44][R4.64], !P0 ;  /* 0x0340000004077fae */ /* 0x0007e2000c101d6c */
[----:B------:R-:W-:-:S13]  /*ee40*/  ISETP.LT.OR P0, PT, R31, 0x61, P1 ;  /* 0x000000611f00780c */ /* 0x000fda0000f01670 */
[----:B01----:R3:W-:Y:S02]  /*ee50*/  LDGSTS.E.BYPASS.LTC128B.128 [R7+0x7400], desc[UR44][R4.64+0x80], !P0 ;  /* 0x0740008004077fae */ /* 0x0037e4000c101d6c */
.L_x_2568:
[----:B---3--:R-:W-:Y:S01]  /*ee60*/  IADD3 R2, P0, R14, R3, RZ ;  /* 0x000000030e027210 */ /* 0x008fe20007f1e0ff */
[----:B------:R-:W-:Y:S02]  /*ee70*/  ULDC.64 UR4, c[0x0][0x328] ;  /* 0x0000ca0000047ab9 */ /* 0x000fe40000000a00 */
[----:B------:R-:W-:Y:S01]  /*ee80*/  IMAD R36, R36, UR4, RZ ;  /* 0x0000000424247c24 */ /* 0x000fe2000f8e02ff */
[----:B------:R-:W-:Y:S01]  /*ee90*/  IADD3.X R3, RZ, R6, RZ, P0, !PT ;  /* 0x00000006ff037210 */ /* 0x000fe200007fe4ff */
[----:B0-----:R-:W-:Y:S01]  /*eea0*/  IMAD.WIDE.U32 R4, R35, UR4, RZ ;  /* 0x0000000423047c25 */ /* 0x001fe2000f8e00ff */
[----:B------:R-:W-:-:S03]  /*eeb0*/  ISETP.LT.OR P0, PT, R31, 0x71, P2 ;  /* 0x000000711f00780c */ /* 0x000fc60001701670 */
[----:B------:R-:W-:Y:S01]  /*eec0*/  IMAD R9, R35, UR5, R36 ;  /* 0x0000000523097c24 */ /* 0x000fe2000f8e0224 */
[----:B------:R-:W-:Y:S02]  /*eed0*/  ULDC.64 UR4, c[0x0][0x338] ;  /* 0x0000ce0000047ab9 */ /* 0x000fe40000000a00 */
[----:B------:R-:W-:Y:S02]  /*eee0*/  IMAD R33, R33, UR4, RZ ;  /* 0x0000000421217c24 */ /* 0x000fe4000f8e02ff */
[----:B------:R-:W-:Y:S02]  /*eef0*/  IMAD.IADD R5, R5, 0x1, R9 ;  /* 0x0000000105057824 */ /* 0x000fe400078e0209 */
[C---:B------:R-:W-:Y:S02]  /*ef00*/  IMAD R33, R32.reuse, UR5, R33 ;  /* 0x0000000520217c24 */ /* 0x040fe4000f8e0221 */
[----:B------:R-:W-:Y:S01]  /*ef10*/  IMAD.WIDE.U32 R4, R32, UR4, R4 ;  /* 0x0000000420047c25 */ /* 0x000fe2000f8e0004 */
[----:B------:R-:W-:Y:S01]  /*ef20*/  @!PT LDS RZ, [RZ] ;  /* 0x00000000fffff984 */ /* 0x000fe20000000800 */
[----:B------:R-:W-:Y:S01]  /*ef30*/  @!PT LDS RZ, [RZ] ;  /* 0x00000000fffff984 */ /* 0x000fe20000000800 */
[----:B------:R-:W-:Y:S01]  /*ef40*/  @!PT LDS RZ, [RZ] ;  /* 0x00000000fffff984 */ /* 0x000fe20000000800 */
[----:B------:R0:W-:Y:S01]  /*ef50*/  LDGSTS.E.BYPASS.LTC128B.128 [R7+0x3c00], desc[UR44][R2.64], !P0 ;  /* 0x03c0000002077fae */ /* 0x0001e2000c101d6c */
[----:B------:R-:W-:-:S02]  /*ef60*/  ISETP.LT.OR P0, PT, R31, 0x71, P1 ;  /* 0x000000711f00780c */ /* 0x000fc40000f01670 */
[----:B------:R-:W-:-:S11]  /*ef70*/  IMAD.IADD R33, R5, 0x1, R33 ;  /* 0x0000000105217824 */ /* 0x000fd600078e0221 */
[----:B------:R0:W-:Y:S01]  /*ef80*/  LDGSTS.E.BYPASS.LTC128B.128 [R7+0x7c00], desc[UR44][R2.64+0x80], !P0 ;  /* 0x07c0008002077fae */ /* 0x0001e2000c101d6c */
[----:B------:R-:W-:Y:S01]  /*ef90*/  PLOP3.LUT P0, PT, PT, PT, PT, 0x80, 0x0 ;  /* 0x000000000000781c */ /* 0x000fe20003f0f070 */
[----:B------:R-:W-:-:S12]  /*efa0*/  NOP ;  /* 0x0000000000007918 */ /* 0x000fd80000000000 */
.L_x_2472:
        /* <DEDUP_REMOVED lines=10> */
.L_x_2473:
[----:B------:R-:W-:Y:S01]  /*f050*/  R2UR UR4, R24 ;  /* 0x00000000180472ca */ /* 0x000fe200000e0000 */
[----:B------:R-:W-:Y:S01]  /*f060*/  ULDC.64 UR6, c[0x0][0x330] ;  /* 0x0000cc0000067ab9 */ /* 0x000fe20000000a00 */
[----:B------:R-:W-:Y:S01]  /*f070*/  IMAD.MOV.U32 R5, RZ, RZ, R33 ;  /* 0x000000ffff057224 */ /* 0x000fe200078e0021 */
[----:B0-----:R-:W-:Y:S01]  /*f080*/  MOV R3, UR6 ;  /* 0x0000000600037c02 */ /* 0x001fe20008000f00 */
[----:B------:R0:W-:Y:S01]  /*f090*/  SYNCS.ARRIVE.TRANS64.A1T0 RZ, [R0+URZ+0x28850], RZ ;  /* 0x028850ff00ff79a7 */ /* 0x0001e2000810003f */
[----:B------:R-:W-:Y:S01]  /*f0a0*/  IADD3 R22, R22, -0x1, RZ ;  /* 0xffffffff16167810 */ /* 0x000fe20007ffe0ff */
[----:B------:R-:W-:Y:S01]  /*f0b0*/  VIADD R31, R31, 0x80 ;  /* 0x000000801f1f7836 */ /* 0x000fe20000000000 */
[----:B------:R-:W-:Y:S01]  /*f0c0*/  MOV R20, R10 ;  /* 0x0000000a00147202 */ /* 0x000fe20000000f00 */
[----:B------:R-:W-:-:S04]  /*f0d0*/  IMAD.WIDE.U32 R4, R3, UR40, R4 ;  /* 0x0000002803047c25 */ /* 0x000fc8000f8e0004 */
[----:B------:R-:W-:Y:S01]  /*f0e0*/  VIADD R21, R21, 0xffffff80 ;  /* 0xffffff8015157836 */ /* 0x000fe20000000000 */
[----:B------:R-:W-:Y:S01]  /*f0f0*/  UIMAD UR4, UR4, UR6, URZ ;  /* 0x00000006040472a4 */ /* 0x000fe2000f8e023f */
[----:B------:R-:W-:-:S03]  /*f100*/  IMAD.MOV.U32 R9, RZ, RZ, R8 ;  /* 0x000000ffff097224 */ /* 0x000fc600078e0008 */
[----:B------:R-:W-:-:S03]  /*f110*/  UIMAD UR4, UR40, UR7, UR4 ;  /* 0x00000007280472a4 */ /* 0x000fc6000f8e0204 */
[----:B------:R-:W-:Y:S02]  /*f120*/  ULDC.64 UR6, c[0x0][0x318] ;  /* 0x0000c60000067ab9 */ /* 0x000fe40000000a00 */
[----:B------:R-:W-:Y:S01]  /*f130*/  LEA R16, P0, R4, UR6, 0x1 ;  /* 0x0000000604107c11 */ /* 0x000fe2000f8008ff */
[----:B------:R-:W-:-:S05]  /*f140*/  VIADD R3, R5, UR4 ;  /* 0x0000000405037c36 */ /* 0x000fca0008000000 */
[----:B------:R-:W-:Y:S02]  /*f150*/  LEA.HI.X R2, R4, UR7, R3, 0x1, P0 ;  /* 0x0000000704027c11 */ /* 0x000fe400080f0c03 */
[----:B------:R-:W-:-:S13]  /*f160*/  ISETP.GT.AND P0, PT, R22, UR51, PT ;  /* 0x0000003316007c0c */ /* 0x000fda000bf04270 */
[----:B0-----:R-:W-:Y:S05]  /*f170*/  @P0 BRA `(.L_x_2474) ;  /* 0xfffffff000240947 */ /* 0x001fea000383ffff */
[----:B------:R-:W-:Y:S05]  /*f180*/  BSYNC B0 ;  /* 0x0000000000007941 */ /* 0x000fea0003800000 */
.L_x_2461:
[----:B------:R-:W-:-:S13]  /*f190*/  ISETP.NE.AND P0, PT, R18, 0x3, PT ;  /* 0x000000031200780c */ /* 0x000fda0003f05270 */
[----:B------:R-:W-:Y:S05]  /*f1a0*/  @!P0 BRA `(.L_x_2475) ;  /* 0x0000000000048947 */ /* 0x000fea0003800000 */
[----:B------:R-:W-:Y:S01]  /*f1b0*/  BPT.TRAP 0x1 ;  /* 0x000000040000795c */ /* 0x000fe20000300000 */
.L_x_2475:
[----:B0-----:R-:W-:Y:S01]  /*f1c0*/  LEA R0, R10, UR47, 0x3 ;  /* 0x0000002f0a007c11 */ /* 0x001fe2000f8e18ff */
[----:B------:R-:W-:Y:S01]  /*f1d0*/  IMAD.MOV.U32 R3, RZ, RZ, -0x80 ;  /* 0xffffff80ff037424 */ /* 0x000fe200078e00ff */
[----:B------:R-:W-:Y:S01]  /*f1e0*/  SHF.L.U32 R5, R8, 0x1f, RZ ;  /* 0x0000001f08057819 */ /* 0x000fe200000006ff */
[----:B------:R-:W-:Y:S01]  /*f1f0*/  BSSY B0, `(.L_x_2476) ;  /* 0x0000006000007945 */ /* 0x000fe20003800000 */
[----:B------:R-:W-:Y:S01]  /*f200*/  LEA R6, R10, R19, 0xe ;  /* 0x000000130a067211 */ /* 0x000fe200078e70ff */
[----:B------:R-:W-:Y:S01]  /*f210*/  IMAD R3, R22, R3, UR41 ;  /* 0x0000002916037e24 */ /* 0x000fe2000f8e0203 */
[----:B------:R-:W0:Y:S03]  /*f220*/  SYNCS.PHASECHK.TRANS64.TRYWAIT P0, [R0+URZ+0x28860], R5 ;  /* 0x02886005000075a7 */ /* 0x000e26000800017f */
[----:B------:R-:W-:Y:S01]  /*f230*/  IMAD.IADD R28, R3, 0x1, -R28 ;  /* 0x00000001031c7824 */ /* 0x000fe200078e0a1c */
[----:B0-----:R-:W-:Y:S06]  /*f240*/  @!P0 BRA `(.L_x_2477) ;  /* 0x00000034006c8947 */ /* 0x001fec0003800000 */
.L_x_2569:
[----:B------:R-:W-:Y:S05]  /*f250*/  BSYNC B0 ;  /* 0x0000000000007941 */ /* 0x000fea0003800000 */
.L_x_2476:
        /* <DEDUP_REMOVED lines=16> */
[----:B0-----:R-:W-:-:S03]  /*f360*/  MOV R7, R5 ;  /* 0x0000000500077202 */ /* 0x001fc60000000f00 */
        /* <DEDUP_REMOVED lines=17> */
[----:B-1----:R-:W-:Y:S01]  /*f480*/  IMAD.MOV.U32 R13, RZ, RZ, R9 ;  /* 0x000000ffff0d7224 */ /* 0x002fe200078e0009 */
[----:B------:R-:W-:Y:S02]  /*f490*/  MOV R9, RZ ;  /* 0x000000ff00097202 */ /* 0x000fe40000000f00 */
        /* <DEDUP_REMOVED lines=9> */
[C---:B------:R-:W-:Y:S02]  /*f530*/  ISETP.LT.OR P4, PT, R28.reuse, 0x41, P1 ;  /* 0x000000411c00780c */ /* 0x040fe40000f81670 */
[----:B-----5:R-:W-:Y:S01]  /*f540*/  MOV R7, R19 ;  /* 0x0000001300077202 */ /* 0x020fe20000000f00 */
        /* <DEDUP_REMOVED lines=21> */
.L_x_2587:
        /* <DEDUP_REMOVED lines=12> */
.L_x_2479:
        /* <DEDUP_REMOVED lines=10> */
.L_x_2480:
[----:B------:R1:W-:Y:S02]  /*f800*/  SYNCS.ARRIVE.TRANS64.A1T0 RZ, [R0+URZ+0x28850], RZ ;  /* 0x028850ff00ff79a7 */ /* 0x0003e4000810003f */
[----:B-1----:R-:W-:-:S04]  /*f810*/  IADD3 R0, R10, 0x1, RZ ;  /* 0x000000010a007810 */ /* 0x002fc80007ffe0ff */
[----:B------:R-:W-:-:S04]  /*f820*/  ISETP.NE.AND P0, PT, R0, 0x2, PT ;  /* 0x000000020000780c */ /* 0x000fc80003f05270 */
[----:B0-----:R-:W-:Y:S02]  /*f830*/  SEL R3, RZ, 0x1, P0 ;  /* 0x00000001ff037807 */ /* 0x001fe40000000000 */
[----:B------:R-:W-:Y:S02]  /*f840*/  SEL R0, R0, RZ, P0 ;  /* 0x000000ff00007207 */ /* 0x000fe40000000000 */
[----:B------:R-:W-:-:S07]  /*f850*/  LOP3.LUT R8, R8, R3, RZ, 0x3c, !PT ;  /* 0x0000000308087212 */ /* 0x000fce00078e3cff */
.L_x_2446:
[----:B------:R-:W0:Y:S01]  /*f860*/  S2R R3, SR_CgaCtaId ;  /* 0x0000000000037919 */ /* 0x000e220000008800 */
[----:B------:R-:W-:Y:S02]  /*f870*/  MOV R2, 0x400 ;  /* 0x0000040000027802 */ /* 0x000fe40000000f00 */
[----:B------:R-:W-:Y:S02]  /*f880*/  SHF.L.U32 R9, R9, 0x1f, RZ ;  /* 0x0000001f09097819 */ /* 0x000fe400000006ff */
[----:B0-----:R-:W-:-:S04]  /*f890*/  LEA R7, R3, R2, 0x18 ;  /* 0x0000000203077211 */ /* 0x001fc800078ec0ff */
[----:B------:R-:W0:Y:S02]  /*f8a0*/  SYNCS.PHASECHK.TRANS64.TRYWAIT P0, [R7+URZ+0x28820], R9 ;  /* 0x02882009070075a7 */ /* 0x000e24000800017f */
[----:B0-----:R-:W-:Y:S05]  /*f8b0*/  @!P0 BRA `(.L_x_2481) ;  /* 0x00000038007c8947 */ /* 0x001fea0003800000 */
.L_x_2588:
[----:B------:R-:W-:-:S03]  /*f8c0*/  UMOV UR4, 0xffffffff ;  /* 0xffffffff00047882 */ /* 0x000fc60000000000 */
[----:B------:R-:W-:Y:S05]  /*f8d0*/  BRA.DIV UR4, `(.L_x_2482) ;  /* 0x0000003a04887947 */ /* 0x000fea000b800000 */
[----:B------:R1:W3:Y:S02]  /*f8e0*/  SHFL.IDX PT, R14, R17, RZ, 0x1f ;  /* 0x00001fff110e7589 */ /* 0x0002e400000e0000 */
.L_x_2591:
[----:B---3--:R-:W-:-:S13]  /*f8f0*/  ISETP.NE.AND P0, PT, R14, RZ, PT ;  /* 0x000000ff0e00720c */ /* 0x008fda0003f05270 */
[----:B------:R-:W-:Y:S05]  /*f900*/  @P0 BRA `(.L_x_2402) ;  /* 0x0000000000880947 */ /* 0x000fea0003800000 */
[----:B------:R-:W-:-:S03]  /*f910*/  UMOV UR4, 0xffffffff ;  /* 0xffffffff00047882 */ /* 0x000fc60000000000 */
[----:B------:R-:W-:Y:S05]  /*f920*/  BRA.DIV UR4, `(.L_x_2483) ;  /* 0x0000003a049c7947 */ /* 0x000fea000b800000 */
[----:B------:R-:W-:-:S13]  /*f930*/  ELECT P6, URZ, PT ;  /* 0x00000000003f782f */ /* 0x000fda00038c0000 */
.L_x_2594:
[----:B------:R-:W-:Y:S05]  /*f940*/  @!P6 BRA `(.L_x_2402) ;  /* 0x000000000078e947 */ /* 0x000fea0003800000 */
[----:B------:R-:W-:-:S06]  /*f950*/  ULOP3.LUT UR4, UR36, 0x2, URZ, 0xfc, !UPT ;  /* 0x0000000224047892 */ /* 0x000fcc000f8efc3f */
[----:B------:R-:W-:-:S05]  /*f960*/  IMAD.U32 R2, RZ, RZ, UR4 ;  /* 0x00000004ff027e24 */ /* 0x000fca000f8e00ff */
[----:B------:R-:W-:-:S13]  /*f970*/  ISETP.NE.AND P0, PT, R2, 0x3, PT ;  /* 0x000000030200780c */ /* 0x000fda0003f05270 */
[----:B------:R-:W-:Y:S05]  /*f980*/  @!P0 BRA `(.L_x_2484) ;  /* 0x0000000000048947 */ /* 0x000fea0003800000 */
[----:B------:R-:W-:Y:S01]  /*f990*/  BPT.TRAP 0x1 ;  /* 0x000000040000795c */ /* 0x000fe20000300000 */
.L_x_2484:
[----:B------:R-:W-:Y:S01]  /*f9a0*/  IMAD R5, R0, 0x8, R7 ;  /* 0x0000000800057824 */ /* 0x000fe200078e0207 */
[----:B------:R-:W-:Y:S02]  /*f9b0*/  SHF.L.U32 R2, R8, 0x1f, RZ ;  /* 0x0000001f08027819 */ /* 0x000fe400000006ff */
[----:B------:R-:W-:Y:S02]  /*f9c0*/  IADD3 R0, R0, 0x1, RZ ;  /* 0x0000000100007810 */ /* 0x000fe40007ffe0ff */
[----:B------:R-:W3:Y:S02]  /*f9d0*/  SYNCS.PHASECHK.TRANS64.TRYWAIT P1, [R5+URZ+0x28840], R2 ;  /* 0x02884002050075a7 */ /* 0x000ee4000802017f */
[----:B------:R-:W-:-:S04]  /*f9e0*/  ISETP.NE.AND P2, PT, R0, 0x2, PT ;  /* 0x000000020000780c */ /* 0x000fc80003f45270 */
[----:B------:R-:W-:Y:S01]  /*f9f0*/  SEL R3, RZ, 0x1, P2 ;  /* 0x00000001ff037807 */ /* 0x000fe20001000000 */
[----:B---3--:R-:W-:Y:S08]  /*fa00*/  @!P1 BRA `(.L_x_2485) ;  /* 0x0000003800849947 */ /* 0x008ff00003800000 */
.L_x_2595:
[----:B------:R-:W-:Y:S02]  /*fa10*/  SEL R0, R0, RZ, P2 ;  /* 0x000000ff00007207 */ /* 0x000fe40001000000 */
[----:B------:R-:W-:Y:S01]  /*fa20*/  LOP3.LUT R3, R8, R3, RZ, 0x3c, !PT ;  /* 0x0000000308037212 */ /* 0x000fe200078e3cff */
[----:B------:R-:W-:Y:S06]  /*fa30*/  @!P0 BRA `(.L_x_2486) ;  /* 0x0000000000048947 */ /* 0x000fec0003800000 */
[----:B------:R-:W-:Y:S01]  /*fa40*/  BPT.TRAP 0x1 ;  /* 0x000000040000795c */ /* 0x000fe20000300000 */
.L_x_2486:
[----:B0-----:R-:W-:Y:S01]  /*fa50*/  IMAD R7, R0, 0x8, R7 ;  /* 0x0000000800077824 */ /* 0x001fe200078e0207 */
[----:B------:R-:W-:-:S04]  /*fa60*/  SHF.L.U32 R0, R3, 0x1f, RZ ;  /* 0x0000001f03007819 */ /* 0x000fc800000006ff */
[----:B------:R-:W0:Y:S02]  /*fa70*/  SYNCS.PHASECHK.TRANS64.TRYWAIT P1, [R7+URZ+0x28840], R0 ;  /* 0x02884000070075a7 */ /* 0x000e24000802017f */
[----:B0-----:R-:W-:Y:S05]  /*fa80*/  @!P1 BRA `(.L_x_2487) ;  /* 0x0000003800789947 */ /* 0x001fea0003800000 */
.L_x_2596:
[----:B------:R-:W-:Y:S05]  /*fa90*/  @!P0 BRA `(.L_x_2488) ;  /* 0x0000000000048947 */ /* 0x000fea0003800000 */
[----:B------:R-:W-:Y:S01]  /*faa0*/  BPT.TRAP 0x1 ;  /* 0x000000040000795c */ /* 0x000fe20000300000 */
.L_x_2488:
[----:B------:R-:W4:Y:S02]  /*fab0*/  SYNCS.PHASECHK.TRANS64.TRYWAIT P1, [R5+URZ+0x28860], R2 ;  /* 0x02886002050075a7 */ /* 0x000f24000802017f */
[----:B----4-:R-:W-:Y:S05]  /*fac0*/  @!P1 BRA `(.L_x_2489) ;  /* 0x00000038007c9947 */ /* 0x010fea0003800000 */
.L_x_2597:
[----:B------:R-:W-:Y:S05]  /*fad0*/  @!P0 BRA `(.L_x_2490) ;  /* 0x0000000000048947 */ /* 0x000fea0003800000 */
[----:B------:R-:W-:Y:S01]  /*fae0*/  BPT.TRAP 0x1 ;  /* 0x000000040000795c */ /* 0x000fe20000300000 */
.L_x_2490:
[----:B------:R0:W0:Y:S02]  /*faf0*/  SYNCS.PHASECHK.TRANS64.TRYWAIT P0, [R7+URZ+0x28860], R0 ;  /* 0x02886000070075a7 */ /* 0x000024000800017f */
[----:B0-----:R-:W-:Y:S05]  /*fb00*/  @!P0 NANOSLEEP.SYNCS 0x989680 ;  /* 0x009896800000895d */ /* 0x001fea0003900000 */
[----:B------:R-:W0:Y:S02]  /*fb10*/  @!P0 SYNCS.PHASECHK.TRANS64 P0, [R7+URZ+0x28860], R0 ;  /* 0x02886000070085a7 */ /* 0x000e24000800007f */
[----:B0-----:R-:W-:Y:S05]  /*fb20*/  @!P0 BRA `(.L_x_2490) ;  /* 0xfffffffc00f08947 */ /* 0x001fea000383ffff */
.L_x_2402:
[----:B------:R-:W-:Y:S05]  /*fb30*/  BSYNC B6 ;  /* 0x0000000000067941 */ /* 0x000fea0003800000 */
.L_x_2399:
[----:B------:R-:W-:Y:S05]  /*fb40*/  EXIT ;  /* 0x000000000000794d */ /* 0x000fea0003800000 */
.L_x_2406:
[----:B0-----:R-:W-:-:S04]  /*fb50*/  IMAD.U32 R3, RZ, RZ, UR41 ;  /* 0x00000029ff037e24 */ /* 0x001fc8000f8e00ff */
[----:B------:R0:W1:Y:S03]  /*fb60*/  SYNCS.PHASECHK.TRANS64.TRYWAIT P0, [R3+URZ+0x28800], R0 ;  /* 0x02880000030075a7 */ /* 0x000066000800017f */
[----:B-1----:R-:W-:Y:S05]  /*fb70*/  @!P0 NANOSLEEP.SYNCS 0x989680 ;  /* 0x009896800000895d */ /* 0x002fea0003900000 */
[----:B------:R-:W1:Y:S02]  /*fb80*/  @!P0 SYNCS.PHASECHK.TRANS64 P0, [R3+URZ+0x28800], R0 ;  /* 0x02880000030085a7 */ /* 0x000e64000800007f */
[----:B-1----:R-:W-:Y:S05]  /*fb90*/  @!P0 BRA `(.L_x_2406) ;  /* 0xfffffffc00ec8947 */ /* 0x002fea000383ffff */
[----:B------:R-:W-:Y:S05]  /*fba0*/  BRA `(.L_x_2491) ;  /* 0xffffff1400f07947 */ /* 0x000fea000383ffff */
.L_x_2410:
[----:B-1----:R-:W-:-:S04]  /*fbb0*/  MOV R3, UR41 ;  /* 0x0000002900037c02 */ /* 0x002fc80008000f00 */
[----:B------:R1:W2:Y:S03]  /*fbc0*/  SYNCS.PHASECHK.TRANS64.TRYWAIT P1, [R3+URZ+0x28830], R0 ;  /* 0x02883000030075a7 */ /* 0x0002a6000802017f */
[----:B--2---:R-:W-:Y:S05]  /*fbd0*/  @!P1 NANOSLEEP.SYNCS 0x989680 ;  /* 0x009896800000995d */ /* 0x004fea0003900000 */
[----:B------:R-:W2:Y:S02]  /*fbe0*/  @!P1 SYNCS.PHASECHK.TRANS64 P1, [R3+URZ+0x28830], R0 ;  /* 0x02883000030095a7 */ /* 0x000ea4000802007f */
[----:B--2---:R-:W-:Y:S05]  /*fbf0*/  @!P1 BRA `(.L_x_2410) ;  /* 0xfffffffc00ec9947 */ /* 0x004fea000383ffff */
[----:B------:R-:W-:Y:S05]  /*fc00*/  BRA `(.L_x_2409) ;  /* 0xffffff18000c7947 */ /* 0x000fea000383ffff */
.L_x_2416:
[----:B-1----:R-:W-:-:S04]  /*fc10*/  IMAD.U32 R11, RZ, RZ, UR4 ;  /* 0x00000004ff0b7e24 */ /* 0x002fc8000f8e00ff */
[----:B------:R1:W2:Y:S03]  /*fc20*/  SYNCS.PHASECHK.TRANS64.TRYWAIT P1, [R11+URZ+0x28830], R10 ;  /* 0x0288300a0b0075a7 */ /* 0x0002a6000802017f */
[----:B--2---:R-:W-:Y:S05]  /*fc30*/  @!P1 NANOSLEEP.SYNCS 0x989680 ;  /* 0x009896800000995d */ /* 0x004fea0003900000 */
[----:B------:R-:W2:Y:S02]  /*fc40*/  @!P1 SYNCS.PHASECHK.TRANS64 P1, [R11+URZ+0x28830], R10 ;  /* 0x0288300a0b0095a7 */ /* 0x000ea4000802007f */
[----:B--2---:R-:W-:Y:S05]  /*fc50*/  @!P1 BRA `(.L_x_2416) ;  /* 0xfffffffc00ec9947 */ /* 0x004fea000383ffff */
[----:B------:R-:W-:Y:S05]  /*fc60*/  BRA `(.L_x_2413) ;  /* 0xffffff4400b87947 */ /* 0x000fea000383ffff */
.L_x_2420:
[----:B-1----:R-:W-:-:S04]  /*fc70*/  IMAD.U32 R11, RZ, RZ, UR4 ;  /* 0x00000004ff0b7e24 */ /* 0x002fc8000f8e00ff */
[----:B------:R1:W2:Y:S03]  /*fc80*/  SYNCS.PHASECHK.TRANS64.TRYWAIT P1, [R11+URZ+0x28850], R10 ;  /* 0x0288500a0b0075a7 */ /* 0x0002a6000802017f */
[----:B--2---:R-:W-:Y:S05]  /*fc90*/  @!P1 NANOSLEEP.SYNCS 0x989680 ;  /* 0x009896800000995d */ /* 0x004fea0003900000 */
[----:B------:R-:W2:Y:S02]  /*fca0*/  @!P1 SYNCS.PHASECHK.TRANS64 P1, [R11+URZ+0x28850], R10 ;  /* 0x0288500a0b0095a7 */ /* 0x000ea4000802007f */
[----:B--2---:R-:W-:Y:S05]  /*fcb0*/  @!P1 BRA `(.L_x_2420) ;  /* 0xfffffffc00ec9947 */ /* 0x004fea000383ffff */
[----:B------:R-:W-:Y:S05]  /*fcc0*/  BRA `(.L_x_2417) ;  /* 0xffffff48008c7947 */ /* 0x000fea000383ffff */
.L_x_2428:
[----:B-1----:R-:W-:-:S04]  /*fcd0*/  MOV R10, UR4 ;  /* 0x00000004000a7c02 */ /* 0x002fc80008000f00 */
[----:B------:R1:W2:Y:S03]  /*fce0*/  SYNCS.PHASECHK.TRANS64.TRYWAIT P1, [R10+URZ+0x28830], R9 ;  /* 0x028830090a0075a7 */ /* 0x0002a6000802017f */
[----:B--2---:R-:W-:Y:S05]  /*fcf0*/  @!P1 NANOSLEEP.SYNCS 0x989680 ;  /* 0x009896800000995d */ /* 0x004fea0003900000 */
[----:B------:R-:W2:Y:S02]  /*fd00*/  @!P1 SYNCS.PHASECHK.TRANS64 P1, [R10+URZ+0x28830], R9 ;  /* 0x028830090a0095a7 */ /* 0x000ea4000802007f */
[----:B--2---:R-:W-:Y:S05]  /*fd10*/  @!P1 BRA `(.L_x_2428) ;  /* 0xfffffffc00ec9947 */ /* 0x004fea000383ffff */
[----:B------:R-:W-:Y:S05]  /*fd20*/  BRA `(.L_x_2425) ;  /* 0xffffff78001c7947 */ /* 0x000fea000383ffff */
.L_x_2432:
[----:B-1----:R-:W-:-:S04]  /*fd30*/  IMAD.U32 R10, RZ, RZ, UR4 ;  /* 0x00000004ff0a7e24 */ /* 0x002fc8000f8e00ff */
[----:B------:R1:W2:Y:S03]  /*fd40*/  SYNCS.PHASECHK.TRANS64.TRYWAIT P1, [R10+URZ+0x28850], R9 ;  /* 0x028850090a0075a7 */ /* 0x0002a6000802017f */
[----:B--2---:R-:W-:Y:S05]  /*fd50*/  @!P1 NANOSLEEP.SYNCS 0x989680 ;  /* 0x009896800000995d */ /* 0x004fea0003900000 */
[----:B------:R-:W2:Y:S02]  /*fd60*/  @!P1 SYNCS.PHASECHK.TRANS64 P1, [R10+URZ+0x28850], R9 ;  /* 0x028850090a0095a7 */ /* 0x000ea4000802007f */
[----:B--2---:R-:W-:Y:S05]  /*fd70*/  @!P1 BRA `(.L_x_2432) ;  /* 0xfffffffc00ec9947 */ /* 0x004fea000383ffff */
[----:B------:R-:W-:Y:S05]  /*fd80*/  BRA `(.L_x_2429) ;  /* 0xffffff7800e07947 */ /* 0x000fea000383ffff */
.L_x_2439:
[----:B-1----:R-:W-:-:S04]  /*fd90*/  IMAD.U32 R5, RZ, RZ, UR5 ;  /* 0x00000005ff057e24 */ /* 0x002fc8000f8e00ff */
[----:B------:R1:W2:Y:S03]  /*fda0*/  SYNCS.PHASECHK.TRANS64.TRYWAIT P1, [R5+URZ+0x28850], R2 ;  /* 0x02885002050075a7 */ /* 0x0002a6000802017f */
[----:B--2---:R-:W-:Y:S05]  /*fdb0*/  @!P1 NANOSLEEP.SYNCS 0x989680 ;  /* 0x009896800000995d */ /* 0x004fea0003900000 */
[----:B------:R-:W2:Y:S02]  /*fdc0*/  @!P1 SYNCS.PHASECHK.TRANS64 P1, [R5+URZ+0x28850], R2 ;  /* 0x02885002050095a7 */ /* 0x000ea4000802007f */
[----:B--2---:R-:W-:Y:S05]  /*fdd0*/  @!P1 BRA `(.L_x_2439) ;  /* 0xfffffffc00ec9947 */ /* 0x004fea000383ffff */
[----:B------:R-:W-:Y:S05]  /*fde0*/  BRA `(.L_x_2438) ;  /* 0xffffff9c00cc7947 */ /* 0x000fea000383ffff */
.L_x_2451:
[----:B------:R-:W-:Y:S01]  /*fdf0*/  MOV R13, R17 ;  /* 0x00000011000d7202 */ /* 0x000fe20000000f00 */
[----:B------:R-:W-:Y:S01]  /*fe00*/  IMAD.MOV.U32 R12, RZ, RZ, RZ ;  /* 0x000000ffff0c7224 */ /* 0x000fe200078e00ff */
[----:B------:R-:W-:Y:S01]  /*fe10*/  MOV R15, 0xffffffff ;  /* 0xffffffff000f7802 */ /* 0x000fe20000000f00 */
[----:B------:R-:W-:-:S07]  /*fe20*/  IMAD.MOV.U32 R11, RZ, RZ, 0x1f ;  /* 0x0000001fff0b7424 */ /* 0x000fce00078e00ff */
[----:B-----5:R-:W-:Y:S05]  /*fe30*/  WARPSYNC.COLLECTIVE R15, `(.L_x_2492) ;  /* 0x000000000f087348 */ /* 0x020fea0003c00000 */
[----:B------:R0:W1:Y:S02]  /*fe40*/  SHFL.IDX P6, R14, R13, R12, R11 ;  /* 0x0000000c0d0e7389 */ /* 0x00006400000c000b */
[----:B01---5:R-:W-:Y:S01]  /*fe50*/  ENDCOLLECTIVE ;  /* 0x000000000000791b */ /* 0x023fe20003800000 */
.L_x_2492:
[----:B------:R-:W-:Y:S05]  /*fe60*/  BRA `(.L_x_2493) ;  /* 0xffffffcc00a87947 */ /* 0x000fea000383ffff */
.L_x_2453:
[----:B0-----:R-:W-:-:S04]  /*fe70*/  IMAD.U32 R10, RZ, RZ, UR47 ;  /* 0x0000002fff0a7e24 */ /* 0x001fc8000f8e00ff */
[----:B------:R0:W1:Y:S03]  /*fe80*/  SYNCS.PHASECHK.TRANS64.TRYWAIT P0, [R10+URZ+0x28840], R9 ;  /* 0x028840090a0075a7 */ /* 0x000066000800017f */
[----:B-1----:R-:W-:Y:S05]  /*fe90*/  @!P0 NANOSLEEP.SYNCS 0x989680 ;  /* 0x009896800000895d */ /* 0x002fea0003900000 */
[----:B------:R-:W1:Y:S02]  /*fea0*/  @!P0 SYNCS.PHASECHK.TRANS64 P0, [R10+URZ+0x28840], R9 ;  /* 0x028840090a0085a7 */ /* 0x000e64000800007f */
[----:B-1----:R-:W-:Y:S05]  /*feb0*/  @!P0 BRA `(.L_x_2453) ;  /* 0xfffffffc00ec8947 */ /* 0x002fea000383ffff */
[----:B------:R-:W-:Y:S05]  /*fec0*/  BRA `(.L_x_2494) ;  /* 0xffffffd000247947 */ /* 0x000fea000383ffff */
.L_x_2454:
        /* <DEDUP_REMOVED lines=8> */
.L_x_2496:
[----:B------:R-:W-:Y:S05]  /*ff50*/  BSYNC B0 ;  /* 0x0000000000007941 */ /* 0x000fea0003800000 */
.L_x_2495:
[----:B------:R-:W-:Y:S01]  /*ff60*/  IMAD.MOV.U32 R13, RZ, RZ, R0 ;  /* 0x000000ffff0d7224 */ /* 0x000fe200078e0000 */
[----:B------:R-:W-:Y:S01]  /*ff70*/  MOV R11, 0x181f ;  /* 0x0000181f000b7802 */ /* 0x000fe20000000f00 */
[----:B------:R-:W-:Y:S01]  /*ff80*/  IMAD.MOV.U32 R12, RZ, RZ, RZ ;  /* 0x000000ffff0c7224 */ /* 0x000fe200078e00ff */
[----:B------:R-:W-:Y:S01]  /*ff90*/  MOV R5, R14 ;  /* 0x0000000e00057202 */ /* 0x000fe20000000f00 */
[----:B------:R-:W-:Y:S01]  /*ffa0*/  IMAD.MOV.U32 R15, RZ, RZ, -0x1 ;  /* 0xffffffffff0f7424 */ /* 0x000fe200078e00ff */
[----:B------:R-:W-:-:S07]  /*ffb0*/  @P0 LEA R9, R19, UR47, 0x1 ;  /* 0x0000002f13090c11 */ /* 0x000fce000f8e08ff */
[----:B------:R-:W-:Y:S05]  /*ffc0*/  WARPSYNC.COLLECTIVE R15, `(.L_x_2497) ;  /* 0x000000000f087348 */ /* 0x000fea0003c00000 */
[----:B------:R0:W1:Y:S02]  /*ffd0*/  SHFL.IDX P6, R14, R13, R12, R11 ;  /* 0x0000000c0d0e7389 */ /* 0x00006400000c000b */
[----:B01----:R-:W-:Y:S01]  /*ffe0*/  ENDCOLLECTIVE ;  /* 0x000000000000791b */ /* 0x003fe20003800000 */
.L_x_2497:
[----:B------:R-:W-:Y:S01]  /*fff0*/  MOV R13, R3 ;  /* 0x00000003000d7202 */ /* 0x000fe20000000f00 */
[----:B------:R-:W-:Y:S02]  /*10000*/  IMAD.MOV.U32 R12, RZ, RZ, 0x1 ;  /* 0x00000001ff0c7424 */ /* 0x000fe400078e00ff */
[----:B------:R-:W-:-:S07]  /*10010*/  IMAD.MOV.U32 R4, RZ, RZ, R14 ;  /* 0x000000ffff047224 */ /* 0x000fce00078e000e */
[----:B------:R-:W-:Y:S05]  /*10020*/  WARPSYNC.COLLECTIVE R15, `(.L_x_2498) ;  /* 0x000000000f087348 */ /* 0x000fea0003c00000 */
[----:B------:R0:W1:Y:S02]  /*10030*/  SHFL.IDX P6, R14, R13, R12, R11 ;  /* 0x0000000c0d0e7389 */ /* 0x00006400000c000b */
[----:B01----:R-:W-:Y:S01]  /*10040*/  ENDCOLLECTIVE ;  /* 0x000000000000791b */ /* 0x003fe20003800000 */
.L_x_2498:
[----:B------:R-:W-:-:S05]  /*10050*/  @P0 IMAD.WIDE.U32 R4, R26, 0x2, R4 ;  /* 0x000000021a040825 */ /* 0x000fca00078e0004 */
[----:B------:R-:W-:Y:S01]  /*10060*/  @!PT LDS RZ, [RZ] ;  /* 0x00000000fffff984 */ /* 0x000fe20000000800 */
[----:B------:R-:W-:Y:S01]  /*10070*/  @!PT LDS RZ, [RZ] ;  /* 0x00000000fffff984 */ /* 0x000fe20000000800 */
[----:B------:R-:W-:Y:S01]  /*10080*/  @!PT LDS RZ, [RZ] ;  /* 0x00000000fffff984 */ /* 0x000fe20000000800 */
[----:B------:R0:W-:Y:S04]  /*10090*/  @P0 LDGSTS.E.BYPASS.LTC128B.128 [R9+0x18400], desc[UR44][R4.64], !P3 ;  /* 0x1840000004090fae */ /* 0x0001e8000d901d6c */
[----:B------:R0:W-:Y:S01]  /*100a0*/  @P0 LDGSTS.E.BYPASS.LTC128B.128 [R9+0x1c400], desc[UR44][R4.64+0x80], !P2 ;  /* 0x1c40008004090fae */ /* 0x0001e2000d101d6c */
[----:B------:R-:W-:Y:S02]  /*100b0*/  ISETP.GE.AND P0, PT, R6, 0x11, PT ;  /* 0x000000110600780c */ /* 0x000fe40003f06270 */
[----:B------:R-:W-:Y:S01]  /*100c0*/  MOV R13, R0 ;  /* 0x00000000000d7202 */ /* 0x000fe20000000f00 */
[----:B------:R-:W-:-:S10]  /*100d0*/  IMAD.MOV.U32 R8, RZ, RZ, R14 ;  /* 0x000000ffff087224 */ /* 0x000fd400078e000e */
[----:B0-----:R-:W-:-:S07]  /*100e0*/  @P0 LEA R36, R19, UR47, 0x1 ;  /* 0x0000002f13240c11 */ /* 0x001fce000f8e08ff */
[----:B------:R-:W-:Y:S05]  /*100f0*/  WARPSYNC.COLLECTIVE R15, `(.L_x_2499) ;  /* 0x000000000f087348 */ /* 0x000fea0003c00000 */
[----:B------:R0:W1:Y:S02]  /*10100*/  SHFL.IDX P6, R14, R13, R12, R11 ;  /* 0x0000000c0d0e7389 */ /* 0x00006400000c000b */
[----:B01----:R-:W-:Y:S01]  /*10110*/  ENDCOLLECTIVE ;  /* 0x000000000000791b */ /* 0x003fe20003800000 */
.L_x_2499:
[----:B------:R-:W-:Y:S01]  /*10120*/  IMAD.MOV.U32 R5, RZ, RZ, R8 ;  /* 0x000000ffff057224 */ /* 0x000fe200078e0008 */
[----:B------:R-:W-:Y:S01]  /*10130*/  MOV R13, R3 ;  /* 0x00000003000d7202 */ /* 0x000fe20000000f00 */
[----:B------:R-:W-:Y:S02]  /*10140*/  IMAD.MOV.U32 R12, RZ, RZ, 0x2 ;  /* 0x00000002ff0c7424 */ /* 0x000fe400078e00ff */
[----:B------:R-:W-:-:S07]  /*10150*/  IMAD.MOV.U32 R4, RZ, RZ, R14 ;  /* 0x000000ffff047224 */ /* 0x000fce00078e000e */
[----:B------:R-:W-:Y:S05]  /*10160*/  WARPSYNC.COLLECTIVE R15, `(.L_x_2500) ;  /* 0x000000000f087348 */ /* 0x000fea0003c00000 */
[----:B------:R0:W1:Y:S02]  /*10170*/  SHFL.IDX P6, R14, R13, R12, R11 ;  /* 0x0000000c0d0e7389 */ /* 0x00006400000c000b */
[----:B01----:R-:W-:Y:S01]  /*10180*/  ENDCOLLECTIVE ;  /* 0x000000000000791b */ /* 0x003fe20003800000 */
.L_x_2500:
        /* <DEDUP_REMOVED lines=9> */
[----:B0-----:R-:W-:Y:S05]  /*10220*/  WARPSYNC.COLLECTIVE R15, `(.L_x_2501) ;  /* 0x000000000f087348 */ /* 0x001fea0003c00000 */
[----:B------:R1:W2:Y:S02]  /*10230*/  SHFL.IDX P6, R14, R13, R12, R11 ;  /* 0x0000000c0d0e7389 */ /* 0x0002a400000c000b */
[----:B012---:R-:W-:Y:S01]  /*10240*/  ENDCOLLECTIVE ;  /* 0x000000000000791b */ /* 0x007fe20003800000 */
.L_x_2501:
[----:B------:R-:W-:Y:S01]  /*10250*/  MOV R5, R10 ;  /* 0x0000000a00057202 */ /* 0x000fe20000000f00 */
[----:B------:R-:W-:Y:S02]  /*10260*/  IMAD.MOV.U32 R13, RZ, RZ, R3 ;  /* 0x000000ffff0d7224 */ /* 0x000fe400078e0003 */
[----:B------:R-:W-:Y:S02]  /*10270*/  IMAD.MOV.U32 R12, RZ, RZ, 0x3 ;  /* 0x00000003ff0c7424 */ /* 0x000fe400078e00ff */
[----:B------:R-:W-:-:S07]  /*10280*/  IMAD.MOV.U32 R37, RZ, RZ, R14 ;  /* 0x000000ffff257224 */ /* 0x000fce00078e000e */
[----:B------:R-:W-:Y:S05]  /*10290*/  WARPSYNC.COLLECTIVE R15, `(.L_x_2502) ;  /* 0x000000000f087348 */ /* 0x000fea0003c00000 */
[----:B------:R0:W1:Y:S02]  /*102a0*/  SHFL.IDX P6, R14, R13, R12, R11 ;  /* 0x0000000c0d0e7389 */ /* 0x00006400000c000b */
[----:B01----:R-:W-:Y:S01]  /*102b0*/  ENDCOLLECTIVE ;  /* 0x000000000000791b */ /* 0x003fe20003800000 */
.L_x_2502:
[----:B------:R-:W-:Y:S01]  /*102c0*/  IMAD.MOV.U32 R4, RZ, RZ, R37 ;  /* 0x000000ffff047224 */ /* 0x000fe200078e0025 */
        /* <DEDUP_REMOVED lines=13> */
.L_x_2503:
[----:B------:R-:W-:Y:S01]  /*103a0*/  IMAD.MOV.U32 R5, RZ, RZ, R7 ;  /* 0x000000ffff057224 */ /* 0x000fe200078e0007 */
[----:B------:R-:W-:Y:S01]  /*103b0*/  @P0 LEA R7, R19, UR47, 0x1 ;  /* 0x0000002f13070c11 */ /* 0x000fe2000f8e08ff */
[----:B------:R-:W-:Y:S01]  /*103c0*/  IMAD.MOV.U32 R13, RZ, RZ, R3 ;  /* 0x000000ffff0d7224 */ /* 0x000fe200078e0003 */
[----:B------:R-:W-:Y:S01]  /*103d0*/  MOV R12, 0x4 ;  /* 0x00000004000c7802 */ /* 0x000fe20000000f00 */
[----:B------:R-:W-:-:S07]  /*103e0*/  IMAD.MOV.U32 R32, RZ, RZ, R14 ;  /* 0x000000ffff207224 */ /* 0x000fce00078e000e */
[----:B------:R-:W-:Y:S05]  /*103f0*/  WARPSYNC.COLLECTIVE R15, `(.L_x_2504) ;  /* 0x000000000f087348 */ /* 0x000fea0003c00000 */
[----:B------:R0:W1:Y:S02]  /*10400*/  SHFL.IDX P6, R14, R13, R12, R11 ;  /* 0x0000000c0d0e7389 */ /* 0x00006400000c000b */
[----:B01----:R-:W-:Y:S01]  /*10410*/  ENDCOLLECTIVE ;  /* 0x000000000000791b */ /* 0x003fe20003800000 */
.L_x_2504:
[----:B------:R-:W-:-:S05]  /*10420*/  MOV R4, R32 ;  /* 0x0000002000047202 */ /* 0x000fca0000000f00 */
        /* <DEDUP_REMOVED lines=12> */
.L_x_2505:
[----:B------:R-:W-:Y:S01]  /*104f0*/  IMAD.MOV.U32 R5, RZ, RZ, R10 ;  /* 0x000000ffff057224 */ /* 0x000fe200078e000a */
[----:B------:R-:W-:Y:S01]  /*10500*/  @P0 LEA R10, R19, UR47, 0x1 ;  /* 0x0000002f130a0c11 */ /* 0x000fe2000f8e08ff */
[----:B------:R-:W-:Y:S01]  /*10510*/  IMAD.MOV.U32 R13, RZ, RZ, R3 ;  /* 0x000000ffff0d7224 */ /* 0x000fe200078e0003 */
[----:B------:R-:W-:Y:S02]  /*10520*/  MOV R12, 0x5 ;  /* 0x00000005000c7802 */ /* 0x000fe40000000f00 */
[----:B------:R-:W-:-:S07]  /*10530*/  MOV R4, R14 ;  /* 0x0000000e00047202 */ /* 0x000fce0000000f00 */
[----:B------:R-:W-:Y:S05]  /*10540*/  WARPSYNC.COLLECTIVE R15, `(.L_x_2506) ;  /* 0x000000000f087348 */ /* 0x000fea0003c00000 */
[----:B------:R0:W1:Y:S02]  /*10550*/  SHFL.IDX P6, R14, R13, R12, R11 ;  /* 0x0000000c0d0e7389 */ /* 0x00006400000c000b */
[----:B01----:R-:W-:Y:S01]  /*10560*/  ENDCOLLECTIVE ;  /* 0x000000000000791b */ /* 0x003fe20003800000 */
.L_x_2506:
        /* <DEDUP_REMOVED lines=12> */
.L_x_2507:
[----:B------:R-:W-:Y:S01]  /*10630*/  IMAD.MOV.U32 R5, RZ, RZ, R32 ;  /* 0x000000ffff057224 */ /* 0x000fe200078e0020 */
[----:B------:R-:W-:Y:S01]  /*10640*/  MOV R13, R3 ;  /* 0x00000003000d7202 */ /* 0x000fe20000000f00 */
[----:B------:R-:W-:Y:S01]  /*10650*/  IMAD.MOV.U32 R12, RZ, RZ, 0x6 ;  /* 0x00000006ff0c7424 */ /* 0x000fe200078e00ff */
[----:B------:R-:W-:-:S07]  /*10660*/  MOV R37, R14 ;  /* 0x0000000e00257202 */ /* 0x000fce0000000f00 */
[----:B------:R-:W-:Y:S05]  /*10670*/  WARPSYNC.COLLECTIVE R15, `(.L_x_2508) ;  /* 0x000000000f087348 */ /* 0x000fea0003c00000 */
[----:B------:R0:W1:Y:S02]  /*10680*/  SHFL.IDX P6, R14, R13, R12, R11 ;  /* 0x0000000c0d0e7389 */ /* 0x00006400000c000b */
[----:B01----:R-:W-:Y:S01]  /*10690*/  ENDCOLLECTIVE ;  /* 0x000000000000791b */ /* 0x003fe20003800000 */
.L_x_2508:
[----:B------:R-:W-:Y:S01]  /*106a0*/  IMAD.MOV.U32 R4, RZ, RZ, R37 ;  /* 0x000000ffff047224 */ /* 0x000fe200078e0025 */
[----:B------:R-:W-:-:S03]  /*106b0*/  @P0 LEA R37, R19, UR47, 0x1 ;  /* 0x0000002f13250c11 */ /* 0x000fc6000f8e08ff */
        /* <DEDUP_REMOVED lines=12> */
.L_x_2509:
        /* <DEDUP_REMOVED lines=8> */
.L_x_2510:
        /* <DEDUP_REMOVED lines=12> */
.L_x_2511:
[----:B------:R-:W-:Y:S05]  /*108c0*/  BRA `(.L_x_2512) ;  /* 0xffffffcc00207947 */ /* 0x000fea000383ffff */
.L_x_2457:
[----:B------:R-:W-:Y:S01]  /*108d0*/  IMAD.MOV.U32 R13, RZ, RZ, R7 ;  /* 0x000000ffff0d7224 */ /* 0x000fe200078e0007 */
[----:B------:R-:W-:Y:S01]  /*108e0*/  MOV R12, RZ ;  /* 0x000000ff000c7202 */ /* 0x000fe20000000f00 */
[----:B------:R-:W-:Y:S01]  /*108f0*/  IMAD.MOV.U32 R11, RZ, RZ, 0x181f ;  /* 0x0000181fff0b7424 */ /* 0x000fe200078e00ff */
[----:B------:R-:W-:Y:S01]  /*10900*/  MOV R3, UR49 ;  /* 0x0000003100037c02 */ /* 0x000fe20008000f00 */
[----:B------:R-:W-:-:S04]  /*10910*/  IMAD.MOV.U32 R15, RZ, RZ, -0x1 ;  /* 0xffffffffff0f7424 */ /* 0x000fc800078e00ff */
[----:B------:R-:W-:-:S07]  /*10920*/  IMAD R3, R3, 0x80, R28 ;  /* 0x0000008003037824 */ /* 0x000fce00078e021c */
[----:B------:R-:W-:Y:S05]  /*10930*/  WARPSYNC.COLLECTIVE R15, `(.L_x_2513) ;  /* 0x000000000f087348 */ /* 0x000fea0003c00000 */
[----:B------:R0:W1:Y:S02]  /*10940*/  SHFL.IDX P6, R14, R13, R12, R11 ;  /* 0x0000000c0d0e7389 */ /* 0x00006400000c000b */
[----:B01----:R-:W-:Y:S01]  /*10950*/  ENDCOLLECTIVE ;  /* 0x000000000000791b */ /* 0x003fe20003800000 */
.L_x_2513:
[----:B------:R-:W-:Y:S02]  /*10960*/  VIADD R9, R3, 0x10 ;  /* 0x0000001003097836 */ /* 0x000fe40000000000 */
[----:B------:R-:W-:Y:S01]  /*10970*/  IMAD.MOV.U32 R13, RZ, RZ, R6 ;  /* 0x000000ffff0d7224 */ /* 0x000fe200078e0006 */
[----:B------:R-:W-:-:S07]  /*10980*/  MOV R5, R14 ;  /* 0x0000000e00057202 */ /* 0x000fce0000000f00 */
[----:B------:R-:W-:Y:S05]  /*10990*/  WARPSYNC.COLLECTIVE R15, `(.L_x_2514) ;  /* 0x000000000f087348 */ /* 0x000fea0003c00000 */
[----:B------:R0:W1:Y:S02]  /*109a0*/  SHFL.IDX P6, R14, R13, R12, R11 ;  /* 0x0000000c0d0e7389 */ /* 0x00006400000c000b */
[----:B01----:R-:W-:Y:S01]  /*109b0*/  ENDCOLLECTIVE ;  /* 0x000000000000791b */ /* 0x003fe20003800000 */
.L_x_2514:
[----:B------:R-:W-:Y:S02]  /*109c0*/  ULDC UR4, c[0x0][0x288] ;  /* 0x0000a20000047ab9 */ /* 0x000fe40000000800 */
[----:B------:R-:W-:-:S05]  /*109d0*/  IMAD R0, R0, UR4, RZ ;  /* 0x0000000400007c24 */ /* 0x000fca000f8e02ff */
[----:B------:R-:W-:Y:S02]  /*109e0*/  ISETP.GE.AND P2, PT, R3, R0, PT ;  /* 0x000000000300720c */ /* 0x000fe40003f46270 */
[----:B------:R-:W-:Y:S01]  /*109f0*/  MOV R13, R7 ;  /* 0x00000007000d7202 */ /* 0x000fe20000000f00 */
[----:B------:R-:W-:-:S10]  /*10a00*/  IMAD.MOV.U32 R12, RZ, RZ, 0x1 ;  /* 0x00000001ff0c7424 */ /* 0x000fd400078e00ff */
[----:B------:R-:W-:Y:S01]  /*10a10*/  @!P2 LEA R21, R19, UR47, 0x1 ;  /* 0x0000002f1315ac11 */ /* 0x000fe2000f8e08ff */
[----:B------:R-:W-:-:S07]  /*10a20*/  IMAD.MOV.U32 R4, RZ, RZ, R14 ;  /* 0x000000ffff047224 */ /* 0x000fce00078e000e */
[----:B------:R-:W-:Y:S05]  /*10a30*/  WARPSYNC.COLLECTIVE R15, `(.L_x_2515) ;  /* 0x000000000f087348 */ /* 0x000fea0003c00000 */
[----:B------:R0:W1:Y:S02]  /*10a40*/  SHFL.IDX P6, R14, R13, R12, R11 ;  /* 0x0000000c0d0e7389 */ /* 0x00006400000c000b */
[----:B01----:R-:W-:Y:S01]  /*10a50*/  ENDCOLLECTIVE ;  /* 0x000000000000791b */ /* 0x003fe20003800000 */
.L_x_2515:
        /* <DEDUP_REMOVED lines=13> */
.L_x_2516:
[----:B------:R-:W-:Y:S02]  /*10b30*/  IMAD.MOV.U32 R5, RZ, RZ, R8 ;  /* 0x000000ffff057224 */ /* 0x000fe400078e0008 */
[----:B------:R-:W-:Y:S02]  /*10b40*/  IMAD.MOV.U32 R13, RZ, RZ, R7 ;  /* 0x000000ffff0d7224 */ /* 0x000fe400078e0007 */
[----:B------:R-:W-:Y:S02]  /*10b50*/  IMAD.MOV.U32 R12, RZ, RZ, 0x2 ;  /* 0x00000002ff0c7424 */ /* 0x000fe400078e00ff */
[----:B------:R-:W-:-:S07]  /*10b60*/  IMAD.MOV.U32 R4, RZ, RZ, R14 ;  /* 0x000000ffff047224 */ /* 0x000fce00078e000e */
[----:B------:R-:W-:Y:S05]  /*10b70*/  WARPSYNC.COLLECTIVE R15, `(.L_x_2517) ;  /* 0x000000000f087348 */ /* 0x000fea0003c00000 */
[----:B------:R0:W1:Y:S02]  /*10b80*/  SHFL.IDX P6, R14, R13, R12, R11 ;  /* 0x0000000c0d0e7389 */ /* 0x00006400000c000b */
[----:B01----:R-:W-:Y:S01]  /*10b90*/  ENDCOLLECTIVE ;  /* 0x000000000000791b */ /* 0x003fe20003800000 */
.L_x_2517:
[----:B------:R-:W-:Y:S01]  /*10ba0*/  @!P2 IMAD.WIDE.U32 R8, R26, 0x2, R4 ;  /* 0x000000021a08a825 */ /* 0x000fe200078e0004 */
[----:B------:R-:W-:-:S04]  /*10bb0*/  IADD3 R5, R3, 0x20, RZ ;  /* 0x0000002003057810 */ /* 0x000fc80007ffe0ff */
[----:B------:R-:W-:Y:S01]  /*10bc0*/  @!PT LDS RZ, [RZ] ;  /* 0x00000000fffff984 */ /* 0x000fe20000000800 */
[----:B------:R-:W-:Y:S01]  /*10bd0*/  @!PT LDS RZ, [RZ] ;  /* 0x00000000fffff984 */ /* 0x000fe20000000800 */
[----:B------:R-:W-:Y:S01]  /*10be0*/  @!PT LDS RZ, [RZ] ;  /* 0x00000000fffff984 */ /* 0x000fe20000000800 */
[----:B------:R-:W-:Y:S04]  /*10bf0*/  @!P2 LDGSTS.E.BYPASS.LTC128B.128 [R35+0x10c00], desc[UR44][R8.64], !P0 ;  /* 0x10c000000823afae */ /* 0x000fe8000c101d6c */
[----:B------:R0:W-:Y:S01]  /*10c00*/  @!P2 LDGSTS.E.BYPASS.LTC128B.128 [R35+0x14c00], desc[UR44][R8.64+0x80], !P1 ;  /* 0x14c000800823afae */ /* 0x0001e2000c901d6c */
[----:B------:R-:W-:Y:S01]  /*10c10*/  ISETP.GE.AND P2, PT, R5, R0, PT ;  /* 0x000000000500720c */ /* 0x000fe20003f46270 */
[----:B------:R-:W-:Y:S01]  /*10c20*/  IMAD.MOV.U32 R13, RZ, RZ, R6 ;  /* 0x000000ffff0d7224 */ /* 0x000fe200078e0006 */
[----:B0-----:R-:W-:Y:S02]  /*10c30*/  IADD3 R9, R3, 0x30, RZ ;  /* 0x0000003003097810 */ /* 0x001fe40007ffe0ff */
[----:B------:R-:W-:-:S09]  /*10c40*/  MOV R5, R14 ;  /* 0x0000000e00057202 */ /* 0x000fd20000000f00 */
[----:B------:R-:W-:Y:S05]  /*10c50*/  WARPSYNC.COLLECTIVE R15, `(.L_x_2518) ;  /* 0x000000000f087348 */ /* 0x000fea0003c00000 */
[----:B------:R0:W1:Y:S02]  /*10c60*/  SHFL.IDX P6, R14, R13, R12, R11 ;  /* 0x0000000c0d0e7389 */ /* 0x00006400000c000b */
[----:B01----:R-:W-:Y:S01]  /*10c70*/  ENDCOLLECTIVE ;  /* 0x000000000000791b */ /* 0x003fe20003800000 */
.L_x_2518:
[----:B------:R-:W-:Y:S01]  /*10c80*/  @!P2 LEA R21, R19, UR47, 0x1 ;  /* 0x0000002f1315ac11 */ /* 0x000fe2000f8e08ff */
[----:B------:R-:W-:Y:S02]  /*10c90*/  IMAD.MOV.U32 R13, RZ, RZ, R7 ;  /* 0x000000ffff0d7224 */ /* 0x000fe400078e0007 */
[----:B------:R-:W-:Y:S02]  /*10ca0*/  IMAD.MOV.U32 R12, RZ, RZ, 0x3 ;  /* 0x00000003ff0c7424 */ /* 0x000fe400078e00ff */
[----:B------:R-:W-:-:S07]  /*10cb0*/  IMAD.MOV.U32 R4, RZ, RZ, R14 ;  /* 0x000000ffff047224 */ /* 0x000fce00078e000e */
[----:B------:R-:W-:Y:S05]  /*10cc0*/  WARPSYNC.COLLECTIVE R15, `(.L_x_2519) ;  /* 0x000000000f087348 */ /* 0x000fea0003c00000 */
[----:B------:R0:W1:Y:S02]  /*10cd0*/  SHFL.IDX P6, R14, R13, R12, R11 ;  /* 0x0000000c0d0e7389 */ /* 0x00006400000c000b */
[----:B01----:R-:W-:Y:S01]  /*10ce0*/  ENDCOLLECTIVE ;  /* 0x000000000000791b */ /* 0x003fe20003800000 */
.L_x_2519:
        /* <DEDUP_REMOVED lines=12> */
.L_x_2520:
        /* <DEDUP_REMOVED lines=8> */
.L_x_2521:
        /* <DEDUP_REMOVED lines=15> */
.L_x_2522:
[----:B------:R-:W-:Y:S01]  /*10f20*/  IMAD.MOV.U32 R13, RZ, RZ, R7 ;  /* 0x000000ffff0d7224 */ /* 0x000fe200078e0007 */
[----:B------:R-:W-:Y:S02]  /*10f30*/  MOV R12, 0x5 ;  /* 0x00000005000c7802 */ /* 0x000fe40000000f00 */
[----:B------:R-:W-:-:S07]  /*10f40*/  MOV R4, R14 ;  /* 0x0000000e00047202 */ /* 0x000fce0000000f00 */
[----:B------:R-:W-:Y:S05]  /*10f50*/  WARPSYNC.COLLECTIVE R15, `(.L_x_2523) ;  /* 0x000000000f087348 */ /* 0x000fea0003c00000 */
[----:B------:R0:W1:Y:S02]  /*10f60*/  SHFL.IDX P6, R14, R13, R12, R11 ;  /* 0x0000000c0d0e7389 */ /* 0x00006400000c000b */
[----:B01----:R-:W-:Y:S01]  /*10f70*/  ENDCOLLECTIVE ;  /* 0x000000000000791b */ /* 0x003fe20003800000 */
.L_x_2523:
        /* <DEDUP_REMOVED lines=12> */
.L_x_2524:
        /* <DEDUP_REMOVED lines=8> */
.L_x_2525:
        /* <DEDUP_REMOVED lines=13> */
.L_x_2526:
[----:B------:R-:W-:Y:S01]  /*11190*/  @!P2 LEA R21, R19, UR47, 0x1 ;  /* 0x0000002f1315ac11 */ /* 0x000fe2000f8e08ff */
[----:B------:R-:W-:Y:S01]  /*111a0*/  IMAD.MOV.U32 R13, RZ, RZ, R7 ;  /* 0x000000ffff0d7224 */ /* 0x000fe200078e0007 */
[----:B------:R-:W-:Y:S01]  /*111b0*/  MOV R12, 0x7 ;  /* 0x00000007000c7802 */ /* 0x000fe20000000f00 */
[----:B------:R-:W-:-:S07]  /*111c0*/  IMAD.MOV.U32 R4, RZ, RZ, R14 ;  /* 0x000000ffff047224 */ /* 0x000fce00078e000e */
[----:B------:R-:W-:Y:S05]  /*111d0*/  WARPSYNC.COLLECTIVE R15, `(.L_x_2527) ;  /* 0x000000000f087348 */ /* 0x000fea0003c00000 */
[----:B------:R0:W1:Y:S02]  /*111e0*/  SHFL.IDX P6, R14, R13, R12, R11 ;  /* 0x0000000c0d0e7389 */ /* 0x00006400000c000b */
[----:B01----:R-:W-:Y:S01]  /*111f0*/  ENDCOLLECTIVE ;  /* 0x000000000000791b */ /* 0x003fe20003800000 */
.L_x_2527:
        /* <DEDUP_REMOVED lines=11> */
.L_x_2528:
[----:B------:R-:W-:Y:S05]  /*112b0*/  BRA `(.L_x_2529) ;  /* 0xffffffcc00187947 */ /* 0x000fea000383ffff */
.L_x_2460:
[----:B0-----:R-:W-:-:S04]  /*112c0*/  MOV R3, UR47 ;  /* 0x0000002f00037c02 */ /* 0x001fc80008000f00 */
[----:B------:R0:W1:Y:S03]  /*112d0*/  SYNCS.PHASECHK.TRANS64.TRYWAIT P0, [R3+URZ+0x28820], R0 ;  /* 0x02882000030075a7 */ /* 0x000066000800017f */
[----:B-1----:R-:W-:Y:S05]  /*112e0*/  @!P0 NANOSLEEP.SYNCS 0x989680 ;  /* 0x009896800000895d */ /* 0x002fea0003900000 */
[----:B------:R-:W1:Y:S02]  /*112f0*/  @!P0 SYNCS.PHASECHK.TRANS64 P0, [R3+URZ+0x28820], R0 ;  /* 0x02882000030085a7 */ /* 0x000e64000800007f */
[----:B-1----:R-:W-:Y:S05]  /*11300*/  @!P0 BRA `(.L_x_2460) ;  /* 0xfffffffc00ec8947 */ /* 0x002fea000383ffff */
[----:B------:R-:W-:Y:S05]  /*11310*/  BRA `(.L_x_2530) ;  /* 0xffffffcc00647947 */ /* 0x000fea000383ffff */
.L_x_2464:
[----:B0-----:R0:W1:Y:S02]  /*11320*/  SYNCS.PHASECHK.TRANS64.TRYWAIT P0, [R34+URZ+0x28840], R3 ;  /* 0x02884003220075a7 */ /* 0x001064000800017f */
[----:B-1----:R-:W-:Y:S05]  /*11330*/  @!P0 NANOSLEEP.SYNCS 0x989680 ;  /* 0x009896800000895d */ /* 0x002fea0003900000 */
[----:B------:R-:W1:Y:S02]  /*11340*/  @!P0 SYNCS.PHASECHK.TRANS64 P0, [R34+URZ+0x28840], R3 ;  /* 0x02884003220085a7 */ /* 0x000e64000800007f */
[----:B-1----:R-:W-:Y:S05]  /*11350*/  @!P0 BRA `(.L_x_2464) ;  /* 0xfffffffc00f08947 */ /* 0x002fea000383ffff */
[----:B------:R-:W-:Y:S05]  /*11360*/  BRA `(.L_x_2531) ;  /* 0xffffffd000247947 */ /* 0x000fea000383ffff */
.L_x_2465:
        /* <DEDUP_REMOVED lines=8> */
.L_x_2533:
[----:B------:R-:W-:Y:S05]  /*113f0*/  BSYNC B1 ;  /* 0x0000000000017941 */ /* 0x000fea0003800000 */
.L_x_2532:
[----:B------:R-:W-:Y:S01]  /*11400*/  MOV R13, R6 ;  /* 0x00000006000d7202 */ /* 0x000fe20000000f00 */
[----:B------:R-:W-:Y:S01]  /*11410*/  IMAD.MOV.U32 R12, RZ, RZ, RZ ;  /* 0x000000ffff0c7224 */ /* 0x000fe200078e00ff */
[----:B------:R-:W-:Y:S01]  /*11420*/  MOV R15, 0xffffffff ;  /* 0xffffffff000f7802 */ /* 0x000fe20000000f00 */
[----:B------:R-:W-:Y:S01]  /*11430*/  IMAD.MOV.U32 R11, RZ, RZ, 0x181f ;  /* 0x0000181fff0b7424 */ /* 0x000fe200078e00ff */
[----:B------:R-:W-:Y:S01]  /*11440*/  LEA R4, R4, UR47, 0x1 ;  /* 0x0000002f04047c11 */ /* 0x000fe2000f8e08ff */
[----:B------:R-:W-:Y:S02]  /*11450*/  IMAD.MOV.U32 R0, RZ, RZ, R14 ;  /* 0x000000ffff007224 */ /* 0x000fe400078e000e */
[----:B------:R-:W-:-:S07]  /*11460*/  IMAD.SHL.U32 R3, R26, 0x2, RZ ;  /* 0x000000021a037824 */ /* 0x000fce00078e00ff */
[----:B------:R-:W-:Y:S05]  /*11470*/  WARPSYNC.COLLECTIVE R15, `(.L_x_2534) ;  /* 0x000000000f087348 */ /* 0x000fea0003c00000 */
[----:B------:R0:W1:Y:S02]  /*11480*/  SHFL.IDX P6, R14, R13, R12, R11 ;  /* 0x0000000c0d0e7389 */ /* 0x00006400000c000b */
[----:B01----:R-:W-:Y:S01]  /*11490*/  ENDCOLLECTIVE ;  /* 0x000000000000791b */ /* 0x003fe20003800000 */
.L_x_2534:
        /* <DEDUP_REMOVED lines=13> */
.L_x_2535:
[----:B------:R-:W-:Y:S01]  /*11570*/  IMAD.MOV.U32 R13, RZ, RZ, R6 ;  /* 0x000000ffff0d7224 */ /* 0x000fe200078e0006 */
[----:B------:R-:W-:-:S07]  /*11580*/  MOV R0, R14 ;  /* 0x0000000e00007202 */ /* 0x000fce0000000f00 */
[----:B------:R-:W-:Y:S05]  /*11590*/  WARPSYNC.COLLECTIVE R15, `(.L_x_2536) ;  /* 0x000000000f087348 */ /* 0x000fea0003c00000 */
[----:B------:R0:W1:Y:S02]  /*115a0*/  SHFL.IDX P6, R14, R13, R12, R11 ;  /* 0x0000000c0d0e7389 */ /* 0x00006400000c000b */
[----:B01----:R-:W-:Y:S01]  /*115b0*/  ENDCOLLECTIVE ;  /* 0x000000000000791b */ /* 0x003fe20003800000 */
.L_x_2536:
[----:B------:R-:W-:Y:S02]  /*115c0*/  IMAD.MOV.U32 R13, RZ, RZ, R5 ;  /* 0x000000ffff0d7224 */ /* 0x000fe400078e0005 */
[----:B------:R-:W-:Y:S02]  /*115d0*/  IMAD.MOV.U32 R12, RZ, RZ, 0x2 ;  /* 0x00000002ff0c7424 */ /* 0x000fe400078e00ff */
        /* <DEDUP_REMOVED lines=12> */
.L_x_2537:
[----:B------:R-:W-:Y:S02]  /*116a0*/  IMAD.MOV.U32 R13, RZ, RZ, R6 ;  /* 0x000000ffff0d7224 */ /* 0x000fe400078e0006 */
[----:B------:R-:W-:-:S07]  /*116b0*/  IMAD.MOV.U32 R7, RZ, RZ, R14 ;  /* 0x000000ffff077224 */ /* 0x000fce00078e000e */
[----:B------:R-:W-:Y:S05]  /*116c0*/  WARPSYNC.COLLECTIVE R15, `(.L_x_2538) ;  /* 0x000000000f087348 */ /* 0x000fea0003c00000 */
[----:B------:R0:W1:Y:S02]  /*116d0*/  SHFL.IDX P6, R14, R13, R12, R11 ;  /* 0x0000000c0d0e7389 */ /* 0x00006400000c000b */
[----:B01----:R-:W-:Y:S01]  /*116e0*/  ENDCOLLECTIVE ;  /* 0x000000000000791b */ /* 0x003fe20003800000 */
.L_x_2538:
[----:B------:R-:W-:Y:S02]  /*116f0*/  IMAD.MOV.U32 R13, RZ, RZ, R5 ;  /* 0x000000ffff0d7224 */ /* 0x000fe400078e0005 */
[----:B------:R-:W-:Y:S01]  /*11700*/  IMAD.MOV.U32 R12, RZ, RZ, 0x3 ;  /* 0x00000003ff0c7424 */ /* 0x000fe200078e00ff */
        /* <DEDUP_REMOVED lines=11> */
.L_x_2539:
[----:B------:R-:W-:Y:S02]  /*117c0*/  IMAD.MOV.U32 R13, RZ, RZ, R6 ;  /* 0x000000ffff0d7224 */ /* 0x000fe400078e0006 */
[----:B------:R-:W-:-:S07]  /*117d0*/  IMAD.MOV.U32 R0, RZ, RZ, R14 ;  /* 0x000000ffff007224 */ /* 0x000fce00078e000e */
[----:B------:R-:W-:Y:S05]  /*117e0*/  WARPSYNC.COLLECTIVE R15, `(.L_x_2540) ;  /* 0x000000000f087348 */ /* 0x000fea0003c00000 */
[----:B------:R0:W1:Y:S02]  /*117f0*/  SHFL.IDX P6, R14, R13, R12, R11 ;  /* 0x0000000c0d0e7389 */ /* 0x00006400000c000b */
[----:B01----:R-:W-:Y:S01]  /*11800*/  ENDCOLLECTIVE ;  /* 0x000000000000791b */ /* 0x003fe20003800000 */
.L_x_2540:
[----:B------:R-:W-:Y:S01]  /*11810*/  IMAD.MOV.U32 R13, RZ, RZ, R5 ;  /* 0x000000ffff0d7224 */ /* 0x000fe200078e0005 */
[----:B------:R-:W-:Y:S02]  /*11820*/  MOV R12, 0x4 ;  /* 0x00000004000c7802 */ /* 0x000fe40000000f00 */
        /* <DEDUP_REMOVED lines=12> */
.L_x_2541:
[----:B------:R-:W-:Y:S01]  /*118f0*/  MOV R13, R6 ;  /* 0x00000006000d7202 */ /* 0x000fe20000000f00 */
[----:B------:R-:W-:-:S07]  /*11900*/  IMAD.MOV.U32 R0, RZ, RZ, R14 ;  /* 0x000000ffff007224 */ /* 0x000fce00078e000e */
[----:B------:R-:W-:Y:S05]  /*11910*/  WARPSYNC.COLLECTIVE R15, `(.L_x_2542) ;  /* 0x000000000f087348 */ /* 0x000fea0003c00000 */
[----:B------:R0:W1:Y:S02]  /*11920*/  SHFL.IDX P6, R14, R13, R12, R11 ;  /* 0x0000000c0d0e7389 */ /* 0x00006400000c000b */
[----:B01----:R-:W-:Y:S01]  /*11930*/  ENDCOLLECTIVE ;  /* 0x000000000000791b */ /* 0x003fe20003800000 */
.L_x_2542:
        /* <DEDUP_REMOVED lines=14> */
.L_x_2543:
[----:B------:R-:W-:Y:S01]  /*11a20*/  IMAD.MOV.U32 R13, RZ, RZ, R6 ;  /* 0x000000ffff0d7224 */ /* 0x000fe200078e0006 */
[----:B------:R-:W-:-:S07]  /*11a30*/  MOV R7, R14 ;  /* 0x0000000e00077202 */ /* 0x000fce0000000f00 */
[----:B------:R-:W-:Y:S05]  /*11a40*/  WARPSYNC.COLLECTIVE R15, `(.L_x_2544) ;  /* 0x000000000f087348 */ /* 0x000fea0003c00000 */
[----:B------:R0:W1:Y:S02]  /*11a50*/  SHFL.IDX P6, R14, R13, R12, R11 ;  /* 0x0000000c0d0e7389 */ /* 0x00006400000c000b */
[----:B01----:R-:W-:Y:S01]  /*11a60*/  ENDCOLLECTIVE ;  /* 0x000000000000791b */ /* 0x003fe20003800000 */
.L_x_2544:
        /* <DEDUP_REMOVED lines=13> */
.L_x_2545:
[----:B------:R-:W-:Y:S01]  /*11b40*/  IMAD.MOV.U32 R13, RZ, RZ, R6 ;  /* 0x000000ffff0d7224 */ /* 0x000fe200078e0006 */
[----:B------:R-:W-:-:S07]  /*11b50*/  MOV R0, R14 ;  /* 0x0000000e00007202 */ /* 0x000fce0000000f00 */
[----:B------:R-:W-:Y:S05]  /*11b60*/  WARPSYNC.COLLECTIVE R15, `(.L_x_2546) ;  /* 0x000000000f087348 */ /* 0x000fea0003c00000 */
[----:B------:R0:W1:Y:S02]  /*11b70*/  SHFL.IDX P6, R14, R13, R12, R11 ;  /* 0x0000000c0d0e7389 */ /* 0x00006400000c000b */
[----:B01----:R-:W-:Y:S01]  /*11b80*/  ENDCOLLECTIVE ;  /* 0x000000000000791b */ /* 0x003fe20003800000 */
.L_x_2546:
        /* <DEDUP_REMOVED lines=14> */
.L_x_2547:
[----:B------:R-:W-:Y:S02]  /*11c70*/  IMAD.MOV.U32 R13, RZ, RZ, R6 ;  /* 0x000000ffff0d7224 */ /* 0x000fe400078e0006 */
[----:B------:R-:W-:-:S07]  /*11c80*/  IMAD.MOV.U32 R5, RZ, RZ, R14 ;  /* 0x000000ffff057224 */ /* 0x000fce00078e000e */
[----:B------:R-:W-:Y:S05]  /*11c90*/  WARPSYNC.COLLECTIVE R15, `(.L_x_2548) ;  /* 0x000000000f087348 */ /* 0x000fea0003c00000 */
[----:B------:R0:W1:Y:S02]  /*11ca0*/  SHFL.IDX P6, R14, R13, R12, R11 ;  /* 0x0000000c0d0e7389 */ /* 0x00006400000c000b */
[----:B01----:R-:W-:Y:S01]  /*11cb0*/  ENDCOLLECTIVE ;  /* 0x000000000000791b */ /* 0x003fe20003800000 */
.L_x_2548:
[----:B------:R-:W-:Y:S01]  /*11cc0*/  MOV R6, R14 ;  /* 0x0000000e00067202 */ /* 0x000fe20000000f00 */
[----:B------:R-:W-:Y:S06]  /*11cd0*/  BRA `(.L_x_2549) ;  /* 0xffffffc800f87947 */ /* 0x000fec000383ffff */
.L_x_2470:
[----:B---3--:R3:W4:Y:S02]  /*11ce0*/  SYNCS.PHASECHK.TRANS64.TRYWAIT P0, [R0+URZ+0x28860], R5 ;  /* 0x02886005000075a7 */ /* 0x008724000800017f */
[----:B----4-:R-:W-:Y:S05]  /*11cf0*/  @!P0 NANOSLEEP.SYNCS 0x989680 ;  /* 0x009896800000895d */ /* 0x010fea0003900000 */
[----:B------:R-:W4:Y:S02]  /*11d00*/  @!P0 SYNCS.PHASECHK.TRANS64 P0, [R0+URZ+0x28860], R5 ;  /* 0x02886005000085a7 */ /* 0x000f24000800007f */
[----:B----4-:R-:W-:Y:S05]  /*11d10*/  @!P0 BRA `(.L_x_2470) ;  /* 0xfffffffc00f08947 */ /* 0x010fea000383ffff */
[----:B------:R-:W-:Y:S05]  /*11d20*/  BRA `(.L_x_2550) ;  /* 0xffffffcc00507947 */ /* 0x000fea000383ffff */
.L_x_2471:
[----:B------:R-:W-:Y:S01]  /*11d30*/  BSSY B1, `(.L_x_2551) ;  /* 0x0000008000017945 */ /* 0x000fe20003800000 */
[----:B0-----:R-:W-:Y:S01]  /*11d40*/  IMAD.MOV.U32 R13, RZ, RZ, R2 ;  /* 0x000000ffff0d7224 */ /* 0x001fe200078e0002 */
[----:B------:R-:W-:Y:S01]  /*11d50*/  MOV R11, 0x181f ;  /* 0x0000181f000b7802 */ /* 0x000fe20000000f00 */
[----:B------:R-:W-:Y:S02]  /*11d60*/  IMAD.MOV.U32 R12, RZ, RZ, RZ ;  /* 0x000000ffff0c7224 */ /* 0x000fe400078e00ff */
[----:B------:R-:W-:-:S07]  /*11d70*/  IMAD.MOV.U32 R15, RZ, RZ, -0x1 ;  /* 0xffffffffff0f7424 */ /* 0x000fce00078e00ff */
[----:B--23--:R-:W-:Y:S05]  /*11d80*/  WARPSYNC.COLLECTIVE R15, `(.L_x_2552) ;  /* 0x000000000f087348 */ /* 0x00cfea0003c00000 */
[----:B------:R0:W1:Y:S02]  /*11d90*/  SHFL.IDX P6, R14, R13, R12, R11 ;  /* 0x0000000c0d0e7389 */ /* 0x00006400000c000b */
[----:B0123--:R-:W-:Y:S01]  /*11da0*/  ENDCOLLECTIVE ;  /* 0x000000000000791b */ /* 0x00ffe20003800000 */
.L_x_2552:
[----:B------:R-:W-:Y:S05]  /*11db0*/  BSYNC B1 ;  /* 0x0000000000017941 */ /* 0x000fea0003800000 */
.L_x_2551:
[----:B------:R-:W-:Y:S01]  /*11dc0*/  MOV R13, R16 ;  /* 0x00000010000d7202 */ /* 0x000fe20000000f00 */
[----:B------:R-:W-:Y:S01]  /*11dd0*/  IMAD.MOV.U32 R12, RZ, RZ, RZ ;  /* 0x000000ffff0c7224 */ /* 0x000fe200078e00ff */
[----:B------:R-:W-:Y:S01]  /*11de0*/  MOV R15, 0xffffffff ;  /* 0xffffffff000f7802 */ /* 0x000fe20000000f00 */
[----:B------:R-:W-:Y:S01]  /*11df0*/  IMAD.MOV.U32 R11, RZ, RZ, 0x181f ;  /* 0x0000181fff0b7424 */ /* 0x000fe200078e00ff */
[----:B------:R-:W-:Y:S01]  /*11e00*/  LEA R7, R7, UR47, 0x1 ;  /* 0x0000002f07077c11 */ /* 0x000fe2000f8e08ff */
[----:B------:R-:W-:-:S07]  /*11e10*/  IMAD.MOV.U32 R5, RZ, RZ, R14 ;  /* 0x000000ffff057224 */ /* 0x000fce00078e000e */
[----:B------:R-:W-:Y:S05]  /*11e20*/  WARPSYNC.COLLECTIVE R15, `(.L_x_2553) ;  /* 0x000000000f087348 */ /* 0x000fea0003c00000 */
[----:B------:R0:W1:Y:S02]  /*11e30*/  SHFL.IDX P6, R14, R13, R12, R11 ;  /* 0x0000000c0d0e7389 */ /* 0x00006400000c000b */
[----:B01----:R-:W-:Y:S01]  /*11e40*/  ENDCOLLECTIVE ;  /* 0x000000000000791b */ /* 0x003fe20003800000 */
.L_x_2553:
[----:B------:R-:W-:Y:S01]  /*11e50*/  IMAD.MOV.U32 R13, RZ, RZ, R2 ;  /* 0x000000ffff0d7224 */ /* 0x000fe200078e0002 */
[----:B------:R-:W-:Y:S02]  /*11e60*/  MOV R12, 0x1 ;  /* 0x00000001000c7802 */ /* 0x000fe40000000f00 */
[----:B------:R-:W-:-:S13]  /*11e70*/  IADD3 R4, P0, R14, R3, RZ ;  /* 0x000000030e047210 */ /* 0x000fda0007f1e0ff */
[----:B------:R-:W-:Y:S05]  /*11e80*/  WARPSYNC.COLLECTIVE R15, `(.L_x_2554) ;  /* 0x000000000f087348 */ /* 0x000fea0003c00000 */
[----:B------:R0:W1:Y:S02]  /*11e90*/  SHFL.IDX P6, R14, R13, R12, R11 ;  /* 0x0000000c0d0e7389 */ /* 0x00006400000c000b */
[----:B01----:R-:W-:Y:S01]  /*11ea0*/  ENDCOLLECTIVE ;  /* 0x000000000000791b */ /* 0x003fe20003800000 */
.L_x_2554:
        /* <DEDUP_REMOVED lines=12> */
.L_x_2555:
        /* <DEDUP_REMOVED lines=10> */
.L_x_2556:
[----:B------:R-:W-:Y:S02]  /*12010*/  IADD3.X R5, RZ, R6, RZ, P0, !PT ;  /* 0x00000006ff057210 */ /* 0x000fe400007fe4ff */
        /* <DEDUP_REMOVED lines=11> */
.L_x_2557:
        /* <DEDUP_REMOVED lines=10> */
.L_x_2558:
        /* <DEDUP_REMOVED lines=12> */
.L_x_2559:
        /* <DEDUP_REMOVED lines=10> */
.L_x_2560:
        /* <DEDUP_REMOVED lines=12> */
.L_x_2561:
        /* <DEDUP_REMOVED lines=10> */
.L_x_2562:
        /* <DEDUP_REMOVED lines=12> */
.L_x_2563:
        /* <DEDUP_REMOVED lines=10> */
.L_x_2564:
        /* <DEDUP_REMOVED lines=12> */
.L_x_2565:
        /* <DEDUP_REMOVED lines=10> */
.L_x_2566:
        /* <DEDUP_REMOVED lines=12> */
.L_x_2567:
[----:B------:R-:W-:Y:S01]  /*127b0*/  @!PT LDS RZ, [RZ] ;  /* 0x00000000fffff984 */ /* 0x000fe20000000800 */
[----:B------:R-:W-:Y:S01]  /*127c0*/  @!PT LDS RZ, [RZ] ;  /* 0x00000000fffff984 */ /* 0x000fe20000000800 */
[----:B------:R-:W-:Y:S01]  /*127d0*/  @!PT LDS RZ, [RZ] ;  /* 0x00000000fffff984 */ /* 0x000fe20000000800 */
[----:B------:R0:W-:Y:S01]  /*127e0*/  LDGSTS.E.BYPASS.LTC128B.128 [R7+0x7400], desc[UR44][R4.64+0x80], !P0 ;  /* 0x0740008004077fae */ /* 0x0001e2000c101d6c */
[----:B------:R-:W-:Y:S05]  /*127f0*/  BRA `(.L_x_2568) ;  /* 0xffffffc400987947 */ /* 0x000fea000383ffff */
.L_x_2477:
[----:B0-----:R0:W1:Y:S02]  /*12800*/  SYNCS.PHASECHK.TRANS64.TRYWAIT P0, [R0+URZ+0x28860], R5 ;  /* 0x02886005000075a7 */ /* 0x001064000800017f */
[----:B-1----:R-:W-:Y:S05]  /*12810*/  @!P0 NANOSLEEP.SYNCS 0x989680 ;  /* 0x009896800000895d */ /* 0x002fea0003900000 */
[----:B------:R-:W1:Y:S02]  /*12820*/  @!P0 SYNCS.PHASECHK.TRANS64 P0, [R0+URZ+0x28860], R5 ;  /* 0x02886005000085a7 */ /* 0x000e64000800007f */
[----:B-1----:R-:W-:Y:S05]  /*12830*/  @!P0 BRA `(.L_x_2477) ;  /* 0xfffffffc00f08947 */ /* 0x002fea000383ffff */
[----:B------:R-:W-:Y:S05]  /*12840*/  BRA `(.L_x_2569) ;  /* 0xffffffc800807947 */ /* 0x000fea000383ffff */
.L_x_2478:
[----:B------:R-:W-:Y:S01]  /*12850*/  BSSY B0, `(.L_x_2570) ;  /* 0x0000008000007945 */ /* 0x000fe20003800000 */
[----:B------:R-:W-:Y:S01]  /*12860*/  MOV R13, R2 ;  /* 0x00000002000d7202 */ /* 0x000fe20000000f00 */
[----:B------:R-:W-:Y:S01]  /*12870*/  IMAD.MOV.U32 R12, RZ, RZ, RZ ;  /* 0x000000ffff0c7224 */ /* 0x000fe200078e00ff */
[----:B------:R-:W-:Y:S01]  /*12880*/  MOV R15, 0xffffffff ;  /* 0xffffffff000f7802 */ /* 0x000fe20000000f00 */
[----:B------:R-:W-:-:S07]  /*12890*/  IMAD.MOV.U32 R11, RZ, RZ, 0x181f ;  /* 0x0000181fff0b7424 */ /* 0x000fce00078e00ff */
[----:B0-2---:R-:W-:Y:S05]  /*128a0*/  WARPSYNC.COLLECTIVE R15, `(.L_x_2571) ;  /* 0x000000000f087348 */ /* 0x005fea0003c00000 */
[----:B------:R1:W3:Y:S02]  /*128b0*/  SHFL.IDX P6, R14, R13, R12, R11 ;  /* 0x0000000c0d0e7389 */ /* 0x0002e400000c000b */
[----:B0123--:R-:W-:Y:S01]  /*128c0*/  ENDCOLLECTIVE ;  /* 0x000000000000791b */ /* 0x00ffe20003800000 */
.L_x_2571:
[----:B------:R-:W-:Y:S05]  /*128d0*/  BSYNC B0 ;  /* 0x0000000000007941 */ /* 0x000fea0003800000 */
.L_x_2570:
        /* <DEDUP_REMOVED lines=9> */
.L_x_2572:
[----:B------:R-:W-:Y:S02]  /*12970*/  ULDC UR4, c[0x0][0x2f4] ;  /* 0x0000bd0000047ab9 */ /* 0x000fe40000000800 */
[----:B------:R-:W-:Y:S02]  /*12980*/  ISETP.GE.AND P0, PT, R25, UR4, PT ;  /* 0x0000000419007c0c */ /* 0x000fe4000bf06270 */
[----:B------:R-:W-:Y:S02]  /*12990*/  ISETP.GE.AND P1, PT, R26, UR4, PT ;  /* 0x000000041a007c0c */ /* 0x000fe4000bf26270 */
[C---:B------:R-:W-:Y:S02]  /*129a0*/  ISETP.LT.OR P3, PT, R28.reuse, 0x1, P0 ;  /* 0x000000011c00780c */ /* 0x040fe40000761670 */
[----:B------:R-:W-:Y:S01]  /*129b0*/  ISETP.LT.OR P2, PT, R28, 0x1, P1 ;  /* 0x000000011c00780c */ /* 0x000fe20000f41670 */
[----:B------:R-:W-:Y:S02]  /*129c0*/  IMAD.MOV.U32 R13, RZ, RZ, R2 ;  /* 0x000000ffff0d7224 */ /* 0x000fe400078e0002 */
[----:B------:R-:W-:Y:S01]  /*129d0*/  IMAD.MOV.U32 R12, RZ, RZ, 0x1 ;  /* 0x00000001ff0c7424 */ /* 0x000fe200078e00ff */
[----:B------:R-:W-:-:S09]  /*129e0*/  MOV R4, R14 ;  /* 0x0000000e00047202 */ /* 0x000fd20000000f00 */
[----:B------:R-:W-:Y:S05]  /*129f0*/  WARPSYNC.COLLECTIVE R15, `(.L_x_2573) ;  /* 0x000000000f087348 */ /* 0x000fea0003c00000 */
[----:B------:R0:W1:Y:S02]  /*12a00*/  SHFL.IDX P6, R14, R13, R12, R11 ;  /* 0x0000000c0d0e7389 */ /* 0x00006400000c000b */
[----:B01----:R-:W-:Y:S01]  /*12a10*/  ENDCOLLECTIVE ;  /* 0x000000000000791b */ /* 0x003fe20003800000 */
.L_x_2573:
        /* <DEDUP_REMOVED lines=13> */
.L_x_2574:
[----:B------:R-:W-:Y:S01]  /*12af0*/  MOV R5, R19 ;  /* 0x0000001300057202 */ /* 0x000fe20000000f00 */
[----:B------:R-:W-:Y:S02]  /*12b00*/  IMAD.MOV.U32 R13, RZ, RZ, R2 ;  /* 0x000000ffff0d7224 */ /* 0x000fe400078e0002 */
[----:B------:R-:W-:Y:S02]  /*12b10*/  IMAD.MOV.U32 R12, RZ, RZ, 0x2 ;  /* 0x00000002ff0c7424 */ /* 0x000fe400078e00ff */
[----:B------:R-:W-:-:S07]  /*12b20*/  IMAD.MOV.U32 R4, RZ, RZ, R14 ;  /* 0x000000ffff047224 */ /* 0x000fce00078e000e */
[----:B------:R-:W-:Y:S05]  /*12b30*/  WARPSYNC.COLLECTIVE R15, `(.L_x_2575) ;  /* 0x000000000f087348 */ /* 0x000fea0003c00000 */
[----:B------:R0:W1:Y:S02]  /*12b40*/  SHFL.IDX P6, R14, R13, R12, R11 ;  /* 0x0000000c0d0e7389 */ /* 0x00006400000c000b */
[----:B01----:R-:W-:Y:S01]  /*12b50*/  ENDCOLLECTIVE ;  /* 0x000000000000791b */ /* 0x003fe20003800000 */
.L_x_2575:
        /* <DEDUP_REMOVED lines=13> */
.L_x_2576:
[----:B------:R-:W-:Y:S02]  /*12c30*/  IMAD.MOV.U32 R5, RZ, RZ, R23 ;  /* 0x000000ffff057224 */ /* 0x000fe400078e0017 */
[----:B------:R-:W-:Y:S01]  /*12c40*/  IMAD.MOV.U32 R13, RZ, RZ, R2 ;  /* 0x000000ffff0d7224 */ /* 0x000fe200078e0002 */
[----:B------:R-:W-:Y:S01]  /*12c50*/  MOV R12, 0x3 ;  /* 0x00000003000c7802 */ /* 0x000fe20000000f00 */
[----:B------:R-:W-:-:S07]  /*12c60*/  IMAD.MOV.U32 R22, RZ, RZ, R14 ;  /* 0x000000ffff167224 */ /* 0x000fce00078e000e */
[----:B------:R-:W-:Y:S05]  /*12c70*/  WARPSYNC.COLLECTIVE R15, `(.L_x_2577) ;  /* 0x000000000f087348 */ /* 0x000fea0003c00000 */
[----:B------:R0:W1:Y:S02]  /*12c80*/  SHFL.IDX P6, R14, R13, R12, R11 ;  /* 0x0000000c0d0e7389 */ /* 0x00006400000c000b */
[----:B01----:R-:W-:Y:S01]  /*12c90*/  ENDCOLLECTIVE ;  /* 0x000000000000791b */ /* 0x003fe20003800000 */
.L_x_2577:
        /* <DEDUP_REMOVED lines=14> */
.L_x_2578:
[----:B------:R-:W-:Y:S01]  /*12d80*/  IMAD.MOV.U32 R5, RZ, RZ, R21 ;  /* 0x000000ffff057224 */ /* 0x000fe200078e0015 */
[----:B------:R-:W-:Y:S01]  /*12d90*/  MOV R13, R2 ;  /* 0x00000002000d7202 */ /* 0x000fe20000000f00 */
[----:B------:R-:W-:Y:S01]  /*12da0*/  IMAD.MOV.U32 R12, RZ, RZ, 0x4 ;  /* 0x00000004ff0c7424 */ /* 0x000fe200078e00ff */
[----:B------:R-:W-:-:S07]  /*12db0*/  MOV R20, R14 ;  /* 0x0000000e00147202 */ /* 0x000fce0000000f00 */
[----:B------:R-:W-:Y:S05]  /*12dc0*/  WARPSYNC.COLLECTIVE R15, `(.L_x_2579) ;  /* 0x000000000f087348 */ /* 0x000fea0003c00000 */
[----:B------:R0:W1:Y:S02]  /*12dd0*/  SHFL.IDX P6, R14, R13, R12, R11 ;  /* 0x0000000c0d0e7389 */ /* 0x00006400000c000b */
[----:B01----:R-:W-:Y:S01]  /*12de0*/  ENDCOLLECTIVE ;  /* 0x000000000000791b */ /* 0x003fe20003800000 */
.L_x_2579:
        /* <DEDUP_REMOVED lines=14> */
.L_x_2580:
[----:B------:R-:W-:Y:S01]  /*12ed0*/  MOV R5, R9 ;  /* 0x0000000900057202 */ /* 0x000fe20000000f00 */
[----:B------:R-:W-:Y:S02]  /*12ee0*/  IMAD.MOV.U32 R9, RZ, RZ, RZ ;  /* 0x000000ffff097224 */ /* 0x000fe400078e00ff */
[----:B------:R-:W-:Y:S02]  /*12ef0*/  IMAD.MOV.U32 R13, RZ, RZ, R2 ;  /* 0x000000ffff0d7224 */ /* 0x000fe400078e0002 */
[----:B------:R-:W-:Y:S02]  /*12f00*/  IMAD.MOV.U32 R12, RZ, RZ, 0x5 ;  /* 0x00000005ff0c7424 */ /* 0x000fe400078e00ff */
[----:B------:R-:W-:-:S07]  /*12f10*/  IMAD.MOV.U32 R24, RZ, RZ, R14 ;  /* 0x000000ffff187224 */ /* 0x000fce00078e000e */
[----:B------:R-:W-:Y:S05]  /*12f20*/  WARPSYNC.COLLECTIVE R15, `(.L_x_2581) ;  /* 0x000000000f087348 */ /* 0x000fea0003c00000 */
[----:B------:R0:W1:Y:S02]  /*12f30*/  SHFL.IDX P6, R14, R13, R12, R11 ;  /* 0x0000000c0d0e7389 */ /* 0x00006400000c000b */
[----:B01----:R-:W-:Y:S01]  /*12f40*/  ENDCOLLECTIVE ;  /* 0x000000000000791b */ /* 0x003fe20003800000 */
.L_x_2581:
        /* <DEDUP_REMOVED lines=14> */
.L_x_2582:
[----:B------:R-:W-:Y:S01]  /*13030*/  MOV R5, R19 ;  /* 0x0000001300057202 */ /* 0x000fe20000000f00 */
[----:B------:R-:W-:Y:S02]  /*13040*/  IMAD.MOV.U32 R13, RZ, RZ, R2 ;  /* 0x000000ffff0d7224 */ /* 0x000fe400078e0002 */
[----:B------:R-:W-:Y:S02]  /*13050*/  IMAD.MOV.U32 R12, RZ, RZ, 0x6 ;  /* 0x00000006ff0c7424 */ /* 0x000fe400078e00ff */
[----:B------:R-:W-:-:S07]  /*13060*/  IMAD.MOV.U32 R4, RZ, RZ, R14 ;  /* 0x000000ffff047224 */ /* 0x000fce00078e000e */
[----:B------:R-:W-:Y:S05]  /*13070*/  WARPSYNC.COLLECTIVE R15, `(.L_x_2583) ;  /* 0x000000000f087348 */ /* 0x000fea0003c00000 */
[----:B------:R0:W1:Y:S02]  /*13080*/  SHFL.IDX P6, R14, R13, R12, R11 ;  /* 0x0000000c0d0e7389 */ /* 0x00006400000c000b */
[----:B01----:R-:W-:Y:S01]  /*13090*/  ENDCOLLECTIVE ;  /* 0x000000000000791b */ /* 0x003fe20003800000 */
.L_x_2583:
        /* <DEDUP_REMOVED lines=13> */
.L_x_2584:
[----:B------:R-:W-:Y:S02]  /*13170*/  IMAD.MOV.U32 R5, RZ, RZ, R25 ;  /* 0x000000ffff057224 */ /* 0x000fe400078e0019 */
[----:B------:R-:W-:Y:S01]  /*13180*/  IMAD.MOV.U32 R13, RZ, RZ, R2 ;  /* 0x000000ffff0d7224 */ /* 0x000fe200078e0002 */
[----:B------:R-:W-:Y:S01]  /*13190*/  MOV R12, 0x7 ;  /* 0x00000007000c7802 */ /* 0x000fe20000000f00 */
[----:B------:R-:W-:-:S07]  /*131a0*/  IMAD.MOV.U32 R30, RZ, RZ, R14 ;  /* 0x000000ffff1e7224 */ /* 0x000fce00078e000e */
[----:B------:R-:W-:Y:S05]  /*131b0*/  WARPSYNC.COLLECTIVE R15, `(.L_x_2585) ;  /* 0x000000000f087348 */ /* 0x000fea0003c00000 */
[----:B------:R0:W1:Y:S02]  /*131c0*/  SHFL.IDX P6, R14, R13, R12, R11 ;  /* 0x0000000c0d0e7389 */ /* 0x00006400000c000b */
[----:B01----:R-:W-:Y:S01]  /*131d0*/  ENDCOLLECTIVE ;  /* 0x000000000000791b */ /* 0x003fe20003800000 */
.L_x_2585:
[----:B------:R-:W-:-:S05]  /*131e0*/  MOV R4, R30 ;  /* 0x0000001e00047202 */ /* 0x000fca0000000f00 */
        /* <DEDUP_REMOVED lines=11> */
.L_x_2586:
[----:B------:R-:W-:Y:S05]  /*132a0*/  BRA `(.L_x_2587) ;  /* 0xffffffc000fc7947 */ /* 0x000fea000383ffff */
.L_x_2481:
[----:B0-----:R0:W1:Y:S02]  /*132b0*/  SYNCS.PHASECHK.TRANS64.TRYWAIT P0, [R7+URZ+0x28820], R9 ;  /* 0x02882009070075a7 */ /* 0x001064000800017f */
[----:B-1----:R-:W-:Y:S05]  /*132c0*/  @!P0 NANOSLEEP.SYNCS 0x989680 ;  /* 0x009896800000895d */ /* 0x002fea0003900000 */
[----:B------:R-:W1:Y:S02]  /*132d0*/  @!P0 SYNCS.PHASECHK.TRANS64 P0, [R7+URZ+0x28820], R9 ;  /* 0x02882009070085a7 */ /* 0x000e64000800007f */
[----:B-1----:R-:W-:Y:S05]  /*132e0*/  @!P0 BRA `(.L_x_2481) ;  /* 0xfffffffc00f08947 */ /* 0x002fea000383ffff */
[----:B------:R-:W-:Y:S05]  /*132f0*/  BRA `(.L_x_2588) ;  /* 0xffffffc400707947 */ /* 0x000fea000383ffff */
.L_x_2482:
[----:B------:R-:W-:Y:S01]  /*13300*/  BSSY B0, `(.L_x_2589) ;  /* 0x0000008000007945 */ /* 0x000fe20003800000 */
[----:B------:R-:W-:Y:S01]  /*13310*/  MOV R13, R17 ;  /* 0x00000011000d7202 */ /* 0x000fe20000000f00 */
[----:B------:R-:W-:Y:S01]  /*13320*/  IMAD.MOV.U32 R12, RZ, RZ, RZ ;  /* 0x000000ffff0c7224 */ /* 0x000fe200078e00ff */
[----:B------:R-:W-:Y:S01]  /*13330*/  MOV R11, 0x1f ;  /* 0x0000001f000b7802 */ /* 0x000fe20000000f00 */
[----:B------:R-:W-:-:S07]  /*13340*/  IMAD.MOV.U32 R15, RZ, RZ, -0x1 ;  /* 0xffffffffff0f7424 */ /* 0x000fce00078e00ff */
[----:B0-2--5:R-:W-:Y:S05]  /*13350*/  WARPSYNC.COLLECTIVE R15, `(.L_x_2590) ;  /* 0x000000000f087348 */ /* 0x025fea0003c00000 */
[----:B------:R1:W3:Y:S02]  /*13360*/  SHFL.IDX P6, R14, R13, R12, R11 ;  /* 0x0000000c0d0e7389 */ /* 0x0002e400000c000b */
[----:B0123-5:R-:W-:Y:S01]  /*13370*/  ENDCOLLECTIVE ;  /* 0x000000000000791b */ /* 0x02ffe20003800000 */
.L_x_2590:
[----:B------:R-:W-:Y:S05]  /*13380*/  BSYNC B0 ;  /* 0x0000000000007941 */ /* 0x000fea0003800000 */
.L_x_2589:
[----:B------:R-:W-:Y:S05]  /*13390*/  BRA `(.L_x_2591) ;  /* 0xffffffc400547947 */ /* 0x000fea000383ffff */
.L_x_2483:
[----:B------:R-:W-:Y:S01]  /*133a0*/  BSSY B0, `(.L_x_2592) ;  /* 0x0000006000007945 */ /* 0x000fe20003800000 */
[----:B------:R-:W-:-:S07]  /*133b0*/  MOV R15, 0xffffffff ;  /* 0xffffffff000f7802 */ /* 0x000fce0000000f00 */
[----:B012--5:R-:W-:Y:S05]  /*133c0*/  WARPSYNC.COLLECTIVE R15, `(.L_x_2593) ;  /* 0x000000000f0c7348 */ /* 0x027fea0003c00000 */
[----:B------:R-:W-:Y:S02]  /*133d0*/  ELECT P6, UR62, PT ;  /* 0x00000000003e782f */ /* 0x000fe400038c0000 */
[----:B------:R-:W-:Y:S01]  /*133e0*/  MOV R14, UR62 ;  /* 0x0000003e000e7c02 */ /* 0x000fe20008000f00 */
[----:B012--5:R-:W-:Y:S10]  /*133f0*/  ENDCOLLECTIVE ;  /* 0x000000000000791b */ /* 0x027ff40003800000 */
.L_x_2593:
[----:B------:R-:W-:Y:S05]  /*13400*/  BSYNC B0 ;  /* 0x0000000000007941 */ /* 0x000fea0003800000 */
.L_x_2592:
[----:B------:R-:W-:Y:S05]  /*13410*/  BRA `(.L_x_2594) ;  /* 0xffffffc400487947 */ /* 0x000fea000383ffff */
.L_x_2485:
[----:B---3--:R3:W4:Y:S02]  /*13420*/  SYNCS.PHASECHK.TRANS64.TRYWAIT P1, [R5+URZ+0x28840], R2 ;  /* 0x02884002050075a7 */ /* 0x008724000802017f */
[----:B----4-:R-:W-:Y:S05]  /*13430*/  @!P1 NANOSLEEP.SYNCS 0x989680 ;  /* 0x009896800000995d */ /* 0x010fea0003900000 */
[----:B------:R-:W4:Y:S02]  /*13440*/  @!P1 SYNCS.PHASECHK.TRANS64 P1, [R5+URZ+0x28840], R2 ;  /* 0x02884002050095a7 */ /* 0x000f24000802007f */
[----:B----4-:R-:W-:Y:S05]  /*13450*/  @!P1 BRA `(.L_x_2485) ;  /* 0xfffffffc00f09947 */ /* 0x010fea000383ffff */
[----:B------:R-:W-:Y:S05]  /*13460*/  BRA `(.L_x_2595) ;  /* 0xffffffc400687947 */ /* 0x000fea000383ffff */
.L_x_2487:
[----:B0-----:R0:W4:Y:S02]  /*13470*/  SYNCS.PHASECHK.TRANS64.TRYWAIT P1, [R7+URZ+0x28840], R0 ;  /* 0x02884000070075a7 */ /* 0x001124000802017f */
[----:B----4-:R-:W-:Y:S05]  /*13480*/  @!P1 NANOSLEEP.SYNCS 0x989680 ;  /* 0x009896800000995d */ /* 0x010fea0003900000 */
[----:B------:R-:W4:Y:S02]  /*13490*/  @!P1 SYNCS.PHASECHK.TRANS64 P1, [R7+URZ+0x28840], R0 ;  /* 0x02884000070095a7 */ /* 0x000f24000802007f */
[----:B----4-:R-:W-:Y:S05]  /*134a0*/  @!P1 BRA `(.L_x_2487) ;  /* 0xfffffffc00f09947 */ /* 0x010fea000383ffff */
[----:B------:R-:W-:Y:S05]  /*134b0*/  BRA `(.L_x_2596) ;  /* 0xffffffc400747947 */ /* 0x000fea000383ffff */
.L_x_2489:
[----:B----4-:R4:W0:Y:S02]  /*134c0*/  SYNCS.PHASECHK.TRANS64.TRYWAIT P1, [R5+URZ+0x28860], R2 ;  /* 0x02886002050075a7 */ /* 0x010824000802017f */
[----:B0-----:R-:W-:Y:S05]  /*134d0*/  @!P1 NANOSLEEP.SYNCS 0x989680 ;  /* 0x009896800000995d */ /* 0x001fea0003900000 */
[----:B------:R-:W0:Y:S02]  /*134e0*/  @!P1 SYNCS.PHASECHK.TRANS64 P1, [R5+URZ+0x28860], R2 ;  /* 0x02886002050095a7 */ /* 0x000e24000802007f */
[----:B0-----:R-:W-:Y:S05]  /*134f0*/  @!P1 BRA `(.L_x_2489) ;  /* 0xfffffffc00f09947 */ /* 0x001fea000383ffff */
[----:B------:R-:W-:Y:S05]  /*13500*/  BRA `(.L_x_2597) ;  /* 0xffffffc400707947 */ /* 0x000fea000383ffff */
.L_x_2598:
        /* <DEDUP_REMOVED lines=15> */
.L_x_3548:


//--------------------- .text._ZN7cutlass13device_kernelIN5flash11enable_sm90INS1_16FlashAttnFwdSm90INS1_25CollectiveMainloopFwdSm90ILi2EN4cute5tupleIJNS5_1CILi1EEES8_S8_EEENS6_IJNS7_ILi128EEESA_SA_EEELi128ENS_10bfloat16_tEfNS_4arch4Sm90ELb1ELb0ELb1ELb1ELb1ELb0ELb0ELb1ELb1ELb1ELb1ELb0EEENS1_21CollectiveEpilogueFwdISB_S9_SC_SE_Li256ELb1ELb1ELb1ELb0EEENS1_36VarlenDynamicPersistentTileSchedulerILi128ELi128ELi256ELi128ELb1ELb1ELb1ELb1ELb1ELb1EEEEEEEEEvNT_6ParamsE --------------------------
	.section	.text._ZN7cutlass13device_kernelIN5flash11enable_sm90INS1_16FlashAttnFwdSm90INS1_25CollectiveMainloopFwdSm90ILi2EN4cute5tupleIJNS5_1CILi1EEES8_S8_EEENS6_IJNS7_ILi128EEESA_SA_EEELi128ENS_10bfloat16_tEfNS_4arch4Sm90ELb1ELb0ELb1ELb1ELb1ELb0ELb0ELb1ELb1ELb1ELb1ELb0EEENS1_21CollectiveEpilogueFwdISB_S9_SC_SE_Li256ELb1ELb1ELb1ELb0EEENS1_36VarlenDynamicPersistentTileSchedulerILi128ELi128ELi256ELi128ELb1ELb1ELb1ELb1ELb1ELb1EEEEEEEEEvNT_6ParamsE,"ax",@progbits
	.align	128
.text._ZN7cutlass13device_kernelIN5flash11enable_sm90INS1_16FlashAttnFwdSm90INS1_25CollectiveMainloopFwdSm90ILi2EN4cute5tupleIJNS5_1CILi1EEES8_S8_EEENS6_IJNS7_ILi128EEESA_SA_EEELi128ENS_10bfloat16_tEfNS_4arch4Sm90ELb1ELb0ELb1ELb1ELb1ELb0ELb0ELb1ELb1ELb1ELb1ELb0EEENS1_21CollectiveEpilogueFwdISB_S9_SC_SE_Li256ELb1ELb1ELb1ELb0EEENS1_36VarlenDynamicPersistentTileSchedulerILi128ELi128ELi256ELi128ELb1ELb1ELb1ELb1ELb1ELb1EEEEEEEEEvNT_6ParamsE:
        .type           _ZN7cutlass13device_kernelIN5flash11enable_sm90INS1_16FlashAttnFwdSm90INS1_25CollectiveMainloopFwdSm90ILi2EN4cute5tupleIJNS5_1CILi1EEES8_S8_EEENS6_IJNS7_ILi128EEESA_SA_EEELi128ENS_10bfloat16_tEfNS_4arch4Sm90ELb1ELb0ELb1ELb1ELb1ELb0ELb0ELb1ELb1ELb1ELb1ELb0EEENS1_21CollectiveEpilogueFwdISB_S9_SC_SE_Li256ELb1ELb1ELb1ELb0EEENS1_36VarlenDynamicPersistentTileSchedulerILi128ELi128ELi256ELi128ELb1ELb1ELb1ELb1ELb1ELb1EEEEEEEEEvNT_6ParamsE,@function
        .size           _ZN7cutlass13device_kernelIN5flash11enable_sm90INS1_16FlashAttnFwdSm90INS1_25CollectiveMainloopFwdSm90ILi2EN4cute5tupleIJNS5_1CILi1EEES8_S8_EEENS6_IJNS7_ILi128EEESA_SA_EEELi128ENS_10bfloat16_tEfNS_4arch4Sm90ELb1ELb0ELb1ELb1ELb1ELb0ELb0ELb1ELb1ELb1ELb1ELb0EEENS1_21CollectiveEpilogueFwdISB_S9_SC_SE_Li256ELb1ELb1ELb1ELb0EEENS1_36VarlenDynamicPersistentTileSchedulerILi128ELi128ELi256ELi128ELb1ELb1ELb1ELb1ELb1ELb1EEEEEEEEEvNT_6ParamsE,(.L_x_3549 - _ZN7cutlass13device_kernelIN5flash11enable_sm90INS1_16FlashAttnFwdSm90INS1_25CollectiveMainloopFwdSm90ILi2EN4cute5tupleIJNS5_1CILi1EEES8_S8_EEENS6_IJNS7_ILi128EEESA_SA_EEELi128ENS_10bfloat16_tEfNS_4arch4Sm90ELb1ELb0ELb1ELb1ELb1ELb0ELb0ELb1ELb1ELb1ELb1ELb0EEENS1_21CollectiveEpilogueFwdISB_S9_SC_SE_Li256ELb1ELb1ELb1ELb0EEENS1_36VarlenDynamicPersistentTileSchedulerILi128ELi128ELi256ELi128ELb1ELb1ELb1ELb1ELb1ELb1EEEEEEEEEvNT_6ParamsE)
        .other          _ZN7cutlass13device_kernelIN5flash11enable_sm90INS1_16FlashAttnFwdSm90INS1_25CollectiveMainloopFwdSm90ILi2EN4cute5tupleIJNS5_1CILi1EEES8_S8_EEENS6_IJNS7_ILi128EEESA_SA_EEELi128ENS_10bfloat16_tEfNS_4arch4Sm90ELb1ELb0ELb1ELb1ELb1ELb0ELb0ELb1ELb1ELb1ELb1ELb0EEENS1_21CollectiveEpilogueFwdISB_S9_SC_SE_Li256ELb1ELb1ELb1ELb0EEENS1_36VarlenDynamicPersistentTileSchedulerILi128ELi128ELi256ELi128ELb1ELb1ELb1ELb1ELb1ELb1EEEEEEEEEvNT_6ParamsE,@"STO_CUDA_ENTRY STV_DEFAULT"
_ZN7cutlass13device_kernelIN5flash11enable_sm90INS1_16FlashAttnFwdSm90INS1_25CollectiveMainloopFwdSm90ILi2EN4cute5tupleIJNS5_1CILi1EEES8_S8_EEENS6_IJNS7_ILi128EEESA_SA_EEELi128ENS_10bfloat16_tEfNS_4arch4Sm90ELb1ELb0ELb1ELb1ELb1ELb0ELb0ELb1ELb1ELb1ELb1ELb0EEENS1_21CollectiveEpilogueFwdISB_S9_SC_SE_Li256ELb1ELb1ELb1ELb0EEENS1_36VarlenDynamicPersistentTileSchedulerILi128ELi128ELi256ELi128ELb1ELb1ELb1ELb1ELb1ELb1EEEEEEEEEvNT_6ParamsE:
        /* <DEDUP_REMOVED lines=45> */
.L_x_2599:
        /* <DEDUP_REMOVED lines=22> */
.L_x_2600:
        /* <DEDUP_REMOVED lines=18> */
.L_x_2601:
        /* <DEDUP_REMOVED lines=22> */
.L_x_2602:
        /* <DEDUP_REMOVED lines=23> */
.L_x_2603:
        /* <DEDUP_REMOVED lines=10> */
.L_x_2605:
[----:B------:R-:W-:-:S08]  /*08c0*/  NOP ;  /* 0x0000000000007918 */ /* 0x000fd00000000000 */
[----:B------:R-:W1:Y:S02]  /*08d0*/  USETMAXREG.TRY_ALLOC.CTAPOOL UP0, 0xe8 ;  /* 0x000000e8000079c8 */ /* 0x000e640008000600 */
[----:B-1----:R-:W-:-:S13]  /*08e0*/  PLOP3.LUT P0, PT, PT, PT, UP0, 0x80, 0x0 ;  /* 0x000000000000781c */ /* 0x002fda0003f0f008 */
[----:B------:R-:W-:Y:S05]  /*08f0*/  @!P0 BRA `(.L_x_2605) ;  /* 0xfffffffc00f08947 */ /* 0x000fea000383ffff */
[----:B0-----:R-:W0:Y:S01]  /*0900*/  S2R R2, SR_TID.X ;  /* 0x0000000000027919 */ /* 0x001e220000002100 */
        /* <DEDUP_REMOVED lines=13> */
[----:B------:R-:W2:Y:S01]  /*09e0*/  LDL R3, [R1+0x20] ;  /* 0x0000200001037983 */ /* 0x000ea20000100800 */
[----:B------:R-:W-:Y:S01]  /*09f0*/  VIADD R219, R2, 0xffffff80 ;  /* 0xffffff8002db7836 */ /* 0x000fe20000000000 */
[----:B------:R-:W-:Y:S01]  /*0a00*/  R2UR UR6, R33 ;  /* 0x00000000210672ca */ /* 0x000fe200000e0000 */
[----:B------:R-:W-:Y:S01]  /*0a10*/  UMOV UR60, URZ ;  /* 0x0000003f003c7c82 */ /* 0x000fe20008000000 */
[----:B------:R-:W-:Y:S01]  /*0a20*/  R2UR UR5, R34 ;  /* 0x00000000220572ca */ /* 0x000fe200000e0000 */
[----:B------:R-:W-:Y:S01]  /*0a30*/  UMOV UR39, URZ ;  /* 0x0000003f00277c82 */ /* 0x000fe20008000000 */
[----:B------:R-:W-:Y:S01]  /*0a40*/  SHF.R.S32.HI R0, RZ, 0x1f, R219 ;  /* 0x0000001fff007819 */ /* 0x000fe200000114db */
[----:B------:R-:W-:-:S03]  /*0a50*/  UMOV UR38, URZ ;  /* 0x0000003f00267c82 */ /* 0x000fc60008000000 */
[CC--:B------:R-:W-:Y:S02]  /*0a60*/  LEA.HI R4, R0.reuse, R219.reuse, RZ, 0x5 ;  /* 0x000000db00047211 */ /* 0x0c0fe400078f28ff */
[----:B------:R-:W-:-:S03]  /*0a70*/  LEA.HI R2, R0, R219, RZ, 0x4 ;  /* 0x000000db00027211 */ /* 0x000fc600078f20ff */
[----:B------:R-:W-:Y:S01]  /*0a80*/  IMAD.SHL.U32 R6, R4, 0x20, RZ ;  /* 0x0000002004067824 */ /* 0x000fe200078e00ff */
[----:B------:R-:W-:Y:S02]  /*0a90*/  LOP3.LUT R4, R2, 0x3fffff0, RZ, 0xc0, !PT ;  /* 0x03fffff002047812 */ /* 0x000fe400078ec0ff */
[----:B------:R-:W-:Y:S02]  /*0aa0*/  SHF.R.S32.HI R5, RZ, 0x4, R2 ;  /* 0x00000004ff057819 */ /* 0x000fe40000011402 */
[----:B------:R-:W-:Y:S01]  /*0ab0*/  LOP3.LUT R7, R6, 0xfffffc00, RZ, 0xc0, !PT ;  /* 0xfffffc0006077812 */ /* 0x000fe200078ec0ff */
[----:B------:R-:W-:Y:S01]  /*0ac0*/  IMAD.IADD R4, R219, 0x1, -R4 ;  /* 0x00000001db047824 */ /* 0x000fe200078e0a04 */
[----:B------:R-:W-:-:S03]  /*0ad0*/  LEA.HI R2, R2, R5, RZ, 0x1 ;  /* 0x0000000502027211 */ /* 0x000fc600078f08ff */
[----:B------:R-:W-:Y:S01]  /*0ae0*/  IMAD R7, R4, 0x40, R7 ;  /* 0x0000004004077824 */ /* 0x000fe200078e0207 */
[----:B------:R-:W-:Y:S02]  /*0af0*/  LEA.HI R4, R0, R219, RZ, 0x2 ;  /* 0x000000db00047211 */ /* 0x000fe400078f10ff */
[----:B------:R-:W-:Y:S02]  /*0b00*/  LOP3.LUT R2, R2, 0x1ffffffe, RZ, 0xc0, !PT ;  /* 0x1ffffffe02027812 */ /* 0x000fe400078ec0ff */
[----:B------:R-:W-:-:S03]  /*0b10*/  LOP3.LUT R4, R4, 0xfffffffc, RZ, 0xc0, !PT ;  /* 0xfffffffc04047812 */ /* 0x000fc600078ec0ff */
[----:B------:R-:W-:Y:S01]  /*0b20*/  IMAD.IADD R2, R5, 0x1, -R2 ;  /* 0x0000000105027824 */ /* 0x000fe200078e0a02 */
[----:B------:R-:W-:-:S03]  /*0b30*/  IADD3 R4, R219, -R4, RZ ;  /* 0x80000004db047210 */ /* 0x000fc60007ffe0ff */
[----:B------:R-:W-:Y:S01]  /*0b40*/  IMAD R216, R2, 0x8, R7 ;  /* 0x0000000802d87824 */ /* 0x000fe200078e0207 */
[----:B------:R-:W-:-:S04]  /*0b50*/  LEA.HI R2, R4, R4, RZ, 0x1 ;  /* 0x0000000404027211 */ /* 0x000fc800078f08ff */
[----:B------:R-:W-:-:S05]  /*0b60*/  LOP3.LUT R5, R2, 0x1ffffffe, RZ, 0xc0, !PT ;  /* 0x1ffffffe02057812 */ /* 0x000fca00078ec0ff */
[----:B------:R-:W-:Y:S01]  /*0b70*/  IMAD.IADD R4, R4, 0x1, -R5 ;  /* 0x0000000104047824 */ /* 0x000fe200078e0a05 */
[----:B--2---:R-:W-:Y:S02]  /*0b80*/  R2UR UR4, R3 ;  /* 0x00000000030472ca */ /* 0x004fe400000e0000 */
[CC--:B------:R-:W-:Y:S02]  /*0b90*/  LEA.HI R3, R0.reuse, R219.reuse, RZ, 0x7 ;  /* 0x000000db00037211 */ /* 0x0c0fe400078f38ff */
[----:B------:R-:W-:Y:S02]  /*0ba0*/  LEA.HI R0, R0, R219, RZ, 0x3 ;  /* 0x000000db00007211 */ /* 0x000fe400078f18ff */
[----:B------:R-:W-:Y:S02]  /*0bb0*/  LOP3.LUT R198, R3, 0xffffff80, RZ, 0xc0, !PT ;  /* 0xffffff8003c67812 */ /* 0x000fe400078ec0ff */
[----:B------:R-:W-:Y:S02]  /*0bc0*/  SHF.R.S32.HI R214, RZ, 0x7, R3 ;  /* 0x00000007ffd67819 */ /* 0x000fe40000011403 */
[----:B------:R-:W-:Y:S01]  /*0bd0*/  LOP3.LUT R2, R0, 0xfffffff8, RZ, 0xc0, !PT ;  /* 0xfffffff800027812 */ /* 0x000fe200078ec0ff */
[----:B------:R-:W-:Y:S01]  /*0be0*/  IMAD.IADD R198, R219, 0x1, -R198 ;  /* 0x00000001dbc67824 */ /* 0x000fe200078e0ac6 */
[----:B------:R-:W-:Y:S01]  /*0bf0*/  LEA.HI R3, R3, R214, RZ, 0x1 ;  /* 0x000000d603037211 */ /* 0x000fe200078f08ff */
[----:B------:R-:W-:Y:S01]  /*0c00*/  ULOP3.LUT UR61, UR4, 0x1, URZ, 0xfc, !UPT ;  /* 0x00000001043d7892 */ /* 0x000fe2000f8efc3f */
[----:B------:R-:W-:Y:S01]  /*0c10*/  SHF.R.S32.HI R197, RZ, 0x3, R0 ;  /* 0x00000003ffc57819 */ /* 0x000fe20000011400 */
[----:B------:R-:W-:Y:S01]  /*0c20*/  IMAD.IADD R19, R219, 0x1, -R2 ;  /* 0x00000001db137824 */ /* 0x000fe200078e0a02 */
[----:B------:R-:W-:-:S02]  /*0c30*/  SHF.R.S32.HI R9, RZ, 0x1f, R198 ;  /* 0x0000001fff097819 */ /* 0x000fc400000114c6 */
[----:B------:R-:W-:Y:S01]  /*0c40*/  LOP3.LUT R3, R3, 0x3fffffe, RZ, 0xc0, !PT ;  /* 0x03fffffe03037812 */ /* 0x000fe200078ec0ff */
[----:B------:R-:W-:Y:S01]  /*0c50*/  IMAD.SHL.U32 R2, R19, 0x8, RZ ;  /* 0x0000000813027824 */ /* 0x000fe200078e00ff */
[CC--:B------:R-:W-:Y:S02]  /*0c60*/  LEA.HI R8, R9.reuse, R198.reuse, RZ, 0x2 ;  /* 0x000000c609087211 */ /* 0x0c0fe400078f10ff */
[----:B------:R-:W-:Y:S01]  /*0c70*/  LEA.HI R9, R9, R198, RZ, 0x5 ;  /* 0x000000c609097211 */ /* 0x000fe200078f28ff */
[----:B------:R-:W-:Y:S01]  /*0c80*/  IMAD.IADD R3, R214, 0x1, -R3 ;  /* 0x00000001d6037824 */ /* 0x000fe200078e0a03 */
[--C-:B------:R-:W-:Y:S01]  /*0c90*/  SHF.R.S32.HI R6, RZ, 0x2, R8.reuse ;  /* 0x00000002ff067819 */ /* 0x100fe20000011408 */
[----:B------:R-:W-:Y:S01]  /*0ca0*/  VIADD R18, R2, 0x40 ;  /* 0x0000004002127836 */ /* 0x000fe20000000000 */
[----:B------:R-:W-:Y:S02]  /*0cb0*/  SHF.R.S32.HI R11, RZ, 0x1f, R8 ;  /* 0x0000001fff0b7819 */ /* 0x000fe40000011408 */
[----:B------:R-:W-:-:S02]  /*0cc0*/  LOP3.LUT R5, R8, 0x7ffffffc, RZ, 0xc0, !PT ;  /* 0x7ffffffc08057812 */ /* 0x000fc400078ec0ff */
[----:B------:R-:W-:Y:S02]  /*0cd0*/  LEA.HI R11, R11, R6, RZ, 0x3 ;  /* 0x000000060b0b7211 */ /* 0x000fe400078f18ff */
[----:B------:R-:W-:Y:S01]  /*0ce0*/  SHF.R.S32.HI R9, RZ, 0x5, R9 ;  /* 0x00000005ff097819 */ /* 0x000fe20000011409 */
[----:B------:R-:W-:Y:S01]  /*0cf0*/  IMAD.IADD R5, R198, 0x1, -R5 ;  /* 0x00000001c6057824 */ /* 0x000fe200078e0a05 */
[----:B------:R-:W-:Y:S02]  /*0d00*/  LOP3.LUT R11, R11, 0xfffffff8, RZ, 0xc0, !PT ;  /* 0xfffffff80b0b7812 */ /* 0x000fe400078ec0ff */
[----:B------:R-:W-:Y:S02]  /*0d10*/  SHF.R.S32.HI R218, RZ, 0x1f, R2 ;  /* 0x0000001fffda7819 */ /* 0x000fe40000011402 */
[----:B------:R-:W-:Y:S01]  /*0d20*/  SHF.L.U32 R16, R5, 0x1, RZ ;  /* 0x0000000105107819 */ /* 0x000fe200000006ff */
[----:B------:R-:W-:Y:S01]  /*0d30*/  IMAD.IADD R6, R6, 0x1, -R11 ;  /* 0x0000000106067824 */ /* 0x000fe200078e0a0b */
[----:B------:R-:W-:-:S02]  /*0d40*/  SHF.R.S32.HI R217, RZ, 0x1f, R18 ;  /* 0x0000001fffd97819 */ /* 0x000fc40000011412 */
[C---:B------:R-:W-:Y:S01]  /*0d50*/  IADD3 R187, R16.reuse, 0x50, RZ ;  /* 0x0000005010bb7810 */ /* 0x040fe20007ffe0ff */
[----:B------:R-:W-:Y:S02]  /*0d60*/  IMAD R6, R9, 0x10, R6 ;  /* 0x0000001009067824 */ /* 0x000fe400078e0206 */
[C---:B------:R-:W-:Y:S01]  /*0d70*/  VIADD R196, R16.reuse, 0x8 ;  /* 0x0000000810c47836 */ /* 0x040fe20000000000 */
[----:B------:R-:W-:Y:S01]  /*0d80*/  SHF.R.S32.HI R204, RZ, 0x1f, R187 ;  /* 0x0000001fffcc7819 */ /* 0x000fe200000114bb */
[C---:B------:R-:W-:Y:S02]  /*0d90*/  VIADD R195, R16.reuse, 0x10 ;  /* 0x0000001010c37836 */ /* 0x040fe40000000000 */
        /* <DEDUP_REMOVED lines=24> */
[----:B------:R-:W-:Y:S01]  /*0f20*/  IMAD R215, R3, 0x40, R6 ;  /* 0x0000004003d77824 */ /* 0x000fe200078e0206 */
[----:B------:R-:W-:-:S02]  /*0f30*/  SHF.R.S32.HI R200, RZ, 0x1f, R23 ;  /* 0x0000001fffc87819 */ /* 0x000fc40000011417 */
[----:B------:R-:W-:Y:S01]  /*0f40*/  SHF.R.S32.HI R199, RZ, 0x1f, R22 ;  /* 0x0000001fffc77819 */ /* 0x000fe20000011416 */
[----:B------:R-:W-:-:S07]  /*0f50*/  IMAD R17, R4, 0x8, R215 ;  /* 0x0000000804117824 */ /* 0x000fce00078e02d7 */
.L_x_2669:
[----:B0-2-4-:R-:W0:Y:S01]  /*0f60*/  LDC.64 R4, c[0x0][0xc88] ;  /* 0x00032200ff047b82 */ /* 0x015e220000000a00 */
[----:B------:R-:W-:Y:S01]  /*0f70*/  ULDC.64 UR8, c[0x0][0xa28] ;  /* 0x00028a0000087ab9 */ /* 0x000fe20000000a00 */
[----:B------:R-:W-:Y:S01]  /*0f80*/  ULDC.64 UR10, c[0x0][0xa18] ;  /* 0x00028600000a7ab9 */ /* 0x000fe20000000a00 */
[----:B------:R-:W-:Y:S01]  /*0f90*/  ULDC UR4, c[0x0][0x424] ;  /* 0x0001090000047ab9 */ /* 0x000fe20000000800 */
[----:B------:R-:W-:Y:S01]  /*0fa0*/  ULDC UR7, c[0x0][0x2f0] ;  /* 0x0000bc0000077ab9 */ /* 0x000fe20000000800 */
[----:B0-----:R-:W-:-:S06]  /*0fb0*/  IMAD.WIDE R4, R35, 0x4, R4 ;  /* 0x0000000423047825 */ /* 0x001fcc00078e0204 */
[----:B------:R-:W2:Y:S01]  /*0fc0*/  LDG.E R4, desc[UR36][R4.64] ;  /* 0x0000002404047981 */ /* 0x000ea2000c1e1900 */
[----:B------:R-:W-:Y:S02]  /*0fd0*/  UISETP.NE.U32.AND UP0, UPT, UR8, URZ, UPT ;  /* 0x0000003f0800728c */ /* 0x000fe4000bf05070 */
[----:B------:R-:W-:Y:S02]  /*0fe0*/  UISETP.NE.U32.AND UP1, UPT, UR10, URZ, UPT ;  /* 0x0000003f0a00728c */ /* 0x000fe4000bf25070 */
[----:B------:R-:W-:Y:S02]  /*0ff0*/  UISETP.NE.AND.EX UP0, UPT, UR9, URZ, UPT, UP0 ;  /* 0x0000003f0900728c */ /* 0x000fe4000bf05300 */
[----:B------:R-:W-:-:S04]  /*1000*/  UISETP.NE.AND.EX UP1, UPT, UR11, URZ, UPT, UP1 ;  /* 0x0000003f0b00728c */ /* 0x000fc8000bf25310 */
[----:B------:R-:W-:Y:S02]  /*1010*/  PLOP3.LUT P0, PT, PT, PT, UP0, 0x80, 0x0 ;  /* 0x000000000000781c */ /* 0x000fe40003f0f008 */
[----:B------:R-:W-:Y:S02]  /*1020*/  PLOP3.LUT P2, PT, PT, PT, UP1, 0x80, 0x0 ;  /* 0x000000000000781c */ /* 0x000fe40003f4f018 */
[----:B--2---:R-:W-:-:S13]  /*1030*/  R2UR UR53, R4 ;  /* 0x00000000043572ca */ /* 0x004fda00000e0000 */
[----:B------:R-:W-:Y:S02]  /*1040*/  USHF.R.S32.HI UR58, URZ, 0x1f, UR53 ;  /* 0x0000001f3f3a7899 */ /* 0x000fe40008011435 */
[----:B------:R-:W-:-:S04]  /*1050*/  @UP0 ULEA UR8, UP2, UR53, UR8, 0x2 ;  /* 0x0000000835080291 */ /* 0x000fc8000f84103f */
[----:B------:R-:W-:Y:S02]  /*1060*/  @UP0 ULEA.HI.X UR9, UR53, UR9, UR58, 0x2, UP2 ;  /* 0x0000000935090291 */ /* 0x000fe400090f143a */
[----:B------:R-:W-:Y:S01]  /*1070*/  @UP1 ULEA UR10, UP0, UR53, UR10, 0x2 ;  /* 0x0000000a350a1291 */ /* 0x000fe2000f80103f */
[----:B------:R-:W-:-:S03]  /*1080*/  IMAD.U32 R4, RZ, RZ, UR8 ;  /* 0x00000008ff047e24 */ /* 0x000fc6000f8e00ff */
[----:B------:R-:W-:Y:S01]  /*1090*/  @UP1 ULEA.HI.X UR11, UR53, UR11, UR58, 0x2, UP0 ;  /* 0x0000000b350b1291 */ /* 0x000fe200080f143a */
[----:B------:R-:W-:Y:S01]  /*10a0*/  IMAD.U32 R5, RZ, RZ, UR9 ;  /* 0x00000009ff057e24 */ /* 0x000fe2000f8e00ff */
[----:B------:R-:W-:Y:S01]  /*10b0*/  ULDC.64 UR8, c[0x0][0x418] ;  /* 0x0001060000087ab9 */ /* 0x000fe20000000a00 */
[----:B------:R-:W-:-:S03]  /*10c0*/  IMAD.U32 R6, RZ, RZ, UR10 ;  /* 0x0000000aff067e24 */ /* 0x000fc6000f8e00ff */
[----:B---3--:R-:W-:Y:S01]  /*10d0*/  MOV R7, UR11 ;  /* 0x0000000b00077c02 */ /* 0x008fe20008000f00 */
[----:B------:R-:W2:Y:S01]  /*10e0*/  @P0 LDG.E R4, desc[UR36][R4.64] ;  /* 0x0000002404040981 */ /* 0x000ea2000c1e1900 */
[----:B------:R-:W-:Y:S01]  /*10f0*/  UISETP.NE.U32.AND UP0, UPT, UR8, URZ, UPT ;  /* 0x0000003f0800728c */ /* 0x000fe2000bf05070 */
[----:B------:R-:W-:Y:S02]  /*1100*/  ULDC.64 UR10, c[0x0][0xa20] ;  /* 0x00028800000a7ab9 */ /* 0x000fe40000000a00 */
[----:B------:R-:W3:Y:S01]  /*1110*/  @P2 LDG.E R6, desc[UR36][R6.64] ;  /* 0x0000002406062981 */ /* 0x000ee2000c1e1900 */
[----:B------:R-:W-:Y:S01]  /*1120*/  UISETP.NE.AND.EX UP0, UPT, UR9, URZ, UPT, UP0 ;  /* 0x0000003f0900728c */ /* 0x000fe2000bf05300 */
[----:B------:R-:W-:Y:S01]  /*1130*/  ISETP.NE.U32.AND P1, PT, RZ, UR10, PT ;  /* 0x0000000aff007c0c */ /* 0x000fe2000bf25070 */
[----:B------:R-:W-:Y:S01]  /*1140*/  UMOV UR48, URZ ;  /* 0x0000003f00307c82 */ /* 0x000fe20008000000 */
[----:B------:R-:W-:Y:S02]  /*1150*/  ULOP3.LUT UR56, UR5, 0xffff, URZ, 0xc0, !UPT ;  /* 0x0000ffff05387892 */ /* 0x000fe4000f8ec03f */
[----:B------:R-:W-:Y:S01]  /*1160*/  USEL UR4, UR4, 0x1, UP0 ;  /* 0x0000000104047887 */ /* 0x000fe20008000000 */
[----:B------:R-:W-:-:S03]  /*1170*/  ISETP.NE.AND.EX P1, PT, RZ, UR11, PT, P1 ;  /* 0x0000000bff007c0c */ /* 0x000fc6000bf25310 */
[----:B------:R-:W-:Y:S01]  /*1180*/  UIMAD UR4, UR4, UR7, URZ ;  /* 0x00000007040472a4 */ /* 0x000fe2000f8e023f */
        /* <DEDUP_REMOVED lines=17> */
.L_x_2606:
[----:B------:R-:W-:Y:S05]  /*12a0*/  @!P1 BRA `(.L_x_2607) ;  /* 0x00000000001c9947 */ /* 0x000fea0003800000 */
[----:B------:R-:W-:-:S04]  /*12b0*/  ULEA UR4, UP0, UR53, UR10, 0x2 ;  /* 0x0000000a35047291 */ /* 0x000fc8000f80103f */
[----:B------:R-:W-:Y:S02]  /*12c0*/  ULEA.HI.X UR7, UR53, UR11, UR58, 0x2, UP0 ;  /* 0x0000000b35077291 */ /* 0x000fe400080f143a */
[----:B------:R-:W-:-:S04]  /*12d0*/  IMAD.U32 R4, RZ, RZ, UR4 ;  /* 0x00000004ff047e24 */ /* 0x000fc8000f8e00ff */
[----:B------:R-:W-:-:S05]  /*12e0*/  IMAD.U32 R5, RZ, RZ, UR7 ;  /* 0x00000007ff057e24 */ /* 0x000fca000f8e00ff */
[----:B------:R-:W2:Y:S02]  /*12f0*/  LDG.E R4, desc[UR36][R4.64] ;  /* 0x0000002404047981 */ /* 0x000ea4000c1e1900 */
[----:B--2---:R-:W-:Y:S01]  /*1300*/  R2UR UR4, R4 ;  /* 0x00000000040472ca */ /* 0x004fe200000e0000 */
[----:B------:R-:W-:-:S14]  /*1310*/  BRA `(.L_x_2608) ;  /* 0x0000000000347947 */ /* 0x000fdc0003800000 */
.L_x_2607:
        /* <DEDUP_REMOVED lines=13> */
.L_x_2608:
[----:B------:R-:W-:Y:S01]  /*13f0*/  ULDC UR7, c[0x0][0x448] ;  /* 0x0001120000077ab9 */ /* 0x000fe20000000800 */
[----:B------:R-:W-:Y:S02]  /*1400*/  USHF.L.U32 UR43, UR6, 0x7, URZ ;  /* 0x00000007062b7899 */ /* 0x000fe4000800063f */
[----:B------:R-:W-:Y:S02]  /*1410*/  UISETP.NE.AND UP0, UPT, UR7, 0x1, UPT ;  /* 0x000000010700788c */ /* 0x000fe4000bf05270 */
[----:B------:R-:W-:Y:S02]  /*1420*/  UIADD3 UR8, UR43, 0x7f, URZ ;  /* 0x0000007f2b087890 */ /* 0x000fe4000fffe03f */
[----:B------:R-:W-:Y:S02]  /*1430*/  UIADD3 UR48, -UR48, UR4, URZ ;  /* 0x0000000430307290 */ /* 0x000fe4000fffe13f */
[----:B------:R-:W-:Y:S02]  /*1440*/  UP2UR UR52, UPR, URZ, 0x1 ;  /* 0x000000013f347883 */ /* 0x000fe40008000000 */
[----:B------:R-:W-:-:S03]  /*1450*/  UIADD3 UR9, UR48, 0x80, -UR50 ;  /* 0x0000008030097890 */ /* 0x000fc6000fffe832 */
[----:B------:R-:W-:Y:S01]  /*1460*/  @UP0 ULDC UR6, c[0x0][0x44c] ;  /* 0x0001130000060ab9 */ /* 0x000fe20000000800 */
[----:B------:R-:W-:Y:S01]  /*1470*/  @UP0 ULDC UR4, c[0x0][0x450] ;  /* 0x0001140000040ab9 */ /* 0x000fe20000000800 */
[----:B------:R-:W-:-:S04]  /*1480*/  UIMAD.WIDE.U32 UR6, UR8, UR6, URZ ;  /* 0x00000006080672a5 */ /* 0x000fc8000f8e003f */
[----:B------:R-:W-:Y:S02]  /*1490*/  @UP0 USHF.R.U32.HI UR8, URZ, UR4, UR7 ;  /* 0x000000043f080299 */ /* 0x000fe40008011607 */
[----:B------:R-:W-:Y:S02]  /*14a0*/  UIADD3 UR4, UR48, 0x7f, URZ ;  /* 0x0000007f30047890 */ /* 0x000fe4000fffe03f */
[----:B------:R-:W-:Y:S02]  /*14b0*/  UIADD3 UR8, UR9, UR8, URZ ;  /* 0x0000000809087290 */ /* 0x000fe4000fffe03f */
[----:B------:R-:W-:Y:S02]  /*14c0*/  USHF.R.S32.HI UR6, URZ, 0x1f, UR4 ;  /* 0x0000001f3f067899 */ /* 0x000fe40008011404 */
[----:B------:R-:W-:Y:S02]  /*14d0*/  USHF.R.S32.HI UR7, URZ, 0x1f, UR8 ;  /* 0x0000001f3f077899 */ /* 0x000fe40008011408 */
[----:B------:R-:W-:-:S02]  /*14e0*/  ULEA.HI UR6, UR6, UR4, URZ, 0x7 ;  /* 0x0000000406067291 */ /* 0x000fc4000f8f383f */
[----:B------:R-:W-:Y:S02]  /*14f0*/  ULEA.HI UR7, UR7, UR8, URZ, 0x7 ;  /* 0x0000000807077291 */ /* 0x000fe4000f8f383f */
[----:B------:R-:W-:Y:S02]  /*1500*/  USHF.R.S32.HI UR6, URZ, 0x7, UR6 ;  /* 0x000000073f067899 */ /* 0x000fe40008011406 */
[----:B------:R-:W-:Y:S02]  /*1510*/  USHF.R.S32.HI UR7, URZ, 0x7, UR7 ;  /* 0x000000073f077899 */ /* 0x000fe40008011407 */
[----:B------:R-:W-:Y:S02]  /*1520*/  ULOP3.LUT UR4, UR5, 0xff000000, URZ, 0xc0, !UPT ;  /* 0xff00000005047892 */ /* 0x000fe4000f8ec03f */
[----:B------:R-:W-:Y:S02]  /*1530*/  UISETP.LT.AND UP0, UPT, UR6, UR7, UPT ;  /* 0x000000070600728c */ /* 0x000fe4000bf01270 */
[----:B------:R-:W-:-:S02]  /*1540*/  ULOP3.LUT UR5, UR5, 0xff0000, URZ, 0xc0, !UPT ;  /* 0x00ff000005057892 */ /* 0x000fc4000f8ec03f */
[----:B------:R-:W-:Y:S02]  /*1550*/  USEL UR9, UR6, UR7, UP0 ;  /* 0x0000000706097287 */ /* 0x000fe40008000000 */
[----:B------:R-:W-:Y:S02]  /*1560*/  USHF.R.U32.HI UR4, URZ, 0x8, UR4 ;  /* 0x000000083f047899 */ /* 0x000fe40008011604 */
[----:B------:R-:W-:Y:S02]  /*1570*/  UISETP.GE.AND UP0, UPT, UR9, 0x1, UPT ;  /* 0x000000010900788c */ /* 0x000fe4000bf06270 */
        /* <DEDUP_REMOVED lines=8> */
[----:B------:R-:W-:-:S03]  /*1600*/  USEL UR10, UR54, UR4, UP0 ;  /* 0x00000004360a7287 */ /* 0x000fc60008000000 */
[----:B------:R-:W-:Y:S01]  /*1610*/  UMOV UR4, URZ ;  /* 0x0000003f00047c82 */ /* 0x000fe20008000000 */
[----:B------:R-:W-:Y:S02]  /*1620*/  UIADD3 UR6, UR10, -0x1, UR9 ;  /* 0xffffffff0a067890 */ /* 0x000fe4000fffe009 */
[----:B------:R-:W-:-:S04]  /*1630*/  IMAD.U32 R4, RZ, RZ, UR10 ;  /* 0x0000000aff047e24 */ /* 0x000fc8000f8e00ff */
[----:B------:R-:W-:Y:S01]  /*1640*/  IMAD.U32 R5, RZ, RZ, UR6 ;  /* 0x00000006ff057e24 */ /* 0x000fe2000f8e00ff */
[-C--:B------:R-:W-:Y:S01]  /*1650*/  IABS R0, R4.reuse ;  /* 0x0000000400007213 */ /* 0x080fe20000000000 */
[----:B------:R-:W-:Y:S01]  /*1660*/  ULOP3.LUT UR6, UR6, UR10, URZ, 0x3c, !UPT ;  /* 0x0000000a06067292 */ /* 0x000fe2000f8e3c3f */
[----:B------:R-:W-:Y:S02]  /*1670*/  IABS R6, R4 ;  /* 0x0000000400067213 */ /* 0x000fe40000000000 */
[----:B------:R-:W-:Y:S02]  /*1680*/  R2UR UR11, R0 ;  /* 0x00000000000b72ca */ /* 0x000fe400000e0000 */
[----:B------:R-:W-:-:S04]  /*1690*/  IABS R5, R5 ;  /* 0x0000000500057213 */ /* 0x000fc80000000000 */
[----:B------:R-:W-:-:S04]  /*16a0*/  MOV R4, R5 ;  /* 0x0000000500047202 */ /* 0x000fc80000000f00 */
[----:B------:R-:W-:-:S03]  /*16b0*/  R2UR UR8, R4 ;  /* 0x00000000040872ca */ /* 0x000fc600000e0000 */
        /* <DEDUP_REMOVED lines=22> */
.L_x_2609:
[----:B------:R-:W-:Y:S01]  /*1820*/  UIMAD UR51, UR57, UR4, URZ ;  /* 0x00000004393372a4 */ /* 0x000fe2000f8e023f */
[----:B------:R-:W-:Y:S01]  /*1830*/  IMAD.U32 R0, RZ, RZ, UR9 ;  /* 0x00000009ff007e24 */ /* 0x000fe2000f8e00ff */
[----:B------:R-:W-:Y:S01]  /*1840*/  PLOP3.LUT P0, PT, PT, PT, PT, 0x80, 0x0 ;  /* 0x000000000000781c */ /* 0x000fe20003f0f070 */
[----:B------:R-:W-:Y:S01]  /*1850*/  IMAD.U32 R3, RZ, RZ, UR4 ;  /* 0x00000004ff037e24 */ /* 0x000fe2000f8e00ff */
[----:B------:R-:W-:Y:S02]  /*1860*/  CS2R R150, SRZ ;  /* 0x0000000000967805 */ /* 0x000fe4000001ff00 */
[----:B------:R-:W-:Y:S02]  /*1870*/  CS2R R148, SRZ ;  /* 0x0000000000947805 */ /* 0x000fe4000001ff00 */
[----:B------:R-:W-:Y:S02]  /*1880*/  CS2R R146, SRZ ;  /* 0x0000000000927805 */ /* 0x000fe4000001ff00 */
[----:B------:R-:W-:-:S02]  /*1890*/  CS2R R144, SRZ ;  /* 0x0000000000907805 */ /* 0x000fc4000001ff00 */
[----:B------:R-:W-:Y:S01]  /*18a0*/  VIADDMNMX R3, R3, UR51, R0, PT ;  /* 0x0000003303037c46 */ /* 0x000fe2000b800100 */
[----:B------:R-:W-:Y:S01]  /*18b0*/  IMAD.MOV.U32 R0, RZ, RZ, RZ ;  /* 0x000000ffff007224 */ /* 0x000fe200078e00ff */
[----:B------:R-:W-:Y:S02]  /*18c0*/  CS2R R142, SRZ ;  /* 0x00000000008e7805 */ /* 0x000fe4000001ff00 */
[----:B------:R-:W-:Y:S02]  /*18d0*/  CS2R R140, SRZ ;  /* 0x00000000008c7805 */ /* 0x000fe4000001ff00 */
[----:B------:R-:W-:Y:S01]  /*18e0*/  R2UR UR41, R3 ;  /* 0x00000000032972ca */ /* 0x000fe200000e0000 */
[----:B------:R-:W-:Y:S01]  /*18f0*/  IMAD.MOV.U32 R3, RZ, RZ, RZ ;  /* 0x000000ffff037224 */ /* 0x000fe200078e00ff */
        /* <DEDUP_REMOVED lines=11> */
[----:B------:R-:W-:Y:S01]  /*19b0*/  UISETP.GT.AND UP0, UPT, UR41, UR51, UPT ;  /* 0x000000332900728c */ /* 0x000fe2000bf04270 */
[----:B------:R-:W-:Y:S02]  /*19c0*/  CS2R R116, SRZ ;  /* 0x0000000000747805 */ /* 0x000fe4000001ff00 */
[----:B------:R-:W-:Y:S02]  /*19d0*/  CS2R R114, SRZ ;  /* 0x0000000000727805 */ /* 0x000fe4000001ff00 */
[----:B------:R-:W-:-:S02]  /*19e0*/  CS2R R112, SRZ ;  /* 0x0000000000707805 */ /* 0x000fc4000001ff00 */
[----:B------:R-:W-:Y:S02]  /*19f0*/  CS2R R110, SRZ ;  /* 0x00000000006e7805 */ /* 0x000fe4000001ff00 */
[----:B------:R-:W-:Y:S02]  /*1a00*/  CS2R R108, SRZ ;  /* 0x00000000006c7805 */ /* 0x000fe4000001ff00 */
[----:B------:R-:W-:Y:S02]  /*1a10*/  PLOP3.LUT P1, PT, PT, PT, UP0, 0x80, 0x0 ;  /* 0x000000000000781c */ /* 0x000fe40003f2f008 */
        /* <DEDUP_REMOVED lines=42> */
.L_x_2611:
[----:B------:R-:W-:Y:S01]  /*1cc0*/  ULEA.HI UR4, UR60, UR60, URZ, 0x1 ;  /* 0x0000003c3c047291 */ /* 0x000fe2000f8f083f */
[----:B------:R-:W-:-:S03]  /*1cd0*/  IMAD.U32 R3, RZ, RZ, UR61 ;  /* 0x0000003dff037e24 */ /* 0x000fc6000f8e00ff */
[----:B------:R-:W-:Y:S02]  /*1ce0*/  ULOP3.LUT UR4, UR4, 0xfffffffe, URZ, 0xc0, !UPT ;  /* 0xfffffffe04047892 */ /* 0x000fe4000f8ec03f */
[----:B------:R-:W-:Y:S02]  /*1cf0*/  ISETP.NE.AND P0, PT, R3, 0x3, PT ;  /* 0x000000030300780c */ /* 0x000fe40003f05270 */
[----:B------:R-:W-:-:S06]  /*1d00*/  UIADD3 UR4, UR60, -UR4, URZ ;  /* 0x800000043c047290 */ /* 0x000fcc000fffe03f */
[----:B------:R-:W-:-:S05]  /*1d10*/  IMAD.U32 R0, RZ, RZ, UR4 ;  /* 0x00000004ff007e24 */ /* 0x000fca000f8e00ff */
[----:B------:R-:W-:-:S04]  /*1d20*/  SHF.L.U32 R0, R0, 0x1f, RZ ;  /* 0x0000001f00007819 */ /* 0x000fc800000006ff */
[----:B------:R-:W0:Y:S02]  /*1d30*/  SYNCS.PHASECHK.TRANS64.TRYWAIT P1, [UR40+0x28800], R0 ;  /* 0x02880000ff0075a7 */ /* 0x000e240008020168 */
[----:B0-----:R-:W-:Y:S05]  /*1d40*/  @!P1 BRA `(.L_x_2612) ;  /* 0x0000012000e09947 */ /* 0x001fea0003800000 */
.L_x_2758:
[----:B------:R-:W-:Y:S05]  /*1d50*/  @!P0 BRA `(.L_x_2613) ;  /* 0x0000000000048947 */ /* 0x000fea0003800000 */
[----:B------:R-:W-:Y:S01]  /*1d60*/  BPT.TRAP 0x1 ;  /* 0x000000040000795c */ /* 0x000fe20000300000 */
.L_x_2613:
[----:B0-----:R-:W-:Y:S02]  /*1d70*/  IMAD.U32 R0, RZ, RZ, UR38 ;  /* 0x00000026ff007e24 */ /* 0x001fe4000f8e00ff */
[----:B------:R-:W-:-:S03]  /*1d80*/  IMAD.U32 R3, RZ, RZ, UR39 ;  /* 0x00000027ff037e24 */ /* 0x000fc6000f8e00ff */
[----:B------:R-:W-:Y:S02]  /*1d90*/  LEA R0, R0, UR40, 0x3 ;  /* 0x0000002800007c11 */ /* 0x000fe4000f8e18ff */
[----:B------:R-:W-:-:S04]  /*1da0*/  SHF.L.U32 R3, R3, 0x1f, RZ ;  /* 0x0000001f03037819 */ /* 0x000fc800000006ff */
[----:B------:R0:W1:Y:S01]  /*1db0*/  SYNCS.PHASECHK.TRANS64.TRYWAIT P1, [R0+URZ+0x28830], R3 ;  /* 0x02883003000075a7 */ /* 0x000062000802017f */
[----:B------:R-:W-:Y:S05]  /*1dc0*/  @!P0 BRA `(.L_x_2614) ;  /* 0x0000000000048947 */ /* 0x000fea0003800000 */
[----:B------:R-:W-:Y:S01]  /*1dd0*/  BPT.TRAP 0x1 ;  /* 0x000000040000795c */ /* 0x000fe20000300000 */
.L_x_2614:
[----:B-1----:R-:W-:Y:S05]  /*1de0*/  @P1 BRA `(.L_x_2615) ;  /* 0x0000000000081947 */ /* 0x002fea0003800000 */
[----:B------:R-:W1:Y:S02]  /*1df0*/  SYNCS.PHASECHK.TRANS64.TRYWAIT P1, [R0+URZ+0x28830], R3 ;  /* 0x02883003000075a7 */ /* 0x000e64000802017f */
[----:B-1----:R-:W-:Y:S05]  /*1e00*/  @!P1 BRA `(.L_x_2616) ;  /* 0x0000012000c89947 */ /* 0x002fea0003800000 */
.L_x_2615:
[----:B------:R-:W-:Y:S05]  /*1e10*/  WARPSYNC.ALL ;  /* 0x0000000000007948 */ /* 0x000fea0003800000 */
[----:B------:R-:W-:Y:S01]  /*1e20*/  UIADD3 UR4, UR40, 0x18400, URZ ;  /* 0x0001840028047890 */ /* 0x000fe2000fffe03f */
[----:B------:R-:W-:Y:S01]  /*1e30*/  WARPGROUP.ARRIVE ;  /* 0x00000000000079c5 */ /* 0x000fe20000000000 */
[----:B------:R-:W-:Y:S02]  /*1e40*/  ULOP3.LUT UR44, UR42, 0x10000, URZ, 0xfc, !UPT ;  /* 0x000100002a2c7892 */ /* 0x000fe4000f8efc3f */
[----:B------:R-:W-:Y:S01]  /*1e50*/  USHF.R.U32.HI UR4, URZ, 0x4, UR4 ;  /* 0x000000043f047899 */ /* 0x000fe20008011604 */
[----:B------:R-:W-:Y:S01]  /*1e60*/  UMOV UR45, 0x40000040 ;  /* 0x40000040002d7882 */ /* 0x000fe20000000000 */
[----:B------:R-:W-:-:S02]  /*1e70*/  UMOV UR47, 0x40000040 ;  /* 0x40000040002f7882 */ /* 0x000fc40000000000 */
[----:B------:R-:W-:Y:S02]  /*1e80*/  ULOP3.LUT UR4, UR4, 0x3fff, URZ, 0xc0, !UPT ;  /* 0x00003fff04047892 */ /* 0x000fe4000f8ec03f */
[----:B------:R-:W-:Y:S02]  /*1e90*/  UIADD3 UR8, UR44, 0x2, URZ ;  /* 0x000000022c087890 */ /* 0x000fe4000fffe03f */
[----:B------:R-:W-:Y:S01]  /*1ea0*/  ULOP3.LUT UR4, UR4, 0x10000, URZ, 0xfc, !UPT ;  /* 0x0001000004047892 */ /* 0x000fe2000f8efc3f */
[----:B------:R-:W-:Y:S01]  /*1eb0*/  UMOV UR9, 0x40000040 ;  /* 0x4000004000097882 */ /* 0x000fe20000000000 */
[----:B------:R-:W-:Y:S02]  /*1ec0*/  UMOV UR11, 0x40000040 ;  /* 0x40000040000b7882 */ /* 0x000fe40000000000 */
        /* <DEDUP_REMOVED lines=51> */
.L_x_2617:
[----:B------:R-:W-:Y:S01]  /*2200*/  UISETP.NE.AND UP0, UPT, UR52, URZ, UPT ;  /* 0x0000003f3400728c */ /* 0x000fe2000bf05270 */
[----:B------:R-:W-:Y:S01]  /*2210*/  R2UR UR14, R0 ;  /* 0x00000000000e72ca */ /* 0x000fe200000e0000 */
[----:B------:R-:W-:Y:S01]  /*2220*/  ULDC UR6, c[0x0][0x9d8] ;  /* 0x0002760000067ab9 */ /* 0x000fe20000000800 */
[----:B------:R-:W-:Y:S01]  /*2230*/  ULDC UR10, c[0x0][0x988] ;  /* 0x00026200000a7ab9 */ /* 0x000fe20000000800 */
[----:B------:R-:W-:Y:S01]  /*2240*/  FMUL.FTZ R6, R50, UR6 ;  /* 0x0000000632067c20 */ /* 0x000fe20008410000 */
[----:B------:R-:W-:Y:S01]  /*2250*/  VIADD R50, R17, UR43 ;  /* 0x0000002b11327c36 */ /* 0x000fe20008000000 */
[----:B------:R-:W-:Y:S01]  /*2260*/  PLOP3.LUT P1, PT, PT, PT, UP0, 0x80, 0x0 ;  /* 0x000000000000781c */ /* 0x000fe20003f2f008 */
[----:B------:R-:W-:Y:S01]  /*2270*/  FMUL.FTZ R5, R29, UR6 ;  /* 0x000000061d057c20 */ /* 0x000fe20008410000 */
[----:B------:R-:W-:Y:S01]  /*2280*/  PLOP3.LUT P2, PT, PT, PT, UP0, 0x80, 0x0 ;  /* 0x000000000000781c */ /* 0x000fe20003f4f008 */
[----:B------:R2:W-:Y:S01]  /*2290*/  MUFU.TANH R29, R6 ;  /* 0x00000006001d7308 */ /* 0x0005e20000002400 */
[----:B------:R-:W-:Y:S01]  /*22a0*/  FMUL.FTZ R26, R26, UR6 ;  /* 0x000000061a1a7c20 */ /* 0x000fe20008410000 */
[----:B------:R-:W-:Y:S01]  /*22b0*/  @UP0 ULDC UR5, c[0x0][0x44c] ;  /* 0x0001130000050ab9 */ /* 0x000fe20000000800 */
[----:B------:R-:W-:Y:S01]  /*22c0*/  FMUL.FTZ R27, R27, UR6 ;  /* 0x000000061b1b7c20 */ /* 0x000fe20008410000 */
[----:B------:R-:W-:Y:S01]  /*22d0*/  FMUL.FTZ R30, R30, UR6 ;  /* 0x000000061e1e7c20 */ /* 0x000fe20008410000 */
[----:B------:R-:W-:Y:S01]  /*22e0*/  FMUL.FTZ R4, R25, UR6 ;  /* 0x0000000619047c20 */ /* 0x000fe20008410000 */
[----:B------:R-:W-:Y:S01]  /*22f0*/  FMUL.FTZ R10, R37, UR6 ;  /* 0x00000006250a7c20 */ /* 0x000fe20008410000 */
[----:B------:R-:W-:Y:S01]  /*2300*/  FMUL.FTZ R25, R52, UR6 ;  /* 0x0000000634197c20 */ /* 0x000fe20008410000 */
[----:B------:R3:W4:Y:S01]  /*2310*/  MUFU.TANH R99, R26 ;  /* 0x0000001a00637308 */ /* 0x0007220000002400 */
[----:B------:R-:W-:-:S02]  /*2320*/  IMAD.U32 R37, RZ, RZ, UR50 ;  /* 0x00000032ff257e24 */ /* 0x000fc4000f8e00ff */
[----:B------:R-:W-:Y:S01]  /*2330*/  FMUL.FTZ R31, R31, UR6 ;  /* 0x000000061f1f7c20 */ /* 0x000fe20008410000 */
[----:B--2---:R-:W-:Y:S01]  /*2340*/  @P1 IMAD.HI.U32 R6, R50, UR5, RZ ;  /* 0x0000000532061c27 */ /* 0x004fe2000f8e00ff */
[----:B------:R-:W-:-:S03]  /*2350*/  @UP0 ULDC UR5, c[0x0][0x450] ;  /* 0x0001140000050ab9 */ /* 0x000fc60000000800 */
[----:B------:R-:W-:Y:S01]  /*2360*/  FMUL.FTZ R34, R34, UR6 ;  /* 0x0000000622227c20 */ /* 0x000fe20008410000 */
[----:B------:R-:W-:Y:S01]  /*2370*/  FMUL.FTZ R14, R45, UR6 ;  /* 0x000000062d0e7c20 */ /* 0x000fe20008410000 */
[----:B------:R-:W-:Y:S01]  /*2380*/  FMUL.FTZ R35, R35, UR6 ;  /* 0x0000000623237c20 */ /* 0x000fe20008410000 */
[----:B------:R-:W-:Y:S01]  /*2390*/  @P2 SHF.R.U32.HI R50, RZ, UR5, R6 ;  /* 0x00000005ff322c19 */ /* 0x000fe20008011606 */
[----:B------:R-:W-:Y:S01]  /*23a0*/  UMOV UR5, 0xffffff80 ;  /* 0xffffff8000057882 */ /* 0x000fe20000000000 */
[----:B------:R-:W2:Y:S01]  /*23b0*/  MUFU.TANH R97, R27 ;  /* 0x0000001b00617308 */ /* 0x000ea20000002400 */
[----:B------:R-:W-:Y:S01]  /*23c0*/  UIMAD UR5, UR41, UR5, 0x80 ;  /* 0x00000080290574a4 */ /* 0x000fe2000f8e0205 */
[----:B------:R-:W-:Y:S01]  /*23d0*/  FMUL.FTZ R38, R38, UR6 ;  /* 0x0000000626267c20 */ /* 0x000fe20008410000 */
[----:B------:R-:W5:Y:S01]  /*23e0*/  SHFL.IDX PT, R6, R50, 0x1, 0x1c1f ;  /* 0x003c1f0032067f89 */ /* 0x000f6200000e0000 */
[----:B------:R-:W-:Y:S01]  /*23f0*/  FMUL.FTZ R39, R39, UR6 ;  /* 0x0000000627277c20 */ /* 0x000fe20008410000 */
[----:B------:R-:W-:Y:S01]  /*2400*/  FMUL.FTZ R7, R28, UR6 ;  /* 0x000000061c077c20 */ /* 0x000fe20008410000 */
[----:B------:R-:W-:Y:S01]  /*2410*/  FMUL.FTZ R42, R42, UR6 ;  /* 0x000000062a2a7c20 */ /* 0x000fe20008410000 */
[----:B------:R-:W-:Y:S01]  /*2420*/  MOV R95, UR5 ;  /* 0x00000005005f7c02 */ /* 0x000fe20008000f00 */
[----:B------:R-:W2:Y:S01]  /*2430*/  MUFU.TANH R30, R30 ;  /* 0x0000001e001e7308 */ /* 0x000ea20000002400 */
[----:B------:R-:W-:Y:S01]  /*2440*/  FMUL.FTZ R43, R43, UR6 ;  /* 0x000000062b2b7c20 */ /* 0x000fe20008410000 */
[----:B------:R-:W-:Y:S01]  /*2450*/  FMUL.FTZ R46, R46, UR6 ;  /* 0x000000062e2e7c20 */ /* 0x000fe20008410000 */
[C-C-:B------:R-:W-:Y:S01]  /*2460*/  IADD3 R52, -R16.reuse, 0x1, R95.reuse ;  /* 0x0000000110347810 */ /* 0x140fe20007ffe15f */
[----:B------:R-:W-:Y:S01]  /*2470*/  FMUL.FTZ R59, R59, UR6 ;  /* 0x000000063b3b7c20 */ /* 0x000fe20008410000 */
[----:B------:R-:W-:Y:S01]  /*2480*/  IADD3 R95, -R16, UR48, R95 ;  /* 0x00000030105f7c10 */ /* 0x000fe2000fffe15f */
[----:B------:R-:W-:Y:S01]  /*2490*/  FMUL.FTZ R47, R47, UR6 ;  /* 0x000000062f2f7c20 */ /* 0x000fe20008410000 */
[----:B------:R-:W-:Y:S01]  /*24a0*/  IADD3 R52, -R37, UR48, R52 ;  /* 0x0000003025347c10 */ /* 0x000fe2000fffe134 */
[----:B------:R-:W2:Y:S01]  /*24b0*/  MUFU.TANH R31, R31 ;  /* 0x0000001f001f7308 */ /* 0x000ea20000002400 */
[----:B------:R-:W-:Y:S01]  /*24c0*/  FMUL.FTZ R11, R36, UR6 ;  /* 0x00000006240b7c20 */ /* 0x000fe20008410000 */
[----:B------:R-:W-:Y:S01]  /*24d0*/  FMUL.FTZ R55, R55, UR6 ;  /* 0x0000000637377c20 */ /* 0x000fe20008410000 */
[----:B---3--:R-:W-:Y:S01]  /*24e0*/  FMUL.FTZ R26, R57, UR6 ;  /* 0x00000006391a7c20 */ /* 0x008fe20008410000 */
[----:B------:R-:W-:Y:S01]  /*24f0*/  FMUL.FTZ R8, R33, UR6 ;  /* 0x0000000621087c20 */ /* 0x000fe20008410000 */
[----:B------:R-:W-:Y:S01]  /*2500*/  FMUL.FTZ R51, R51, UR6 ;  /* 0x0000000633337c20 */ /* 0x000fe20008410000 */
[----:B------:R-:W-:Y:S01]  /*2510*/  FMUL.FTZ R54, R54, UR6 ;  /* 0x0000000636367c20 */ /* 0x000fe20008410000 */
[----:B01----:R-:W-:Y:S01]  /*2520*/  FMUL.FTZ R3, R24, UR6 ;  /* 0x0000000618037c20 */ /* 0x003fe20008410000 */
[----:B------:R-:W0:Y:S01]  /*2530*/  MUFU.TANH R34, R34 ;  /* 0x0000002200227308 */ /* 0x000e220000002400 */
[----:B------:R-:W-:Y:S01]  /*2540*/  FMUL.FTZ R9, R32, UR6 ;  /* 0x0000000620097c20 */ /* 0x000fe20008410000 */
[----:B------:R-:W-:Y:S01]  /*2550*/  FMUL.FTZ R24, R53, UR6 ;  /* 0x0000000635187c20 */ /* 0x000fe20008410000 */
[--C-:B-----5:R-:W-:Y:S01]  /*2560*/  VIADDMNMX R45, R6, R52, R95.reuse, PT ;  /* 0x00000034062d7246 */ /* 0x120fe2000380015f */
[----:B------:R-:W-:Y:S01]  /*2570*/  FMUL.FTZ R6, R63, UR6 ;  /* 0x000000063f067c20 */ /* 0x000fe20008410000 */
[----:B------:R-:W-:Y:S01]  /*2580*/  FMUL.FTZ R58, R58, UR6 ;  /* 0x000000063a3a7c20 */ /* 0x000fe20008410000 */
[----:B------:R-:W-:Y:S01]  /*2590*/  FMUL.FTZ R20, R49, UR6 ;  /* 0x0000000631147c20 */ /* 0x000fe20008410000 */
[C---:B------:R-:W-:Y:S01]  /*25a0*/  ISETP.GT.AND P1, PT, R45.reuse, RZ, PT ;  /* 0x000000ff2d00720c */ /* 0x040fe20003f24270 */
[----:B------:R-:W1:Y:S01]  /*25b0*/  MUFU.TANH R35, R35 ;  /* 0x0000002300237308 */ /* 0x000e620000002400 */
[C---:B------:R-:W-:Y:S01]  /*25c0*/  ISETP.GT.AND P2, PT, R45.reuse, 0x1, PT ;  /* 0x000000012d00780c */ /* 0x040fe20003f44270 */
[----:B------:R-:W-:Y:S01]  /*25d0*/  FMUL.FTZ R62, R62, UR6 ;  /* 0x000000063e3e7c20 */ /* 0x000fe20008410000 */
[----:B------:R-:W-:Y:S01]  /*25e0*/  ISETP.GT.AND P3, PT, R45, 0x8, PT ;  /* 0x000000082d00780c */ /* 0x000fe20003f64270 */
[----:B------:R-:W-:Y:S01]  /*25f0*/  FMUL.FTZ R66, R66, UR6 ;  /* 0x0000000642427c20 */ /* 0x000fe20008410000 */
[----:B----4-:R-:W-:Y:S01]  /*2600*/  FSEL R99, R99, -INF , P1 ;  /* 0xff80000063637808 */ /* 0x010fe20000800000 */
[----:B------:R-:W-:Y:S01]  /*2610*/  FMUL.FTZ R67, R67, UR6 ;  /* 0x0000000643437c20 */ /* 0x000fe20008410000 */
[----:B--2---:R-:W-:Y:S01]  /*2620*/  FSEL R97, R97, -INF , P2 ;  /* 0xff80000061617808 */ /* 0x004fe20001000000 */
[----:B------:R-:W-:Y:S01]  /*2630*/  MUFU.TANH R38, R38 ;  /* 0x0000002600267308 */ /* 0x000fe20000002400 */
[----:B------:R-:W-:Y:S01]  /*2640*/  ISETP.GT.AND P1, PT, R45, 0x9, PT ;  /* 0x000000092d00780c */ /* 0x000fe20003f24270 */
[----:B------:R-:W-:Y:S01]  /*2650*/  FMUL.FTZ R70, R70, UR6 ;  /* 0x0000000646467c20 */ /* 0x000fe20008410000 */
[----:B------:R-:W-:Y:S01]  /*2660*/  FSEL R93, R30, -INF , P3 ;  /* 0xff8000001e5d7808 */ /* 0x000fe20001800000 */
        /* <DEDUP_REMOVED lines=11> */
[----:B0-----:R-:W-:Y:S01]  /*2720*/  FSEL R89, R34, -INF , P2 ;  /* 0xff80000022597808 */ /* 0x001fe20001000000 */
[----:B------:R-:W-:Y:S01]  /*2730*/  MUFU.TANH R42, R42 ;  /* 0x0000002a002a7308 */ /* 0x000fe20000002400 */
[----:B------:R-:W-:Y:S01]  /*2740*/  FMNMX.FTZ R28, R91, R28, !PT ;  /* 0x0000001c5b1c7209 */ /* 0x000fe20007810000 */
[----:B------:R-:W-:Y:S01]  /*2750*/  FMUL.FTZ R79, R79, UR6 ;  /* 0x000000064f4f7c20 */ /* 0x000fe20008410000 */
[----:B------:R-:W-:Y:S01]  /*2760*/  ISETP.GT.AND P2, PT, R45, 0x18, PT ;  /* 0x000000182d00780c */ /* 0x000fe20003f44270 */
[----:B------:R-:W-:Y:S01]  /*2770*/  FMUL.FTZ R82, R82, UR6 ;  /* 0x0000000652527c20 */ /* 0x000fe20008410000 */
[----:B-1----:R-:W-:Y:S01]  /*2780*/  FSEL R63, R35, -INF , P1 ;  /* 0xff800000233f7808 */ /* 0x002fe20000800000 */
[----:B------:R-:W-:Y:S01]  /*2790*/  FMUL.FTZ R12, R41, UR6 ;  /* 0x00000006290c7c20 */ /* 0x000fe20008410000 */
[----:B------:R-:W-:Y:S01]  /*27a0*/  FMNMX.FTZ R28, R89, R28, !PT ;  /* 0x0000001c591c7209 */ /* 0x000fe20007810000 */
[----:B------:R-:W0:Y:S01]  /*27b0*/  MUFU.TANH R43, R43 ;  /* 0x0000002b002b7308 */ /* 0x000e220000002400 */
[----:B------:R-:W-:Y:S01]  /*27c0*/  ISETP.GT.AND P1, PT, R45, 0x19, PT ;  /* 0x000000192d00780c */ /* 0x000fe20003f24270 */
[----:B------:R-:W-:Y:S01]  /*27d0*/  FMUL.FTZ R83, R83, UR6 ;  /* 0x0000000653537c20 */ /* 0x000fe20008410000 */
[----:B------:R-:W-:Y:S01]  /*27e0*/  FMNMX.FTZ R28, R63, R28, !PT ;  /* 0x0000001c3f1c7209 */ /* 0x000fe20007810000 */
[----:B------:R-:W-:Y:S01]  /*27f0*/  FMUL.FTZ R86, R86, UR6 ;  /* 0x0000000656567c20 */ /* 0x000fe20008410000 */
[----:B--2---:R-:W-:Y:S01]  /*2800*/  FSEL R57, R39, -INF , P1 ;  /* 0xff80000027397808 */ /* 0x004fe20000800000 */
[----:B------:R-:W-:Y:S01]  /*2810*/  FMUL.FTZ R15, R44, UR6 ;  /* 0x000000062c0f7c20 */ /* 0x000fe20008410000 */
[----:B------:R-:W-:Y:S01]  /*2820*/  ISETP.GT.AND P1, PT, R45, 0x21, PT ;  /* 0x000000212d00780c */ /* 0x000fe20003f24270 */
[----:B------:R-:W-:Y:S01]  /*2830*/  MUFU.TANH R46, R46 ;  /* 0x0000002e002e7308 */ /* 0x000fe20000002400 */
[----:B------:R-:W-:Y:S01]  /*2840*/  FMUL.FTZ R87, R87, UR6 ;  /* 0x0000000657577c20 */ /* 0x000fe20008410000 */
[----:B------:R-:W-:Y:S01]  /*2850*/  FMUL.FTZ R21, R48, UR6 ;  /* 0x0000000630157c20 */ /* 0x000fe20008410000 */
[----:B------:R-:W-:Y:S01]  /*2860*/  FMUL.FTZ R61, R61, UR6 ;  /* 0x000000063d3d7c20 */ /* 0x000fe20008410000 */
[----:B------:R-:W1:Y:S01]  /*2870*/  SHFL.IDX PT, R50, R50, RZ, 0x1c1f ;  /* 0x001c1fff32327589 */ /* 0x000e6200000e0000 */
[----:B------:R-:W-:Y:S01]  /*2880*/  FMUL.FTZ R27, R56, UR6 ;  /* 0x00000006381b7c20 */ /* 0x000fe20008410000 */
[----:B------:R-:W-:Y:S01]  /*2890*/  FMUL.FTZ R60, R60, UR6 ;  /* 0x000000063c3c7c20 */ /* 0x000fe20008410000 */
[----:B------:R-:W-:Y:S01]  /*28a0*/  FMUL.FTZ R64, R64, UR6 ;  /* 0x0000000640407c20 */ /* 0x000fe20008410000 */
[----:B------:R2:W-:Y:S01]  /*28b0*/  MUFU.TANH R36, R59 ;  /* 0x0000003b00247308 */ /* 0x0005e20000002400 */
        /* <DEDUP_REMOVED lines=8> */
[----:B--2---:R-:W-:Y:S01]  /*2940*/  FSEL R59, R38, -INF , P2 ;  /* 0xff800000263b7808 */ /* 0x004fe20001000000 */
[----:B------:R-:W-:Y:S01]  /*2950*/  FMUL.FTZ R76, R76, UR6 ;  /* 0x000000064c4c7c20 */ /* 0x000fe20008410000 */
[----:B------:R-:W-:Y:S01]  /*2960*/  ISETP.GT.AND P2, PT, R45, 0x20, PT ;  /* 0x000000202d00780c */ /* 0x000fe20003f44270 */
[----:B------:R-:W-:Y:S01]  /*2970*/  FMUL.FTZ R77, R77, UR6 ;  /* 0x000000064d4d7c20 */ /* 0x000fe20008410000 */
[----:B------:R-:W-:Y:S01]  /*2980*/  FMNMX.FTZ R28, R59, R28, !PT ;  /* 0x0000001c3b1c7209 */ /* 0x000fe20007810000 */
[----:B------:R-:W-:Y:S01]  /*2990*/  FMUL.FTZ R80, R80, UR6 ;  /* 0x0000000650507c20 */ /* 0x000fe20008410000 */
[----:B------:R-:W-:Y:S01]  /*29a0*/  FMUL.FTZ R81, R81, UR6 ;  /* 0x0000000651517c20 */ /* 0x000fe20008410000 */
[----:B------:R2:W-:Y:S01]  /*29b0*/  MUFU.TANH R33, R55 ;  /* 0x0000003700217308 */ /* 0x0005e20000002400 */
[----:B------:R-:W-:Y:S01]  /*29c0*/  FMNMX.FTZ R28, R57, R28, !PT ;  /* 0x0000001c391c7209 */ /* 0x000fe20007810000 */
[----:B------:R-:W-:Y:S01]  /*29d0*/  FMUL.FTZ R84, R84, UR6 ;  /* 0x0000000654547c20 */ /* 0x000fe20008410000 */
[----:B------:R-:W-:Y:S01]  /*29e0*/  FMUL.FTZ R85, R85, UR6 ;  /* 0x0000000655557c20 */ /* 0x000fe20008410000 */
[----:B-1----:R-:W-:Y:S01]  /*29f0*/  VIADDMNMX R95, R50, R52, R95, PT ;  /* 0x00000034325f7246 */ /* 0x002fe2000380015f */
[----:B------:R-:W-:Y:S01]  /*2a00*/  @UP0 ULDC UR6, c[0x0][0x44c] ;  /* 0x0001130000060ab9 */ /* 0x000fe20000000800 */
[----:B------:R-:W-:Y:S01]  /*2a10*/  @UP0 ULDC UR15, c[0x0][0x450] ;  /* 0x00011400000f0ab9 */ /* 0x000fe20000000800 */
[----:B------:R-:W-:Y:S01]  /*2a20*/  UIMAD.WIDE.U32 UR6, UR43, UR6, URZ ;  /* 0x000000062b0672a5 */ /* 0x000fe2000f8e003f */
[----:B------:R1:W3:Y:S01]  /*2a30*/  MUFU.TANH R32, R51 ;  /* 0x0000003300207308 */ /* 0x0002e20000002400 */
[----:B--2---:R-:W-:Y:S01]  /*2a40*/  FSEL R55, R42, -INF , P2 ;  /* 0xff8000002a377808 */ /* 0x004fe20001000000 */
[----:B------:R-:W-:Y:S01]  /*2a50*/  UMOV UR11, UR43 ;  /* 0x0000002b000b7c82 */ /* 0x000fe20008000000 */
[----:B------:R-:W-:Y:S01]  /*2a60*/  ISETP.GT.AND P2, PT, R45, 0x28, PT ;  /* 0x000000282d00780c */ /* 0x000fe20003f44270 */
[----:B------:R-:W-:Y:S01]  /*2a70*/  @UP0 USHF.R.U32.HI UR11, URZ, UR15, UR7 ;  /* 0x0000000f3f0b0299 */ /* 0x000fe20008011607 */
[----:B------:R-:W-:Y:S01]  /*2a80*/  FMNMX.FTZ R28, R55, R28, !PT ;  /* 0x0000001c371c7209 */ /* 0x000fe20007810000 */
[----:B------:R-:W-:Y:S01]  /*2a90*/  UIADD3 UR5, UR41, -0x2, URZ ;  /* 0xfffffffe29057890 */ /* 0x000fe2000fffe03f */
[----:B0-----:R-:W-:Y:S01]  /*2aa0*/  FSEL R49, R47, -INF , P1 ;  /* 0xff8000002f317808 */ /* 0x001fe20000800000 */
[----:B------:R-:W0:Y:S01]  /*2ab0*/  MUFU.TANH R54, R54 ;  /* 0x0000003600367308 */ /* 0x000e220000002400 */
[----:B-1----:R-:W-:Y:S01]  /*2ac0*/  FSEL R51, R46, -INF , P2 ;  /* 0xff8000002e337808 */ /* 0x002fe20001000000 */
[----:B------:R-:W-:Y:S01]  /*2ad0*/  UIADD3 UR7, UR11, UR48, -UR50 ;  /* 0x000000300b077290 */ /* 0x000fe2000fffe832 */
[----:B------:R-:W-:Y:S01]  /*2ae0*/  FMNMX.FTZ R28, R53, R28, !PT ;  /* 0x0000001c351c7209 */ /* 0x000fe20007810000 */
[----:B------:R-:W-:Y:S01]  /*2af0*/  UIADD3 UR6, UR14, 0x28840, URZ ;  /* 0x000288400e067890 */ /* 0x000fe2000fffe03f */
[----:B------:R-:W-:Y:S01]  /*2b00*/  ISETP.GT.AND P2, PT, R45, 0x30, PT ;  /* 0x000000302d00780c */ /* 0x000fe20003f44270 */
[----:B------:R-:W-:Y:S01]  /*2b10*/  USHF.R.S32.HI UR11, URZ, 0x1f, UR7 ;  /* 0x0000001f3f0b7899 */ /* 0x000fe20008011407 */
[----:B------:R-:W-:Y:S01]  /*2b20*/  FMNMX.FTZ R28, R51, R28, !PT ;  /* 0x0000001c331c7209 */ /* 0x000fe20007810000 */
[----:B------:R-:W1:Y:S01]  /*2b30*/  MUFU.TANH R58, R58 ;  /* 0x0000003a003a7308 */ /* 0x000e620000002400 */
[----:B------:R-:W-:Y:S01]  /*2b40*/  ISETP.GT.AND P1, PT, R45, 0x31, PT ;  /* 0x000000312d00780c */ /* 0x000fe20003f24270 */
[----:B------:R-:W-:Y:S01]  /*2b50*/  ULEA.HI UR11, UR11, UR7, URZ, 0x7 ;  /* 0x000000070b0b7291 */ /* 0x000fe2000f8f383f */
[----:B------:R-:W-:Y:S01]  /*2b60*/  FSEL R47, R29, -INF , P2 ;  /* 0xff8000001d2f7808 */ /* 0x000fe20001000000 */
[----:B------:R-:W-:Y:S01]  /*2b70*/  UPRMT UR6, UR55, 0x654, UR6 ;  /* 0x0000065437067896 */ /* 0x000fe20008000006 */
[----:B------:R-:W-:Y:S01]  /*2b80*/  FMNMX.FTZ R28, R49, R28, !PT ;  /* 0x0000001c311c7209 */ /* 0x000fe20007810000 */
[----:B------:R-:W-:Y:S01]  /*2b90*/  USHF.R.S32.HI UR11, URZ, 0x7, UR11 ;  /* 0x000000073f0b7899 */ /* 0x000fe2000801140b */
[----:B------:R-:W-:Y:S01]  /*2ba0*/  ISETP.GT.AND P2, PT, R45, 0x38, PT ;  /* 0x000000382d00780c */ /* 0x000fe20003f44270 */
[----:B------:R-:W2:Y:S01]  /*2bb0*/  MUFU.TANH R62, R62 ;  /* 0x0000003e003e7308 */ /* 0x000ea20000002400 */
[----:B---3--:R-:W-:Y:S01]  /*2bc0*/  FSEL R42, R32, -INF , P1 ;  /* 0xff800000202a7808 */ /* 0x008fe20000800000 */
[----:B------:R-:W-:Y:S01]  /*2bd0*/  UISETP.LT.AND UP0, UPT, UR51, UR11, UPT ;  /* 0x0000000b3300728c */ /* 0x000fe2000bf01270 */
[----:B------:R-:W-:-:S02]  /*2be0*/  FMNMX.FTZ R29, R47, R28, !PT ;  /* 0x0000001c2f1d7209 */ /* 0x000fc40007810000 */
[----:B------:R-:W-:Y:S02]  /*2bf0*/  CS2R R150, SRZ ;  /* 0x0000000000967805 */ /* 0x000fe4000001ff00 */
[C---:B------:R-:W-:Y:S01]  /*2c00*/  ISETP.GT.AND P1, PT, R45.reuse, 0x39, PT ;  /* 0x000000392d00780c */ /* 0x040fe20003f24270 */
[----:B------:R-:W-:Y:S01]  /*2c10*/  USEL UR42, UR51, UR11, !UP0 ;  /* 0x0000000b332a7287 */ /* 0x000fe2000c000000 */
[----:B0-----:R-:W-:Y:S01]  /*2c20*/  FSEL R34, R54, -INF , P2 ;  /* 0xff80000036227808 */ /* 0x001fe20001000000 */
[----:B------:R0:W3:Y:S01]  /*2c30*/  MUFU.TANH R37, R6 ;  /* 0x0000000600257308 */ /* 0x0000e20000002400 */
[----:B------:R-:W-:Y:S01]  /*2c40*/  FMNMX.FTZ R31, R42, R29, !PT ;  /* 0x0000001d2a1f7209 */ /* 0x000fe20007810000 */
[----:B------:R-:W-:Y:S01]  /*2c50*/  UISETP.GE.AND UP0, UPT, UR5, UR42, UPT ;  /* 0x0000002a0500728c */ /* 0x000fe2000bf06270 */
[----:B------:R-:W-:Y:S01]  /*2c60*/  ISETP.GT.AND P2, PT, R45, 0x40, PT ;  /* 0x000000402d00780c */ /* 0x000fe20003f44270 */
[----:B------:R-:W-:Y:S01]  /*2c70*/  SYNCS.ARRIVE.TRANS64.RED.A1T0 RZ, [UR6], RZ ;  /* 0x000000ffffff79a7 */ /* 0x000fe20008100406 */
[----:B------:R-:W-:-:S02]  /*2c80*/  FSEL R29, R33, -INF , P1 ;  /* 0xff800000211d7808 */ /* 0x000fc40000800000 */
[----:B------:R-:W-:Y:S02]  /*2c90*/  CS2R R148, SRZ ;  /* 0x0000000000947805 */ /* 0x000fe4000001ff00 */
[----:B------:R-:W-:Y:S01]  /*2ca0*/  ISETP.GT.AND P1, PT, R45, 0x41, PT ;  /* 0x000000412d00780c */ /* 0x000fe20003f24270 */
[----:B------:R-:W4:Y:S01]  /*2cb0*/  MUFU.TANH R66, R66 ;  /* 0x0000004200427308 */ /* 0x000f220000002400 */
[----:B0-----:R-:W-:Y:S02]  /*2cc0*/  FMNMX.FTZ R6, R34, R31, !PT ;  /* 0x0000001f22067209 */ /* 0x001fe40007810000 */
[----:B------:R-:W-:Y:S02]  /*2cd0*/  CS2R R146, SRZ ;  /* 0x0000000000927805 */ /* 0x000fe4000001ff00 */
[----:B-1----:R-:W-:Y:S02]  /*2ce0*/  FSEL R28, R58, -INF , P2 ;  /* 0xff8000003a1c7808 */ /* 0x002fe40001000000 */
[----:B------:R-:W-:-:S02]  /*2cf0*/  CS2R R144, SRZ ;  /* 0x0000000000907805 */ /* 0x000fc4000001ff00 */
[----:B------:R-:W-:Y:S02]  /*2d00*/  FMNMX.FTZ R31, R29, R6, !PT ;  /* 0x000000061d1f7209 */ /* 0x000fe40007810000 */
[----:B------:R-:W-:Y:S02]  /*2d10*/  CS2R R142, SRZ ;  /* 0x00000000008e7805 */ /* 0x000fe4000001ff00 */
[----:B------:R-:W-:Y:S01]  /*2d20*/  ISETP.GT.AND P2, PT, R45, 0x48, PT ;  /* 0x000000482d00780c */ /* 0x000fe20003f44270 */
[----:B------:R-:W0:Y:S01]  /*2d30*/  MUFU.TANH R67, R67 ;  /* 0x0000004300437308 */ /* 0x000e220000002400 */
[----:B------:R-:W-:Y:S02]  /*2d40*/  FSEL R30, R36, -INF , P1 ;  /* 0xff800000241e7808 */ /* 0x000fe40000800000 */
[----:B------:R-:W-:Y:S02]  /*2d50*/  CS2R R140, SRZ ;  /* 0x00000000008c7805 */ /* 0x000fe4000001ff00 */
[----:B------:R-:W-:-:S02]  /*2d60*/  FMNMX.FTZ R33, R28, R31, !PT ;  /* 0x0000001f1c217209 */ /* 0x000fc40007810000 */
[----:B------:R-:W-:Y:S02]  /*2d70*/  CS2R R138, SRZ ;  /* 0x00000000008a7805 */ /* 0x000fe4000001ff00 */
[----:B------:R-:W-:Y:S02]  /*2d80*/  ISETP.GT.AND P1, PT, R45, 0x49, PT ;  /* 0x000000492d00780c */ /* 0x000fe40003f24270 */
[----:B------:R-:W-:Y:S02]  /*2d90*/  CS2R R136, SRZ ;  /* 0x0000000000887805 */ /* 0x000fe4000001ff00 */
[----:B--2---:R-:W-:Y:S01]  /*2da0*/  FSEL R31, R62, -INF , P2 ;  /* 0xff8000003e1f7808 */ /* 0x004fe20001000000 */
[----:B------:R-:W1:Y:S01]  /*2db0*/  MUFU.TANH R70, R70 ;  /* 0x0000004600467308 */ /* 0x000e620000002400 */
[----:B------:R-:W-:Y:S02]  /*2dc0*/  FMNMX.FTZ R6, R30, R33, !PT ;  /* 0x000000211e067209 */ /* 0x000fe40007810000 */
[----:B------:R-:W-:-:S02]  /*2dd0*/  CS2R R134, SRZ ;  /* 0x0000000000867805 */ /* 0x000fc4000001ff00 */
[----:B------:R-:W-:Y:S02]  /*2de0*/  ISETP.GT.AND P2, PT, R45, 0x50, PT ;  /* 0x000000502d00780c */ /* 0x000fe40003f44270 */
[----:B------:R-:W-:Y:S02]  /*2df0*/  CS2R R132, SRZ ;  /* 0x0000000000847805 */ /* 0x000fe4000001ff00 */
[----:B---3--:R-:W-:Y:S02]  /*2e00*/  FSEL R32, R37, -INF , P1 ;  /* 0xff80000025207808 */ /* 0x008fe40000800000 */
[----:B------:R-:W-:Y:S02]  /*2e10*/  CS2R R130, SRZ ;  /* 0x0000000000827805 */ /* 0x000fe4000001ff00 */
[----:B------:R-:W-:Y:S01]  /*2e20*/  FMNMX.FTZ R35, R31, R6, !PT ;  /* 0x000000061f237209 */ /* 0x000fe20007810000 */
[----:B------:R-:W2:Y:S01]  /*2e30*/  MUFU.TANH R71, R71 ;  /* 0x0000004700477308 */ /* 0x000ea20000002400 */
[----:B------:R-:W-:-:S02]  /*2e40*/  ISETP.GT.AND P1, PT, R45, 0x51, PT ;  /* 0x000000512d00780c */ /* 0x000fc40003f24270 */
[----:B------:R-:W-:Y:S02]  /*2e50*/  CS2R R128, SRZ ;  /* 0x0000000000807805 */ /* 0x000fe4000001ff00 */
[----:B----4-:R-:W-:Y:S02]  /*2e60*/  FSEL R33, R66, -INF , P2 ;  /* 0xff80000042217808 */ /* 0x010fe40001000000 */
[----:B------:R-:W-:Y:S02]  /*2e70*/  CS2R R126, SRZ ;  /* 0x00000000007e7805 */ /* 0x000fe4000001ff00 */
[----:B------:R-:W-:Y:S02]  /*2e80*/  FMNMX.FTZ R6, R32, R35, !PT ;  /* 0x0000002320067209 */ /* 0x000fe40007810000 */
[----:B------:R-:W-:Y:S02]  /*2e90*/  CS2R R124, SRZ ;  /* 0x00000000007c7805 */ /* 0x000fe4000001ff00 */
[----:B------:R-:W-:Y:S01]  /*2ea0*/  ISETP.GT.AND P2, PT, R45, 0x58, PT ;  /* 0x000000582d00780c */ /* 0x000fe20003f44270 */
[----:B------:R-:W3:Y:S01]  /*2eb0*/  MUFU.TANH R38, R74 ;  /* 0x0000004a00267308 */ /* 0x000ee20000002400 */
[----:B0-----:R-:W-:-:S02]  /*2ec0*/  FSEL R35, R67, -INF , P1 ;  /* 0xff80000043237808 */ /* 0x001fc40000800000 */
[----:B------:R-:W-:Y:S02]  /*2ed0*/  CS2R R122, SRZ ;  /* 0x00000000007a7805 */ /* 0x000fe4000001ff00 */
[----:B------:R-:W-:Y:S02]  /*2ee0*/  FMNMX.FTZ R6, R33, R6, !PT ;  /* 0x0000000621067209 */ /* 0x000fe40007810000 */
[----:B------:R-:W-:Y:S02]  /*2ef0*/  CS2R R120, SRZ ;  /* 0x0000000000787805 */ /* 0x000fe4000001ff00 */
[----:B------:R-:W-:Y:S02]  /*2f00*/  ISETP.GT.AND P1, PT, R45, 0x59, PT ;  /* 0x000000592d00780c */ /* 0x000fe40003f24270 */
[----:B------:R-:W-:Y:S02]  /*2f10*/  CS2R R118, SRZ ;  /* 0x0000000000767805 */ /* 0x000fe4000001ff00 */
[----:B-1----:R-:W-:Y:S01]  /*2f20*/  FSEL R36, R70, -INF , P2 ;  /* 0xff80000046247808 */ /* 0x002fe20001000000 */
[----:B------:R-:W0:Y:S01]  /*2f30*/  MUFU.TANH R75, R75 ;  /* 0x0000004b004b7308 */ /* 0x000e220000002400 */
[----:B------:R-:W-:-:S02]  /*2f40*/  FMNMX.FTZ R39, R35, R6, !PT ;  /* 0x0000000623277209 */ /* 0x000fc40007810000 */
[----:B------:R-:W-:Y:S02]  /*2f50*/  CS2R R116, SRZ ;  /* 0x0000000000747805 */ /* 0x000fe4000001ff00 */
[----:B------:R-:W-:Y:S02]  /*2f60*/  ISETP.GT.AND P2, PT, R45, 0x60, PT ;  /* 0x000000602d00780c */ /* 0x000fe40003f44270 */
[----:B------:R-:W-:Y:S02]  /*2f70*/  CS2R R114, SRZ ;  /* 0x0000000000727805 */ /* 0x000fe4000001ff00 */
[----:B--2---:R-:W-:Y:S02]  /*2f80*/  FSEL R37, R71, -INF , P1 ;  /* 0xff80000047257808 */ /* 0x004fe40000800000 */
[----:B------:R-:W-:Y:S02]  /*2f90*/  CS2R R112, SRZ ;  /* 0x0000000000707805 */ /* 0x000fe4000001ff00 */
[----:B------:R-:W-:Y:S01]  /*2fa0*/  FMNMX.FTZ R6, R36, R39, !PT ;  /* 0x0000002724067209 */ /* 0x000fe20007810000 */
[----:B------:R-:W1:Y:S01]  /*2fb0*/  MUFU.TANH R40, R78 ;  /* 0x0000004e00287308 */ /* 0x000e620000002400 */
[----:B------:R-:W-:-:S02]  /*2fc0*/  ISETP.GT.AND P1, PT, R45, 0x61, PT ;  /* 0x000000612d00780c */ /* 0x000fc40003f24270 */
[----:B------:R-:W-:Y:S02]  /*2fd0*/  CS2R R110, SRZ ;  /* 0x00000000006e7805 */ /* 0x000fe4000001ff00 */
[----:B---3--:R-:W-:Y:S02]  /*2fe0*/  FSEL R38, R38, -INF , P2 ;  /* 0xff80000026267808 */ /* 0x008fe40001000000 */
[----:B------:R-:W-:Y:S02]  /*2ff0*/  CS2R R108, SRZ ;  /* 0x00000000006c7805 */ /* 0x000fe4000001ff00 */
[----:B------:R-:W-:Y:S02]  /*3000*/  FMNMX.FTZ R41, R37, R6, !PT ;  /* 0x0000000625297209 */ /* 0x000fe40007810000 */
[----:B------:R-:W-:Y:S02]  /*3010*/  CS2R R106, SRZ ;  /* 0x00000000006a7805 */ /* 0x000fe4000001ff00 */
[----:B------:R-:W-:Y:S01]  /*3020*/  ISETP.GT.AND P2, PT, R45, 0x68, PT ;  /* 0x000000682d00780c */ /* 0x000fe20003f44270 */
[----:B------:R-:W2:Y:S01]  /*3030*/  MUFU.TANH R43, R79 ;  /* 0x0000004f002b7308 */ /* 0x000ea20000002400 */
[----:B0-----:R-:W-:-:S02]  /*3040*/  FSEL R39, R75, -INF , P1 ;  /* 0xff8000004b277808 */ /* 0x001fc40000800000 */
[----:B------:R-:W-:Y:S02]  /*3050*/  CS2R R104, SRZ ;  /* 0x0000000000687805 */ /* 0x000fe4000001ff00 */
[----:B------:R-:W-:Y:S02]  /*3060*/  FMNMX.FTZ R6, R38, R41, !PT ;  /* 0x0000002926067209 */ /* 0x000fe40007810000 */
[----:B------:R-:W-:Y:S02]  /*3070*/  CS2R R102, SRZ ;  /* 0x0000000000667805 */ /* 0x000fe4000001ff00 */
[----:B------:R-:W-:Y:S02]  /*3080*/  ISETP.GT.AND P1, PT, R45, 0x69, PT ;  /* 0x000000692d00780c */ /* 0x000fe40003f24270 */
[----:B------:R-:W-:Y:S02]  /*3090*/  CS2R R100, SRZ ;  /* 0x0000000000647805 */ /* 0x000fe4000001ff00 */
[----:B------:R-:W-:Y:S01]  /*30a0*/  FMNMX.FTZ R41, R39, R6, !PT ;  /* 0x0000000627297209 */ /* 0x000fe20007810000 */
[----:B------:R-:W0:Y:S01]  /*30b0*/  MUFU.TANH R82, R82 ;  /* 0x0000005200527308 */ /* 0x000e220000002400 */
[----:B-1----:R-:W-:-:S02]  /*30c0*/  FSEL R40, R40, -INF , P2 ;  /* 0xff80000028287808 */ /* 0x002fc40001000000 */
[----:B------:R-:W-:Y:S02]  /*30d0*/  ISETP.GT.AND P2, PT, R45, 0x70, PT ;  /* 0x000000702d00780c */ /* 0x000fe40003f44270 */
[----:B------:R-:W-:Y:S02]  /*30e0*/  FMNMX.FTZ R6, R40, R41, !PT ;  /* 0x0000002928067209 */ /* 0x000fe40007810000 */
[----:B------:R-:W-:Y:S01]  /*30f0*/  ISETP.GT.AND P3, PT, R95, 0x8, PT ;  /* 0x000000085f00780c */ /* 0x000fe20003f64270 */
        /* <DEDUP_REMOVED lines=12> */
[----:B------:R-:W-:Y:S01]  /*31c0*/  MUFU.TANH R71, R61 ;  /* 0x0000003d00477308 */ /* 0x000fe20000002400 */
[----:B--2---:R-:W-:Y:S02]  /*31d0*/  FSEL R45, R86, -INF , P2 ;  /* 0xff800000562d7808 */ /* 0x004fe40001000000 */
[----:B------:R-:W-:Y:S02]  /*31e0*/  ISETP.GT.AND P2, PT, R95, 0x1, PT ;  /* 0x000000015f00780c */ /* 0x000fe40003f44270 */
[----:B------:R-:W-:-:S03]  /*31f0*/  FMNMX.FTZ R67, R45, R6, !PT ;  /* 0x000000062d437209 */ /* 0x000fc60007810000 */
[----:B------:R-:W-:Y:S01]  /*3200*/  MUFU.TANH R3, R3 ;  /* 0x0000000300037308 */ /* 0x000fe20000002400 */
[----:B0-----:R-:W-:-:S04]  /*3210*/  FSEL R46, R46, -INF , P1 ;  /* 0xff8000002e2e7808 */ /* 0x001fc80000800000 */
[----:B------:R-:W-:-:S03]  /*3220*/  FMNMX.FTZ R67, R46, R67, !PT ;  /* 0x000000432e437209 */ /* 0x000fc60007810000 */
[----:B------:R-:W-:Y:S02]  /*3230*/  MUFU.TANH R4, R4 ;  /* 0x0000000400047308 */ /* 0x000fe40000002400 */
[----:B------:R-:W0:Y:S06]  /*3240*/  SHFL.BFLY PT, R6, R67, 0x2, 0x1f ;  /* 0x0c401f0043067f89 */ /* 0x000e2c00000e0000 */
[----:B------:R-:W1:Y:S08]  /*3250*/  MUFU.TANH R7, R7 ;  /* 0x0000000700077308 */ /* 0x000e700000002400 */
[----:B------:R-:W-:Y:S08]  /*3260*/  MUFU.TANH R5, R5 ;  /* 0x0000000500057308 */ /* 0x000ff00000002400 */
[----:B------:R-:W2:Y:S01]  /*3270*/  MUFU.TANH R9, R9 ;  /* 0x0000000900097308 */ /* 0x000ea20000002400 */
[----:B-1----:R-:W-:-:S02]  /*3280*/  FSEL R50, R7, -INF , P3 ;  /* 0xff80000007327808 */ /* 0x002fc40001800000 */
[----:B0-----:R-:W-:-:S05]  /*3290*/  FMNMX.FTZ R48, R67, R6, !PT ;  /* 0x0000000643307209 */ /* 0x001fca0007810000 */
[----:B------:R-:W0:Y:S01]  /*32a0*/  SHFL.BFLY PT, R61, R48, 0x1, 0x1f ;  /* 0x0c201f00303d7f89 */ /* 0x000e2200000e0000 */
[----:B------:R-:W1:Y:S08]  /*32b0*/  MUFU.TANH R8, R8 ;  /* 0x0000000800087308 */ /* 0x000e700000002400 */
[----:B------:R-:W3:Y:S08]  /*32c0*/  MUFU.TANH R11, R11 ;  /* 0x0000000b000b7308 */ /* 0x000ef00000002400 */
[----:B------:R-:W4:Y:S01]  /*32d0*/  MUFU.TANH R10, R10 ;  /* 0x0000000a000a7308 */ /* 0x000f220000002400 */
[----:B0-----:R-:W-:-:S07]  /*32e0*/  FMNMX.FTZ R6, R48, R61, !PT ;  /* 0x0000003d30067209 */ /* 0x001fce0007810000 */
[----:B------:R-:W0:Y:S01]  /*32f0*/  MUFU.TANH R13, R13 ;  /* 0x0000000d000d7308 */ /* 0x000e220000002400 */
[----:B------:R-:W-:Y:S02]  /*3300*/  FSEL R61, R4, -INF , P2 ;  /* 0xff800000043d7808 */ /* 0x000fe40001000000 */
[C---:B------:R-:W-:Y:S01]  /*3310*/  FSETP.NEU.FTZ.AND P1, PT, R6.reuse, -INF , PT ;  /* 0xff8000000600780b */ /* 0x040fe20003f3d000 */
[----:B------:R-:W-:Y:S01]  /*3320*/  FMUL.FTZ R48, R6, UR10 ;  /* 0x0000000a06307c20 */ /* 0x000fe20008410000 */
[----:B------:R-:W-:-:S03]  /*3330*/  ISETP.GT.AND P2, PT, R95, 0x10, PT ;  /* 0x000000105f00780c */ /* 0x000fc60003f44270 */
[----:B------:R-:W5:Y:S01]  /*3340*/  MUFU.TANH R12, R12 ;  /* 0x0000000c000c7308 */ /* 0x000f620000002400 */
[----:B------:R-:W-:Y:S02]  /*3350*/  FSEL R48, R48, RZ, P1 ;  /* 0x000000ff30307208 */ /* 0x000fe40000800000 */
[----:B------:R-:W-:Y:S02]  /*3360*/  ISETP.GT.AND P1, PT, R95, RZ, PT ;  /* 0x000000ff5f00720c */ /* 0x000fe40003f24270 */
[----:B--2---:R-:W-:Y:S01]  /*3370*/  FSEL R56, R9, -INF , P2 ;  /* 0xff80000009387808 */ /* 0x004fe20001000000 */
[--C-:B------:R-:W-:Y:S01]  /*3380*/  FFMA.FTZ R179, R59, UR10, -R48.reuse ;  /* 0x0000000a3bb37c23 */ /* 0x100fe20008010830 */
[----:B------:R-:W-:Y:S01]  /*3390*/  FSEL R54, R3, -INF , P1 ;  /* 0xff80000003367808 */ /* 0x000fe20000800000 */
[----:B------:R-:W2:Y:S01]  /*33a0*/  MUFU.TANH R15, R15 ;  /* 0x0000000f000f7308 */ /* 0x000ea20000002400 */
[----:B------:R-:W-:Y:S01]  /*33b0*/  ISETP.GT.AND P1, PT, R95, 0x9, PT ;  /* 0x000000095f00780c */ /* 0x000fe20003f24270 */
[--C-:B------:R-:W-:Y:S01]  /*33c0*/  FFMA.FTZ R173, R55, UR10, -R48.reuse ;  /* 0x0000000a37ad7c23 */ /* 0x100fe20008010830 */
[----:B------:R-:W-:Y:S01]  /*33d0*/  FMNMX.FTZ R3, R54, R61, !PT ;  /* 0x0000003d36037209 */ /* 0x000fe20007810000 */
[--C-:B------:R-:W-:Y:S01]  /*33e0*/  FFMA.FTZ R175, R51, UR10, -R48.reuse ;  /* 0x0000000a33af7c23 */ /* 0x100fe20008010830 */
[----:B------:R-:W-:Y:S01]  /*33f0*/  FSEL R52, R5, -INF , P1 ;  /* 0xff80000005347808 */ /* 0x000fe20000800000 */
[--C-:B------:R-:W-:Y:S01]  /*3400*/  FFMA.FTZ R5, R63, UR10, -R48.reuse ;  /* 0x0000000a3f057c23 */ /* 0x100fe20008010830 */
[----:B------:R-:W-:Y:S01]  /*3410*/  FMNMX.FTZ R3, R50, R3, !PT ;  /* 0x0000000332037209 */ /* 0x000fe20007810000 */
[----:B------:R-:W2:Y:S01]  /*3420*/  MUFU.TANH R14, R14 ;  /* 0x0000000e000e7308 */ /* 0x000ea20000002400 */
[----:B------:R-:W-:Y:S01]  /*3430*/  ISETP.GT.AND P1, PT, R95, 0x11, PT ;  /* 0x000000115f00780c */ /* 0x000fe20003f24270 */
[--C-:B------:R-:W-:Y:S01]  /*3440*/  FFMA.FTZ R169, R47, UR10, -R48.reuse ;  /* 0x0000000a2fa97c23 */ /* 0x100fe20008010830 */
[----:B------:R-:W-:Y:S01]  /*3450*/  FMNMX.FTZ R3, R52, R3, !PT ;  /* 0x0000000334037209 */ /* 0x000fe20007810000 */
[--C-:B------:R-:W-:Y:S01]  /*3460*/  FFMA.FTZ R171, R34, UR10, -R48.reuse ;  /* 0x0000000a22ab7c23 */ /* 0x100fe20008010830 */
[----:B------:R-:W-:Y:S01]  /*3470*/  ISETP.GT.AND P2, PT, R95, 0x18, PT ;  /* 0x000000185f00780c */ /* 0x000fe20003f44270 */
[--C-:B------:R-:W-:Y:S01]  /*3480*/  FFMA.FTZ R167, R31, UR10, -R48.reuse ;  /* 0x0000000a1fa77c23 */ /* 0x100fe20008010830 */
[----:B-1----:R-:W-:Y:S01]  /*3490*/  FSEL R58, R8, -INF , P1 ;  /* 0xff800000083a7808 */ /* 0x002fe20000800000 */
[----:B------:R4:W-:Y:S01]  /*34a0*/  MUFU.TANH R70, R60 ;  /* 0x0000003c00467308 */ /* 0x0009e20000002400 */
[----:B------:R-:W-:Y:S01]  /*34b0*/  FMNMX.FTZ R3, R56, R3, !PT ;  /* 0x0000000338037209 */ /* 0x000fe20007810000 */
[--C-:B------:R-:W-:Y:S01]  /*34c0*/  FFMA.FTZ R155, R40, UR10, -R48.reuse ;  /* 0x0000000a289b7c23 */ /* 0x100fe20008010830 */
[----:B------:R-:W-:Y:S01]  /*34d0*/  ISETP.GT.AND P1, PT, R95, 0x19, PT ;  /* 0x000000195f00780c */ /* 0x000fe20003f24270 */
[--C-:B------:R-:W-:Y:S01]  /*34e0*/  FFMA.FTZ R40, R44, UR10, -R48.reuse ;  /* 0x0000000a2c287c23 */ /* 0x100fe20008010830 */
[----:B---3--:R-:W-:Y:S01]  /*34f0*/  FSEL R11, R11, -INF , P2 ;  /* 0xff8000000b0b7808 */ /* 0x008fe20001000000 */
[--C-:B------:R-:W-:Y:S01]  /*3500*/  FFMA.FTZ R181, R99, UR10, -R48.reuse ;  /* 0x0000000a63b57c23 */ /* 0x100fe20008010830 */
[----:B------:R-:W-:Y:S01]  /*3510*/  FMNMX.FTZ R62, R58, R3, !PT ;  /* 0x000000033a3e7209 */ /* 0x000fe20007810000 */
[----:B------:R-:W1:Y:S01]  /*3520*/  MUFU.TANH R21, R21 ;  /* 0x0000001500157308 */ /* 0x000e620000002400 */
[----:B------:R-:W-:Y:S01]  /*3530*/  ISETP.GT.AND P2, PT, R95, 0x20, PT ;  /* 0x000000205f00780c */ /* 0x000fe20003f44270 */
[--C-:B------:R-:W-:Y:S01]  /*3540*/  FFMA.FTZ R97, R97, UR10, -R48.reuse ;  /* 0x0000000a61617c23 */ /* 0x100fe20008010830 */
[----:B----4-:R-:W-:Y:S01]  /*3550*/  FSEL R60, R10, -INF , P1 ;  /* 0xff8000000a3c7808 */ /* 0x010fe20000800000 */
[--C-:B------:R-:W-:Y:S01]  /*3560*/  FFMA.FTZ R183, R93, UR10, -R48.reuse ;  /* 0x0000000a5db77c23 */ /* 0x100fe20008010830 */
[----:B------:R-:W-:Y:S01]  /*3570*/  FMNMX.FTZ R3, R11, R62, !PT ;  /* 0x0000003e0b037209 */ /* 0x000fe20007810000 */
[--C-:B------:R-:W-:Y:S01]  /*3580*/  FFMA.FTZ R8, R91, UR10, -R48.reuse ;  /* 0x0000000a5b087c23 */ /* 0x100fe20008010830 */
[----:B------:R-:W-:Y:S01]  /*3590*/  ISETP.GT.AND P1, PT, R95, 0x21, PT ;  /* 0x000000215f00780c */ /* 0x000fe20003f24270 */
[----:B------:R-:W3:Y:S01]  /*35a0*/  MUFU.TANH R20, R20 ;  /* 0x0000001400147308 */ /* 0x000ee20000002400 */
[----:B0-----:R-:W-:Y:S01]  /*35b0*/  FSEL R13, R13, -INF , P2 ;  /* 0xff8000000d0d7808 */ /* 0x001fe20001000000 */
[--C-:B------:R-:W-:Y:S01]  /*35c0*/  FFMA.FTZ R177, R89, UR10, -R48.reuse ;  /* 0x0000000a59b17c23 */ /* 0x100fe20008010830 */
[----:B------:R-:W-:Y:S01]  /*35d0*/  FMNMX.FTZ R10, R60, R3, !PT ;  /* 0x000000033c0a7209 */ /* 0x000fe20007810000 */
[--C-:B------:R-:W-:Y:S01]  /*35e0*/  FFMA.FTZ R165, R28, UR10, -R48.reuse ;  /* 0x0000000a1ca57c23 */ /* 0x100fe20008010830 */
[----:B------:R-:W-:Y:S01]  /*35f0*/  ISETP.GT.AND P2, PT, R95, 0x28, PT ;  /* 0x000000285f00780c */ /* 0x000fe20003f44270 */
[--C-:B------:R-:W-:Y:S01]  /*3600*/  FFMA.FTZ R28, R30, UR10, -R48.reuse ;  /* 0x0000000a1e1c7c23 */ /* 0x100fe20008010830 */
[----:B-----5:R-:W-:Y:S01]  /*3610*/  FSEL R62, R12, -INF , P1 ;  /* 0xff8000000c3e7808 */ /* 0x020fe20000800000 */
[----:B------:R-:W0:Y:S01]  /*3620*/  MUFU.TANH R25, R25 ;  /* 0x0000001900197308 */ /* 0x000e220000002400 */
[----:B------:R-:W-:Y:S01]  /*3630*/  FMNMX.FTZ R3, R13, R10, !PT ;  /* 0x0000000a0d037209 */ /* 0x000fe20007810000 */
[--C-:B------:R-:W-:Y:S01]  /*3640*/  FFMA.FTZ R30, R32, UR10, -R48.reuse ;  /* 0x0000000a201e7c23 */ /* 0x100fe20008010830 */
[----:B------:R-:W-:Y:S01]  /*3650*/  ISETP.GT.AND P1, PT, R95, 0x29, PT ;  /* 0x000000295f00780c */ /* 0x000fe20003f24270 */
[--C-:B------:R-:W-:Y:S01]  /*3660*/  FFMA.FTZ R161, R33, UR10, -R48.reuse ;  /* 0x0000000a21a17c23 */ /* 0x100fe20008010830 */
[----:B--2---:R-:W-:Y:S01]  /*3670*/  FSEL R15, R15, -INF , P2 ;  /* 0xff8000000f0f7808 */ /* 0x004fe20001000000 */
[--C-:B------:R-:W-:Y:S01]  /*3680*/  FFMA.FTZ R32, R35, UR10, -R48.reuse ;  /* 0x0000000a23207c23 */ /* 0x100fe20008010830 */
[----:B------:R-:W-:Y:S01]  /*3690*/  FMNMX.FTZ R12, R62, R3, !PT ;  /* 0x000000033e0c7209 */ /* 0x000fe20007810000 */
[----:B------:R-:W-:Y:S01]  /*36a0*/  MUFU.TANH R24, R24 ;  /* 0x0000001800187308 */ /* 0x000fe20000002400 */
[----:B------:R-:W-:Y:S01]  /*36b0*/  ISETP.GT.AND P2, PT, R95, 0x30, PT ;  /* 0x000000305f00780c */ /* 0x000fe20003f44270 */
[--C-:B------:R-:W-:Y:S01]  /*36c0*/  FFMA.FTZ R163, R36, UR10, -R48.reuse ;  /* 0x0000000a24a37c23 */ /* 0x100fe20008010830 */
[----:B------:R-:W-:Y:S01]  /*36d0*/  FSEL R63, R14, -INF , P1 ;  /* 0xff8000000e3f7808 */ /* 0x000fe20000800000 */
[--C-:B------:R-:W-:Y:S01]  /*36e0*/  FFMA.FTZ R153, R38, UR10, -R48.reuse ;  /* 0x0000000a26997c23 */ /* 0x100fe20008010830 */
[----:B------:R-:W-:Y:S01]  /*36f0*/  FMNMX.FTZ R12, R15, R12, !PT ;  /* 0x0000000c0f0c7209 */ /* 0x000fe20007810000 */
[--C-:B------:R-:W-:Y:S01]  /*3700*/  FFMA.FTZ R36, R39, UR10, -R48.reuse ;  /* 0x0000000a27247c23 */ /* 0x100fe20008010830 */
[----:B------:R-:W-:Y:S01]  /*3710*/  ISETP.GT.AND P1, PT, R95, 0x31, PT ;  /* 0x000000315f00780c */ /* 0x000fe20003f24270 */
[----:B------:R-:W2:Y:S01]  /*3720*/  MUFU.TANH R27, R27 ;  /* 0x0000001b001b7308 */ /* 0x000ea20000002400 */
[----:B-1----:R-:W-:Y:S01]  /*3730*/  FSEL R59, R21, -INF , P2 ;  /* 0xff800000153b7808 */ /* 0x002fe20001000000 */
[--C-:B------:R-:W-:Y:S01]  /*3740*/  FFMA.FTZ R38, R43, UR10, -R48.reuse ;  /* 0x0000000a2b267c23 */ /* 0x100fe20008010830 */
[----:B------:R-:W-:Y:S01]  /*3750*/  FMNMX.FTZ R12, R63, R12, !PT ;  /* 0x0000000c3f0c7209 */ /* 0x000fe20007810000 */
[--C-:B------:R-:W-:Y:S01]  /*3760*/  FFMA.FTZ R157, R41, UR10, -R48.reuse ;  /* 0x0000000a299d7c23 */ /* 0x100fe20008010830 */
[----:B------:R-:W-:Y:S01]  /*3770*/  ISETP.GT.AND P2, PT, R95, 0x38, PT ;  /* 0x000000385f00780c */ /* 0x000fe20003f44270 */
[--C-:B------:R-:W-:Y:S01]  /*3780*/  FFMA.FTZ R159, R45, UR10, -R48.reuse ;  /* 0x0000000a2d9f7c23 */ /* 0x100fe20008010830 */
[----:B------:R-:W-:Y:S01]  /*3790*/  FMNMX.FTZ R3, R59, R12, !PT ;  /* 0x0000000c3b037209 */ /* 0x000fe20007810000 */
[----:B------:R-:W1:Y:S01]  /*37a0*/  MUFU.TANH R26, R26 ;  /* 0x0000001a001a7308 */ /* 0x000e620000002400 */
[----:B------:R-:W-:Y:S01]  /*37b0*/  FFMA.FTZ R46, R46, UR10, -R48 ;  /* 0x0000000a2e2e7c23 */ /* 0x000fe20008010830 */
[----:B------:R-:W-:-:S02]  /*37c0*/  CS2R R98, SRZ ;  /* 0x0000000000627805 */ /* 0x000fc4000001ff00 */
[----:B------:R-:W-:Y:S02]  /*37d0*/  CS2R R92, SRZ ;  /* 0x00000000005c7805 */ /* 0x000fe4000001ff00 */
[----:B------:R-:W-:Y:S02]  /*37e0*/  CS2R R90, SRZ ;  /* 0x00000000005a7805 */ /* 0x000fe4000001ff00 */
[----:B------:R-:W-:Y:S01]  /*37f0*/  CS2R R88, SRZ ;  /* 0x0000000000587805 */ /* 0x000fe2000001ff00 */
[----:B------:R3:W4:Y:S08]  /*3800*/  MUFU.TANH R74, R64 ;  /* 0x00000040004a7308 */ /* 0x0007300000002400 */
[----:B------:R5:W-:Y:S01]  /*3810*/  MUFU.EX2 R10, R5 ;  /* 0x00000005000a7308 */ /* 0x000be20000000800 */
[----:B---3--:R-:W-:-:S02]  /*3820*/  FSEL R64, R20, -INF , P1 ;  /* 0xff80000014407808 */ /* 0x008fc40000800000 */
[----:B------:R-:W-:Y:S02]  /*3830*/  ISETP.GT.AND P1, PT, R95, 0x39, PT ;  /* 0x000000395f00780c */ /* 0x000fe40003f24270 */
[----:B------:R-:W-:-:S03]  /*3840*/  FMNMX.FTZ R14, R64, R3, !PT ;  /* 0x00000003400e7209 */ /* 0x000fc60007810000 */
[----:B------:R3:W4:Y:S01]  /*3850*/  MUFU.TANH R75, R65 ;  /* 0x00000041004b7308 */ /* 0x0007220000002400 */
[--C-:B-----5:R-:W-:Y:S01]  /*3860*/  FFMA.FTZ R5, R57, UR10, -R48.reuse ;  /* 0x0000000a39057c23 */ /* 0x120fe20008010830 */
[----:B0-----:R-:W-:Y:S02]  /*3870*/  FSEL R57, R25, -INF , P2 ;  /* 0xff80000019397808 */ /* 0x001fe40001000000 */
[----:B------:R-:W-:Y:S02]  /*3880*/  ISETP.GT.AND P2, PT, R95, 0x40, PT ;  /* 0x000000405f00780c */ /* 0x000fe40003f44270 */
[----:B------:R-:W-:Y:S02]  /*3890*/  FMNMX.FTZ R14, R57, R14, !PT ;  /* 0x0000000e390e7209 */ /* 0x000fe40007810000 */
[----:B--2---:R-:W-:Y:S01]  /*38a0*/  FSEL R55, R27, -INF , P2 ;  /* 0xff8000001b377808 */ /* 0x004fe20001000000 */
[----:B------:R0:W-:Y:S01]  /*38b0*/  MUFU.EX2 R12, R5 ;  /* 0x00000005000c7308 */ /* 0x0001e20000000800 */
[----:B---3--:R-:W-:Y:S01]  /*38c0*/  FSEL R65, R24, -INF , P1 ;  /* 0xff80000018417808 */ /* 0x008fe20000800000 */
[----:B------:R-:W-:Y:S01]  /*38d0*/  FFMA.FTZ R24, R49, UR10, -R48 ;  /* 0x0000000a31187c23 */ /* 0x000fe20008010830 */
[----:B------:R-:W-:-:S02]  /*38e0*/  ISETP.GT.AND P1, PT, R95, 0x41, PT ;  /* 0x000000415f00780c */ /* 0x000fc40003f24270 */
[----:B------:R-:W-:Y:S02]  /*38f0*/  FMNMX.FTZ R14, R65, R14, !PT ;  /* 0x0000000e410e7209 */ /* 0x000fe40007810000 */
[----:B------:R-:W-:Y:S01]  /*3900*/  ISETP.GT.AND P2, PT, R95, 0x48, PT ;  /* 0x000000485f00780c */ /* 0x000fe20003f44270 */
[----:B------:R4:W2:Y:S01]  /*3910*/  MUFU.TANH R78, R68 ;  /* 0x00000044004e7308 */ /* 0x0008a20000002400 */
[----:B-1----:R-:W-:Y:S01]  /*3920*/  FSEL R66, R26, -INF , P1 ;  /* 0xff8000001a427808 */ /* 0x002fe20000800000 */
[----:B0-----:R-:W-:Y:S01]  /*3930*/  FFMA.FTZ R5, R53, UR10, -R48 ;  /* 0x0000000a35057c23 */ /* 0x001fe20008010830 */
[----:B------:R-:W-:Y:S02]  /*3940*/  FMNMX.FTZ R3, R55, R14, !PT ;  /* 0x0000000e37037209 */ /* 0x000fe40007810000 */
[----:B------:R-:W-:Y:S02]  /*3950*/  ISETP.GT.AND P1, PT, R95, 0x49, PT ;  /* 0x000000495f00780c */ /* 0x000fe40003f24270 */
[----:B------:R-:W-:Y:S01]  /*3960*/  FSEL R53, R70, -INF , P2 ;  /* 0xff80000046357808 */ /* 0x000fe20001000000 */
[----:B------:R-:W0:Y:S01]  /*3970*/  MUFU.TANH R69, R69 ;  /* 0x0000004500457308 */ /* 0x000e220000002400 */
[----:B------:R-:W-:-:S02]  /*3980*/  FMNMX.FTZ R20, R66, R3, !PT ;  /* 0x0000000342147209 */ /* 0x000fc40007810000 */
[----:B------:R-:W-:Y:S02]  /*3990*/  ISETP.GT.AND P2, PT, R95, 0x50, PT ;  /* 0x000000505f00780c */ /* 0x000fe40003f44270 */
[----:B------:R-:W-:Y:S02]  /*39a0*/  FSEL R67, R71, -INF , P1 ;  /* 0xff80000047437808 */ /* 0x000fe40000800000 */
[----:B------:R-:W-:Y:S01]  /*39b0*/  FMNMX.FTZ R20, R53, R20, !PT ;  /* 0x0000001435147209 */ /* 0x000fe20007810000 */
[----:B------:R-:W1:Y:S01]  /*39c0*/  MUFU.TANH R72, R72 ;  /* 0x0000004800487308 */ /* 0x000e620000002400 */
[----:B------:R-:W-:Y:S02]  /*39d0*/  ISETP.GT.AND P1, PT, R95, 0x51, PT ;  /* 0x000000515f00780c */ /* 0x000fe40003f24270 */
[----:B----4-:R-:W-:Y:S02]  /*39e0*/  FSEL R68, R74, -INF , P2 ;  /* 0xff8000004a447808 */ /* 0x010fe40001000000 */
[----:B------:R-:W-:-:S02]  /*39f0*/  FMNMX.FTZ R3, R67, R20, !PT ;  /* 0x0000001443037209 */ /* 0x000fc40007810000 */
[----:B------:R-:W-:Y:S01]  /*3a00*/  ISETP.GT.AND P2, PT, R95, 0x58, PT ;  /* 0x000000585f00780c */ /* 0x000fe20003f44270 */
[----:B------:R-:W3:Y:S01]  /*3a10*/  MUFU.TANH R73, R73 ;  /* 0x0000004900497308 */ /* 0x000ee20000002400 */
[----:B------:R-:W-:Y:S02]  /*3a20*/  FSEL R51, R75, -INF , P1 ;  /* 0xff8000004b337808 */ /* 0x000fe40000800000 */
[----:B------:R-:W-:Y:S02]  /*3a30*/  FMNMX.FTZ R20, R68, R3, !PT ;  /* 0x0000000344147209 */ /* 0x000fe40007810000 */
[----:B------:R-:W-:Y:S02]  /*3a40*/  ISETP.GT.AND P1, PT, R95, 0x59, PT ;  /* 0x000000595f00780c */ /* 0x000fe40003f24270 */
[----:B--2---:R-:W-:Y:S01]  /*3a50*/  FSEL R21, R78, -INF , P2 ;  /* 0xff8000004e157808 */ /* 0x004fe20001000000 */
[----:B------:R-:W-:Y:S01]  /*3a60*/  MUFU.TANH R76, R76 ;  /* 0x0000004c004c7308 */ /* 0x000fe20000002400 */
[----:B------:R-:W-:-:S02]  /*3a70*/  FMNMX.FTZ R20, R51, R20, !PT ;  /* 0x0000001433147209 */ /* 0x000fc40007810000 */
[----:B------:R-:W-:Y:S02]  /*3a80*/  ISETP.GT.AND P2, PT, R95, 0x60, PT ;  /* 0x000000605f00780c */ /* 0x000fe40003f44270 */
[----:B0-----:R-:W-:Y:S01]  /*3a90*/  FSEL R25, R69, -INF , P1 ;  /* 0xff80000045197808 */ /* 0x001fe20000800000 */
[----:B------:R-:W-:Y:S01]  /*3aa0*/  FFMA.FTZ R69, R29, UR10, -R48 ;  /* 0x0000000a1d457c23 */ /* 0x000fe20008010830 */
[----:B------:R-:W-:Y:S01]  /*3ab0*/  FMNMX.FTZ R20, R21, R20, !PT ;  /* 0x0000001415147209 */ /* 0x000fe20007810000 */
[----:B------:R-:W0:Y:S01]  /*3ac0*/  MUFU.TANH R77, R77 ;  /* 0x0000004d004d7308 */ /* 0x000e220000002400 */
[----:B------:R-:W-:Y:S02]  /*3ad0*/  ISETP.GT.AND P1, PT, R95, 0x61, PT ;  /* 0x000000615f00780c */ /* 0x000fe40003f24270 */
[----:B-1----:R-:W-:Y:S02]  /*3ae0*/  FSEL R47, R72, -INF , P2 ;  /* 0xff800000482f7808 */ /* 0x002fe40001000000 */
[----:B------:R-:W-:-:S02]  /*3af0*/  FMNMX.FTZ R20, R25, R20, !PT ;  /* 0x0000001419147209 */ /* 0x000fc40007810000 */
[----:B------:R-:W-:Y:S01]  /*3b00*/  ISETP.GT.AND P2, PT, R95, 0x68, PT ;  /* 0x000000685f00780c */ /* 0x000fe20003f44270 */
[----:B------:R-:W1:Y:S01]  /*3b10*/  MUFU.TANH R80, R80 ;  /* 0x0000005000507308 */ /* 0x000e620000002400 */
[----:B---3--:R-:W-:Y:S02]  /*3b20*/  FSEL R27, R73, -INF , P1 ;  /* 0xff800000491b7808 */ /* 0x008fe40000800000 */
[----:B------:R-:W-:Y:S02]  /*3b30*/  FMNMX.FTZ R26, R47, R20, !PT ;  /* 0x000000142f1a7209 */ /* 0x000fe40007810000 */
[----:B------:R-:W-:Y:S02]  /*3b40*/  ISETP.GT.AND P1, PT, R95, 0x69, PT ;  /* 0x000000695f00780c */ /* 0x000fe40003f24270 */
[----:B------:R-:W-:Y:S01]  /*3b50*/  FMNMX.FTZ R3, R27, R26, !PT ;  /* 0x0000001a1b037209 */ /* 0x000fe20007810000 */
[----:B------:R-:W-:Y:S01]  /*3b60*/  MUFU.TANH R81, R81 ;  /* 0x0000005100517308 */ /* 0x000fe20000002400 */
[----:B0-----:R-:W-:-:S02]  /*3b70*/  FSEL R49, R77, -INF , P1 ;  /* 0xff8000004d317808 */ /* 0x001fc40000800000 */
[----:B------:R-:W-:-:S05]  /*3b80*/  ISETP.GT.AND P1, PT, R95, 0x71, PT ;  /* 0x000000715f00780c */ /* 0x000fca0003f24270 */
[----:B------:R0:W-:Y:S08]  /*3b90*/  MUFU.EX2 R14, R5 ;  /* 0x00000005000e7308 */ /* 0x0001f00000000800 */
[----:B------:R-:W2:Y:S01]  /*3ba0*/  MUFU.TANH R84, R84 ;  /* 0x0000005400547308 */ /* 0x000ea20000002400 */
[----:B0-----:R-:W-:Y:S01]  /*3bb0*/  FFMA.FTZ R5, R42, UR10, -R48 ;  /* 0x0000000a2a057c23 */ /* 0x001fe20008010830 */
[----:B------:R-:W-:-:S02]  /*3bc0*/  FSEL R42, R76, -INF , P2 ;  /* 0xff8000004c2a7808 */ /* 0x000fc40001000000 */
[----:B------:R-:W-:Y:S02]  /*3bd0*/  ISETP.GT.AND P2, PT, R95, 0x70, PT ;  /* 0x000000705f00780c */ /* 0x000fe40003f44270 */
[----:B------:R-:W-:Y:S02]  /*3be0*/  FMNMX.FTZ R26, R42, R3, !PT ;  /* 0x000000032a1a7209 */ /* 0x000fe40007810000 */
[----:B------:R-:W0:Y:S01]  /*3bf0*/  MUFU.TANH R85, R85 ;  /* 0x0000005500557308 */ /* 0x000e220000002400 */
[----:B-1----:R-:W-:Y:S02]  /*3c00*/  FSEL R3, R80, -INF , P2 ;  /* 0xff80000050037808 */ /* 0x002fe40001000000 */
[----:B------:R-:W-:Y:S02]  /*3c10*/  FMNMX.FTZ R26, R49, R26, !PT ;  /* 0x0000001a311a7209 */ /* 0x000fe40007810000 */
[----:B------:R-:W-:Y:S02]  /*3c20*/  ISETP.GT.AND P2, PT, R95, 0x78, PT ;  /* 0x000000785f00780c */ /* 0x000fe40003f44270 */
[----:B------:R-:W-:Y:S01]  /*3c30*/  FMNMX.FTZ R34, R3, R26, !PT ;  /* 0x0000001a03227209 */ /* 0x000fe20007810000 */
[----:B------:R1:W-:Y:S01]  /*3c40*/  MUFU.EX2 R20, R5 ;  /* 0x0000000500147308 */ /* 0x0003e20000000800 */
[----:B--2---:R-:W-:-:S07]  /*3c50*/  FSEL R29, R84, -INF , P2 ;  /* 0xff800000541d7808 */ /* 0x004fce0001000000 */
[----:B------:R-:W-:Y:S01]  /*3c60*/  MUFU.EX2 R181, R181 ;  /* 0x000000b500b57308 */ /* 0x000fe20000000800 */
[----:B-1----:R-:W-:Y:S02]  /*3c70*/  FSEL R5, R81, -INF , P1 ;  /* 0xff80000051057808 */ /* 0x002fe40000800000 */
[----:B------:R-:W-:Y:S02]  /*3c80*/  ISETP.GT.AND P1, PT, R95, 0x79, PT ;  /* 0x000000795f00780c */ /* 0x000fe40003f24270 */
[----:B------:R-:W-:Y:S02]  /*3c90*/  CS2R R94, SRZ ;  /* 0x00000000005e7805 */ /* 0x000fe4000001ff00 */
[----:B------:R-:W-:Y:S02]  /*3ca0*/  FMNMX.FTZ R34, R5, R34, !PT ;  /* 0x0000002205227209 */ /* 0x000fe40007810000 */
[----:B0-----:R-:W-:Y:S01]  /*3cb0*/  FSEL R9, R85, -INF , P1 ;  /* 0xff80000055097808 */ /* 0x001fe20000800000 */
[----:B------:R0:W-:Y:S01]  /*3cc0*/  MUFU.EX2 R4, R97 ;  /* 0x0000006100047308 */ /* 0x0001e20000000800 */
[----:B------:R-:W-:-:S04]  /*3cd0*/  FMNMX.FTZ R34, R29, R34, !PT ;  /* 0x000000221d227209 */ /* 0x000fc80007810000 */
[----:B------:R-:W-:-:S03]  /*3ce0*/  FMNMX.FTZ R34, R9, R34, !PT ;  /* 0x0000002209227209 */ /* 0x000fc60007810000 */
[----:B------:R-:W-:Y:S01]  /*3cf0*/  MUFU.EX2 R183, R183 ;  /* 0x000000b700b77308 */ /* 0x000fe20000000800 */
[----:B0-----:R-:W-:Y:S01]  /*3d00*/  CS2R R96, SRZ ;  /* 0x0000000000607805 */ /* 0x001fe2000001ff00 */
[----:B------:R-:W0:Y:S06]  /*3d10*/  SHFL.BFLY PT, R7, R34, 0x2, 0x1f ;  /* 0x0c401f0022077f89 */ /* 0x000e2c00000e0000 */
[----:B------:R-:W-:Y:S08]  /*3d20*/  MUFU.EX2 R8, R8 ;  /* 0x0000000800087308 */ /* 0x000ff00000000800 */
[----:B------:R-:W-:Y:S08]  /*3d30*/  MUFU.EX2 R177, R177 ;  /* 0x000000b100b17308 */ /* 0x000ff00000000800 */
[----:B------:R-:W-:Y:S01]  /*3d40*/  MUFU.EX2 R179, R179 ;  /* 0x000000b300b37308 */ /* 0x000fe20000000800 */
[----:B0-----:R-:W-:Y:S01]  /*3d50*/  FMNMX.FTZ R31, R34, R7, !PT ;  /* 0x00000007221f7209 */ /* 0x001fe20007810000 */
[----:B------:R-:W-:-:S04]  /*3d60*/  FFMA.FTZ R34, R37, UR10, -R48 ;  /* 0x0000000a25227c23 */ /* 0x000fc80008010830 */
[----:B------:R-:W0:Y:S02]  /*3d70*/  SHFL.BFLY PT, R70, R31, 0x1, 0x1f ;  /* 0x0c201f001f467f89 */ /* 0x000e2400000e0000 */
[----:B------:R-:W-:Y:S08]  /*3d80*/  MUFU.EX2 R173, R173 ;  /* 0x000000ad00ad7308 */ /* 0x000ff00000000800 */
[----:B------:R-:W-:Y:S08]  /*3d90*/  MUFU.EX2 R175, R175 ;  /* 0x000000af00af7308 */ /* 0x000ff00000000800 */
[----:B------:R-:W-:Y:S01]  /*3da0*/  MUFU.EX2 R24, R24 ;  /* 0x0000001800187308 */ /* 0x000fe20000000800 */
[----:B0-----:R-:W-:-:S07]  /*3db0*/  FMNMX.FTZ R7, R31, R70, !PT ;  /* 0x000000461f077209 */ /* 0x001fce0007810000 */
[----:B------:R-:W-:Y:S01]  /*3dc0*/  MUFU.EX2 R169, R169 ;  /* 0x000000a900a97308 */ /* 0x000fe20000000800 */
[C---:B------:R-:W-:Y:S01]  /*3dd0*/  FSETP.NEU.FTZ.AND P1, PT, R7.reuse, -INF , PT ;  /* 0xff8000000700780b */ /* 0x040fe20003f3d000 */
[----:B------:R-:W-:-:S06]  /*3de0*/  FMUL.FTZ R31, R7, UR10 ;  /* 0x0000000a071f7c20 */ /* 0x000fcc0008410000 */
[----:B------:R-:W-:Y:S01]  /*3df0*/  MUFU.EX2 R171, R171 ;  /* 0x000000ab00ab7308 */ /* 0x000fe20000000800 */
[----:B------:R-:W-:Y:S02]  /*3e00*/  FSEL R44, R31, RZ, P1 ;  /* 0x000000ff1f2c7208 */ /* 0x000fe40000800000 */
[----:B------:R-:W-:-:S03]  /*3e10*/  PLOP3.LUT P1, PT, PT, PT, UP0, 0x80, 0x0 ;  /* 0x000000000000781c */ /* 0x000fc60003f2f008 */
[--C-:B------:R-:W-:Y:S01]  /*3e20*/  FFMA.FTZ R54, R54, UR10, -R44.reuse ;  /* 0x0000000a36367c23 */ /* 0x100fe2000801082c */
        /* <DEDUP_REMOVED lines=29> */
[----:B------:R1:W2:Y:S01]  /*4000*/  MUFU.EX2 R31, R52 ;  /* 0x00000034001f7308 */ /* 0x0002a20000000800 */
[----:B0-----:R-:W-:Y:S01]  /*4010*/  FADD.FTZ R35, R54, R61 ;  /* 0x0000003d36237221 */ /* 0x001fe20000010000 */
[--C-:B------:R-:W-:Y:S01]  /*4020*/  FFMA.FTZ R49, R49, UR10, -R44.reuse ;  /* 0x0000000a31317c23 */ /* 0x100fe2000801082c */
[--C-:B------:R-:W-:Y:S01]  /*4030*/  FFMA.FTZ R3, R3, UR10, -R44.reuse ;  /* 0x0000000a03037c23 */ /* 0x100fe2000801082c */
[--C-:B------:R-:W-:Y:S01]  /*4040*/  FFMA.FTZ R5, R5, UR10, -R44.reuse ;  /* 0x0000000a05057c23 */ /* 0x100fe2000801082c */
[--C-:B------:R-:W-:Y:S01]  /*4050*/  FFMA.FTZ R29, R29, UR10, -R44.reuse ;  /* 0x0000000a1d1d7c23 */ /* 0x100fe2000801082c */
[----:B------:R-:W-:Y:S01]  /*4060*/  FFMA.FTZ R9, R9, UR10, -R44 ;  /* 0x0000000a09097c23 */ /* 0x000fe2000801082c */
[----:B------:R-:W-:Y:S01]  /*4070*/  F2FP.BF16.F32.PACK_AB R180, R61, R54 ;  /* 0x000000363db4723e */ /* 0x000fe200000010ff */
[----:B------:R-:W0:Y:S01]  /*4080*/  MUFU.EX2 R56, R56 ;  /* 0x0000003800387308 */ /* 0x000e220000000800 */
[----:B-1----:R-:W-:Y:S01]  /*4090*/  FADD.FTZ R52, R181, R4 ;  /* 0x00000004b5347221 */ /* 0x002fe20000010000 */
[----:B------:R-:W-:-:S06]  /*40a0*/  F2FP.BF16.F32.PACK_AB R181, R4, R181 ;  /* 0x000000b504b5723e */ /* 0x000fcc00000010ff */
[----:B------:R1:W3:Y:S01]  /*40b0*/  MUFU.EX2 R33, R58 ;  /* 0x0000003a00217308 */ /* 0x0002e20000000800 */
[----:B--2---:R-:W-:-:S07]  /*40c0*/  F2FP.BF16.F32.PACK_AB R182, R31, R50 ;  /* 0x000000321fb6723e */ /* 0x004fce00000010ff */
[----:B------:R-:W2:Y:S01]  /*40d0*/  MUFU.EX2 R11, R11 ;  /* 0x0000000b000b7308 */ /* 0x000ea20000000800 */
[----:B-1----:R-:W-:Y:S01]  /*40e0*/  FADD.FTZ R58, R50, R35 ;  /* 0x00000023323a7221 */ /* 0x002fe20000010000 */
[----:B------:R-:W-:Y:S01]  /*40f0*/  FADD.FTZ R35, R183, R52 ;  /* 0x00000034b7237221 */ /* 0x000fe20000010000 */
[C---:B------:R-:W-:Y:S02]  /*4100*/  F2FP.BF16.F32.PACK_AB R183, R8.reuse, R183 ;  /* 0x000000b708b7723e */ /* 0x040fe400000010ff */
[----:B------:R-:W-:Y:S01]  /*4110*/  FADD.FTZ R37, R31, R58 ;  /* 0x0000003a1f257221 */ /* 0x000fe20000010000 */
[----:B------:R-:W-:Y:S02]  /*4120*/  FADD.FTZ R52, R8, R35 ;  /* 0x0000002308347221 */ /* 0x000fe40000010000 */
[----:B------:R-:W1:Y:S01]  /*4130*/  MUFU.EX2 R60, R60 ;  /* 0x0000003c003c7308 */ /* 0x000e620000000800 */
[----:B0-----:R-:W-:Y:S01]  /*4140*/  FADD.FTZ R0, R56, R37 ;  /* 0x0000002538007221 */ /* 0x001fe20000010000 */
[----:B------:R-:W-:Y:S01]  /*4150*/  FADD.FTZ R35, R177, R52 ;  /* 0x00000034b1237221 */ /* 0x000fe20000010000 */
[----:B------:R-:W-:-:S02]  /*4160*/  F2FP.BF16.F32.PACK_AB R177, R10, R177 ;  /* 0x000000b10ab1723e */ /* 0x000fc400000010ff */
[C---:B---3--:R-:W-:Y:S01]  /*4170*/  FADD.FTZ R0, R33.reuse, R0 ;  /* 0x0000000021007221 */ /* 0x048fe20000010000 */
[----:B------:R-:W-:Y:S01]  /*4180*/  FADD.FTZ R48, R10, R35 ;  /* 0x000000230a307221 */ /* 0x000fe20000010000 */
[----:B------:R-:W-:Y:S01]  /*4190*/  F2FP.BF16.F32.PACK_AB R176, R33, R56 ;  /* 0x0000003821b0723e */ /* 0x000fe200000010ff */
[----:B------:R-:W0:Y:S01]  /*41a0*/  MUFU.EX2 R13, R13 ;  /* 0x0000000d000d7308 */ /* 0x000e220000000800 */
[----:B--2---:R-:W-:Y:S01]  /*41b0*/  FADD.FTZ R35, R11, R0 ;  /* 0x000000000b237221 */ /* 0x004fe20000010000 */
[----:B------:R-:W-:Y:S01]  /*41c0*/  FADD.FTZ R37, R179, R48 ;  /* 0x00000030b3257221 */ /* 0x000fe20000010000 */
[----:B------:R-:W-:-:S03]  /*41d0*/  F2FP.BF16.F32.PACK_AB R179, R12, R179 ;  /* 0x000000b30cb3723e */ /* 0x000fc600000010ff */
[----:B------:R-:W-:Y:S02]  /*41e0*/  FADD.FTZ R48, R12, R37 ;  /* 0x000000250c307221 */ /* 0x000fe40000010000 */
[----:B------:R-:W2:Y:S01]  /*41f0*/  MUFU.EX2 R62, R62 ;  /* 0x0000003e003e7308 */ /* 0x000ea20000000800 */
[C---:B-1----:R-:W-:Y:S01]  /*4200*/  FADD.FTZ R0, R60.reuse, R35 ;  /* 0x000000233c007221 */ /* 0x042fe20000010000 */
[----:B------:R-:W-:Y:S01]  /*4210*/  FADD.FTZ R37, R173, R48 ;  /* 0x00000030ad257221 */ /* 0x000fe20000010000 */
[----:B------:R-:W-:Y:S02]  /*4220*/  F2FP.BF16.F32.PACK_AB R178, R60, R11 ;  /* 0x0000000b3cb2723e */ /* 0x000fe400000010ff */
[C---:B------:R-:W-:Y:S01]  /*4230*/  F2FP.BF16.F32.PACK_AB R173, R14.reuse, R173 ;  /* 0x000000ad0ead723e */ /* 0x040fe200000010ff */
[----:B------:R-:W-:Y:S02]  /*4240*/  FADD.FTZ R48, R14, R37 ;  /* 0x000000250e307221 */ /* 0x000fe40000010000 */
[----:B------:R-:W1:Y:S01]  /*4250*/  MUFU.EX2 R15, R15 ;  /* 0x0000000f000f7308 */ /* 0x000e620000000800 */
[----:B0-----:R-:W-:Y:S01]  /*4260*/  FADD.FTZ R35, R13, R0 ;  /* 0x000000000d237221 */ /* 0x001fe20000010000 */
[----:B------:R-:W-:Y:S01]  /*4270*/  FADD.FTZ R37, R175, R48 ;  /* 0x00000030af257221 */ /* 0x000fe20000010000 */
[----:B------:R-:W-:-:S03]  /*4280*/  F2FP.BF16.F32.PACK_AB R175, R24, R175 ;  /* 0x000000af18af723e */ /* 0x000fc600000010ff */
[----:B------:R-:W-:Y:S02]  /*4290*/  FADD.FTZ R48, R24, R37 ;  /* 0x0000002518307221 */ /* 0x000fe40000010000 */
[----:B------:R-:W0:Y:S01]  /*42a0*/  MUFU.EX2 R174, R63 ;  /* 0x0000003f00ae7308 */ /* 0x000e220000000800 */
[C---:B--2---:R-:W-:Y:S01]  /*42b0*/  FADD.FTZ R0, R62.reuse, R35 ;  /* 0x000000233e007221 */ /* 0x044fe20000010000 */
[----:B------:R-:W-:-:S06]  /*42c0*/  F2FP.BF16.F32.PACK_AB R172, R62, R13 ;  /* 0x0000000d3eac723e */ /* 0x000fcc00000010ff */
[----:B------:R-:W-:Y:S01]  /*42d0*/  MUFU.EX2 R59, R59 ;  /* 0x0000003b003b7308 */ /* 0x000fe20000000800 */
[----:B-1----:R-:W-:-:S07]  /*42e0*/  FADD.FTZ R35, R15, R0 ;  /* 0x000000000f237221 */ /* 0x002fce0000010000 */
[----:B------:R-:W1:Y:S01]  /*42f0*/  MUFU.EX2 R64, R64 ;  /* 0x0000004000407308 */ /* 0x000e620000000800 */
[C---:B0-----:R-:W-:Y:S01]  /*4300*/  FADD.FTZ R0, R174.reuse, R35 ;  /* 0x00000023ae007221 */ /* 0x041fe20000010000 */
[----:B------:R-:W-:Y:S01]  /*4310*/  FADD.FTZ R35, R169, R48 ;  /* 0x00000030a9237221 */ /* 0x000fe20000010000 */
[----:B------:R-:W-:Y:S02]  /*4320*/  F2FP.BF16.F32.PACK_AB R174, R174, R15 ;  /* 0x0000000faeae723e */ /* 0x000fe400000010ff */
[C---:B------:R-:W-:Y:S01]  /*4330*/  F2FP.BF16.F32.PACK_AB R169, R20.reuse, R169 ;  /* 0x000000a914a9723e */ /* 0x040fe200000010ff */
[----:B------:R-:W-:Y:S02]  /*4340*/  FADD.FTZ R4, R20, R35 ;  /* 0x0000002314047221 */ /* 0x000fe40000010000 */
[----:B------:R-:W-:Y:S02]  /*4350*/  MUFU.EX2 R57, R57 ;  /* 0x0000003900397308 */ /* 0x000fe40000000800 */
[----:B------:R-:W-:-:S06]  /*4360*/  FADD.FTZ R35, R171, R4 ;  /* 0x00000004ab237221 */ /* 0x000fcc0000010000 */
[----:B------:R-:W-:Y:S01]  /*4370*/  MUFU.EX2 R170, R65 ;  /* 0x0000004100aa7308 */ /* 0x000fe20000000800 */
[----:B-1----:R-:W-:-:S07]  /*4380*/  F2FP.BF16.F32.PACK_AB R168, R64, R59 ;  /* 0x0000003b40a8723e */ /* 0x002fce00000010ff */
[----:B------:R-:W0:Y:S08]  /*4390*/  MUFU.EX2 R26, R69 ;  /* 0x00000045001a7308 */ /* 0x000e300000000800 */
[----:B------:R-:W1:Y:S08]  /*43a0*/  MUFU.EX2 R55, R55 ;  /* 0x0000003700377308 */ /* 0x000e700000000800 */
[----:B------:R2:W-:Y:S01]  /*43b0*/  MUFU.EX2 R162, R25 ;  /* 0x0000001900a27308 */ /* 0x0005e20000000800 */
[C---:B0-----:R-:W-:Y:S01]  /*43c0*/  FADD.FTZ R4, R26.reuse, R35 ;  /* 0x000000231a047221 */ /* 0x041fe20000010000 */
[----:B------:R-:W-:-:S06]  /*43d0*/  F2FP.BF16.F32.PACK_AB R171, R26, R171 ;  /* 0x000000ab1aab723e */ /* 0x000fcc00000010ff */
[----:B------:R-:W-:Y:S01]  /*43e0*/  MUFU.EX2 R165, R165 ;  /* 0x000000a500a57308 */ /* 0x000fe20000000800 */
[----:B--2---:R-:W-:-:S04]  /*43f0*/  FADD.FTZ R25, R59, R0 ;  /* 0x000000003b197221 */ /* 0x004fc80000010000 */
[----:B------:R-:W-:-:S03]  /*4400*/  FADD.FTZ R0, R64, R25 ;  /* 0x0000001940007221 */ /* 0x000fc60000010000 */
[----:B------:R-:W0:Y:S01]  /*4410*/  MUFU.EX2 R66, R66 ;  /* 0x0000004200427308 */ /* 0x000e220000000800 */
[----:B------:R-:W-:-:S04]  /*4420*/  FADD.FTZ R25, R57, R0 ;  /* 0x0000000039197221 */ /* 0x000fc80000010000 */
[C---:B------:R-:W-:Y:S01]  /*4430*/  FADD.FTZ R0, R170.reuse, R25 ;  /* 0x00000019aa007221 */ /* 0x040fe20000010000 */
[----:B------:R-:W-:Y:S02]  /*4440*/  F2FP.BF16.F32.PACK_AB R170, R170, R57 ;  /* 0x00000039aaaa723e */ /* 0x000fe400000010ff */
[----:B------:R-:W-:Y:S01]  /*4450*/  MUFU.EX2 R28, R28 ;  /* 0x0000001c001c7308 */ /* 0x000fe20000000800 */
[----:B-1----:R-:W-:-:S07]  /*4460*/  FADD.FTZ R25, R55, R0 ;  /* 0x0000000037197221 */ /* 0x002fce0000010000 */
[----:B------:R-:W1:Y:S01]  /*4470*/  MUFU.EX2 R53, R53 ;  /* 0x0000003500357308 */ /* 0x000e620000000800 */
[C---:B0-----:R-:W-:Y:S01]  /*4480*/  FADD.FTZ R0, R66.reuse, R25 ;  /* 0x0000001942007221 */ /* 0x041fe20000010000 */
[----:B------:R-:W-:-:S06]  /*4490*/  F2FP.BF16.F32.PACK_AB R164, R66, R55 ;  /* 0x0000003742a4723e */ /* 0x000fcc00000010ff */
[----:B------:R-:W-:Y:S08]  /*44a0*/  MUFU.EX2 R167, R167 ;  /* 0x000000a700a77308 */ /* 0x000ff00000000800 */
[----:B------:R-:W0:Y:S01]  /*44b0*/  MUFU.EX2 R166, R67 ;  /* 0x0000004300a67308 */ /* 0x000e220000000800 */
[----:B-1----:R-:W-:-:S07]  /*44c0*/  FADD.FTZ R25, R53, R0 ;  /* 0x0000000035197221 */ /* 0x002fce0000010000 */
[----:B------:R-:W-:Y:S08]  /*44d0*/  MUFU.EX2 R30, R30 ;  /* 0x0000001e001e7308 */ /* 0x000ff00000000800 */
[----:B------:R-:W1:Y:S01]  /*44e0*/  MUFU.EX2 R68, R68 ;  /* 0x0000004400447308 */ /* 0x000e620000000800 */
[C---:B0-----:R-:W-:Y:S01]  /*44f0*/  FADD.FTZ R25, R166.reuse, R25 ;  /* 0x00000019a6197221 */ /* 0x041fe20000010000 */
[----:B------:R-:W-:-:S06]  /*4500*/  F2FP.BF16.F32.PACK_AB R166, R166, R53 ;  /* 0x00000035a6a6723e */ /* 0x000fcc00000010ff */
[----:B------:R-:W0:Y:S08]  /*4510*/  MUFU.EX2 R161, R161 ;  /* 0x000000a100a17308 */ /* 0x000e300000000800 */
[----:B------:R2:W-:Y:S08]  /*4520*/  MUFU.EX2 R152, R27 ;  /* 0x0000001b00987308 */ /* 0x0005f00000000800 */
[----:B------:R-:W3:Y:S01]  /*4530*/  MUFU.EX2 R51, R51 ;  /* 0x0000003300337308 */ /* 0x000ee20000000800 */
[----:B--2---:R-:W-:Y:S01]  /*4540*/  FADD.FTZ R27, R165, R4 ;  /* 0x00000004a51b7221 */ /* 0x004fe20000010000 */
[----:B------:R-:W-:-:S03]  /*4550*/  F2FP.BF16.F32.PACK_AB R165, R28, R165 ;  /* 0x000000a51ca5723e */ /* 0x000fc600000010ff */
[----:B------:R-:W-:-:S03]  /*4560*/  FADD.FTZ R4, R28, R27 ;  /* 0x0000001b1c047221 */ /* 0x000fc60000010000 */
[----:B------:R-:W2:Y:S01]  /*4570*/  MUFU.EX2 R32, R32 ;  /* 0x0000002000207308 */ /* 0x000ea20000000800 */
[----:B------:R-:W-:Y:S01]  /*4580*/  FADD.FTZ R11, R167, R4 ;  /* 0x00000004a70b7221 */ /* 0x000fe20000010000 */
[----:B-1----:R-:W-:Y:S01]  /*4590*/  FADD.FTZ R4, R68, R25 ;  /* 0x0000001944047221 */ /* 0x002fe20000010000 */
[C---:B------:R-:W-:Y:S02]  /*45a0*/  F2FP.BF16.F32.PACK_AB R167, R30.reuse, R167 ;  /* 0x000000a71ea7723e */ /* 0x040fe400000010ff */
[----:B------:R-:W-:-:S03]  /*45b0*/  FADD.FTZ R0, R30, R11 ;  /* 0x0000000b1e007221 */ /* 0x000fc60000010000 */
[----:B------:R-:W1:Y:S01]  /*45c0*/  MUFU.EX2 R21, R21 ;  /* 0x0000001500157308 */ /* 0x000e620000000800 */
[----:B0-----:R-:W-:Y:S01]  /*45d0*/  FADD.FTZ R11, R161, R0 ;  /* 0x00000000a10b7221 */ /* 0x001fe20000010000 */
[C---:B---3--:R-:W-:Y:S01]  /*45e0*/  FADD.FTZ R4, R51.reuse, R4 ;  /* 0x0000000433047221 */ /* 0x048fe20000010000 */
[----:B------:R-:W-:-:S05]  /*45f0*/  F2FP.BF16.F32.PACK_AB R160, R51, R68 ;  /* 0x0000004433a0723e */ /* 0x000fca00000010ff */
[----:B------:R-:W0:Y:S01]  /*4600*/  MUFU.EX2 R163, R163 ;  /* 0x000000a300a37308 */ /* 0x000e220000000800 */
[C---:B--2---:R-:W-:Y:S01]  /*4610*/  FADD.FTZ R0, R32.reuse, R11 ;  /* 0x0000000b20007221 */ /* 0x044fe20000010000 */
[----:B------:R-:W-:-:S06]  /*4620*/  F2FP.BF16.F32.PACK_AB R161, R32, R161 ;  /* 0x000000a120a1723e */ /* 0x000fcc00000010ff */
[----:B------:R-:W2:Y:S01]  /*4630*/  MUFU.EX2 R34, R34 ;  /* 0x0000002200227308 */ /* 0x000ea20000000800 */
[----:B-1----:R-:W-:-:S07]  /*4640*/  FADD.FTZ R11, R21, R4 ;  /* 0x00000004150b7221 */ /* 0x002fce0000010000 */
[----:B------:R-:W-:Y:S01]  /*4650*/  MUFU.EX2 R47, R47 ;  /* 0x0000002f002f7308 */ /* 0x000fe20000000800 */
[----:B0-----:R-:W-:Y:S01]  /*4660*/  FADD.FTZ R13, R163, R0 ;  /* 0x00000000a30d7221 */ /* 0x001fe20000010000 */
[C---:B------:R-:W-:Y:S01]  /*4670*/  FADD.FTZ R0, R162.reuse, R11 ;  /* 0x0000000ba2007221 */ /* 0x040fe20000010000 */
[----:B------:R-:W-:-:S05]  /*4680*/  F2FP.BF16.F32.PACK_AB R162, R162, R21 ;  /* 0x00000015a2a2723e */ /* 0x000fca00000010ff */
[----:B------:R-:W0:Y:S01]  /*4690*/  MUFU.EX2 R153, R153 ;  /* 0x0000009900997308 */ /* 0x000e220000000800 */
[C---:B--2---:R-:W-:Y:S01]  /*46a0*/  FADD.FTZ R4, R34.reuse, R13 ;  /* 0x0000000d22047221 */ /* 0x044fe20000010000 */
[----:B------:R-:W-:-:S06]  /*46b0*/  F2FP.BF16.F32.PACK_AB R163, R34, R163 ;  /* 0x000000a322a3723e */ /* 0x000fcc00000010ff */
[----:B------:R-:W1:Y:S08]  /*46c0*/  MUFU.EX2 R36, R36 ;  /* 0x0000002400247308 */ /* 0x000e700000000800 */
[----:B------:R-:W-:Y:S01]  /*46d0*/  MUFU.EX2 R42, R42 ;  /* 0x0000002a002a7308 */ /* 0x000fe20000000800 */
[----:B0-----:R-:W-:-:S07]  /*46e0*/  FADD.FTZ R11, R153, R4 ;  /* 0x00000004990b7221 */ /* 0x001fce0000010000 */
[----:B------:R-:W-:Y:S01]  /*46f0*/  MUFU.EX2 R155, R155 ;  /* 0x0000009b009b7308 */ /* 0x000fe20000000800 */
[----:B-1----:R-:W-:-:S07]  /*4700*/  F2FP.BF16.F32.PACK_AB R153, R36, R153 ;  /* 0x000000992499723e */ /* 0x002fce00000010ff */
[----:B------:R-:W0:Y:S08]  /*4710*/  MUFU.EX2 R49, R49 ;  /* 0x0000003100317308 */ /* 0x000e300000000800 */
[----:B------:R-:W1:Y:S08]  /*4720*/  MUFU.EX2 R38, R38 ;  /* 0x0000002600267308 */ /* 0x000e700000000800 */
[----:B------:R-:W2:Y:S01]  /*4730*/  MUFU.EX2 R3, R3 ;  /* 0x0000000300037308 */ /* 0x000ea20000000800 */
[----:B0-----:R-:W-:-:S07]  /*4740*/  F2FP.BF16.F32.PACK_AB R154, R49, R42 ;  /* 0x0000002a319a723e */ /* 0x001fce00000010ff */
[----:B------:R0:W-:Y:S08]  /*4750*/  MUFU.EX2 R156, R5 ;  /* 0x00000005009c7308 */ /* 0x0001f00000000800 */
[----:B------:R-:W3:Y:S01]  /*4760*/  MUFU.EX2 R157, R157 ;  /* 0x0000009d009d7308 */ /* 0x000ee20000000800 */
[----:B0-----:R-:W-:Y:S01]  /*4770*/  FADD.FTZ R5, R47, R0 ;  /* 0x000000002f057221 */ /* 0x001fe20000010000 */
[----:B------:R-:W-:-:S03]  /*4780*/  FADD.FTZ R0, R36, R11 ;  /* 0x0000000b24007221 */ /* 0x000fc60000010000 */
[C---:B------:R-:W-:Y:S01]  /*4790*/  FADD.FTZ R5, R152.reuse, R5 ;  /* 0x0000000598057221 */ /* 0x040fe20000010000 */
[----:B------:R-:W-:Y:S02]  /*47a0*/  F2FP.BF16.F32.PACK_AB R152, R152, R47 ;  /* 0x0000002f9898723e */ /* 0x000fe400000010ff */
[----:B------:R-:W0:Y:S01]  /*47b0*/  MUFU.EX2 R40, R40 ;  /* 0x0000002800287308 */ /* 0x000e220000000800 */
[----:B------:R-:W-:Y:S01]  /*47c0*/  FADD.FTZ R4, R42, R5 ;  /* 0x000000052a047221 */ /* 0x000fe20000010000 */
[----:B------:R-:W-:Y:S01]  /*47d0*/  FADD.FTZ R5, R155, R0 ;  /* 0x000000009b057221 */ /* 0x000fe20000010000 */
[C---:B-1----:R-:W-:Y:S02]  /*47e0*/  F2FP.BF16.F32.PACK_AB R155, R38.reuse, R155 ;  /* 0x0000009b269b723e */ /* 0x042fe400000010ff */
[----:B------:R-:W-:Y:S01]  /*47f0*/  FADD.FTZ R4, R49, R4 ;  /* 0x0000000431047221 */ /* 0x000fe20000010000 */
[----:B------:R-:W-:Y:S02]  /*4800*/  FADD.FTZ R0, R38, R5 ;  /* 0x0000000526007221 */ /* 0x000fe40000010000 */
[----:B------:R-:W1:Y:S01]  /*4810*/  MUFU.EX2 R29, R29 ;  /* 0x0000001d001d7308 */ /* 0x000e620000000800 */
[----:B--2---:R-:W-:-:S07]  /*4820*/  FADD.FTZ R5, R3, R4 ;  /* 0x0000000403057221 */ /* 0x004fce0000010000 */
[----:B------:R-:W2:Y:S08]  /*4830*/  MUFU.EX2 R159, R159 ;  /* 0x0000009f009f7308 */ /* 0x000eb00000000800 */
[----:B------:R3:W4:Y:S08]  /*4840*/  MUFU.EX2 R158, R9 ;  /* 0x00000009009e7308 */ /* 0x0007300000000800 */
[----:B------:R-:W5:Y:S01]  /*4850*/  MUFU.EX2 R46, R46 ;  /* 0x0000002e002e7308 */ /* 0x000f620000000800 */
[----:B---3--:R-:W-:Y:S01]  /*4860*/  FADD.FTZ R9, R157, R0 ;  /* 0x000000009d097221 */ /* 0x008fe20000010000 */
[C---:B------:R-:W-:Y:S01]  /*4870*/  FADD.FTZ R0, R156.reuse, R5 ;  /* 0x000000059c007221 */ /* 0x040fe20000010000 */
[----:B------:R-:W-:-:S02]  /*4880*/  F2FP.BF16.F32.PACK_AB R156, R156, R3 ;  /* 0x000000039c9c723e */ /* 0x000fc400000010ff */
[C---:B0-----:R-:W-:Y:S01]  /*4890*/  FADD.FTZ R4, R40.reuse, R9 ;  /* 0x0000000928047221 */ /* 0x041fe20000010000 */
[----:B-1----:R-:W-:Y:S01]  /*48a0*/  FADD.FTZ R5, R29, R0 ;  /* 0x000000001d057221 */ /* 0x002fe20000010000 */
[----:B------:R-:W-:Y:S02]  /*48b0*/  F2FP.BF16.F32.PACK_AB R157, R40, R157 ;  /* 0x0000009d289d723e */ /* 0x000fe400000010ff */
[----:B--2---:R-:W-:Y:S01]  /*48c0*/  FADD.FTZ R3, R159, R4 ;  /* 0x000000049f037221 */ /* 0x004fe20000010000 */
[C---:B----4-:R-:W-:Y:S01]  /*48d0*/  FADD.FTZ R0, R158.reuse, R5 ;  /* 0x000000059e007221 */ /* 0x050fe20000010000 */
[----:B------:R-:W-:Y:S02]  /*48e0*/  F2FP.BF16.F32.PACK_AB R158, R158, R29 ;  /* 0x0000001d9e9e723e */ /* 0x000fe400000010ff */
[C---:B-----5:R-:W-:Y:S01]  /*48f0*/  FADD.FTZ R3, R46.reuse, R3 ;  /* 0x000000032e037221 */ /* 0x060fe20000010000 */
[----:B------:R-:W-:Y:S01]  /*4900*/  F2FP.BF16.F32.PACK_AB R159, R46, R159 ;  /* 0x0000009f2e9f723e */ /* 0x000fe200000010ff */
[----:B------:R-:W-:Y:S06]  /*4910*/  @!P1 BRA `(.L_x_2618) ;  /* 0x0000003000949947 */ /* 0x000fec0003800000 */
[----:B------:R-:W-:Y:S01]  /*4920*/  IMAD.MOV.U32 R5, RZ, RZ, R6 ;  /* 0x000000ffff057224 */ /* 0x000fe200078e0006 */
[----:B------:R-:W-:Y:S01]  /*4930*/  UMOV UR6, UR39 ;  /* 0x0000002700067c82 */ /* 0x000fe20008000000 */
[----:B------:R-:W-:Y:S01]  /*4940*/  IMAD.MOV.U32 R4, RZ, RZ, R7 ;  /* 0x000000ffff047224 */ /* 0x000fe200078e0007 */
[----:B------:R-:W-:Y:S01]  /*4950*/  UMOV UR7, UR38 ;  /* 0x0000002600077c82 */ /* 0x000fe20008000000 */
[----:B------:R-:W-:Y:S01]  /*4960*/  IMAD.MOV.U32 R151, RZ, RZ, RZ ;  /* 0x000000ffff977224 */ /* 0x000fe200078e00ff */
[----:B------:R-:W-:Y:S01]  /*4970*/  ULDC UR41, c[0x0][0x9d8] ;  /* 0x0002760000297ab9 */ /* 0x000fe20000000800 */
[----:B------:R-:W-:-:S05]  /*4980*/  ULDC UR59, c[0x0][0x988] ;  /* 0x00026200003b7ab9 */ /* 0x000fca0000000800 */
.L_x_2629:
[----:B------:R-:W-:Y:S01]  /*4990*/  ISETP.NE.AND P2, PT, RZ, UR49, PT ;  /* 0x00000031ff007c0c */ /* 0x000fe2000bf45270 */
[----:B------:R-:W-:-:S04]  /*49a0*/  UISETP.NE.AND UP0, UPT, UR7, 0x1, UPT ;  /* 0x000000010700788c */ /* 0x000fc8000bf05270 */
[----:B------:R-:W-:-:S04]  /*49b0*/  USEL UR39, URZ, 0x1, UP0 ;  /* 0x000000013f277887 */ /* 0x000fc80008000000 */
[----:B------:R-:W-:-:S04]  /*49c0*/  ULOP3.LUT UR39, UR6, UR39, URZ, 0x3c, !UPT ;  /* 0x0000002706277292 */ /* 0x000fc8000f8e3c3f */
[----:B------:R-:W-:Y:S08]  /*49d0*/  @P2 BRA `(.L_x_2619) ;  /* 0x0000000000382947 */ /* 0x000ff00003800000 */
[----:B------:R-:W-:Y:S05]  /*49e0*/  @!P0 BRA `(.L_x_2620) ;  /* 0x0000000000048947 */ /* 0x000fea0003800000 */
[----:B------:R-:W-:Y:S01]  /*49f0*/  BPT.TRAP 0x1 ;  /* 0x000000040000795c */ /* 0x000fe20000300000 */
.L_x_2620:
        /* <DEDUP_REMOVED lines=9> */
.L_x_2621:
[----:B-1----:R-:W-:Y:S05]  /*4a90*/  @P1 BRA `(.L_x_2619) ;  /* 0x0000000000081947 */ /* 0x002fea0003800000 */
[----:B------:R-:W1:Y:S02]  /*4aa0*/  SYNCS.PHASECHK.TRANS64.TRYWAIT P1, [UR10+0x28830], R6 ;  /* 0x02883006ff0075a7 */ /* 0x000e64000802014a */
[----:B-1----:R-:W-:Y:S05]  /*4ab0*/  @!P1 BRA `(.L_x_2622) ;  /* 0x000000f400b09947 */ /* 0x002fea0003800000 */
.L_x_2619:
        /* <DEDUP_REMOVED lines=51> */
.L_x_2624:
[----:B------:R-:W-:Y:S01]  /*4df0*/  ULEA UR10, UR7, UR40, 0x3 ;  /* 0x00000028070a7291 */ /* 0x000fe2000f8e183f */
[----:B------:R-:W-:-:S05]  /*4e00*/  IMAD.U32 R6, RZ, RZ, UR6 ;  /* 0x00000006ff067e24 */ /* 0x000fca000f8e00ff */
[----:B------:R-:W-:-:S04]  /*4e10*/  SHF.L.U32 R6, R6, 0x1f, RZ ;  /* 0x0000001f06067819 */ /* 0x000fc800000006ff */
[----:B------:R0:W1:Y:S01]  /*4e20*/  SYNCS.PHASECHK.TRANS64.TRYWAIT P1, [UR10+0x28850], R6 ;  /* 0x02885006ff0075a7 */ /* 0x000062000802014a */
[----:B------:R-:W-:Y:S05]  /*4e30*/  @!P0 BRA `(.L_x_2625) ;  /* 0x0000000000048947 */ /* 0x000fea0003800000 */
[----:B------:R-:W-:Y:S01]  /*4e40*/  BPT.TRAP 0x1 ;  /* 0x000000040000795c */ /* 0x000fe20000300000 */
.L_x_2625:
[----:B-1----:R-:W-:Y:S05]  /*4e50*/  @P1 BRA `(.L_x_2623) ;  /* 0x0000000000081947 */ /* 0x002fea0003800000 */
[----:B------:R-:W1:Y:S02]  /*4e60*/  SYNCS.PHASECHK.TRANS64.TRYWAIT P1, [UR10+0x28850], R6 ;  /* 0x02885006ff0075a7 */ /* 0x000e64000802014a */
[----:B-1----:R-:W-:Y:S05]  /*4e70*/  @!P1 BRA `(.L_x_2626) ;  /* 0x000000f000d89947 */ /* 0x002fea0003800000 */
.L_x_2623:
        /* <DEDUP_REMOVED lines=51> */
.L_x_2627:
[----:B------:R-:W-:Y:S01]  /*51b0*/  UISETP.NE.AND UP0, UPT, UR52, URZ, UPT ;  /* 0x0000003f3400728c */ /* 0x000fe2000bf05270 */
[----:B------:R-:W-:Y:S01]  /*51c0*/  FMUL.FTZ R153, R37, UR41 ;  /* 0x0000002925997c20 */ /* 0x000fe20008410000 */
[----:B------:R-:W-:Y:S02]  /*51d0*/  VIADD R37, R17, UR43 ;  /* 0x0000002b11257c36 */ /* 0x000fe40008000000 */
[----:B0-----:R-:W-:Y:S01]  /*51e0*/  FMUL.FTZ R6, R27, UR41 ;  /* 0x000000291b067c20 */ /* 0x001fe20008410000 */
[----:B------:R-:W-:Y:S01]  /*51f0*/  FMUL.FTZ R161, R29, UR41 ;  /* 0x000000291da17c20 */ /* 0x000fe20008410000 */
[----:B------:R-:W-:Y:S01]  /*5200*/  FMUL.FTZ R7, R24, UR41 ;  /* 0x0000002918077c20 */ /* 0x000fe20008410000 */
[----:B------:R-:W-:Y:S01]  /*5210*/  PLOP3.LUT P1, PT, PT, PT, UP0, 0x80, 0x0 ;  /* 0x000000000000781c */ /* 0x000fe20003f2f008 */
[----:B------:R-:W-:Y:S01]  /*5220*/  IMAD.U32 R29, RZ, RZ, UR48 ;  /* 0x00000030ff1d7e24 */ /* 0x000fe2000f8e00ff */
[----:B------:R-:W-:Y:S01]  /*5230*/  PLOP3.LUT P2, PT, PT, PT, UP0, 0x80, 0x0 ;  /* 0x000000000000781c */ /* 0x000fe20003f4f008 */
[----:B------:R-:W-:Y:S01]  /*5240*/  FMUL.FTZ R21, R44, UR41 ;  /* 0x000000292c157c20 */ /* 0x000fe20008410000 */
[----:B------:R-:W-:Y:S01]  /*5250*/  FMUL.FTZ R13, R25, UR41 ;  /* 0x00000029190d7c20 */ /* 0x000fe20008410000 */
[----:B------:R-:W-:Y:S01]  /*5260*/  @UP0 ULDC UR6, c[0x0][0x44c] ;  /* 0x0001130000060ab9 */ /* 0x000fe20000000800 */
[----:B------:R-:W-:Y:S01]  /*5270*/  FMUL.FTZ R44, R50, UR41 ;  /* 0x00000029322c7c20 */ /* 0x000fe20008410000 */
[----:B------:R-:W0:Y:S01]  /*5280*/  MUFU.TANH R7, R7 ;  /* 0x0000000700077308 */ /* 0x000e220000002400 */
[----:B------:R-:W-:Y:S01]  /*5290*/  FMUL.FTZ R14, R28, UR41 ;  /* 0x000000291c0e7c20 */ /* 0x000fe20008410000 */
[----:B------:R-:W-:Y:S01]  /*52a0*/  FMUL.FTZ R155, R36, UR41 ;  /* 0x00000029249b7c20 */ /* 0x000fe20008410000 */
[----:B------:R-:W-:Y:S01]  /*52b0*/  FMUL.FTZ R159, R32, UR41 ;  /* 0x00000029209f7c20 */ /* 0x000fe20008410000 */
[----:B------:R-:W-:Y:S01]  /*52c0*/  FMUL.FTZ R157, R33, UR41 ;  /* 0x00000029219d7c20 */ /* 0x000fe20008410000 */
[----:B------:R-:W-:Y:S01]  /*52d0*/  FMUL.FTZ R15, R40, UR41 ;  /* 0x00000029280f7c20 */ /* 0x000fe20008410000 */
[----:B------:R-:W-:Y:S01]  /*52e0*/  @P1 IMAD.HI.U32 R27, R37, UR6, RZ ;  /* 0x00000006251b1c27 */ /* 0x000fe2000f8e00ff */
[----:B------:R-:W-:Y:S01]  /*52f0*/  @UP0 ULDC UR6, c[0x0][0x450] ;  /* 0x0001140000060ab9 */ /* 0x000fe20000000800 */
[----:B------:R-:W1:Y:S02]  /*5300*/  MUFU.TANH R13, R13 ;  /* 0x0000000d000d7308 */ /* 0x000e640000002400 */
[----:B------:R-:W-:Y:S01]  /*5310*/  FMUL.FTZ R20, R41, UR41 ;  /* 0x0000002929147c20 */ /* 0x000fe20008410000 */
[----:B------:R-:W-:Y:S01]  /*5320*/  FMUL.FTZ R24, R45, UR41 ;  /* 0x000000292d187c20 */ /* 0x000fe20008410000 */
[----:B------:R-:W-:Y:S01]  /*5330*/  @P2 SHF.R.U32.HI R37, RZ, UR6, R27 ;  /* 0x00000006ff252c19 */ /* 0x000fe2000801161b */
[----:B------:R-:W-:Y:S01]  /*5340*/  UMOV UR6, 0xffffff80 ;  /* 0xffffff8000067882 */ /* 0x000fe20000000000 */
[----:B------:R-:W-:Y:S01]  /*5350*/  FMUL.FTZ R25, R48, UR41 ;  /* 0x0000002930197c20 */ /* 0x000fe20008410000 */
[----:B------:R-:W-:Y:S01]  /*5360*/  UIMAD UR6, UR5, UR6, 0x1 ;  /* 0x00000001050674a4 */ /* 0x000fe2000f8e0206 */
[----:B------:R-:W-:Y:S01]  /*5370*/  FMUL.FTZ R8, R26, UR41 ;  /* 0x000000291a087c20 */ /* 0x000fe20008410000 */
[----:B------:R-:W2:Y:S01]  /*5380*/  SHFL.IDX PT, R27, R37, RZ, 0x1c1f ;  /* 0x001c1fff251b7589 */ /* 0x000ea200000e0000 */
[----:B------:R-:W3:Y:S01]  /*5390*/  MUFU.TANH R14, R14 ;  /* 0x0000000e000e7308 */ /* 0x000ee20000002400 */
[----:B------:R-:W-:Y:S01]  /*53a0*/  FMUL.FTZ R26, R49, UR41 ;  /* 0x00000029311a7c20 */ /* 0x000fe20008410000 */
[----:B------:R-:W-:Y:S01]  /*53b0*/  FMUL.FTZ R45, R51, UR41 ;  /* 0x00000029332d7c20 */ /* 0x000fe20008410000 */
[----:B------:R-:W-:Y:S01]  /*53c0*/  IADD3 R50, R29, UR6, -R16 ;  /* 0x000000061d327c10 */ /* 0x000fe2000fffe810 */
[----:B------:R-:W-:Y:S01]  /*53d0*/  FMUL.FTZ R51, R52, UR41 ;  /* 0x0000002934337c20 */ /* 0x000fe20008410000 */
[----:B------:R-:W-:Y:S01]  /*53e0*/  FMUL.FTZ R10, R30, UR41 ;  /* 0x000000291e0a7c20 */ /* 0x000fe20008410000 */
[----:B------:R-:W-:Y:S01]  /*53f0*/  FMUL.FTZ R30, R61, UR41 ;  /* 0x000000293d1e7c20 */ /* 0x000fe20008410000 */
[----:B------:R-:W-:Y:S01]  /*5400*/  IADD3 R50, R50, -UR50, RZ ;  /* 0x8000003232327c10 */ /* 0x000fe2000fffe0ff */
[----:B------:R-:W4:Y:S01]  /*5410*/  MUFU.TANH R161, R161 ;  /* 0x000000a100a17308 */ /* 0x000f220000002400 */
[----:B------:R-:W-:Y:S01]  /*5420*/  FMUL.FTZ R12, R34, UR41 ;  /* 0x00000029220c7c20 */ /* 0x000fe20008410000 */
[----:B------:R-:W-:Y:S01]  /*5430*/  FMUL.FTZ R34, R53, UR41 ;  /* 0x0000002935227c20 */ /* 0x000fe20008410000 */
[----:B------:R-:W-:Y:S01]  /*5440*/  FMUL.FTZ R49, R59, UR41 ;  /* 0x000000293b317c20 */ /* 0x000fe20008410000 */
[----:B------:R-:W-:Y:S01]  /*5450*/  FMUL.FTZ R11, R35, UR41 ;  /* 0x00000029230b7c20 */ /* 0x000fe20008410000 */
[----:B------:R-:W-:Y:S01]  /*5460*/  FMUL.FTZ R35, R56, UR41 ;  /* 0x0000002938237c20 */ /* 0x000fe20008410000 */
[----:B------:R-:W-:Y:S01]  /*5470*/  FMUL.FTZ R33, R57, UR41 ;  /* 0x0000002939217c20 */ /* 0x000fe20008410000 */
[----:B------:R-:W-:Y:S01]  /*5480*/  FMUL.FTZ R41, R43, UR41 ;  /* 0x000000292b297c20 */ /* 0x000fe20008410000 */
[----:B------:R-:W5:Y:S01]  /*5490*/  MUFU.TANH R159, R159 ;  /* 0x0000009f009f7308 */ /* 0x000f620000002400 */
[----:B------:R-:W-:Y:S01]  /*54a0*/  FMUL.FTZ R43, R47, UR41 ;  /* 0x000000292f2b7c20 */ /* 0x000fe20008410000 */
[----:B------:R-:W-:Y:S01]  /*54b0*/  FMUL.FTZ R47, R55, UR41 ;  /* 0x00000029372f7c20 */ /* 0x000fe20008410000 */
[----:B------:R-:W-:Y:S01]  /*54c0*/  FMUL.FTZ R32, R60, UR41 ;  /* 0x000000293c207c20 */ /* 0x000fe20008410000 */
[----:B------:R-:W-:Y:S01]  /*54d0*/  FMUL.FTZ R64, R64, UR41 ;  /* 0x0000002940407c20 */ /* 0x000fe20008410000 */
[----:B------:R-:W-:Y:S01]  /*54e0*/  FMUL.FTZ R9, R31, UR41 ;  /* 0x000000291f097c20 */ /* 0x000fe20008410000 */
[----:B------:R-:W-:Y:S01]  /*54f0*/  FMUL.FTZ R68, R68, UR41 ;  /* 0x0000002944447c20 */ /* 0x000fe20008410000 */
[----:B--2---:R-:W-:Y:S01]  /*5500*/  IMAD.IADD R36, R50, 0x1, R27 ;  /* 0x0000000132247824 */ /* 0x004fe200078e021b */
[----:B------:R-:W2:Y:S01]  /*5510*/  MUFU.TANH R157, R157 ;  /* 0x0000009d009d7308 */ /* 0x000ea20000002400 */
[----:B------:R-:W-:Y:S01]  /*5520*/  FMUL.FTZ R69, R69, UR41 ;  /* 0x0000002945457c20 */ /* 0x000fe20008410000 */
[----:B------:R-:W-:Y:S01]  /*5530*/  FMUL.FTZ R72, R72, UR41 ;  /* 0x0000002948487c20 */ /* 0x000fe20008410000 */
[----:B------:R-:W-:Y:S01]  /*5540*/  FMUL.FTZ R73, R73, UR41 ;  /* 0x0000002949497c20 */ /* 0x000fe20008410000 */
[----:B------:R-:W-:Y:S01]  /*5550*/  ISETP.GT.AND P1, PT, R36, RZ, PT ;  /* 0x000000ff2400720c */ /* 0x000fe20003f24270 */
[----:B------:R-:W-:Y:S01]  /*5560*/  FMUL.FTZ R76, R76, UR41 ;  /* 0x000000294c4c7c20 */ /* 0x000fe20008410000 */
[C---:B------:R-:W-:Y:S01]  /*5570*/  ISETP.GT.AND P2, PT, R36.reuse, 0x1, PT ;  /* 0x000000012400780c */ /* 0x040fe20003f44270 */
[----:B------:R-:W-:Y:S01]  /*5580*/  FMUL.FTZ R77, R77, UR41 ;  /* 0x000000294d4d7c20 */ /* 0x000fe20008410000 */
[----:B0-----:R-:W-:Y:S01]  /*5590*/  FSEL R163, R7, -INF , P1 ;  /* 0xff80000007a37808 */ /* 0x001fe20000800000 */
[----:B------:R-:W0:Y:S01]  /*55a0*/  MUFU.TANH R155, R155 ;  /* 0x0000009b009b7308 */ /* 0x000e220000002400 */
        /* <DEDUP_REMOVED lines=8> */
[----:B---3--:R-:W-:Y:S01]  /*5630*/  FSEL R167, R14, -INF , P1 ;  /* 0xff8000000ea77808 */ /* 0x008fe20000800000 */
[----:B------:R-:W-:Y:S01]  /*5640*/  FMUL.FTZ R84, R84, UR41 ;  /* 0x0000002954547c20 */ /* 0x000fe20008410000 */
[----:B------:R-:W-:Y:S01]  /*5650*/  FMNMX.FTZ R28, R165, R28, !PT ;  /* 0x0000001ca51c7209 */ /* 0x000fe20007810000 */
[----:B------:R-:W-:Y:S01]  /*5660*/  FMUL.FTZ R85, R85, UR41 ;  /* 0x0000002955557c20 */ /* 0x000fe20008410000 */
[----:B------:R-:W-:Y:S01]  /*5670*/  ISETP.GT.AND P1, PT, R36, 0x10, PT ;  /* 0x000000102400780c */ /* 0x000fe20003f24270 */
[----:B------:R-:W-:Y:S01]  /*5680*/  FMUL.FTZ R38, R38, UR41 ;  /* 0x0000002926267c20 */ /* 0x000fe20008410000 */
[----:B----4-:R-:W-:Y:S01]  /*5690*/  FSEL R161, R161, -INF , P2 ;  /* 0xff800000a1a17808 */ /* 0x010fe20001000000 */
[----:B------:R-:W3:Y:S01]  /*56a0*/  MUFU.TANH R15, R15 ;  /* 0x0000000f000f7308 */ /* 0x000ee20000002400 */
        /* <DEDUP_REMOVED lines=10> */
[----:B--2---:R-:W-:Y:S01]  /*5750*/  FSEL R157, R157, -INF , P2 ;  /* 0xff8000009d9d7808 */ /* 0x004fe20001000000 */
[----:B------:R-:W-:Y:S01]  /*5760*/  UMOV UR10, UR59 ;  /* 0x0000003b000a7c82 */ /* 0x000fe20008000000 */
[----:B------:R-:W-:Y:S01]  /*5770*/  FMNMX.FTZ R28, R159, R28, !PT ;  /* 0x0000001c9f1c7209 */ /* 0x000fe20007810000 */
[----:B------:R-:W-:Y:S01]  /*5780*/  FMUL.FTZ R48, R58, UR41 ;  /* 0x000000293a307c20 */ /* 0x000fe20008410000 */
[----:B------:R-:W-:Y:S01]  /*5790*/  ISETP.GT.AND P2, PT, R36, 0x19, PT ;  /* 0x000000192400780c */ /* 0x000fe20003f44270 */
[----:B------:R-:W2:Y:S01]  /*57a0*/  MUFU.TANH R21, R21 ;  /* 0x0000001500157308 */ /* 0x000ea20000002400 */
[----:B0-----:R-:W-:Y:S01]  /*57b0*/  FSEL R155, R155, -INF , P1 ;  /* 0xff8000009b9b7808 */ /* 0x001fe20000800000 */
[----:B------:R-:W-:Y:S01]  /*57c0*/  FMUL.FTZ R66, R66, UR41 ;  /* 0x0000002942427c20 */ /* 0x000fe20008410000 */
[----:B------:R-:W-:Y:S01]  /*57d0*/  FMNMX.FTZ R28, R157, R28, !PT ;  /* 0x0000001c9d1c7209 */ /* 0x000fe20007810000 */
[----:B------:R-:W-:Y:S01]  /*57e0*/  FMUL.FTZ R67, R67, UR41 ;  /* 0x0000002943437c20 */ /* 0x000fe20008410000 */
[----:B------:R-:W-:Y:S01]  /*57f0*/  ISETP.GT.AND P1, PT, R36, 0x20, PT ;  /* 0x000000202400780c */ /* 0x000fe20003f24270 */
[----:B------:R-:W-:Y:S01]  /*5800*/  FMUL.FTZ R70, R70, UR41 ;  /* 0x0000002946467c20 */ /* 0x000fe20008410000 */
[----:B-1----:R-:W-:Y:S01]  /*5810*/  FSEL R153, R153, -INF , P2 ;  /* 0xff80000099997808 */ /* 0x002fe20001000000 */
[----:B------:R-:W0:Y:S01]  /*5820*/  MUFU.TANH R24, R24 ;  /* 0x0000001800187308 */ /* 0x000e220000002400 */
[----:B------:R-:W-:Y:S01]  /*5830*/  FMNMX.FTZ R28, R155, R28, !PT ;  /* 0x0000001c9b1c7209 */ /* 0x000fe20007810000 */
[----:B------:R-:W-:Y:S01]  /*5840*/  FMUL.FTZ R71, R71, UR41 ;  /* 0x0000002947477c20 */ /* 0x000fe20008410000 */
[----:B------:R-:W-:Y:S01]  /*5850*/  ISETP.GT.AND P2, PT, R36, 0x21, PT ;  /* 0x000000212400780c */ /* 0x000fe20003f44270 */
[----:B------:R-:W-:Y:S01]  /*5860*/  FMUL.FTZ R60, R83, UR41 ;  /* 0x00000029533c7c20 */ /* 0x000fe20008410000 */
[----:B---3--:R-:W-:Y:S01]  /*5870*/  FSEL R65, R15, -INF , P1 ;  /* 0xff8000000f417808 */ /* 0x008fe20000800000 */
[----:B------:R-:W-:Y:S01]  /*5880*/  FMUL.FTZ R58, R86, UR41 ;  /* 0x00000029563a7c20 */ /* 0x000fe20008410000 */
[----:B------:R-:W-:Y:S01]  /*5890*/  FMNMX.FTZ R28, R153, R28, !PT ;  /* 0x0000001c991c7209 */ /* 0x000fe20007810000 */
[----:B------:R-:W1:Y:S01]  /*58a0*/  MUFU.TANH R25, R25 ;  /* 0x0000001900197308 */ /* 0x000e620000002400 */
[----:B------:R-:W-:Y:S01]  /*58b0*/  ISETP.GT.AND P1, PT, R36, 0x28, PT ;  /* 0x000000282400780c */ /* 0x000fe20003f24270 */
[----:B------:R-:W-:Y:S01]  /*58c0*/  ULEA UR6, UR38, UR40, 0x3 ;  /* 0x0000002826067291 */ /* 0x000fe2000f8e183f */
[----:B----4-:R-:W-:-:S02]  /*58d0*/  FSEL R61, R20, -INF , P2 ;  /* 0xff800000143d7808 */ /* 0x010fc40001000000 */
[----:B------:R-:W-:Y:S01]  /*58e0*/  FMNMX.FTZ R28, R65, R28, !PT ;  /* 0x0000001c411c7209 */ /* 0x000fe20007810000 */
[----:B------:R-:W-:Y:S01]  /*58f0*/  UIADD3 UR6, UR6, 0x28840, URZ ;  /* 0x0002884006067890 */ /* 0x000fe2000fffe03f */
[C---:B------:R-:W-:Y:S01]  /*5900*/  ISETP.GT.AND P2, PT, R36.reuse, 0x29, PT ;  /* 0x000000292400780c */ /* 0x040fe20003f44270 */
[----:B------:R-:W3:Y:S01]  /*5910*/  MUFU.TANH R26, R26 ;  /* 0x0000001a001a7308 */ /* 0x000ee20000002400 */
[----:B--2---:R-:W-:Y:S01]  /*5920*/  FSEL R59, R21, -INF , P1 ;  /* 0xff800000153b7808 */ /* 0x004fe20000800000 */
[----:B------:R-:W-:Y:S01]  /*5930*/  UPRMT UR6, UR55, 0x654, UR6 ;  /* 0x0000065437067896 */ /* 0x000fe20008000006 */
[----:B------:R-:W-:Y:S02]  /*5940*/  FMNMX.FTZ R28, R61, R28, !PT ;  /* 0x0000001c3d1c7209 */ /* 0x000fe40007810000 */
[----:B------:R-:W-:Y:S02]  /*5950*/  ISETP.GT.AND P1, PT, R36, 0x30, PT ;  /* 0x000000302400780c */ /* 0x000fe40003f24270 */
[----:B0-----:R-:W-:Y:S01]  /*5960*/  FSEL R57, R24, -INF , P2 ;  /* 0xff80000018397808 */ /* 0x001fe20001000000 */
[----:B------:R-:W0:Y:S01]  /*5970*/  MUFU.TANH R51, R51 ;  /* 0x0000003300337308 */ /* 0x000e220000002400 */
[----:B------:R-:W-:-:S02]  /*5980*/  FMNMX.FTZ R28, R59, R28, !PT ;  /* 0x0000001c3b1c7209 */ /* 0x000fc40007810000 */
[C---:B------:R-:W-:Y:S01]  /*5990*/  ISETP.GT.AND P2, PT, R36.reuse, 0x31, PT ;  /* 0x000000312400780c */ /* 0x040fe20003f44270 */
[----:B------:R-:W-:Y:S01]  /*59a0*/  SYNCS.ARRIVE.TRANS64.RED.A1T0 RZ, [UR6], RZ ;  /* 0x000000ffffff79a7 */ /* 0x000fe20008100406 */
[----:B-1----:R-:W-:Y:S02]  /*59b0*/  FSEL R55, R25, -INF , P1 ;  /* 0xff80000019377808 */ /* 0x002fe40000800000 */
[----:B------:R-:W-:Y:S01]  /*59c0*/  FMNMX.FTZ R28, R57, R28, !PT ;  /* 0x0000001c391c7209 */ /* 0x000fe20007810000 */
[----:B------:R-:W1:Y:S01]  /*59d0*/  MUFU.TANH R34, R34 ;  /* 0x0000002200227308 */ /* 0x000e620000002400 */
[----:B------:R-:W-:Y:S02]  /*59e0*/  ISETP.GT.AND P1, PT, R36, 0x38, PT ;  /* 0x000000382400780c */ /* 0x000fe40003f24270 */
[----:B---3--:R-:W-:Y:S02]  /*59f0*/  FSEL R53, R26, -INF , P2 ;  /* 0xff8000001a357808 */ /* 0x008fe40001000000 */
[----:B------:R-:W-:-:S02]  /*5a00*/  FMNMX.FTZ R28, R55, R28, !PT ;  /* 0x0000001c371c7209 */ /* 0x000fc40007810000 */
[C---:B------:R-:W-:Y:S01]  /*5a10*/  ISETP.GT.AND P2, PT, R36.reuse, 0x39, PT ;  /* 0x000000392400780c */ /* 0x040fe20003f44270 */
[----:B------:R-:W2:Y:S01]  /*5a20*/  MUFU.TANH R35, R35 ;  /* 0x0000002300237308 */ /* 0x000ea20000002400 */
[----:B0-----:R-:W-:Y:S02]  /*5a30*/  FSEL R51, R51, -INF , P1 ;  /* 0xff80000033337808 */ /* 0x001fe40000800000 */
[----:B------:R-:W-:Y:S02]  /*5a40*/  FMNMX.FTZ R28, R53, R28, !PT ;  /* 0x0000001c351c7209 */ /* 0x000fe40007810000 */
[----:B------:R-:W-:-:S03]  /*5a50*/  ISETP.GT.AND P1, PT, R36, 0x40, PT ;  /* 0x000000402400780c */ /* 0x000fc60003f24270 */
[----:B------:R-:W0:Y:S01]  /*5a60*/  MUFU.TANH R33, R33 ;  /* 0x0000002100217308 */ /* 0x000e220000002400 */
[----:B-1----:R-:W-:Y:S02]  /*5a70*/  FSEL R34, R34, -INF , P2 ;  /* 0xff80000022227808 */ /* 0x002fe40001000000 */
[----:B------:R-:W-:-:S05]  /*5a80*/  ISETP.GT.AND P2, PT, R36, 0x41, PT ;  /* 0x000000412400780c */ /* 0x000fca0003f44270 */
[----:B------:R-:W1:Y:S01]  /*5a90*/  MUFU.TANH R32, R32 ;  /* 0x0000002000207308 */ /* 0x000e620000002400 */
[----:B--2---:R-:W-:Y:S02]  /*5aa0*/  FSEL R35, R35, -INF , P1 ;  /* 0xff80000023237808 */ /* 0x004fe40000800000 */
[----:B------:R-:W-:-:S05]  /*5ab0*/  ISETP.GT.AND P1, PT, R36, 0x48, PT ;  /* 0x000000482400780c */ /* 0x000fca0003f24270 */
[----:B------:R-:W2:Y:S01]  /*5ac0*/  MUFU.TANH R30, R30 ;  /* 0x0000001e001e7308 */ /* 0x000ea20000002400 */
[----:B0-----:R-:W-:Y:S02]  /*5ad0*/  FSEL R33, R33, -INF , P2 ;  /* 0xff80000021217808 */ /* 0x001fe40001000000 */
[----:B------:R-:W-:-:S05]  /*5ae0*/  ISETP.GT.AND P2, PT, R36, 0x49, PT ;  /* 0x000000492400780c */ /* 0x000fca0003f44270 */
[----:B------:R0:W3:Y:S01]  /*5af0*/  MUFU.TANH R13, R7 ;  /* 0x00000007000d7308 */ /* 0x0000e20000002400 */
[----:B-1----:R-:W-:Y:S02]  /*5b00*/  FSEL R32, R32, -INF , P1 ;  /* 0xff80000020207808 */ /* 0x002fe40000800000 */
[----:B------:R-:W-:-:S05]  /*5b10*/  ISETP.GT.AND P1, PT, R36, 0x50, PT ;  /* 0x000000502400780c */ /* 0x000fca0003f24270 */
[----:B------:R-:W1:Y:S01]  /*5b20*/  MUFU.TANH R31, R64 ;  /* 0x00000040001f7308 */ /* 0x000e620000002400 */
[----:B0-----:R-:W-:Y:S02]  /*5b30*/  FMNMX.FTZ R7, R51, R28, !PT ;  /* 0x0000001c33077209 */ /* 0x001fe40007810000 */
[----:B--2---:R-:W-:Y:S02]  /*5b40*/  FSEL R30, R30, -INF , P2 ;  /* 0xff8000001e1e7808 */ /* 0x004fe40001000000 */
[----:B------:R-:W-:Y:S02]  /*5b50*/  FMNMX.FTZ R14, R34, R7, !PT ;  /* 0x00000007220e7209 */ /* 0x000fe40007810000 */
[----:B------:R-:W-:Y:S01]  /*5b60*/  ISETP.GT.AND P2, PT, R36, 0x51, PT ;  /* 0x000000512400780c */ /* 0x000fe20003f44270 */
[----:B------:R0:W2:Y:S01]  /*5b70*/  MUFU.TANH R29, R68 ;  /* 0x00000044001d7308 */ /* 0x0000a20000002400 */
[----:B------:R-:W-:Y:S02]  /*5b80*/  FMNMX.FTZ R14, R35, R14, !PT ;  /* 0x0000000e230e7209 */ /* 0x000fe40007810000 */
[----:B---3--:R-:W-:-:S02]  /*5b90*/  FSEL R28, R13, -INF , P2 ;  /* 0xff8000000d1c7808 */ /* 0x008fc40001000000 */
[----:B------:R-:W-:Y:S02]  /*5ba0*/  FMNMX.FTZ R7, R33, R14, !PT ;  /* 0x0000000e21077209 */ /* 0x000fe40007810000 */
[----:B------:R-:W-:Y:S01]  /*5bb0*/  ISETP.GT.AND P2, PT, R36, 0x59, PT ;  /* 0x000000592400780c */ /* 0x000fe20003f44270 */
[----:B------:R-:W3:Y:S01]  /*5bc0*/  MUFU.TANH R69, R69 ;  /* 0x0000004500457308 */ /* 0x000ee20000002400 */
[----:B------:R-:W-:Y:S01]  /*5bd0*/  FMNMX.FTZ R7, R32, R7, !PT ;  /* 0x0000000720077209 */ /* 0x000fe20007810000 */
[----:B0-----:R-:W-:Y:S01]  /*5be0*/  FMUL.FTZ R68, R62, UR41 ;  /* 0x000000293e447c20 */ /* 0x001fe20008410000 */
[----:B-1----:R-:W-:Y:S01]  /*5bf0*/  FSEL R31, R31, -INF , P1 ;  /* 0xff8000001f1f7808 */ /* 0x002fe20000800000 */
[----:B------:R-:W-:Y:S01]  /*5c00*/  FMUL.FTZ R62, R87, UR41 ;  /* 0x00000029573e7c20 */ /* 0x000fe20008410000 */
[----:B------:R-:W-:Y:S02]  /*5c10*/  FMNMX.FTZ R14, R30, R7, !PT ;  /* 0x000000071e0e7209 */ /* 0x000fe40007810000 */
[----:B------:R-:W-:Y:S01]  /*5c20*/  ISETP.GT.AND P1, PT, R36, 0x58, PT ;  /* 0x000000582400780c */ /* 0x000fe20003f24270 */
[----:B------:R0:W1:Y:S01]  /*5c30*/  MUFU.TANH R27, R72 ;  /* 0x00000048001b7308 */ /* 0x0000620000002400 */
[----:B------:R-:W-:-:S02]  /*5c40*/  FMNMX.FTZ R7, R31, R14, !PT ;  /* 0x0000000e1f077209 */ /* 0x000fc40007810000 */
[----:B--2---:R-:W-:Y:S02]  /*5c50*/  FSEL R29, R29, -INF , P1 ;  /* 0xff8000001d1d7808 */ /* 0x004fe40000800000 */
[----:B------:R-:W-:Y:S02]  /*5c60*/  FMNMX.FTZ R14, R28, R7, !PT ;  /* 0x000000071c0e7209 */ /* 0x000fe40007810000 */
[----:B------:R-:W-:Y:S01]  /*5c70*/  ISETP.GT.AND P1, PT, R36, 0x60, PT ;  /* 0x000000602400780c */ /* 0x000fe20003f24270 */
[----:B------:R2:W4:Y:S01]  /*5c80*/  MUFU.TANH R24, R73 ;  /* 0x0000004900187308 */ /* 0x0005220000002400 */
[----:B---3--:R-:W-:Y:S01]  /*5c90*/  FSEL R26, R69, -INF , P2 ;  /* 0xff800000451a7808 */ /* 0x008fe20001000000 */
[----:B------:R-:W-:Y:S01]  /*5ca0*/  FMUL.FTZ R69, R63, UR41 ;  /* 0x000000293f457c20 */ /* 0x000fe20008410000 */
[----:B------:R-:W-:Y:S01]  /*5cb0*/  FMNMX.FTZ R7, R29, R14, !PT ;  /* 0x0000000e1d077209 */ /* 0x000fe20007810000 */
[----:B0-----:R-:W-:Y:S01]  /*5cc0*/  FMUL.FTZ R72, R74, UR41 ;  /* 0x000000294a487c20 */ /* 0x001fe20008410000 */
[----:B------:R-:W-:Y:S01]  /*5cd0*/  ISETP.GT.AND P2, PT, R36, 0x61, PT ;  /* 0x000000612400780c */ /* 0x000fe20003f44270 */
[----:B------:R-:W-:Y:S01]  /*5ce0*/  FMUL.FTZ R74, R78, UR41 ;  /* 0x000000294e4a7c20 */ /* 0x000fe20008410000 */
[----:B------:R-:W-:Y:S01]  /*5cf0*/  FMNMX.FTZ R14, R26, R7, !PT ;  /* 0x000000071a0e7209 */ /* 0x000fe20007810000 */
[----:B------:R-:W0:Y:S01]  /*5d00*/  MUFU.TANH R25, R76 ;  /* 0x0000004c00197308 */ /* 0x000e220000002400 */
[----:B-1----:R-:W-:Y:S01]  /*5d10*/  FSEL R27, R27, -INF , P1 ;  /* 0xff8000001b1b7808 */ /* 0x002fe20000800000 */
[----:B--2---:R-:W-:Y:S01]  /*5d20*/  FMUL.FTZ R73, R75, UR41 ;  /* 0x000000294b497c20 */ /* 0x004fe20008410000 */
[----:B------:R-:W-:Y:S01]  /*5d30*/  ISETP.GT.AND P1, PT, R36, 0x68, PT ;  /* 0x000000682400780c */ /* 0x000fe20003f24270 */
[----:B------:R-:W-:Y:S01]  /*5d40*/  FMUL.FTZ R75, R79, UR41 ;  /* 0x000000294f4b7c20 */ /* 0x000fe20008410000 */
[----:B------:R-:W-:Y:S01]  /*5d50*/  FMNMX.FTZ R7, R27, R14, !PT ;  /* 0x0000000e1b077209 */ /* 0x000fe20007810000 */
[----:B------:R-:W-:-:S02]  /*5d60*/  FMUL.FTZ R63, R82, UR41 ;  /* 0x00000029523f7c20 */ /* 0x000fc40008410000 */
[----:B------:R1:W2:Y:S01]  /*5d70*/  MUFU.TANH R20, R77 ;  /* 0x0000004d00147308 */ /* 0x0002a20000002400 */
[----:B----4-:R-:W-:Y:S02]  /*5d80*/  FSEL R24, R24, -INF , P2 ;  /* 0xff80000018187808 */ /* 0x010fe40001000000 */
[----:B------:R-:W-:Y:S02]  /*5d90*/  ISETP.GT.AND P2, PT, R36, 0x69, PT ;  /* 0x000000692400780c */ /* 0x000fe40003f44270 */
[----:B------:R-:W-:-:S03]  /*5da0*/  FMNMX.FTZ R14, R24, R7, !PT ;  /* 0x00000007180e7209 */ /* 0x000fc60007810000 */
[----:B------:R-:W3:Y:S01]  /*5db0*/  MUFU.TANH R21, R80 ;  /* 0x0000005000157308 */ /* 0x000ee20000002400 */
[----:B0-----:R-:W-:Y:S01]  /*5dc0*/  FSEL R25, R25, -INF , P1 ;  /* 0xff80000019197808 */ /* 0x001fe20000800000 */
[----:B-1----:R-:W0:Y:S01]  /*5dd0*/  SHFL.IDX PT, R77, R37, 0x1, 0x1c1f ;  /* 0x003c1f00254d7f89 */ /* 0x002e2200000e0000 */
[----:B------:R-:W-:Y:S02]  /*5de0*/  ISETP.GT.AND P1, PT, R36, 0x70, PT ;  /* 0x000000702400780c */ /* 0x000fe40003f24270 */
[----:B------:R-:W-:-:S03]  /*5df0*/  FMNMX.FTZ R7, R25, R14, !PT ;  /* 0x0000000e19077209 */ /* 0x000fc60007810000 */
[----:B------:R-:W1:Y:S01]  /*5e00*/  MUFU.TANH R15, R81 ;  /* 0x00000051000f7308 */ /* 0x000e620000002400 */
[----:B--2---:R-:W-:Y:S02]  /*5e10*/  FSEL R20, R20, -INF , P2 ;  /* 0xff80000014147808 */ /* 0x004fe40001000000 */
[----:B------:R-:W-:Y:S02]  /*5e20*/  ISETP.GT.AND P2, PT, R36, 0x71, PT ;  /* 0x000000712400780c */ /* 0x000fe40003f44270 */
[----:B------:R-:W-:-:S03]  /*5e30*/  FMNMX.FTZ R14, R20, R7, !PT ;  /* 0x00000007140e7209 */ /* 0x000fc60007810000 */
[----:B------:R-:W2:Y:S01]  /*5e40*/  MUFU.TANH R84, R84 ;  /* 0x0000005400547308 */ /* 0x000ea20000002400 */
[----:B---3--:R-:W-:Y:S02]  /*5e50*/  FSEL R21, R21, -INF , P1 ;  /* 0xff80000015157808 */ /* 0x008fe40000800000 */
[----:B------:R-:W-:Y:S02]  /*5e60*/  ISETP.GT.AND P1, PT, R36, 0x78, PT ;  /* 0x000000782400780c */ /* 0x000fe40003f24270 */
[----:B------:R-:W-:-:S03]  /*5e70*/  FMNMX.FTZ R52, R21, R14, !PT ;  /* 0x0000000e15347209 */ /* 0x000fc60007810000 */
[----:B------:R-:W3:Y:S01]  /*5e80*/  MUFU.TANH R13, R85 ;  /* 0x00000055000d7308 */ /* 0x000ee20000002400 */
[----:B-1----:R-:W-:Y:S01]  /*5e90*/  FSEL R15, R15, -INF , P2 ;  /* 0xff8000000f0f7808 */ /* 0x002fe20001000000 */
[----:B0-----:R-:W-:Y:S01]  /*5ea0*/  IMAD.IADD R76, R50, 0x1, R77 ;  /* 0x00000001324c7824 */ /* 0x001fe200078e024d */
[----:B------:R-:W-:Y:S02]  /*5eb0*/  ISETP.GT.AND P2, PT, R36, 0x79, PT ;  /* 0x000000792400780c */ /* 0x000fe40003f44270 */
[----:B------:R-:W-:Y:S02]  /*5ec0*/  FMNMX.FTZ R7, R15, R52, !PT ;  /* 0x000000340f077209 */ /* 0x000fe40007810000 */
[----:B------:R-:W-:Y:S01]  /*5ed0*/  ISETP.GT.AND P3, PT, R76, 0x1, PT ;  /* 0x000000014c00780c */ /* 0x000fe20003f64270 */
[----:B------:R-:W0:Y:S01]  /*5ee0*/  MUFU.TANH R8, R8 ;  /* 0x0000000800087308 */ /* 0x000e220000002400 */
[----:B--2---:R-:W-:-:S04]  /*5ef0*/  FSEL R14, R84, -INF , P1 ;  /* 0xff800000540e7808 */ /* 0x004fc80000800000 */
[----:B------:R-:W-:-:S03]  /*5f00*/  FMNMX.FTZ R36, R14, R7, !PT ;  /* 0x000000070e247209 */ /* 0x000fc60007810000 */
[----:B------:R-:W1:Y:S01]  /*5f10*/  MUFU.TANH R6, R6 ;  /* 0x0000000600067308 */ /* 0x000e620000002400 */
[----:B---3--:R-:W-:Y:S02]  /*5f20*/  FSEL R13, R13, -INF , P2 ;  /* 0xff8000000d0d7808 */ /* 0x008fe40001000000 */
[----:B------:R-:W-:Y:S02]  /*5f30*/  ISETP.GT.AND P2, PT, R76, RZ, PT ;  /* 0x000000ff4c00720c */ /* 0x000fe40003f44270 */
[----:B------:R-:W-:-:S03]  /*5f40*/  FMNMX.FTZ R36, R13, R36, !PT ;  /* 0x000000240d247209 */ /* 0x000fc60007810000 */
[----:B------:R-:W2:Y:S01]  /*5f50*/  MUFU.TANH R10, R10 ;  /* 0x0000000a000a7308 */ /* 0x000ea20000002400 */
[----:B0-----:R-:W-:Y:S01]  /*5f60*/  FSEL R8, R8, -INF , P2 ;  /* 0xff80000008087808 */ /* 0x001fe20001000000 */
[----:B------:R-:W0:Y:S01]  /*5f70*/  SHFL.BFLY PT, R7, R36, 0x2, 0x1f ;  /* 0x0c401f0024077f89 */ /* 0x000e2200000e0000 */
[----:B------:R-:W-:Y:S02]  /*5f80*/  ISETP.GT.AND P2, PT, R76, 0x8, PT ;  /* 0x000000084c00780c */ /* 0x000fe40003f44270 */
[----:B------:R-:W-:-:S03]  /*5f90*/  FMNMX.FTZ R77, R8, R5, !PT ;  /* 0x00000005084d7209 */ /* 0x000fc60007810000 */
[----:B------:R-:W-:Y:S01]  /*5fa0*/  MUFU.TANH R9, R9 ;  /* 0x0000000900097308 */ /* 0x000fe20000002400 */
[----:B-1----:R-:W-:Y:S02]  /*5fb0*/  FSEL R50, R6, -INF , P3 ;  /* 0xff80000006327808 */ /* 0x002fe40001800000 */
[----:B------:R-:W-:Y:S02]  /*5fc0*/  ISETP.GT.AND P3, PT, R76, 0x9, PT ;  /* 0x000000094c00780c */ /* 0x000fe40003f64270 */
[----:B------:R-:W-:-:S03]  /*5fd0*/  FMNMX.FTZ R77, R50, R77, !PT ;  /* 0x0000004d324d7209 */ /* 0x000fc60007810000 */
[----:B------:R-:W1:Y:S01]  /*5fe0*/  MUFU.TANH R12, R12 ;  /* 0x0000000c000c7308 */ /* 0x000e620000002400 */
[----:B--2---:R-:W-:Y:S02]  /*5ff0*/  FSEL R10, R10, -INF , P2 ;  /* 0xff8000000a0a7808 */ /* 0x004fe40001000000 */
[----:B------:R-:W-:Y:S02]  /*6000*/  ISETP.GT.AND P2, PT, R76, 0x10, PT ;  /* 0x000000104c00780c */ /* 0x000fe40003f44270 */
[----:B------:R-:W-:-:S03]  /*6010*/  FMNMX.FTZ R77, R10, R77, !PT ;  /* 0x0000004d0a4d7209 */ /* 0x000fc60007810000 */
[----:B------:R-:W-:Y:S01]  /*6020*/  MUFU.TANH R11, R11 ;  /* 0x0000000b000b7308 */ /* 0x000fe20000002400 */
[----:B0-----:R-:W-:-:S05]  /*6030*/  FMNMX.FTZ R52, R36, R7, !PT ;  /* 0x0000000724347209 */ /* 0x001fca0007810000 */
[----:B------:R-:W0:Y:S02]  /*6040*/  SHFL.BFLY PT, R7, R52, 0x1, 0x1f ;  /* 0x0c201f0034077f89 */ /* 0x000e2400000e0000 */
[----:B------:R-:W2:Y:S01]  /*6050*/  MUFU.TANH R38, R38 ;  /* 0x0000002600267308 */ /* 0x000ea20000002400 */
[----:B-1----:R-:W-:Y:S02]  /*6060*/  FSEL R12, R12, -INF , P2 ;  /* 0xff8000000c0c7808 */ /* 0x002fe40001000000 */
[----:B------:R-:W-:-:S05]  /*6070*/  ISETP.GT.AND P2, PT, R76, 0x18, PT ;  /* 0x000000184c00780c */ /* 0x000fca0003f44270 */
[----:B------:R-:W1:Y:S08]  /*6080*/  MUFU.TANH R39, R39 ;  /* 0x0000002700277308 */ /* 0x000e700000002400 */
[----:B------:R-:W3:Y:S01]  /*6090*/  MUFU.TANH R40, R40 ;  /* 0x0000002800287308 */ /* 0x000ee20000002400 */
[----:B--2---:R-:W-:Y:S02]  /*60a0*/  FSEL R38, R38, -INF , P2 ;  /* 0xff80000026267808 */ /* 0x004fe40001000000 */
[----:B------:R-:W-:-:S02]  /*60b0*/  ISETP.GT.AND P2, PT, R76, 0x20, PT ;  /* 0x000000204c00780c */ /* 0x000fc40003f44270 */
[----:B0-----:R-:W-:-:S03]  /*60c0*/  FMNMX.FTZ R7, R52, R7, !PT ;  /* 0x0000000734077209 */ /* 0x001fc60007810000 */
[----:B------:R-:W0:Y:S01]  /*60d0*/  MUFU.TANH R41, R41 ;  /* 0x0000002900297308 */ /* 0x000e220000002400 */
[----:B------:R-:W-:Y:S02]  /*60e0*/  FSEL R52, R9, -INF , P3 ;  /* 0xff80000009347808 */ /* 0x000fe40001800000 */
[----:B------:R-:W-:Y:S01]  /*60f0*/  ISETP.GT.AND P3, PT, R76, 0x11, PT ;  /* 0x000000114c00780c */ /* 0x000fe20003f64270 */
[----:B------:R-:W-:Y:S01]  /*6100*/  FMUL.FTZ R36, R7, UR10 ;  /* 0x0000000a07247c20 */ /* 0x000fe20008410000 */
[----:B------:R-:W-:Y:S02]  /*6110*/  FMNMX.FTZ R77, R52, R77, !PT ;  /* 0x0000004d344d7209 */ /* 0x000fe40007810000 */
[----:B------:R-:W-:Y:S01]  /*6120*/  FSEL R54, R11, -INF , P3 ;  /* 0xff8000000b367808 */ /* 0x000fe20001800000 */
[----:B------:R-:W2:Y:S01]  /*6130*/  MUFU.TANH R42, R42 ;  /* 0x0000002a002a7308 */ /* 0x000ea20000002400 */
[----:B------:R-:W-:Y:S02]  /*6140*/  FMNMX.FTZ R77, R12, R77, !PT ;  /* 0x0000004d0c4d7209 */ /* 0x000fe40007810000 */
[----:B------:R-:W-:-:S02]  /*6150*/  ISETP.GT.AND P3, PT, R76, 0x19, PT ;  /* 0x000000194c00780c */ /* 0x000fc40003f64270 */
[----:B------:R-:W-:Y:S02]  /*6160*/  FMNMX.FTZ R77, R54, R77, !PT ;  /* 0x0000004d364d7209 */ /* 0x000fe40007810000 */
[----:B-1----:R-:W-:Y:S01]  /*6170*/  FSEL R56, R39, -INF , P3 ;  /* 0xff80000027387808 */ /* 0x002fe20001800000 */
[----:B------:R-:W1:Y:S01]  /*6180*/  MUFU.TANH R43, R43 ;  /* 0x0000002b002b7308 */ /* 0x000e620000002400 */
[----:B------:R-:W-:Y:S02]  /*6190*/  FMNMX.FTZ R77, R38, R77, !PT ;  /* 0x0000004d264d7209 */ /* 0x000fe40007810000 */
[----:B------:R-:W-:Y:S02]  /*61a0*/  ISETP.GT.AND P3, PT, R76, 0x21, PT ;  /* 0x000000214c00780c */ /* 0x000fe40003f64270 */
[----:B---3--:R-:W-:Y:S02]  /*61b0*/  FSEL R40, R40, -INF , P2 ;  /* 0xff80000028287808 */ /* 0x008fe40001000000 */
[----:B------:R-:W-:Y:S01]  /*61c0*/  FMNMX.FTZ R77, R56, R77, !PT ;  /* 0x0000004d384d7209 */ /* 0x000fe20007810000 */
[----:B------:R-:W3:Y:S01]  /*61d0*/  MUFU.TANH R44, R44 ;  /* 0x0000002c002c7308 */ /* 0x000ee20000002400 */
[----:B------:R-:W-:-:S02]  /*61e0*/  ISETP.GT.AND P2, PT, R76, 0x28, PT ;  /* 0x000000284c00780c */ /* 0x000fc40003f44270 */
[----:B0-----:R-:W-:Y:S02]  /*61f0*/  FSEL R64, R41, -INF , P3 ;  /* 0xff80000029407808 */ /* 0x001fe40001800000 */
[----:B------:R-:W-:Y:S02]  /*6200*/  FMNMX.FTZ R77, R40, R77, !PT ;  /* 0x0000004d284d7209 */ /* 0x000fe40007810000 */
[----:B------:R-:W-:Y:S01]  /*6210*/  ISETP.GT.AND P3, PT, R76, 0x29, PT ;  /* 0x000000294c00780c */ /* 0x000fe20003f64270 */
[----:B------:R-:W0:Y:S01]  /*6220*/  MUFU.TANH R45, R45 ;  /* 0x0000002d002d7308 */ /* 0x000e220000002400 */
[----:B--2---:R-:W-:Y:S02]  /*6230*/  FSEL R42, R42, -INF , P2 ;  /* 0xff8000002a2a7808 */ /* 0x004fe40001000000 */
[----:B------:R-:W-:Y:S02]  /*6240*/  FMNMX.FTZ R77, R64, R77, !PT ;  /* 0x0000004d404d7209 */ /* 0x000fe40007810000 */
[----:B------:R-:W-:-:S02]  /*6250*/  FSETP.NEU.FTZ.AND P1, PT, R7, -INF , PT ;  /* 0xff8000000700780b */ /* 0x000fc40003f3d000 */
[----:B------:R-:W-:Y:S01]  /*6260*/  ISETP.GT.AND P2, PT, R76, 0x30, PT ;  /* 0x000000304c00780c */ /* 0x000fe20003f44270 */
[----:B------:R-:W2:Y:S01]  /*6270*/  MUFU.TANH R46, R46 ;  /* 0x0000002e002e7308 */ /* 0x000ea20000002400 */
[----:B-1----:R-:W-:Y:S02]  /*6280*/  FSEL R43, R43, -INF , P3 ;  /* 0xff8000002b2b7808 */ /* 0x002fe40001800000 */
[----:B------:R-:W-:Y:S02]  /*6290*/  FMNMX.FTZ R6, R42, R77, !PT ;  /* 0x0000004d2a067209 */ /* 0x000fe40007810000 */
[----:B------:R-:W-:Y:S02]  /*62a0*/  FSEL R36, R36, RZ, P1 ;  /* 0x000000ff24247208 */ /* 0x000fe40000800000 */
[----:B------:R-:W-:Y:S01]  /*62b0*/  ISETP.GT.AND P3, PT, R76, 0x31, PT ;  /* 0x000000314c00780c */ /* 0x000fe20003f64270 */
[----:B------:R-:W1:Y:S01]  /*62c0*/  MUFU.TANH R47, R47 ;  /* 0x0000002f002f7308 */ /* 0x000e620000002400 */
[----:B---3--:R-:W-:Y:S01]  /*62d0*/  FSEL R44, R44, -INF , P2 ;  /* 0xff8000002c2c7808 */ /* 0x008fe20001000000 */
[--C-:B------:R-:W-:Y:S01]  /*62e0*/  FFMA.FTZ R172, R65, UR10, -R36.reuse ;  /* 0x0000000a41ac7c23 */ /* 0x100fe20008010824 */
[----:B------:R-:W-:Y:S01]  /*62f0*/  FMNMX.FTZ R41, R43, R6, !PT ;  /* 0x000000062b297209 */ /* 0x000fe20007810000 */
[--C-:B------:R-:W-:Y:S01]  /*6300*/  FFMA.FTZ R174, R59, UR10, -R36.reuse ;  /* 0x0000000a3bae7c23 */ /* 0x100fe20008010824 */
[----:B------:R-:W-:Y:S01]  /*6310*/  ISETP.GT.AND P2, PT, R76, 0x38, PT ;  /* 0x000000384c00780c */ /* 0x000fe20003f44270 */
[--C-:B------:R-:W-:Y:S01]  /*6320*/  FFMA.FTZ R168, R55, UR10, -R36.reuse ;  /* 0x0000000a37a87c23 */ /* 0x100fe20008010824 */
[----:B0-----:R-:W-:Y:S01]  /*6330*/  FSEL R65, R45, -INF , P3 ;  /* 0xff8000002d417808 */ /* 0x001fe20001800000 */
        /* <DEDUP_REMOVED lines=8> */
[----:B------:R-:W2:Y:S01]  /*63c0*/  MUFU.TANH R49, R49 ;  /* 0x0000003100317308 */ /* 0x000ea20000002400 */
[----:B------:R-:W-:Y:S01]  /*63d0*/  ISETP.GT.AND P2, PT, R76, 0x40, PT ;  /* 0x000000404c00780c */ /* 0x000fe20003f44270 */
[--C-:B------:R-:W-:Y:S01]  /*63e0*/  FFMA.FTZ R156, R21, UR10, -R36.reuse ;  /* 0x0000000a159c7c23 */ /* 0x100fe20008010824 */
[----:B-1----:R-:W-:Y:S01]  /*63f0*/  FSEL R61, R47, -INF , P3 ;  /* 0xff8000002f3d7808 */ /* 0x002fe20001800000 */
[--C-:B------:R-:W-:Y:S01]  /*6400*/  FFMA.FTZ R152, R27, UR10, -R36.reuse ;  /* 0x0000000a1b987c23 */ /* 0x100fe20008010824 */
[----:B------:R-:W-:Y:S01]  /*6410*/  FMNMX.FTZ R6, R46, R45, !PT ;  /* 0x0000002d2e067209 */ /* 0x000fe20007810000 */
[--C-:B------:R-:W-:Y:S01]  /*6420*/  FFMA.FTZ R27, R24, UR10, -R36.reuse ;  /* 0x0000000a181b7c23 */ /* 0x100fe20008010824 */
[----:B------:R-:W-:Y:S01]  /*6430*/  ISETP.GT.AND P3, PT, R76, 0x41, PT ;  /* 0x000000414c00780c */ /* 0x000fe20003f64270 */
[----:B------:R-:W1:Y:S01]  /*6440*/  MUFU.TANH R68, R68 ;  /* 0x0000004400447308 */ /* 0x000e620000002400 */
[----:B0-----:R-:W-:Y:S01]  /*6450*/  FSEL R48, R48, -INF , P2 ;  /* 0xff80000030307808 */ /* 0x001fe20001000000 */
[--C-:B------:R-:W-:Y:S01]  /*6460*/  FFMA.FTZ R160, R31, UR10, -R36.reuse ;  /* 0x0000000a1fa07c23 */ /* 0x100fe20008010824 */
[----:B------:R-:W-:Y:S01]  /*6470*/  FMNMX.FTZ R45, R61, R6, !PT ;  /* 0x000000063d2d7209 */ /* 0x000fe20007810000 */
[--C-:B------:R-:W-:Y:S01]  /*6480*/  FFMA.FTZ R31, R28, UR10, -R36.reuse ;  /* 0x0000000a1c1f7c23 */ /* 0x100fe20008010824 */
[----:B------:R-:W-:Y:S01]  /*6490*/  ISETP.GT.AND P2, PT, R76, 0x48, PT ;  /* 0x000000484c00780c */ /* 0x000fe20003f44270 */
[--C-:B------:R-:W-:Y:S01]  /*64a0*/  FFMA.FTZ R163, R163, UR10, -R36.reuse ;  /* 0x0000000aa3a37c23 */ /* 0x100fe20008010824 */
[----:B------:R-:W-:Y:S01]  /*64b0*/  FMNMX.FTZ R6, R48, R45, !PT ;  /* 0x0000002d30067209 */ /* 0x000fe20007810000 */
[----:B------:R-:W0:Y:S01]  /*64c0*/  MUFU.TANH R69, R69 ;  /* 0x0000004500457308 */ /* 0x000e220000002400 */
[----:B--2---:R-:W-:Y:S01]  /*64d0*/  FSEL R49, R49, -INF , P3 ;  /* 0xff80000031317808 */ /* 0x004fe20001800000 */
[--C-:B------:R-:W-:Y:S01]  /*64e0*/  FFMA.FTZ R45, R57, UR10, -R36.reuse ;  /* 0x0000000a392d7c23 */ /* 0x100fe20008010824 */
[----:B------:R-:W-:Y:S01]  /*64f0*/  ISETP.GT.AND P3, PT, R76, 0x49, PT ;  /* 0x000000494c00780c */ /* 0x000fe20003f64270 */
[--C-:B------:R-:W-:Y:S01]  /*6500*/  FFMA.FTZ R180, R165, UR10, -R36.reuse ;  /* 0x0000000aa5b47c23 */ /* 0x100fe20008010824 */
[----:B------:R-:W-:Y:S01]  /*6510*/  FMNMX.FTZ R6, R49, R6, !PT ;  /* 0x0000000631067209 */ /* 0x000fe20007810000 */
[--C-:B------:R-:W-:Y:S01]  /*6520*/  FFMA.FTZ R182, R167, UR10, -R36.reuse ;  /* 0x0000000aa7b67c23 */ /* 0x100fe20008010824 */
[--C-:B------:R-:W-:Y:S01]  /*6530*/  FFMA.FTZ R161, R161, UR10, -R36.reuse ;  /* 0x0000000aa1a17c23 */ /* 0x100fe20008010824 */
[----:B------:R-:W2:Y:S01]  /*6540*/  MUFU.TANH R66, R66 ;  /* 0x0000004200427308 */ /* 0x000ea20000002400 */
[----:B-1----:R-:W-:Y:S01]  /*6550*/  FSEL R59, R68, -INF , P2 ;  /* 0xff800000443b7808 */ /* 0x002fe20001000000 */
[--C-:B------:R-:W-:Y:S01]  /*6560*/  FFMA.FTZ R176, R159, UR10, -R36.reuse ;  /* 0x0000000a9fb07c23 */ /* 0x100fe20008010824 */
[----:B------:R-:W-:Y:S01]  /*6570*/  ISETP.GT.AND P2, PT, R76, 0x50, PT ;  /* 0x000000504c00780c */ /* 0x000fe20003f44270 */
[--C-:B------:R-:W-:Y:S01]  /*6580*/  FFMA.FTZ R11, R157, UR10, -R36.reuse ;  /* 0x0000000a9d0b7c23 */ /* 0x100fe20008010824 */
[----:B------:R-:W-:Y:S01]  /*6590*/  FMNMX.FTZ R6, R59, R6, !PT ;  /* 0x000000063b067209 */ /* 0x000fe20007810000 */
[--C-:B------:R-:W-:Y:S01]  /*65a0*/  FFMA.FTZ R178, R155, UR10, -R36.reuse ;  /* 0x0000000a9bb27c23 */ /* 0x100fe20008010824 */
[--C-:B------:R-:W-:Y:S01]  /*65b0*/  FFMA.FTZ R158, R14, UR10, -R36.reuse ;  /* 0x0000000a0e9e7c23 */ /* 0x100fe20008010824 */
[----:B------:R-:W1:Y:S01]  /*65c0*/  MUFU.TANH R67, R67 ;  /* 0x0000004300437308 */ /* 0x000e620000002400 */
[----:B0-----:R-:W-:Y:S01]  /*65d0*/  FSEL R57, R69, -INF , P3 ;  /* 0xff80000045397808 */ /* 0x001fe20001800000 */
[--C-:B------:R-:W-:Y:S01]  /*65e0*/  FFMA.FTZ R39, R153, UR10, -R36.reuse ;  /* 0x0000000a99277c23 */ /* 0x100fe20008010824 */
[----:B------:R-:W-:Y:S01]  /*65f0*/  ISETP.GT.AND P3, PT, R76, 0x51, PT ;  /* 0x000000514c00780c */ /* 0x000fe20003f64270 */
[--C-:B------:R-:W-:Y:S01]  /*6600*/  FFMA.FTZ R162, R29, UR10, -R36.reuse ;  /* 0x0000000a1da27c23 */ /* 0x100fe20008010824 */
[----:B------:R-:W-:Y:S01]  /*6610*/  FMNMX.FTZ R47, R57, R6, !PT ;  /* 0x00000006392f7209 */ /* 0x000fe20007810000 */
[--C-:B------:R-:W-:Y:S01]  /*6620*/  FFMA.FTZ R154, R25, UR10, -R36.reuse ;  /* 0x0000000a199a7c23 */ /* 0x100fe20008010824 */
[--C-:B------:R-:W-:Y:S01]  /*6630*/  FFMA.FTZ R166, R32, UR10, -R36.reuse ;  /* 0x0000000a20a67c23 */ /* 0x100fe20008010824 */
        /* <DEDUP_REMOVED lines=10> */
[----:B------:R-:W-:Y:S01]  /*66e0*/  FFMA.FTZ R13, R13, UR10, -R36 ;  /* 0x0000000a0d0d7c23 */ /* 0x000fe20008010824 */
[----:B------:R-:W-:-:S02]  /*66f0*/  ISETP.GT.AND P3, PT, R76, 0x59, PT ;  /* 0x000000594c00780c */ /* 0x000fc40003f64270 */
[----:B------:R-:W-:-:S03]  /*6700*/  FMNMX.FTZ R6, R55, R6, !PT ;  /* 0x0000000637067209 */ /* 0x000fc60007810000 */
[----:B------:R-:W1:Y:S01]  /*6710*/  MUFU.TANH R72, R72 ;  /* 0x0000004800487308 */ /* 0x000e620000002400 */
[----:B0-----:R-:W-:Y:S02]  /*6720*/  FSEL R67, R70, -INF , P2 ;  /* 0xff80000046437808 */ /* 0x001fe40001000000 */
[----:B------:R-:W-:Y:S02]  /*6730*/  ISETP.GT.AND P2, PT, R76, 0x60, PT ;  /* 0x000000604c00780c */ /* 0x000fe40003f44270 */
[----:B------:R-:W-:-:S03]  /*6740*/  FMNMX.FTZ R6, R67, R6, !PT ;  /* 0x0000000643067209 */ /* 0x000fc60007810000 */
[----:B------:R-:W0:Y:S01]  /*6750*/  MUFU.TANH R73, R73 ;  /* 0x0000004900497308 */ /* 0x000e220000002400 */
[----:B--2---:R-:W-:Y:S02]  /*6760*/  FSEL R53, R71, -INF , P3 ;  /* 0xff80000047357808 */ /* 0x004fe40001800000 */
[----:B------:R-:W-:Y:S02]  /*6770*/  ISETP.GT.AND P3, PT, R76, 0x61, PT ;  /* 0x000000614c00780c */ /* 0x000fe40003f64270 */
[----:B------:R-:W-:-:S03]  /*6780*/  FMNMX.FTZ R51, R53, R6, !PT ;  /* 0x0000000635337209 */ /* 0x000fc60007810000 */
[----:B------:R-:W2:Y:S01]  /*6790*/  MUFU.TANH R74, R74 ;  /* 0x0000004a004a7308 */ /* 0x000ea20000002400 */
[----:B-1----:R-:W-:Y:S01]  /*67a0*/  FSEL R68, R72, -INF , P2 ;  /* 0xff80000048447808 */ /* 0x002fe20001000000 */
[--C-:B------:R-:W-:Y:S01]  /*67b0*/  FFMA.FTZ R72, R33, UR10, -R36.reuse ;  /* 0x0000000a21487c23 */ /* 0x100fe20008010824 */
[----:B------:R-:W-:Y:S02]  /*67c0*/  ISETP.GT.AND P2, PT, R76, 0x68, PT ;  /* 0x000000684c00780c */ /* 0x000fe40003f44270 */
[----:B------:R-:W-:Y:S01]  /*67d0*/  FMNMX.FTZ R6, R68, R51, !PT ;  /* 0x0000003344067209 */ /* 0x000fe20007810000 */
[----:B------:R-:W-:Y:S02]  /*67e0*/  FFMA.FTZ R51, R34, UR10, -R36 ;  /* 0x0000000a22337c23 */ /* 0x000fe40008010824 */
[----:B------:R-:W1:Y:S01]  /*67f0*/  MUFU.TANH R75, R75 ;  /* 0x0000004b004b7308 */ /* 0x000e620000002400 */
[----:B0-----:R-:W-:Y:S02]  /*6800*/  FSEL R69, R73, -INF , P3 ;  /* 0xff80000049457808 */ /* 0x001fe40001800000 */
[----:B------:R-:W-:-:S02]  /*6810*/  ISETP.GT.AND P3, PT, R76, 0x69, PT ;  /* 0x000000694c00780c */ /* 0x000fc40003f64270 */
[----:B------:R-:W-:-:S03]  /*6820*/  FMNMX.FTZ R71, R69, R6, !PT ;  /* 0x0000000645477209 */ /* 0x000fc60007810000 */
[----:B------:R-:W0:Y:S01]  /*6830*/  MUFU.TANH R63, R63 ;  /* 0x0000003f003f7308 */ /* 0x000e220000002400 */
[----:B--2---:R-:W-:Y:S02]  /*6840*/  FSEL R70, R74, -INF , P2 ;  /* 0xff8000004a467808 */ /* 0x004fe40001000000 */
[----:B------:R-:W-:Y:S02]  /*6850*/  ISETP.GT.AND P2, PT, R76, 0x70, PT ;  /* 0x000000704c00780c */ /* 0x000fe40003f44270 */
[----:B------:R-:W-:-:S03]  /*6860*/  FMNMX.FTZ R71, R70, R71, !PT ;  /* 0x0000004746477209 */ /* 0x000fc60007810000 */
[----:B------:R-:W2:Y:S01]  /*6870*/  MUFU.TANH R60, R60 ;  /* 0x0000003c003c7308 */ /* 0x000ea20000002400 */
[----:B-1----:R-:W-:Y:S02]  /*6880*/  FSEL R34, R75, -INF , P3 ;  /* 0xff8000004b227808 */ /* 0x002fe40001800000 */
[----:B------:R-:W-:Y:S02]  /*6890*/  ISETP.GT.AND P3, PT, R76, 0x71, PT ;  /* 0x000000714c00780c */ /* 0x000fe40003f64270 */
        /* <DEDUP_REMOVED lines=9> */
[----:B------:R-:W-:Y:S01]  /*6930*/  MUFU.EX2 R37, R163 ;  /* 0x000000a300257308 */ /* 0x000fe20000000800 */
[----:B-1----:R-:W-:-:S04]  /*6940*/  FSEL R58, R58, -INF , P2 ;  /* 0xff8000003a3a7808 */ /* 0x002fc80001000000 */
[----:B------:R-:W-:-:S03]  /*6950*/  FMNMX.FTZ R33, R58, R33, !PT ;  /* 0x000000213a217209 */ /* 0x000fc60007810000 */
[----:B------:R-:W-:Y:S01]  /*6960*/  MUFU.EX2 R180, R180 ;  /* 0x000000b400b47308 */ /* 0x000fe20000000800 */
[----:B0-----:R-:W-:-:S04]  /*6970*/  FSEL R62, R62, -INF , P3 ;  /* 0xff8000003e3e7808 */ /* 0x001fc80001800000 */
[----:B------:R-:W-:Y:S01]  /*6980*/  FMNMX.FTZ R6, R62, R33, !PT ;  /* 0x000000213e067209 */ /* 0x000fe20007810000 */
[----:B------:R-:W-:Y:S02]  /*6990*/  FFMA.FTZ R33, R30, UR10, -R36 ;  /* 0x0000000a1e217c23 */ /* 0x000fe40008010824 */
[----:B------:R-:W-:Y:S02]  /*69a0*/  MUFU.EX2 R182, R182 ;  /* 0x000000b600b67308 */ /* 0x000fe40000000800 */
[----:B------:R-:W0:Y:S06]  /*69b0*/  SHFL.BFLY PT, R71, R6, 0x2, 0x1f ;  /* 0x0c401f0006477f89 */ /* 0x000e2c00000e0000 */
[----:B------:R1:W-:Y:S08]  /*69c0*/  MUFU.EX2 R9, R161 ;  /* 0x000000a100097308 */ /* 0x0003f00000000800 */
        /* <DEDUP_REMOVED lines=10> */
[----:B------:R-:W-:-:S03]  /*6a70*/  FMUL.FTZ R21, R6, UR10 ;  /* 0x0000000a06157c20 */ /* 0x000fc60008410000 */
[----:B------:R-:W-:-:S03]  /*6a80*/  FSEL R28, R6, RZ, P2 ;  /* 0x000000ff061c7208 */ /* 0x000fc60001000000 */
[----:B------:R-:W-:Y:S01]  /*6a90*/  MUFU.EX2 R174, R174 ;  /* 0x000000ae00ae7308 */ /* 0x000fe20000000800 */
[----:B------:R-:W-:Y:S01]  /*6aa0*/  FSEL R21, R21, RZ, P2 ;  /* 0x000000ff15157208 */ /* 0x000fe20001000000 */
[----:B------:R-:W-:-:S04]  /*6ab0*/  FADD.FTZ R28, -R28, R5 ;  /* 0x000000051c1c7221 */ /* 0x000fc80000010100 */
[--C-:B------:R-:W-:Y:S01]  /*6ac0*/  FFMA.FTZ R24, R43, UR10, -R21.reuse ;  /* 0x0000000a2b187c23 */ /* 0x100fe20008010815 */
[----:B------:R-:W-:Y:S01]  /*6ad0*/  FSEL R43, R7, RZ, P1 ;  /* 0x000000ff072b7208 */ /* 0x000fe20000800000 */
[--C-:B------:R-:W-:Y:S01]  /*6ae0*/  FFMA.FTZ R8, R8, UR10, -R21.reuse ;  /* 0x0000000a08087c23 */ /* 0x100fe20008010815 */
[----:B------:R-:W-:Y:S01]  /*6af0*/  FMUL.FTZ R5, R28, UR10 ;  /* 0x0000000a1c057c20 */ /* 0x000fe20008410000 */
[--C-:B------:R-:W-:Y:S01]  /*6b00*/  FFMA.FTZ R181, R50, UR10, -R21.reuse ;  /* 0x0000000a32b57c23 */ /* 0x100fe20008010815 */
[--C-:B------:R-:W-:Y:S01]  /*6b10*/  FFMA.FTZ R183, R10, UR10, -R21.reuse ;  /* 0x0000000a0ab77c23 */ /* 0x100fe20008010815 */
[----:B------:R-:W-:Y:S01]  /*6b20*/  FADD.FTZ R43, -R43, R4 ;  /* 0x000000042b2b7221 */ /* 0x000fe20000010100 */
[--C-:B------:R-:W-:Y:S01]  /*6b30*/  FFMA.FTZ R10, R52, UR10, -R21.reuse ;  /* 0x0000000a340a7c23 */ /* 0x100fe20008010815 */
[----:B------:R-:W-:Y:S01]  /*6b40*/  MUFU.EX2 R8, R8 ;  /* 0x0000000800087308 */ /* 0x000fe20000000800 */
[--C-:B------:R-:W-:Y:S01]  /*6b50*/  FFMA.FTZ R177, R12, UR10, -R21.reuse ;  /* 0x0000000a0cb17c23 */ /* 0x100fe20008010815 */
[----:B------:R-:W-:Y:S01]  /*6b60*/  FMUL.FTZ R4, R43, UR10 ;  /* 0x0000000a2b047c20 */ /* 0x000fe20008410000 */
        /* <DEDUP_REMOVED lines=13> */
[----:B------:R-:W2:Y:S01]  /*6c40*/  MUFU.EX2 R5, R5 ;  /* 0x0000000500057308 */ /* 0x000ea20000000800 */
[--C-:B------:R-:W-:Y:S01]  /*6c50*/  FFMA.FTZ R167, R59, UR10, -R21.reuse ;  /* 0x0000000a3ba77c23 */ /* 0x100fe20008010815 */
[--C-:B------:R-:W-:Y:S01]  /*6c60*/  FFMA.FTZ R32, R57, UR10, -R21.reuse ;  /* 0x0000000a39207c23 */ /* 0x100fe20008010815 */
[--C-:B-1----:R-:W-:Y:S01]  /*6c70*/  FFMA.FTZ R161, R66, UR10, -R21.reuse ;  /* 0x0000000a42a17c23 */ /* 0x102fe20008010815 */
[--C-:B------:R-:W-:Y:S01]  /*6c80*/  FFMA.FTZ R163, R67, UR10, -R21.reuse ;  /* 0x0000000a43a37c23 */ /* 0x100fe20008010815 */
[--C-:B------:R-:W-:Y:S01]  /*6c90*/  FFMA.FTZ R153, R68, UR10, -R21.reuse ;  /* 0x0000000a44997c23 */ /* 0x100fe20008010815 */
[--C-:B------:R-:W-:Y:S01]  /*6ca0*/  FFMA.FTZ R155, R70, UR10, -R21.reuse ;  /* 0x0000000a469b7c23 */ /* 0x100fe20008010815 */
[----:B------:R-:W-:Y:S01]  /*6cb0*/  FFMA.FTZ R34, R34, UR10, -R21 ;  /* 0x0000000a22227c23 */ /* 0x000fe20008010815 */
[----:B------:R-:W1:Y:S01]  /*6cc0*/  MUFU.EX2 R181, R181 ;  /* 0x000000b500b57308 */ /* 0x000e620000000800 */
[----:B0-----:R-:W-:Y:S01]  /*6cd0*/  FFMA.FTZ R43, R4, R0, R37 ;  /* 0x00000000042b7223 */ /* 0x001fe20000010025 */
[--C-:B------:R-:W-:Y:S01]  /*6ce0*/  FFMA.FTZ R157, R63, UR10, -R21.reuse ;  /* 0x0000000a3f9d7c23 */ /* 0x100fe20008010815 */
[----:B------:R-:W-:-:S02]  /*6cf0*/  FFMA.FTZ R58, R58, UR10, -R21 ;  /* 0x0000000a3a3a7c23 */ /* 0x000fc40008010815 */
[----:B------:R-:W-:-:S03]  /*6d00*/  FADD.FTZ R43, R180, R43 ;  /* 0x0000002bb42b7221 */ /* 0x000fc60000010000 */
[----:B------:R-:W0:Y:S01]  /*6d10*/  MUFU.EX2 R183, R183 ;  /* 0x000000b700b77308 */ /* 0x000e220000000800 */
[----:B--2---:R-:W-:Y:S01]  /*6d20*/  FFMA.FTZ R0, R5, R3, R8 ;  /* 0x0000000305007223 */ /* 0x004fe20000010008 */
[----:B------:R-:W-:-:S04]  /*6d30*/  FADD.FTZ R36, R182, R43 ;  /* 0x0000002bb6247221 */ /* 0x000fc80000010000 */
[----:B------:R-:W-:Y:S02]  /*6d40*/  FADD.FTZ R43, R9, R36 ;  /* 0x00000024092b7221 */ /* 0x000fe40000010000 */
[----:B------:R-:W2:Y:S01]  /*6d50*/  MUFU.EX2 R10, R10 ;  /* 0x0000000a000a7308 */ /* 0x000ea20000000800 */
[----:B-1----:R-:W-:Y:S01]  /*6d60*/  FADD.FTZ R0, R181, R0 ;  /* 0x00000000b5007221 */ /* 0x002fe20000010000 */
[----:B------:R-:W-:-:S04]  /*6d70*/  FADD.FTZ R36, R176, R43 ;  /* 0x0000002bb0247221 */ /* 0x000fc80000010000 */
[----:B------:R-:W-:Y:S01]  /*6d80*/  FADD.FTZ R43, R11, R36 ;  /* 0x000000240b2b7221 */ /* 0x000fe20000010000 */
[----:B------:R-:W-:Y:S01]  /*6d90*/  FFMA.FTZ R36, R55, UR10, -R21 ;  /* 0x0000000a37247c23 */ /* 0x000fe20008010815 */
[----:B------:R-:W1:Y:S01]  /*6da0*/  MUFU.EX2 R177, R177 ;  /* 0x000000b100b17308 */ /* 0x000e620000000800 */
[----:B0-----:R-:W-:Y:S01]  /*6db0*/  FADD.FTZ R3, R183, R0 ;  /* 0x00000000b7037221 */ /* 0x001fe20000010000 */
[----:B------:R-:W-:-:S04]  /*6dc0*/  FADD.FTZ R38, R178, R43 ;  /* 0x0000002bb2267221 */ /* 0x000fc80000010000 */
[----:B------:R-:W-:Y:S02]  /*6dd0*/  FADD.FTZ R43, R39, R38 ;  /* 0x00000026272b7221 */ /* 0x000fe40000010000 */
[----:B------:R-:W0:Y:S01]  /*6de0*/  MUFU.EX2 R12, R12 ;  /* 0x0000000c000c7308 */ /* 0x000e220000000800 */
[----:B--2---:R-:W-:Y:S01]  /*6df0*/  FADD.FTZ R0, R10, R3 ;  /* 0x000000030a007221 */ /* 0x004fe20000010000 */
[----:B------:R-:W-:-:S04]  /*6e00*/  FADD.FTZ R38, R172, R43 ;  /* 0x0000002bac267221 */ /* 0x000fc80000010000 */
[----:B------:R-:W-:Y:S01]  /*6e10*/  FADD.FTZ R43, R41, R38 ;  /* 0x00000026292b7221 */ /* 0x000fe20000010000 */
[----:B------:R-:W-:Y:S01]  /*6e20*/  FFMA.FTZ R38, R53, UR10, -R21 ;  /* 0x0000000a35267c23 */ /* 0x000fe20008010815 */
        /* <DEDUP_REMOVED lines=25> */
[----:B------:R-:W-:-:S06]  /*6fc0*/  FFMA.FTZ R40, R69, UR10, -R21 ;  /* 0x0000000a45287c23 */ /* 0x000fcc0008010815 */
        /* <DEDUP_REMOVED lines=32> */
[--C-:B------:R-:W-:Y:S01]  /*71d0*/  FFMA.FTZ R42, R60, UR10, -R21.reuse ;  /* 0x0000000a3c2a7c23 */ /* 0x100fe20008010815 */
[----:B------:R-:W-:-:S05]  /*71e0*/  FFMA.FTZ R21, R62, UR10, -R21 ;  /* 0x0000000a3e157c23 */ /* 0x000fca0008010815 */
        /* <DEDUP_REMOVED lines=38> */
[----:B--2---:R-:W-:-:S03]  /*7450*/  FADD.FTZ R0, R13, R0 ;  /* 0x000000000d007221 */ /* 0x004fc60000010000 */
[----:B-1----:R-:W-:Y:S01]  /*7460*/  FADD.FTZ R3, R21, R3 ;  /* 0x0000000315037221 */ /* 0x002fe20000010000 */
[----:B------:R-:W-:Y:S06]  /*7470*/  @!P0 BRA `(.L_x_2628) ;  /* 0x0000000000048947 */ /* 0x000fec0003800000 */
[----:B------:R-:W-:Y:S01]  /*7480*/  BPT.TRAP 0x1 ;  /* 0x000000040000795c */ /* 0x000fe20000300000 */
.L_x_2628:
[----:B------:R-:W-:Y:S01]  /*7490*/  ULEA UR6, UR7, UR40, 0x3 ;  /* 0x0000002807067291 */ /* 0x000fe2000f8e183f */
[-C--:B------:R-:W-:Y:S01]  /*74a0*/  FMUL.FTZ R88, R88, R4.reuse ;  /* 0x0000000458587220 */ /* 0x080fe20000410000 */
[----:B------:R-:W-:Y:S01]  /*74b0*/  UISETP.GT.AND UP0, UPT, UR5, UR42, UPT ;  /* 0x0000002a0500728c */ /* 0x000fe2000bf04270 */
[-C--:B------:R-:W-:Y:S01]  /*74c0*/  FMUL.FTZ R89, R89, R4.reuse ;  /* 0x0000000459597220 */ /* 0x080fe20000410000 */
[----:B------:R-:W-:Y:S01]  /*74d0*/  UIADD3 UR11, UR5, -0x1, URZ ;  /* 0xffffffff050b7890 */ /* 0x000fe2000fffe03f */
[-C--:B------:R-:W-:Y:S01]  /*74e0*/  FMUL.FTZ R92, R92, R4.reuse ;  /* 0x000000045c5c7220 */ /* 0x080fe20000410000 */
[----:B------:R-:W-:Y:S01]  /*74f0*/  UIADD3 UR5, UR6, 0x28860, URZ ;  /* 0x0002886006057890 */ /* 0x000fe2000fffe03f */
[-C--:B------:R-:W-:Y:S01]  /*7500*/  FMUL.FTZ R93, R93, R4.reuse ;  /* 0x000000045d5d7220 */ /* 0x080fe20000410000 */
[----:B------:R-:W-:Y:S01]  /*7510*/  PLOP3.LUT P1, PT, PT, PT, UP0, 0x80, 0x0 ;  /* 0x000000000000781c */ /* 0x000fe20003f2f008 */
        /* <DEDUP_REMOVED lines=11> */
[----:B------:R-:W-:Y:S01]  /*75d0*/  UMOV UR5, UR11 ;  /* 0x0000000b00057c82 */ /* 0x000fe20008000000 */
        /* <DEDUP_REMOVED lines=88> */
[----:B------:R-:W-:-:S05]  /*7b60*/  UMOV UR5, UR11 ;  /* 0x0000000b00057c82 */ /* 0x000fca0008000000 */
.L_x_2618:
[----:B------:R-:W-:-:S06]  /*7b70*/  UISETP.GE.AND UP0, UPT, UR5, UR51, UPT ;  /* 0x000000330500728c */ /* 0x000fcc000bf06270 */
[----:B------:R-:W-:-:S13]  /*7b80*/  PLOP3.LUT P1, PT, PT, PT, UP0, 0x80, 0x0 ;  /* 0x000000000000781c */ /* 0x000fda0003f2f008 */
[----:B------:R-:W-:Y:S05]  /*7b90*/  @!P1 BRA `(.L_x_2630) ;  /* 0x0000002800209947 */ /* 0x000fea0003800000 */
[----:B------:R-:W-:Y:S01]  /*7ba0*/  IMAD.MOV.U32 R5, RZ, RZ, R6 ;  /* 0x000000ffff057224 */ /* 0x000fe200078e0006 */
[----:B------:R-:W-:Y:S01]  /*7bb0*/  UMOV UR6, UR39 ;  /* 0x0000002700067c82 */ /* 0x000fe20008000000 */
[----:B------:R-:W-:Y:S01]  /*7bc0*/  IMAD.MOV.U32 R4, RZ, RZ, R7 ;  /* 0x000000ffff047224 */ /* 0x000fe200078e0007 */
[----:B------:R-:W-:Y:S01]  /*7bd0*/  UMOV UR7, UR38 ;  /* 0x0000002600077c82 */ /* 0x000fe20008000000 */
[----:B------:R-:W-:Y:S01]  /*7be0*/  ULDC UR41, c[0x0][0x9d8] ;  /* 0x0002760000297ab9 */ /* 0x000fe20000000800 */
[----:B------:R-:W-:-:S05]  /*7bf0*/  ULDC UR42, c[0x0][0x988] ;  /* 0x00026200002a7ab9 */ /* 0x000fca0000000800 */
.L_x_2641:
        /* <DEDUP_REMOVED lines=9> */
.L_x_2632:
[----:B------:R-:W-:Y:S01]  /*7c90*/  ULEA UR10, UR38, UR40, 0x3 ;  /* 0x00000028260a7291 */ /* 0x000fe2000f8e183f */
[----:B------:R-:W-:-:S05]  /*7ca0*/  IMAD.U32 R6, RZ, RZ, UR39 ;  /* 0x00000027ff067e24 */ /* 0x000fca000f8e00ff */
[----:B------:R-:W-:-:S04]  /*7cb0*/  SHF.L.U32 R6, R6, 0x1f, RZ ;  /* 0x0000001f06067819 */ /* 0x000fc800000006ff */
[----:B------:R0:W1:Y:S01]  /*7cc0*/  SYNCS.PHASECHK.TRANS64.TRYWAIT P1, [UR10+0x28830], R6 ;  /* 0x02883006ff0075a7 */ /* 0x000062000802014a */
[----:B------:R-:W-:Y:S05]  /*7cd0*/  @!P0 BRA `(.L_x_2633) ;  /* 0x0000000000048947 */ /* 0x000fea0003800000 */
[----:B------:R-:W-:Y:S01]  /*7ce0*/  BPT.TRAP 0x1 ;  /* 0x000000040000795c */ /* 0x000fe20000300000 */
.L_x_2633:
[----:B-1----:R-:W-:Y:S05]  /*7cf0*/  @P1 BRA `(.L_x_2631) ;  /* 0x0000000000081947 */ /* 0x002fea0003800000 */
[----:B------:R-:W1:Y:S02]  /*7d00*/  SYNCS.PHASECHK.TRANS64.TRYWAIT P1, [UR10+0x28830], R6 ;  /* 0x02883006ff0075a7 */ /* 0x000e64000802014a */
[----:B-1----:R-:W-:Y:S05]  /*7d10*/  @!P1 BRA `(.L_x_2634) ;  /* 0x000000c400489947 */ /* 0x002fea0003800000 */
.L_x_2631:
        /* <DEDUP_REMOVED lines=48> */
.L_x_2636:
[----:B------:R-:W-:Y:S01]  /*8020*/  ULEA UR10, UR7, UR40, 0x3 ;  /* 0x00000028070a7291 */ /* 0x000fe2000f8e183f */
[----:B------:R-:W-:-:S05]  /*8030*/  IMAD.U32 R6, RZ, RZ, UR6 ;  /* 0x00000006ff067e24 */ /* 0x000fca000f8e00ff */
[----:B------:R-:W-:-:S04]  /*8040*/  SHF.L.U32 R6, R6, 0x1f, RZ ;  /* 0x0000001f06067819 */ /* 0x000fc800000006ff */
[----:B------:R0:W1:Y:S01]  /*8050*/  SYNCS.PHASECHK.TRANS64.TRYWAIT P1, [UR10+0x28850], R6 ;  /* 0x02885006ff0075a7 */ /* 0x000062000802014a */
[----:B------:R-:W-:Y:S05]  /*8060*/  @!P0 BRA `(.L_x_2637) ;  /* 0x0000000000048947 */ /* 0x000fea0003800000 */
[----:B------:R-:W-:Y:S01]  /*8070*/  BPT.TRAP 0x1 ;  /* 0x000000040000795c */ /* 0x000fe20000300000 */
.L_x_2637:
[----:B-1----:R-:W-:Y:S05]  /*8080*/  @P1 BRA `(.L_x_2635) ;  /* 0x0000000000081947 */ /* 0x002fea0003800000 */
[----:B------:R-:W1:Y:S02]  /*8090*/  SYNCS.PHASECHK.TRANS64.TRYWAIT P1, [UR10+0x28850], R6 ;  /* 0x02885006ff0075a7 */ /* 0x000e64000802014a */
[----:B-1----:R-:W-:Y:S05]  /*80a0*/  @!P1 BRA `(.L_x_2638) ;  /* 0x000000c0007c9947 */ /* 0x002fea0003800000 */
.L_x_2635:
        /* <DEDUP_REMOVED lines=51> */
.L_x_2639:
        /* <DEDUP_REMOVED lines=72> */
[----:B------:R-:W-:Y:S01]  /*8860*/  UMOV UR10, UR42 ;  /* 0x0000002a000a7c82 */ /* 0x000fe20008000000 */
[----:B------:R-:W-:-:S04]  /*8870*/  ULEA UR6, UR38, UR40, 0x3 ;  /* 0x0000002826067291 */ /* 0x000fc8000f8e183f */
[----:B------:R-:W-:Y:S01]  /*8880*/  UIADD3 UR6, UR6, 0x28840, URZ ;  /* 0x0002884006067890 */ /* 0x000fe2000fffe03f */
[----:B------:R-:W1:Y:S01]  /*8890*/  MUFU.TANH R14, R14 ;  /* 0x0000000e000e7308 */ /* 0x000e620000002400 */
[----:B0-----:R-:W-:Y:S02]  /*88a0*/  FMNMX.FTZ R55, R13, R54, !PT ;  /* 0x000000360d377209 */ /* 0x001fe40007810000 */
[----:B------:R-:W-:-:S05]  /*88b0*/  UPRMT UR6, UR55, 0x654, UR6 ;  /* 0x0000065437067896 */ /* 0x000fca0008000006 */
[----:B------:R-:W0:Y:S01]  /*88c0*/  MUFU.TANH R155, R155 ;  /* 0x0000009b009b7308 */ /* 0x000e220000002400 */
[----:B--2---:R-:W-:-:S03]  /*88d0*/  FMNMX.FTZ R6, R154, R7, !PT ;  /* 0x000000079a067209 */ /* 0x004fc60007810000 */
[----:B------:R-:W-:Y:S04]  /*88e0*/  SYNCS.ARRIVE.TRANS64.RED.A1T0 RZ, [UR6], RZ ;  /* 0x000000ffffff79a7 */ /* 0x000fe80008100406 */
[----:B------:R-:W2:Y:S01]  /*88f0*/  MUFU.TANH R15, R15 ;  /* 0x0000000f000f7308 */ /* 0x000ea20000002400 */
[----:B-1----:R-:W-:-:S07]  /*8900*/  FMNMX.FTZ R54, R14, R55, !PT ;  /* 0x000000370e367209 */ /* 0x002fce0007810000 */
[----:B------:R-:W1:Y:S01]  /*8910*/  MUFU.TANH R34, R34 ;  /* 0x0000002200227308 */ /* 0x000e620000002400 */
[----:B0-----:R-:W-:-:S07]  /*8920*/  FMNMX.FTZ R7, R155, R6, !PT ;  /* 0x000000069b077209 */ /* 0x001fce0007810000 */
[----:B------:R-:W0:Y:S01]  /*8930*/  MUFU.TANH R20, R20 ;  /* 0x0000001400147308 */ /* 0x000e220000002400 */
[----:B--2---:R-:W-:-:S07]  /*8940*/  FMNMX.FTZ R55, R15, R54, !PT ;  /* 0x000000360f377209 */ /* 0x004fce0007810000 */
[----:B------:R-:W2:Y:S01]  /*8950*/  MUFU.TANH R35, R35 ;  /* 0x0000002300237308 */ /* 0x000ea20000002400 */
[----:B-1----:R-:W-:-:S07]  /*8960*/  FMNMX.FTZ R6, R34, R7, !PT ;  /* 0x0000000722067209 */ /* 0x002fce0007810000 */
[----:B------:R-:W1:Y:S01]  /*8970*/  MUFU.TANH R21, R21 ;  /* 0x0000001500157308 */ /* 0x000e620000002400 */
[----:B0-----:R-:W-:-:S07]  /*8980*/  FMNMX.FTZ R54, R20, R55, !PT ;  /* 0x0000003714367209 */ /* 0x001fce0007810000 */
[----:B------:R-:W0:Y:S01]  /*8990*/  MUFU.TANH R38, R38 ;  /* 0x0000002600267308 */ /* 0x000e220000002400 */
[----:B--2---:R-:W-:-:S07]  /*89a0*/  FMNMX.FTZ R7, R35, R6, !PT ;  /* 0x0000000623077209 */ /* 0x004fce0007810000 */
[----:B------:R-:W2:Y:S01]  /*89b0*/  MUFU.TANH R24, R24 ;  /* 0x0000001800187308 */ /* 0x000ea20000002400 */
[----:B-1----:R-:W-:Y:S01]  /*89c0*/  FMNMX.FTZ R55, R21, R54, !PT ;  /* 0x0000003615377209 */ /* 0x002fe20007810000 */
[----:B------:R-:W-:Y:S01]  /*89d0*/  FMUL.FTZ R54, R78, UR41 ;  /* 0x000000294e367c20 */ /* 0x000fe20008410000 */
[----:B------:R-:W-:-:S05]  /*89e0*/  FMUL.FTZ R78, R81, UR41 ;  /* 0x00000029514e7c20 */ /* 0x000fca0008410000 */
[----:B------:R-:W1:Y:S01]  /*89f0*/  MUFU.TANH R39, R39 ;  /* 0x0000002700277308 */ /* 0x000e620000002400 */
[----:B0-----:R-:W-:-:S07]  /*8a00*/  FMNMX.FTZ R6, R38, R7, !PT ;  /* 0x0000000726067209 */ /* 0x001fce0007810000 */
[----:B------:R-:W0:Y:S01]  /*8a10*/  MUFU.TANH R25, R25 ;  /* 0x0000001900197308 */ /* 0x000e220000002400 */
[----:B--2---:R-:W-:Y:S01]  /*8a20*/  FMNMX.FTZ R56, R24, R55, !PT ;  /* 0x0000003718387209 */ /* 0x004fe20007810000 */
[----:B------:R-:W-:Y:S01]  /*8a30*/  FMUL.FTZ R55, R79, UR41 ;  /* 0x000000294f377c20 */ /* 0x000fe20008410000 */
[----:B------:R-:W-:-:S05]  /*8a40*/  FMUL.FTZ R79, R84, UR41 ;  /* 0x00000029544f7c20 */ /* 0x000fca0008410000 */
        /* <DEDUP_REMOVED lines=27> */
[----:B0-----:R-:W-:Y:S01]  /*8c00*/  FMNMX.FTZ R57, R31, R56, !PT ;  /* 0x000000381f397209 */ /* 0x001fe20007810000 */
[----:B------:R-:W-:-:S06]  /*8c10*/  FMUL.FTZ R56, R82, UR41 ;  /* 0x0000002952387c20 */ /* 0x000fcc0008410000 */
[----:B------:R-:W0:Y:S01]  /*8c20*/  MUFU.TANH R51, R51 ;  /* 0x0000003300337308 */ /* 0x000e220000002400 */
[----:B--2---:R-:W-:-:S07]  /*8c30*/  FMNMX.FTZ R6, R50, R7, !PT ;  /* 0x0000000732067209 */ /* 0x004fce0007810000 */
[----:B------:R-:W2:Y:S01]  /*8c40*/  MUFU.TANH R33, R33 ;  /* 0x0000002100217308 */ /* 0x000ea20000002400 */
[----:B-1----:R-:W-:Y:S01]  /*8c50*/  FMNMX.FTZ R58, R32, R57, !PT ;  /* 0x00000039203a7209 */ /* 0x002fe20007810000 */
[----:B------:R-:W-:-:S06]  /*8c60*/  FMUL.FTZ R57, R83, UR41 ;  /* 0x0000002953397c20 */ /* 0x000fcc0008410000 */
[----:B------:R-:W1:Y:S01]  /*8c70*/  MUFU.TANH R60, R60 ;  /* 0x0000003c003c7308 */ /* 0x000e620000002400 */
[----:B0-----:R-:W-:-:S07]  /*8c80*/  FMNMX.FTZ R7, R51, R6, !PT ;  /* 0x0000000633077209 */ /* 0x001fce0007810000 */
[----:B------:R-:W0:Y:S01]  /*8c90*/  MUFU.TANH R36, R36 ;  /* 0x0000002400247308 */ /* 0x000e220000002400 */
[----:B--2---:R-:W-:Y:S01]  /*8ca0*/  FMNMX.FTZ R59, R33, R58, !PT ;  /* 0x0000003a213b7209 */ /* 0x004fe20007810000 */
[----:B------:R-:W-:-:S06]  /*8cb0*/  FMUL.FTZ R58, R86, UR41 ;  /* 0x00000029563a7c20 */ /* 0x000fcc0008410000 */
        /* <DEDUP_REMOVED lines=52> */
[----:B0-----:R-:W-:Y:S02]  /*9000*/  FMNMX.FTZ R6, R58, R7, !PT ;  /* 0x000000073a067209 */ /* 0x001fe40007810000 */
[----:B--2---:R-:W-:Y:S02]  /*9010*/  FMNMX.FTZ R61, R80, R61, !PT ;  /* 0x0000003d503d7209 */ /* 0x004fe40007810000 */
[----:B-1----:R-:W-:-:S03]  /*9020*/  FMNMX.FTZ R63, R59, R6, !PT ;  /* 0x000000063b3f7209 */ /* 0x002fc60007810000 */
        /* <DEDUP_REMOVED lines=8> */
[C---:B------:R-:W-:Y:S01]  /*90b0*/  FADD.FTZ R4, -R7.reuse, R4 ;  /* 0x0000000407047221 */ /* 0x040fe20000010100 */
[----:B------:R-:W-:-:S03]  /*90c0*/  FMUL.FTZ R81, R7, UR10 ;  /* 0x0000000a07517c20 */ /* 0x000fc60008410000 */
[----:B------:R-:W-:Y:S01]  /*90d0*/  FMUL.FTZ R67, R4, UR10 ;  /* 0x0000000a04437c20 */ /* 0x000fe20008410000 */
[----:B------:R-:W-:Y:S01]  /*90e0*/  FFMA.FTZ R75, R8, UR10, -R81 ;  /* 0x0000000a084b7c23 */ /* 0x000fe20008010851 */
[C---:B------:R-:W-:Y:S01]  /*90f0*/  FADD.FTZ R4, -R6.reuse, R5 ;  /* 0x0000000506047221 */ /* 0x040fe20000010100 */
[----:B------:R-:W-:Y:S01]  /*9100*/  FMUL.FTZ R8, R6, UR10 ;  /* 0x0000000a06087c20 */ /* 0x000fe20008410000 */
[--C-:B------:R-:W-:Y:S01]  /*9110*/  FFMA.FTZ R180, R9, UR10, -R81.reuse ;  /* 0x0000000a09b47c23 */ /* 0x100fe20008010851 */
[----:B------:R0:W-:Y:S01]  /*9120*/  MUFU.EX2 R5, R67 ;  /* 0x0000004300057308 */ /* 0x0001e20000000800 */
[----:B------:R-:W-:Y:S01]  /*9130*/  FMUL.FTZ R4, R4, UR10 ;  /* 0x0000000a04047c20 */ /* 0x000fe20008410000 */
        /* <DEDUP_REMOVED lines=19> */
[--C-:B0-----:R-:W-:Y:S01]  /*9270*/  FFMA.FTZ R67, R39, UR10, -R81.reuse ;  /* 0x0000000a27437c23 */ /* 0x101fe20008010851 */
[----:B------:R-:W-:Y:S01]  /*9280*/  FFMA.FTZ R24, R25, UR10, -R8 ;  /* 0x0000000a19187c23 */ /* 0x000fe20008010808 */
[--C-:B------:R-:W-:Y:S01]  /*9290*/  FFMA.FTZ R174, R40, UR10, -R81.reuse ;  /* 0x0000000a28ae7c23 */ /* 0x100fe20008010851 */
[----:B------:R-:W0:Y:S01]  /*92a0*/  MUFU.EX2 R181, R181 ;  /* 0x000000b500b57308 */ /* 0x000e220000000800 */
[----:B-1----:R-:W-:Y:S01]  /*92b0*/  FFMA.FTZ R0, R5, R0, R180 ;  /* 0x0000000005007223 */ /* 0x002fe200000100b4 */
        /* <DEDUP_REMOVED lines=12> */
[----:B------:R-:W-:Y:S01]  /*9380*/  FFMA.FTZ R164, R50, UR10, -R81 ;  /* 0x0000000a32a47c23 */ /* 0x000fe20008010851 */
[--C-:B------:R-:W-:Y:S01]  /*9390*/  FFMA.FTZ R165, R32, UR10, -R8.reuse ;  /* 0x0000000a20a57c23 */ /* 0x100fe20008010808 */
[----:B------:R-:W2:Y:S01]  /*93a0*/  MUFU.EX2 R10, R10 ;  /* 0x0000000a000a7308 */ /* 0x000ea20000000800 */
        /* <DEDUP_REMOVED lines=8> */
[----:B-1----:R-:W-:Y:S01]  /*9430*/  FADD.FTZ R11, R75, R0 ;  /* 0x000000004b0b7221 */ /* 0x002fe20000010000 */
[--C-:B------:R-:W-:Y:S01]  /*9440*/  FFMA.FTZ R160, R62, UR10, -R81.reuse ;  /* 0x0000000a3ea07c23 */ /* 0x100fe20008010851 */
[--C-:B------:R-:W-:Y:S01]  /*9450*/  FFMA.FTZ R45, R64, UR10, -R81.reuse ;  /* 0x0000000a402d7c23 */ /* 0x100fe20008010851 */
[--C-:B------:R-:W-:Y:S01]  /*9460*/  FFMA.FTZ R162, R66, UR10, -R81.reuse ;  /* 0x0000000a42a27c23 */ /* 0x100fe20008010851 */
[--C-:B------:R-:W-:Y:S01]  /*9470*/  FFMA.FTZ R163, R48, UR10, -R8.reuse ;  /* 0x0000000a30a37c23 */ /* 0x100fe20008010808 */
[--C-:B------:R-:W-:Y:S01]  /*9480*/  FFMA.FTZ R41, R68, UR10, -R81.reuse ;  /* 0x0000000a44297c23 */ /* 0x100fe20008010851 */
[----:B------:R-:W-:Y:S01]  /*9490*/  FFMA.FTZ R152, R70, UR10, -R81 ;  /* 0x0000000a46987c23 */ /* 0x000fe20008010851 */
[----:B------:R-:W1:Y:S01]  /*94a0*/  MUFU.EX2 R183, R183 ;  /* 0x000000b700b77308 */ /* 0x000e620000000800 */
[----:B--2---:R-:W-:Y:S01]  /*94b0*/  FADD.FTZ R0, R10, R3 ;  /* 0x000000030a007221 */ /* 0x004fe20000010000 */
[--C-:B------:R-:W-:Y:S01]  /*94c0*/  FFMA.FTZ R153, R52, UR10, -R8.reuse ;  /* 0x0000000a34997c23 */ /* 0x100fe20008010808 */
[--C-:B------:R-:W-:Y:S01]  /*94d0*/  FFMA.FTZ R39, R72, UR10, -R81.reuse ;  /* 0x0000000a48277c23 */ /* 0x100fe20008010851 */
[--C-:B------:R-:W-:Y:S01]  /*94e0*/  FFMA.FTZ R154, R74, UR10, -R81.reuse ;  /* 0x0000000a4a9a7c23 */ /* 0x100fe20008010851 */
[--C-:B------:R-:W-:Y:S01]  /*94f0*/  FFMA.FTZ R155, R54, UR10, -R8.reuse ;  /* 0x0000000a369b7c23 */ /* 0x100fe20008010808 */
[--C-:B------:R-:W-:Y:S01]  /*9500*/  FFMA.FTZ R35, R76, UR10, -R81.reuse ;  /* 0x0000000a4c237c23 */ /* 0x100fe20008010851 */
[----:B------:R-:W-:Y:S01]  /*9510*/  FFMA.FTZ R156, R77, UR10, -R81 ;  /* 0x0000000a4d9c7c23 */ /* 0x000fe20008010851 */
[----:B------:R-:W2:Y:S01]  /*9520*/  MUFU.EX2 R73, R73 ;  /* 0x0000004900497308 */ /* 0x000ea20000000800 */
[----:B0-----:R-:W-:Y:S01]  /*9530*/  FADD.FTZ R36, R182, R11 ;  /* 0x0000000bb6247221 */ /* 0x001fe20000010000 */
[--C-:B------:R-:W-:Y:S01]  /*9540*/  FFMA.FTZ R157, R56, UR10, -R8.reuse ;  /* 0x0000000a389d7c23 */ /* 0x100fe20008010808 */
[--C-:B------:R-:W-:Y:S01]  /*9550*/  FFMA.FTZ R9, R78, UR10, -R81.reuse ;  /* 0x0000000a4e097c23 */ /* 0x100fe20008010851 */
[--C-:B------:R-:W-:Y:S01]  /*9560*/  FFMA.FTZ R158, R79, UR10, -R81.reuse ;  /* 0x0000000a4f9e7c23 */ /* 0x100fe20008010851 */
[----:B------:R-:W-:Y:S01]  /*9570*/  FFMA.FTZ R58, R58, UR10, -R8 ;  /* 0x0000000a3a3a7c23 */ /* 0x000fe20008010808 */
[----:B------:R-:W-:-:S02]  /*9580*/  FFMA.FTZ R77, R80, UR10, -R81 ;  /* 0x0000000a504d7c23 */ /* 0x000fc40008010851 */
        /* <DEDUP_REMOVED lines=12> */
[----:B------:R-:W-:-:S06]  /*9650*/  FFMA.FTZ R36, R43, UR10, -R8 ;  /* 0x0000000a2b247c23 */ /* 0x000fcc0008010808 */
        /* <DEDUP_REMOVED lines=16> */
[----:B------:R-:W-:-:S06]  /*9760*/  FFMA.FTZ R38, R49, UR10, -R8 ;  /* 0x0000000a31267c23 */ /* 0x000fcc0008010808 */
        /* <DEDUP_REMOVED lines=16> */
[----:B------:R-:W-:-:S06]  /*9870*/  FFMA.FTZ R40, R53, UR10, -R8 ;  /* 0x0000000a35287c23 */ /* 0x000fcc0008010808 */
        /* <DEDUP_REMOVED lines=33> */
[--C-:B------:R-:W-:Y:S01]  /*9a90*/  FFMA.FTZ R44, R57, UR10, -R8.reuse ;  /* 0x0000000a392c7c23 */ /* 0x100fe20008010808 */
[----:B------:R-:W-:-:S05]  /*9aa0*/  FFMA.FTZ R8, R59, UR10, -R8 ;  /* 0x0000000a3b087c23 */ /* 0x000fca0008010808 */
        /* <DEDUP_REMOVED lines=42> */
.L_x_2640:
        /* <DEDUP_REMOVED lines=109> */
.L_x_2630:
[----:B------:R-:W-:Y:S06]  /*a420*/  BAR.ARV 0x8, 0x180 ;  /* 0x0206000000007b1d */ /* 0x000fec0000002000 */
[----:B------:R-:W-:Y:S05]  /*a430*/  @!P0 BRA `(.L_x_2642) ;  /* 0x0000000000048947 */ /* 0x000fea0003800000 */
[----:B------:R-:W-:Y:S01]  /*a440*/  BPT.TRAP 0x1 ;  /* 0x000000040000795c */ /* 0x000fe20000300000 */
.L_x_2642:
[----:B------:R-:W-:Y:S01]  /*a450*/  ULEA UR5, UR38, UR40, 0x3 ;  /* 0x0000002826057291 */ /* 0x000fe2000f8e183f */
[----:B------:R-:W-:-:S05]  /*a460*/  IMAD.U32 R4, RZ, RZ, UR39 ;  /* 0x00000027ff047e24 */ /* 0x000fca000f8e00ff */
[----:B------:R-:W-:-:S04]  /*a470*/  SHF.L.U32 R4, R4, 0x1f, RZ ;  /* 0x0000001f04047819 */ /* 0x000fc800000006ff */
[----:B------:R0:W1:Y:S01]  /*a480*/  SYNCS.PHASECHK.TRANS64.TRYWAIT P1, [UR5+0x28850], R4 ;  /* 0x02885004ff0075a7 */ /* 0x0000620008020145 */
[----:B------:R-:W-:Y:S05]  /*a490*/  @!P0 BRA `(.L_x_2643) ;  /* 0x0000000000048947 */ /* 0x000fea0003800000 */
[----:B------:R-:W-:Y:S01]  /*a4a0*/  BPT.TRAP 0x1 ;  /* 0x000000040000795c */ /* 0x000fe20000300000 */
.L_x_2643:
[----:B-1----:R-:W-:Y:S05]  /*a4b0*/  @P1 BRA `(.L_x_2644) ;  /* 0x0000000000081947 */ /* 0x002fea0003800000 */
[----:B------:R-:W1:Y:S02]  /*a4c0*/  SYNCS.PHASECHK.TRANS64.TRYWAIT P1, [UR5+0x28850], R4 ;  /* 0x02885004ff0075a7 */ /* 0x000e640008020145 */
[----:B-1----:R-:W-:Y:S05]  /*a4d0*/  @!P1 BRA `(.L_x_2645) ;  /* 0x0000009c00889947 */ /* 0x002fea0003800000 */
.L_x_2644:
[----:B------:R-:W-:Y:S01]  /*a4e0*/  UIADD3 UR40, UR40, 0x400, URZ ;  /* 0x0000040028287890 */ /* 0x000fe2000fffe03f */
[----:B------:R-:W-:Y:S01]  /*a4f0*/  WARPGROUP.ARRIVE ;  /* 0x00000000000079c5 */ /* 0x000fe20000000000 */
[----:B------:R-:W-:Y:S01]  /*a500*/  UMOV UR7, 0x40000040 ;  /* 0x4000004000077882 */ /* 0x000fe20000000000 */
[----:B-1----:R-:W1:Y:S01]  /*a510*/  SHFL.BFLY PT, R5, R0, 0x2, 0x1f ;  /* 0x0c401f0000057f89 */ /* 0x002e6200000e0000 */
[----:B------:R-:W-:Y:S01]  /*a520*/  USHF.R.U32.HI UR40, URZ, 0x4, UR40 ;  /* 0x000000043f287899 */ /* 0x000fe20008011628 */
[----:B------:R-:W-:Y:S02]  /*a530*/  IMAD.MOV.U32 R10, RZ, RZ, RZ ;  /* 0x000000ffff0a7224 */ /* 0x000fe400078e00ff */
[----:B0-----:R-:W0:Y:S01]  /*a540*/  SHFL.BFLY PT, R4, R3, 0x2, 0x1f ;  /* 0x0c401f0003047f89 */ /* 0x001e2200000e0000 */
[----:B------:R-:W-:Y:S01]  /*a550*/  ULOP3.LUT UR40, UR40, 0x3fff, URZ, 0xc0, !UPT ;  /* 0x00003fff28287892 */ /* 0x000fe2000f8ec03f */
[----:B------:R-:W-:-:S03]  /*a560*/  IMAD.U32 R14, RZ, RZ, UR10 ;  /* 0x0000000aff0e7e24 */ /* 0x000fc6000f8e00ff */
[----:B------:R-:W-:-:S04]  /*a570*/  ULOP3.LUT UR4, UR40, 0x4000000, URZ, 0xfc, !UPT ;  /* 0x0400000028047892 */ /* 0x000fc8000f8efc3f */
[----:B------:R-:W-:-:S07]  /*a580*/  ULEA UR4, UR38, UR4, 0xb ;  /* 0x0000000426047291 */ /* 0x000fce000f8e583f */
[----:B------:R-:W-:Y:S02]  /*a590*/  UMOV UR6, UR4 ;  /* 0x0000000400067c82 */ /* 0x000fe40008000000 */
[----:B------:R-:W-:Y:S01]  /*a5a0*/  HGMMA.64x128x16.F32.BF16 R88, R180, gdesc[UR4].tnspB, R88, gsb0 ;  /* 0x41e00004b4587df0 */ /* 0x000fe20008001858 */
[----:B------:R-:W-:Y:S01]  /*a5b0*/  UIADD3 UR6, UR4, 0x80, URZ ;  /* 0x0000008004067890 */ /* 0x000fe2000fffe03f */
[----:B-1----:R-:W-:Y:S01]  /*a5c0*/  FADD.FTZ R5, R5, R0 ;  /* 0x0000000005057221 */ /* 0x002fe20000010000 */
[----:B------:R-:W-:Y:S01]  /*a5d0*/  UMOV UR7, 0x40000040 ;  /* 0x4000004000077882 */ /* 0x000fe20000000000 */
[----:B------:R-:W-:Y:S02]  /*a5e0*/  IMAD.MOV.U32 R0, RZ, RZ, -0x800000 ;  /* 0xff800000ff007424 */ /* 0x000fe400078e00ff */
[----:B0-----:R-:W-:Y:S01]  /*a5f0*/  FADD.FTZ R8, R4, R3 ;  /* 0x0000000304087221 */ /* 0x001fe20000010000 */
[----:B------:R-:W-:Y:S01]  /*a600*/  IMAD.MOV.U32 R3, RZ, RZ, -0x800000 ;  /* 0xff800000ff037424 */ /* 0x000fe200078e00ff */
[----:B------:R-:W0:Y:S04]  /*a610*/  SHFL.BFLY PT, R4, R5, 0x1, 0x1f ;  /* 0x0c201f0005047f89 */ /* 0x000e2800000e0000 */
[----:B------:R-:W1:Y:S01]  /*a620*/  SHFL.BFLY PT, R9, R8, 0x1, 0x1f ;  /* 0x0c201f0008097f89 */ /* 0x000e6200000e0000 */
[----:B0-----:R-:W-:Y:S01]  /*a630*/  FADD.FTZ R12, R5, R4 ;  /* 0x00000004050c7221 */ /* 0x001fe20000010000 */
[----:B------:R-:W-:-:S02]  /*a640*/  IMAD.MOV.U32 R4, RZ, RZ, RZ ;  /* 0x000000ffff047224 */ /* 0x000fc400078e00ff */
[----:B------:R-:W-:Y:S02]  /*a650*/  IMAD.U32 R5, RZ, RZ, UR10 ;  /* 0x0000000aff057e24 */ /* 0x000fe4000f8e00ff */
[----:B-1----:R-:W-:Y:S01]  /*a660*/  FADD.FTZ R13, R8, R9 ;  /* 0x00000009080d7221 */ /* 0x002fe20000010000 */
        /* <DEDUP_REMOVED lines=46> */
[----:B0-23--:R-:W-:Y:S05]  /*a950*/  @!P0 BRA `(.L_x_2646) ;  /* 0x0000000000048947 */ /* 0x00dfea0003800000 */
[----:B------:R-:W-:Y:S01]  /*a960*/  BPT.TRAP 0x1 ;  /* 0x000000040000795c */ /* 0x000fe20000300000 */
.L_x_2646:
        /* <DEDUP_REMOVED lines=14> */
[----:B------:R-:W-:Y:S01]  /*aa50*/  USEL UR4, URZ, 0x1, UP0 ;  /* 0x000000013f047887 */ /* 0x000fe20008000000 */
        /* <DEDUP_REMOVED lines=56> */
[----:B------:R-:W-:-:S02]  /*ade0*/  UIADD3 UR60, UR60, 0x1, URZ ;  /* 0x000000013c3c7890 */ /* 0x000fc4000fffe03f */
[----:B------:R-:W-:Y:S02]  /*adf0*/  USEL UR38, UR38, URZ, UP0 ;  /* 0x0000003f26267287 */ /* 0x000fe40008000000 */
[----:B------:R-:W-:-:S12]  /*ae00*/  ULOP3.LUT UR39, UR39, UR4, URZ, 0x3c, !UPT ;  /* 0x0000000427277292 */ /* 0x000fd8000f8e3c3f */
.L_x_2610:
[----:B------:R-:W0:Y:S01]  /*ae10*/  S2R R5, SR_CgaCtaId ;  /* 0x0000000000057919 */ /* 0x000e220000008800 */
[----:B------:R-:W-:Y:S01]  /*ae20*/  MOV R20, 0x400 ;  /* 0x0000040000147802 */ /* 0x000fe20000000f00 */
[----:B------:R-:W-:Y:S01]  /*ae30*/  BSSY B0, `(.L_x_2647) ;  /* 0x00002e4000007945 */ /* 0x000fe20003800000 */
[----:B------:R-:W-:Y:S02]  /*ae40*/  BAR.SYNC.DEFER_BLOCKING 0x5, 0x180 ;  /* 0x0146000000007b1d */ /* 0x000fe40000010000 */
[----:B0-----:R-:W-:-:S05]  /*ae50*/  LEA R20, R5, R20, 0x18 ;  /* 0x0000001405147211 */ /* 0x001fca00078ec0ff */
[----:B------:R-:W0:Y:S02]  /*ae60*/  LDS.128 R32, [R20+0x288d0] ;  /* 0x0288d00014207984 */ /* 0x000e240000000c00 */
[----:B0-----:R-:W-:Y:S02]  /*ae70*/  R2UR UR6, R33 ;  /* 0x00000000210672ca */ /* 0x001fe400000e0000 */
[----:B------:R-:W-:Y:S01]  /*ae80*/  R2UR UR5, R34 ;  /* 0x00000000220572ca */ /* 0x000fe200000e0000 */
[----:B------:R-:W-:Y:S06]  /*ae90*/  BAR.ARV 0x4, 0x180 ;  /* 0x0106000000007b1d */ /* 0x000fec0000002000 */
[----:B------:R-:W-:Y:S08]  /*aea0*/  @P0 BRA `(.L_x_2648) ;  /* 0x00000020005c0947 */ /* 0x000ff00003800000 */
[----:B------:R-:W0:Y:S01]  /*aeb0*/  S2R R5, SR_SWINHI ;  /* 0x0000000000057919 */ /* 0x000e220000002f00 */
[----:B------:R-:W-:Y:S01]  /*aec0*/  USHF.L.U32 UR4, UR53, 0x2, URZ ;  /* 0x0000000235047899 */ /* 0x000fe2000800063f */
[----:B------:R-:W-:Y:S01]  /*aed0*/  ULDC.64 UR10, c[0x0][0xc00] ;  /* 0x00030000000a7ab9 */ /* 0x000fe20000000a00 */
[----:B------:R-:W-:Y:S02]  /*aee0*/  USHF.L.U64.HI UR12, UR53, 0x2, UR58 ;  /* 0x00000002350c7899 */ /* 0x000fe4000801023a */
[----:B------:R-:W-:-:S04]  /*aef0*/  UIADD3 UR7, UP0, UR4, UR10, URZ ;  /* 0x0000000a04077290 */ /* 0x000fc8000ff1e03f */
[----:B------:R-:W-:Y:S01]  /*af00*/  UIADD3.X UR8, UR12, UR11, URZ, UP0, !UPT ;  /* 0x0000000b0c087290 */ /* 0x000fe200087fe43f */
[----:B------:R-:W-:Y:S02]  /*af10*/  MOV R32, R20 ;  /* 0x0000001400207202 */ /* 0x000fe40000000f00 */
[----:B0-----:R-:W-:-:S03]  /*af20*/  MOV R33, R5 ;  /* 0x0000000500217202 */ /* 0x001fc60000000f00 */
[----:B------:R-:W-:-:S03]  /*af30*/  IMAD.WIDE R4, R216, 0x2, R32 ;  /* 0x00000002d8047825 */ /* 0x000fc600078e0220 */
[C---:B------:R-:W-:Y:S02]  /*af40*/  LOP3.LUT R7, R4.reuse, 0x380, RZ, 0xc0, !PT ;  /* 0x0000038004077812 */ /* 0x040fe400078ec0ff */
[C---:B------:R-:W-:Y:S02]  /*af50*/  IADD3 R8, P5, R4.reuse, 0x40, RZ ;  /* 0x0000004004087810 */ /* 0x040fe40007fbe0ff */
[----:B------:R-:W-:Y:S02]  /*af60*/  SHF.R.U64 R7, R7, 0x3, RZ ;  /* 0x0000000307077819 */ /* 0x000fe400000012ff */
[C---:B------:R-:W-:Y:S02]  /*af70*/  IADD3 R21, P6, R4.reuse, 0x20, RZ ;  /* 0x0000002004157810 */ /* 0x040fe40007fde0ff */
        /* <DEDUP_REMOVED lines=29> */
[-C--:B------:R-:W-:Y:S02]  /*b150*/  IADD3.X R27, RZ, R5.reuse, RZ, P5, !PT ;  /* 0x00000005ff1b7210 */ /* 0x080fe40002ffe4ff */
[----:B------:R-:W-:Y:S02]  /*b160*/  MOV R30, R4 ;  /* 0x00000004001e7202 */ /* 0x000fe40000000f00 */
[----:B------:R-:W-:-:S02]  /*b170*/  SHF.R.U64 R10, R10, 0x3, RZ ;  /* 0x000000030a0a7819 */ /* 0x000fc400000012ff */
[----:B------:R-:W-:Y:S02]  /*b180*/  SHF.R.U64 R21, R21, 0x3, RZ ;  /* 0x0000000315157819 */ /* 0x000fe400000012ff */
[----:B------:R-:W-:Y:S02]  /*b190*/  F2FP.BF16.F32.PACK_AB R4, R89, R88 ;  /* 0x000000585904723e */ /* 0x000fe400000010ff */
[----:B------:R-:W-:Y:S02]  /*b1a0*/  F2FP.BF16.F32.PACK_AB R5, R91, R90 ;  /* 0x0000005a5b05723e */ /* 0x000fe400000010ff */
[----:B------:R-:W-:Y:S02]  /*b1b0*/  F2FP.BF16.F32.PACK_AB R6, R93, R92 ;  /* 0x0000005c5d06723e */ /* 0x000fe400000010ff */
[----:B------:R-:W-:Y:S01]  /*b1c0*/  F2FP.BF16.F32.PACK_AB R7, R95, R94 ;  /* 0x0000005e5f07723e */ /* 0x000fe200000010ff */
[----:B------:R-:W-:Y:S01]  /*b1d0*/  BAR.SYNC.DEFER_BLOCKING 0x1, 0x100 ;  /* 0x0044000000007b1d */ /* 0x000fe20000010000 */
[----:B------:R-:W-:-:S02]  /*b1e0*/  MOV R37, R14 ;  /* 0x0000000e00257202 */ /* 0x000fc40000000f00 */
[----:B------:R-:W-:Y:S02]  /*b1f0*/  MOV R36, R12 ;  /* 0x0000000c00247202 */ /* 0x000fe40000000f00 */
[----:B------:R-:W-:Y:S02]  /*b200*/  LOP3.LUT R10, R10, R41, RZ, 0x3c, !PT ;  /* 0x000000290a0a7212 */ /* 0x000fe400078e3cff */
[----:B------:R-:W-:Y:S02]  /*b210*/  LOP3.LUT R8, R21, R34, RZ, 0x3c, !PT ;  /* 0x0000002215087212 */ /* 0x000fe400078e3cff */
[----:B------:R-:W-:Y:S02]  /*b220*/  MOV R40, R28 ;  /* 0x0000001c00287202 */ /* 0x000fe40000000f00 */
[----:B------:R-:W-:Y:S02]  /*b230*/  MOV R39, R26 ;  /* 0x0000001a00277202 */ /* 0x000fe40000000f00 */
[----:B------:R-:W-:-:S02]  /*b240*/  MOV R38, R24 ;  /* 0x0000001800267202 */ /* 0x000fc40000000f00 */
[----:B------:R-:W-:Y:S02]  /*b250*/  F2FP.BF16.F32.PACK_AB R12, R97, R96 ;  /* 0x00000060610c723e */ /* 0x000fe400000010ff */
[----:B------:R-:W-:Y:S02]  /*b260*/  F2FP.BF16.F32.PACK_AB R13, R99, R98 ;  /* 0x00000062630d723e */ /* 0x000fe400000010ff */
[----:B------:R-:W-:Y:S02]  /*b270*/  F2FP.BF16.F32.PACK_AB R14, R101, R100 ;  /* 0x00000064650e723e */ /* 0x000fe400000010ff */
[----:B------:R-:W-:Y:S02]  /*b280*/  F2FP.BF16.F32.PACK_AB R15, R103, R102 ;  /* 0x00000066670f723e */ /* 0x000fe400000010ff */
[----:B------:R-:W-:Y:S01]  /*b290*/  F2FP.BF16.F32.PACK_AB R24, R105, R104 ;  /* 0x000000686918723e */ /* 0x000fe200000010ff */
[----:B------:R0:W-:Y:S01]  /*b2a0*/  STSM.16.M88.4 [R30], R4 ;  /* 0x000000041e007844 */ /* 0x0001e20000000200 */
[----:B------:R-:W-:-:S02]  /*b2b0*/  F2FP.BF16.F32.PACK_AB R25, R107, R106 ;  /* 0x0000006a6b19723e */ /* 0x000fc400000010ff */
[----:B------:R-:W-:Y:S01]  /*b2c0*/  F2FP.BF16.F32.PACK_AB R26, R109, R108 ;  /* 0x0000006c6d1a723e */ /* 0x000fe200000010ff */
[----:B------:R1:W-:Y:S01]  /*b2d0*/  STSM.16.M88.4 [R40], R12 ;  /* 0x0000000c28007844 */ /* 0x0003e20000000200 */
[----:B------:R-:W-:Y:S02]  /*b2e0*/  F2FP.BF16.F32.PACK_AB R27, R111, R110 ;  /* 0x0000006e6f1b723e */ /* 0x000fe400000010ff */
[----:B------:R-:W-:Y:S02]  /*b2f0*/  F2FP.BF16.F32.PACK_AB R28, R113, R112 ;  /* 0x00000070711c723e */ /* 0x000fe400000010ff */
[----:B------:R-:W-:Y:S01]  /*b300*/  F2FP.BF16.F32.PACK_AB R29, R115, R114 ;  /* 0x00000072731d723e */ /* 0x000fe200000010ff */
[----:B------:R-:W-:Y:S01]  /*b310*/  STSM.16.M88.4 [R39], R24 ;  /* 0x0000001827007844 */ /* 0x000fe20000000200 */
[----:B------:R-:W-:Y:S02]  /*b320*/  F2FP.BF16.F32.PACK_AB R31, R119, R118 ;  /* 0x00000076771f723e */ /* 0x000fe400000010ff */
[----:B------:R-:W-:-:S02]  /*b330*/  MOV R21, R10 ;  /* 0x0000000a00157202 */ /* 0x000fc40000000f00 */
[----:B------:R-:W-:Y:S02]  /*b340*/  MOV R34, R8 ;  /* 0x0000000800227202 */ /* 0x000fe40000000f00 */
[----:B0-----:R-:W-:Y:S02]  /*b350*/  F2FP.BF16.F32.PACK_AB R30, R117, R116 ;  /* 0x00000074751e723e */ /* 0x001fe400000010ff */
[----:B------:R-:W-:Y:S02]  /*b360*/  F2FP.BF16.F32.PACK_AB R4, R121, R120 ;  /* 0x000000787904723e */ /* 0x000fe400000010ff */
[----:B------:R-:W-:Y:S01]  /*b370*/  F2FP.BF16.F32.PACK_AB R5, R123, R122 ;  /* 0x0000007a7b05723e */ /* 0x000fe200000010ff */
[----:B------:R0:W-:Y:S01]  /*b380*/  STSM.16.M88.4 [R38], R28 ;  /* 0x0000001c26007844 */ /* 0x0001e20000000200 */
[----:B------:R-:W-:Y:S02]  /*b390*/  F2FP.BF16.F32.PACK_AB R6, R125, R124 ;  /* 0x0000007c7d06723e */ /* 0x000fe400000010ff */
[----:B------:R-:W-:-:S02]  /*b3a0*/  F2FP.BF16.F32.PACK_AB R7, R127, R126 ;  /* 0x0000007e7f07723e */ /* 0x000fc400000010ff */
[----:B------:R-:W-:Y:S02]  /*b3b0*/  F2FP.BF16.F32.PACK_AB R8, R129, R128 ;  /* 0x000000808108723e */ /* 0x000fe400000010ff */
[----:B------:R-:W-:Y:S01]  /*b3c0*/  F2FP.BF16.F32.PACK_AB R9, R131, R130 ;  /* 0x000000828309723e */ /* 0x000fe200000010ff */
[----:B------:R-:W-:Y:S01]  /*b3d0*/  STSM.16.M88.4 [R37], R4 ;  /* 0x0000000425007844 */ /* 0x000fe20000000200 */
[----:B------:R-:W-:Y:S02]  /*b3e0*/  F2FP.BF16.F32.PACK_AB R10, R133, R132 ;  /* 0x00000084850a723e */ /* 0x000fe400000010ff */
[----:B------:R-:W-:Y:S02]  /*b3f0*/  F2FP.BF16.F32.PACK_AB R11, R135, R134 ;  /* 0x00000086870b723e */ /* 0x000fe400000010ff */
[----:B-1----:R-:W-:Y:S02]  /*b400*/  F2FP.BF16.F32.PACK_AB R12, R137, R136 ;  /* 0x00000088890c723e */ /* 0x002fe400000010ff */
[----:B------:R-:W-:Y:S01]  /*b410*/  F2FP.BF16.F32.PACK_AB R13, R139, R138 ;  /* 0x0000008a8b0d723e */ /* 0x000fe200000010ff */
[----:B------:R-:W-:Y:S01]  /*b420*/  STSM.16.M88.4 [R36], R8 ;  /* 0x0000000824007844 */ /* 0x000fe20000000200 */
[----:B------:R-:W-:Y:S01]  /*b430*/  F2FP.BF16.F32.PACK_AB R14, R141, R140 ;  /* 0x0000008c8d0e723e */ /* 0x000fe200000010ff */
[----:B0-----:R-:W-:Y:S01]  /*b440*/  IMAD.U32 R28, RZ, RZ, UR7 ;  /* 0x00000007ff1c7e24 */ /* 0x001fe2000f8e00ff */
[----:B------:R-:W-:Y:S01]  /*b450*/  F2FP.BF16.F32.PACK_AB R15, R143, R142 ;  /* 0x0000008e8f0f723e */ /* 0x000fe200000010ff */
[----:B------:R-:W-:Y:S01]  /*b460*/  IMAD.U32 R29, RZ, RZ, UR8 ;  /* 0x00000008ff1d7e24 */ /* 0x000fe2000f8e00ff */
[----:B------:R-:W-:Y:S01]  /*b470*/  F2FP.BF16.F32.PACK_AB R24, R145, R144 ;  /* 0x000000909118723e */ /* 0x000fe200000010ff */
[----:B------:R-:W-:Y:S01]  /*b480*/  ULDC.64 UR8, c[0x0][0xc08] ;  /* 0x0003020000087ab9 */ /* 0x000fe20000000a00 */
[----:B------:R-:W-:Y:S01]  /*b490*/  F2FP.BF16.F32.PACK_AB R25, R147, R146 ;  /* 0x000000929319723e */ /* 0x000fe200000010ff */
[----:B------:R-:W-:Y:S01]  /*b4a0*/  STSM.16.M88.4 [R21], R12 ;  /* 0x0000000c15007844 */ /* 0x000fe20000000200 */
[----:B------:R-:W-:-:S02]  /*b4b0*/  F2FP.BF16.F32.PACK_AB R26, R149, R148 ;  /* 0x00000094951a723e */ /* 0x000fc400000010ff */
[----:B------:R-:W-:Y:S02]  /*b4c0*/  F2FP.BF16.F32.PACK_AB R27, R151, R150 ;  /* 0x00000096971b723e */ /* 0x000fe400000010ff */
[----:B------:R-:W-:-:S03]  /*b4d0*/  ISETP.NE.U32.AND P0, PT, RZ, UR10, PT ;  /* 0x0000000aff007c0c */ /* 0x000fc6000bf05070 */
[----:B------:R0:W-:Y:S01]  /*b4e0*/  STSM.16.M88.4 [R34], R24 ;  /* 0x0000001822007844 */ /* 0x0001e20000000200 */
[----:B------:R-:W-:Y:S01]  /*b4f0*/  BAR.SYNC.DEFER_BLOCKING 0x1, 0x100 ;  /* 0x0044000000007b1d */ /* 0x000fe20000010000 */
[----:B------:R-:W-:-:S07]  /*b500*/  ISETP.NE.AND.EX P0, PT, RZ, UR11, PT, P0 ;  /* 0x0000000bff007c0c */ /* 0x000fce000bf05300 */
[----:B0-----:R-:W0:Y:S06]  /*b510*/  LDC R34, c[0x0][0xbe8] ;  /* 0x0002fa00ff227b82 */ /* 0x001e2c0000000800 */
[----:B------:R-:W2:Y:S01]  /*b520*/  @P0 LDG.E R30, desc[UR36][R28.64] ;  /* 0x000000241c1e0981 */ /* 0x000ea2000c1e1900 */
[----:B------:R-:W-:-:S04]  /*b530*/  UISETP.NE.U32.AND UP0, UPT, UR8, URZ, UPT ;  /* 0x0000003f0800728c */ /* 0x000fc8000bf05070 */
[----:B------:R-:W-:-:S06]  /*b540*/  UISETP.NE.AND.EX UP0, UPT, UR9, URZ, UPT, UP0 ;  /* 0x0000003f0900728c */ /* 0x000fcc000bf05300 */
[----:B------:R-:W-:Y:S02]  /*b550*/  PLOP3.LUT P4, PT, PT, PT, UP0, 0x80, 0x0 ;  /* 0x000000000000781c */ /* 0x000fe40003f8f008 */
[----:B0-----:R-:W-:-:S03]  /*b560*/  ISETP.NE.AND P1, PT, R34, 0x1, PT ;  /* 0x000000012200780c */ /* 0x001fc60003f25270 */
[----:B------:R-:W-:-:S03]  /*b570*/  @UP0 UIADD3 UR8, UP1, UR4, UR8, URZ ;  /* 0x0000000804080290 */ /* 0x000fc6000ff3e03f */
[----:B------:R-:W-:Y:S01]  /*b580*/  ULDC UR4, c[0x0][0xa88] ;  /* 0x0002a20000047ab9 */ /* 0x000fe20000000800 */
[----:B------:R-:W-:Y:S01]  /*b590*/  @UP0 UIADD3.X UR9, UR12, UR9, URZ, UP1, !UPT ;  /* 0x000000090c090290 */ /* 0x000fe20008ffe43f */
[----:B------:R-:W-:Y:S01]  /*b5a0*/  IMAD.U32 R21, RZ, RZ, UR4 ;  /* 0x00000004ff157e24 */ /* 0x000fe2000f8e00ff */
[----:B------:R-:W-:Y:S01]  /*b5b0*/  UISETP.NE.AND UP0, UPT, UR54, URZ, UPT ;  /* 0x0000003f3600728c */ /* 0x000fe2000bf05270 */
[----:B------:R-:W-:Y:S01]  /*b5c0*/  IMAD.U32 R4, RZ, RZ, UR8 ;  /* 0x00000008ff047e24 */ /* 0x000fe2000f8e00ff */
[----:B------:R-:W-:Y:S02]  /*b5d0*/  ULDC UR4, c[0x0][0xad4] ;  /* 0x0002b50000047ab9 */ /* 0x000fe40000000800 */
[----:B------:R-:W0:Y:S01]  /*b5e0*/  @P1 LDC R6, c[0x0][0xbec] ;  /* 0x0002fb00ff061b82 */ /* 0x000e220000000800 */
[----:B------:R-:W-:Y:S01]  /*b5f0*/  USEL UR4, UR54, UR4, UP0 ;  /* 0x0000000436047287 */ /* 0x000fe20008000000 */
[----:B------:R-:W-:Y:S01]  /*b600*/  MOV R5, UR9 ;  /* 0x0000000900057c02 */ /* 0x000fe20008000f00 */
[----:B------:R-:W-:-:S02]  /*b610*/  UMOV UR16, 0x9b8 ;  /* 0x000009b800107882 */ /* 0x000fc40000000000 */
[----:B------:R-:W-:-:S03]  /*b620*/  UISETP.GT.AND UP1, UPT, UR4, 0x1, UPT ;  /* 0x000000010400788c */ /* 0x000fc6000bf24270 */
[----:B------:R-:W1:Y:S01]  /*b630*/  @P1 LDC R9, c[0x0][0xbf0] ;  /* 0x0002fc00ff091b82 */ /* 0x000e620000000800 */
[----:B------:R-:W-:Y:S01]  /*b640*/  USEL UR16, UR16, 0x978, UP1 ;  /* 0x0000097810107887 */ /* 0x000fe20008800000 */
[----:B------:R-:W-:Y:S01]  /*b650*/  VIADD R11, R17, UR43 ;  /* 0x0000002b110b7c36 */ /* 0x000fe20008000000 */
[----:B------:R-:W-:Y:S01]  /*b660*/  UISETP.NE.U32.AND UP0, UPT, UR10, URZ, UPT ;  /* 0x0000003f0a00728c */ /* 0x000fe2000bf05070 */
[----:B------:R0:W5:Y:S01]  /*b670*/  @P4 LDG.E R21, desc[UR36][R4.64] ;  /* 0x0000002404154981 */ /* 0x000162000c1e1900 */
[----:B------:R-:W-:Y:S01]  /*b680*/  UMOV UR4, URZ ;  /* 0x0000003f00047c82 */ /* 0x000fe20008000000 */
[----:B------:R-:W-:Y:S01]  /*b690*/  USEL UR7, UR57, URZ, UP1 ;  /* 0x0000003f39077287 */ /* 0x000fe20008800000 */
[----:B------:R-:W-:Y:S01]  /*b6a0*/  IMAD.MOV.U32 R7, RZ, RZ, R11 ;  /* 0x000000ffff077224 */ /* 0x000fe200078e000b */
[----:B------:R-:W-:-:S04]  /*b6b0*/  UISETP.NE.AND.EX UP0, UPT, UR11, URZ, UPT, UP0 ;  /* 0x0000003f0b00728c */ /* 0x000fc8000bf05300 */
[----:B------:R-:W-:Y:S01]  /*b6c0*/  USEL UR53, UR53, URZ, !UP0 ;  /* 0x0000003f35357287 */ /* 0x000fe2000c000000 */
[----:B------:R-:W-:Y:S01]  /*b6d0*/  ULDC.64 UR10, c[0x0][UR16+0x220] ;  /* 0x00008800100a7abb */ /* 0x000fe20008000a00 */
[----:B------:R-:W-:Y:S01]  /*b6e0*/  ULDC.64 UR8, c[0x0][UR16+0x218] ;  /* 0x0000860010087abb */ /* 0x000fe20008000a00 */
[----:B0-----:R-:W-:Y:S01]  /*b6f0*/  @P1 IMAD.HI.U32 R4, R11, R6, RZ ;  /* 0x000000060b041227 */ /* 0x001fe200078e00ff */
[----:B------:R-:W-:Y:S01]  /*b700*/  USEL UR58, UR58, URZ, !UP0 ;  /* 0x0000003f3a3a7287 */ /* 0x000fe2000c000000 */
[----:B------:R-:W-:Y:S01]  /*b710*/  ULDC.64 UR12, c[0x0][UR16+0x228] ;  /* 0x00008a00100c7abb */ /* 0x000fe20008000a00 */
[----:B------:R-:W-:Y:S02]  /*b720*/  UIMAD UR11, UR11, UR53, URZ ;  /* 0x000000350b0b72a4 */ /* 0x000fe4000f8e023f */
[----:B------:R-:W-:Y:S02]  /*b730*/  UIMAD.WIDE.U32 UR14, UR8, UR56, URZ ;  /* 0x00000038080e72a5 */ /* 0x000fe4000f8e003f */
[----:B------:R-:W-:Y:S01]  /*b740*/  UIMAD UR17, UR9, UR56, URZ ;  /* 0x00000038091172a4 */ /* 0x000fe2000f8e023f */
[----:B-1----:R-:W-:Y:S01]  /*b750*/  @P1 SHF.R.U32.HI R7, RZ, R9, R4 ;  /* 0x00000009ff071219 */ /* 0x002fe20000011604 */
[----:B------:R-:W-:-:S02]  /*b760*/  UIMAD.WIDE.U32 UR8, UR10, UR53, URZ ;  /* 0x000000350a0872a5 */ /* 0x000fc4000f8e003f */
[----:B------:R-:W-:Y:S02]  /*b770*/  UIMAD.WIDE.U32 UR18, UR12, UR7, URZ ;  /* 0x000000070c1272a5 */ /* 0x000fe4000f8e003f */
[----:B------:R-:W-:Y:S01]  /*b780*/  UIMAD UR7, UR13, UR7, URZ ;  /* 0x000000070d0772a4 */ /* 0x000fe2000f8e023f */
[--C-:B------:R-:W-:Y:S01]  /*b790*/  IMAD.MOV R9, RZ, RZ, -R7.reuse ;  /* 0x000000ffff097224 */ /* 0x100fe200078e0a07 */
[----:B------:R-:W-:Y:S02]  /*b7a0*/  UIMAD UR11, UR10, UR58, UR11 ;  /* 0x0000003a0a0b72a4 */ /* 0x000fe4000f8e020b */
[----:B------:R-:W-:Y:S01]  /*b7b0*/  UIADD3 UR17, UR15, UR17, URZ ;  /* 0x000000110f117290 */ /* 0x000fe2000fffe03f */
[----:B------:R-:W-:Y:S02]  /*b7c0*/  IMAD.U32 R4, RZ, RZ, UR18 ;  /* 0x00000012ff047e24 */ /* 0x000fe4000f8e00ff */
[----:B------:R-:W-:Y:S01]  /*b7d0*/  IMAD.U32 R5, RZ, RZ, UR19 ;  /* 0x00000013ff057e24 */ /* 0x000fe2000f8e00ff */
[----:B------:R-:W-:Y:S01]  /*b7e0*/  SHF.R.S32.HI R5, RZ, 0x1f, R7 ;  /* 0x0000001fff057819 */ /* 0x000fe20000011407 */
[----:B------:R-:W-:-:S05]  /*b7f0*/  IMAD R9, R34, R9, R11 ;  /* 0x0000000922097224 */ /* 0x000fca00078e020b */
[----:B------:R-:W-:Y:S02]  /*b800*/  SHF.R.S32.HI R6, RZ, 0x1f, R9 ;  /* 0x0000001fff067819 */ /* 0x000fe40000011409 */
[----:B--2---:R-:W-:-:S13]  /*b810*/  @P0 R2UR UR4, R30 ;  /* 0x000000001e0402ca */ /* 0x004fda00000e0000 */
        /* <DEDUP_REMOVED lines=23> */
.L_x_2649:
[----:B------:R-:W-:Y:S01]  /*b990*/  SHFL.IDX PT, R4, R9, RZ, 0x1c1f ;  /* 0x001c1fff09047589 */ /* 0x000fe200000e0000 */
[----:B------:R-:W-:Y:S01]  /*b9a0*/  VIADD R12, R215, UR43 ;  /* 0x0000002bd70c7c36 */ /* 0x000fe20008000000 */
[----:B------:R-:W-:Y:S01]  /*b9b0*/  LOP3.LUT P0, RZ, R198, 0x3, RZ, 0xc0, !PT ;  /* 0x00000003c6ff7812 */ /* 0x000fe2000780c0ff */
[----:B-----5:R-:W-:Y:S01]  /*b9c0*/  IMAD R21, R21, R34, RZ ;  /* 0x0000002215157224 */ /* 0x020fe200078e02ff */
[----:B------:R-:W0:Y:S01]  /*b9d0*/  SHFL.IDX PT, R5, R10, RZ, 0x1c1f ;  /* 0x001c1fff0a057589 */ /* 0x000e2200000e0000 */
[----:B------:R-:W-:Y:S02]  /*b9e0*/  PLOP3.LUT P3, PT, PT, PT, UP1, 0x80, 0x0 ;  /* 0x000000000000781c */ /* 0x000fe40003f6f018 */
[C---:B------:R-:W-:Y:S01]  /*b9f0*/  IADD3 R8, R12.reuse, 0x8, RZ ;  /* 0x000000080c087810 */ /* 0x040fe20007ffe0ff */
        /* <DEDUP_REMOVED lines=9> */
[----:B0-----:R-:W-:Y:S01]  /*ba90*/  IMAD R3, R197, 0x40, R2 ;  /* 0x00000040c5037824 */ /* 0x001fe200078e0202 */
[----:B------:R-:W-:Y:S01]  /*baa0*/  ULDC.64 UR10, c[0x0][0xaa0] ;  /* 0x0002a800000a7ab9 */ /* 0x000fe20000000a00 */
[----:B------:R-:W0:Y:S02]  /*bab0*/  @P1 LDC R49, c[0x0][0xbf0] ;  /* 0x0002fc00ff311b82 */ /* 0x000e240000000800 */
[----:B------:R-:W-:-:S03]  /*bac0*/  IMAD.WIDE R32, R3, 0x2, R32 ;  /* 0x0000000203207825 */ /* 0x000fc600078e0220 */
[C---:B------:R-:W-:Y:S02]  /*bad0*/  IADD3 R9, P6, R32.reuse, 0x1000, RZ ;  /* 0x0000100020097810 */ /* 0x040fe40007fde0ff */
[C---:B------:R-:W-:Y:S02]  /*bae0*/  IADD3 R13, P5, R32.reuse, 0x2000, RZ ;  /* 0x00002000200d7810 */ /* 0x040fe40007fbe0ff */
[----:B------:R-:W-:Y:S02]  /*baf0*/  LOP3.LUT R8, R9, 0x380, RZ, 0xc0, !PT ;  /* 0x0000038009087812 */ /* 0x000fe400078ec0ff */
[C---:B------:R-:W-:Y:S02]  /*bb00*/  IADD3 R25, P4, R32.reuse, 0x3000, RZ ;  /* 0x0000300020197810 */ /* 0x040fe40007f9e0ff */
[C---:B------:R-:W-:Y:S02]  /*bb10*/  IADD3 R29, P3, R32.reuse, 0x4000, RZ ;  /* 0x00004000201d7810 */ /* 0x040fe40007f7e0ff */
[----:B------:R-:W-:-:S02]  /*bb20*/  IADD3 R37, P2, R32, 0x5000, RZ ;  /* 0x0000500020257810 */ /* 0x000fc40007f5e0ff */
[C---:B------:R-:W-:Y:S02]  /*bb30*/  IADD3 R41, P0, R32.reuse, 0x6000, RZ ;  /* 0x0000600020297810 */ /* 0x040fe40007f1e0ff */
[----:B------:R-:W-:Y:S02]  /*bb40*/  LOP3.LUT R5, R32, 0x380, RZ, 0xc0, !PT ;  /* 0x0000038020057812 */ /* 0x000fe400078ec0ff */
[----:B------:R-:W-:Y:S02]  /*bb50*/  SHF.R.U64 R8, R8, 0x3, RZ ;  /* 0x0000000308087819 */ /* 0x000fe400000012ff */
[----:B------:R-:W-:Y:S02]  /*bb60*/  LOP3.LUT R12, R13, 0x380, RZ, 0xc0, !PT ;  /* 0x000003800d0c7812 */ /* 0x000fe400078ec0ff */
[----:B------:R-:W-:Y:S02]  /*bb70*/  LOP3.LUT R24, R25, 0x380, RZ, 0xc0, !PT ;  /* 0x0000038019187812 */ /* 0x000fe400078ec0ff */
[----:B------:R-:W-:-:S02]  /*bb80*/  LOP3.LUT R28, R29, 0x380, RZ, 0xc0, !PT ;  /* 0x000003801d1c7812 */ /* 0x000fc400078ec0ff */
[----:B------:R-:W-:Y:S02]  /*bb90*/  LOP3.LUT R36, R37, 0x380, RZ, 0xc0, !PT ;  /* 0x0000038025247812 */ /* 0x000fe400078ec0ff */
[----:B------:R-:W-:Y:S02]  /*bba0*/  LOP3.LUT R40, R41, 0x380, RZ, 0xc0, !PT ;  /* 0x0000038029287812 */ /* 0x000fe400078ec0ff */
[----:B------:R-:W-:Y:S02]  /*bbb0*/  SHF.R.U64 R5, R5, 0x3, RZ ;  /* 0x0000000305057819 */ /* 0x000fe400000012ff */
[----:B------:R-:W-:Y:S01]  /*bbc0*/  LOP3.LUT R8, R8, R9, RZ, 0x3c, !PT ;  /* 0x0000000908087212 */ /* 0x000fe200078e3cff */
[----:B------:R-:W-:Y:S01]  /*bbd0*/  IMAD.X R9, RZ, RZ, R33, P6 ;  /* 0x000000ffff097224 */ /* 0x000fe200030e0621 */
[----:B------:R-:W-:Y:S02]  /*bbe0*/  IADD3 R3, P6, R32, 0x7000, RZ ;  /* 0x0000700020037810 */ /* 0x000fe40007fde0ff */
[----:B------:R-:W-:-:S02]  /*bbf0*/  SHF.R.U64 R12, R12, 0x3, RZ ;  /* 0x000000030c0c7819 */ /* 0x000fc400000012ff */
[----:B------:R-:W-:Y:S01]  /*bc00*/  SHF.R.U64 R24, R24, 0x3, RZ ;  /* 0x0000000318187819 */ /* 0x000fe200000012ff */
[--C-:B------:R-:W-:Y:S01]  /*bc10*/  IMAD.X R45, RZ, RZ, R33.reuse, P6 ;  /* 0x000000ffff2d7224 */ /* 0x100fe200030e0621 */
[----:B------:R-:W-:Y:S01]  /*bc20*/  SHF.R.U64 R28, R28, 0x3, RZ ;  /* 0x000000031c1c7819 */ /* 0x000fe200000012ff */
[----:B------:R-:W-:Y:S01]  /*bc30*/  UIMAD UR7, UR12, UR10, URZ ;  /* 0x0000000a0c0772a4 */ /* 0x000fe2000f8e023f */
[----:B------:R-:W-:Y:S01]  /*bc40*/  SHF.R.U64 R36, R36, 0x3, RZ ;  /* 0x0000000324247819 */ /* 0x000fe200000012ff */
[----:B------:R-:W-:Y:S01]  /*bc50*/  UIMAD.WIDE.U32 UR8, UR4, UR10, URZ ;  /* 0x0000000a040872a5 */ /* 0x000fe2000f8e003f */
[----:B------:R-:W-:Y:S01]  /*bc60*/  SHF.R.U64 R40, R40, 0x3, RZ ;  /* 0x0000000328287819 */ /* 0x000fe200000012ff */
[----:B------:R-:W5:Y:S01]  /*bc70*/  LD.E.128 R8, desc[UR36][R8.64] ;  /* 0x0000002408087980 */ /* 0x000f62000c101d00 */
[----:B------:R-:W-:Y:S02]  /*bc80*/  LOP3.LUT R32, R5, R32, RZ, 0x3c, !PT ;  /* 0x0000002005207212 */ /* 0x000fe400078e3cff */
        /* <DEDUP_REMOVED lines=10> */
[----:B------:R1:W5:Y:S01]  /*bd30*/  LD.E.128 R4, desc[UR36][R32.64] ;  /* 0x0000002420047980 */ /* 0x000362000c101d00 */
[----:B------:R-:W-:Y:S01]  /*bd40*/  LOP3.LUT R0, R3, 0x380, RZ, 0xc0, !PT ;  /* 0x0000038003007812 */ /* 0x000fe200078ec0ff */
[----:B------:R-:W-:-:S02]  /*bd50*/  UIMAD UR7, UR4, UR11, UR7 ;  /* 0x0000000b040772a4 */ /* 0x000fc4000f8e0207 */
[----:B------:R-:W5:Y:S01]  /*bd60*/  LD.E.128 R12, desc[UR36][R12.64] ;  /* 0x000000240c0c7980 */ /* 0x000f62000c101d00 */
[----:B------:R-:W-:-:S03]  /*bd70*/  SHF.R.U64 R0, R0, 0x3, RZ ;  /* 0x0000000300007819 */ /* 0x000fc600000012ff */
[----:B------:R-:W5:Y:S01]  /*bd80*/  LD.E.128 R24, desc[UR36][R24.64] ;  /* 0x0000002418187980 */ /* 0x000f62000c101d00 */
[----:B------:R-:W-:Y:S01]  /*bd90*/  LOP3.LUT R44, R0, R3, RZ, 0x3c, !PT ;  /* 0x00000003002c7212 */ /* 0x000fe200078e3cff */
[----:B-1----:R-:W1:Y:S01]  /*bda0*/  @P1 LDC R33, c[0x0][0xbec] ;  /* 0x0002fb00ff211b82 */ /* 0x002e620000000800 */
[----:B------:R-:W-:Y:S01]  /*bdb0*/  IMAD R0, R19, 0x20, R197 ;  /* 0x0000002013007824 */ /* 0x000fe200078e02c5 */
[----:B------:R-:W-:Y:S01]  /*bdc0*/  UIADD3 UR9, UR9, UR7, URZ ;  /* 0x0000000709097290 */ /* 0x000fe2000fffe03f */
[----:B------:R-:W5:Y:S01]  /*bdd0*/  LD.E.128 R28, desc[UR36][R28.64] ;  /* 0x000000241c1c7980 */ /* 0x000f62000c101d00 */
[----:B------:R-:W-:Y:S02]  /*bde0*/  ULDC.64 UR10, c[0x0][0xae8] ;  /* 0x0002ba00000a7ab9 */ /* 0x000fe40000000a00 */
[----:B------:R-:W-:Y:S01]  /*bdf0*/  UIMAD.WIDE.U32 UR8, UR56, UR10, UR8 ;  /* 0x0000000a380872a5 */ /* 0x000fe2000f8e0008 */
[----:B------:R-:W-:Y:S01]  /*be00*/  IADD3 R48, R0, UR43, RZ ;  /* 0x0000002b00307c10 */ /* 0x000fe2000fffe0ff */
[----:B------:R-:W-:Y:S01]  /*be10*/  USHF.R.S32.HI UR4, URZ, 0x1f, UR53 ;  /* 0x0000001f3f047899 */ /* 0x000fe20008011435 */
[----:B------:R-:W5:Y:S01]  /*be20*/  LD.E.128 R36, desc[UR36][R36.64] ;  /* 0x0000002424247980 */ /* 0x000f62000c101d00 */
[----:B------:R-:W-:-:S03]  /*be30*/  UIMAD UR9, UR56, UR11, UR9 ;  /* 0x0000000b380972a4 */ /* 0x000fc6000f8e0209 */
[----:B------:R-:W-:Y:S01]  /*be40*/  ULDC.64 UR10, c[0x0][0xaf0] ;  /* 0x0002bc00000a7ab9 */ /* 0x000fe20000000a00 */
[----:B------:R-:W5:Y:S01]  /*be50*/  LD.E.128 R40, desc[UR36][R40.64] ;  /* 0x0000002428287980 */ /* 0x000f62000c101d00 */
[----:B------:R-:W-:Y:S01]  /*be60*/  UIMAD UR4, UR4, UR10, URZ ;  /* 0x0000000a040472a4 */ /* 0x000fe2000f8e023f */
[----:B------:R-:W-:Y:S01]  /*be70*/  IMAD.MOV.U32 R3, RZ, RZ, R48 ;  /* 0x000000ffff037224 */ /* 0x000fe200078e0030 */
[----:B------:R-:W-:Y:S01]  /*be80*/  UIMAD.WIDE.U32 UR8, UR53, UR10, UR8 ;  /* 0x0000000a350872a5 */ /* 0x000fe2000f8e0008 */
[----:B------:R-:W5:Y:S01]  /*be90*/  LD.E.128 R44, desc[UR36][R44.64] ;  /* 0x000000242c2c7980 */ /* 0x000f62000c101d00 */
[----:B-1----:R-:W-:Y:S01]  /*bea0*/  @P1 IMAD.HI.U32 R0, R48, R33, RZ ;  /* 0x0000002130001227 */ /* 0x002fe200078e00ff */
[----:B------:R-:W-:Y:S01]  /*beb0*/  UIMAD UR4, UR53, UR11, UR4 ;  /* 0x0000000b350472a4 */ /* 0x000fe2000f8e0204 */
[----:B------:R-:W-:Y:S01]  /*bec0*/  @!PT LDS RZ, [RZ] ;  /* 0x00000000fffff984 */ /* 0x000fe20000000800 */
[----:B------:R-:W-:Y:S01]  /*bed0*/  @!PT LDS RZ, [RZ] ;  /* 0x00000000fffff984 */ /* 0x000fe20000000800 */
[----:B------:R-:W-:Y:S01]  /*bee0*/  @!PT LDS RZ, [RZ] ;  /* 0x00000000fffff984 */ /* 0x000fe20000000800 */
[----:B------:R-:W-:Y:S01]  /*bef0*/  @!PT LDS RZ, [RZ] ;  /* 0x00000000fffff984 */ /* 0x000fe20000000800 */
[----:B------:R1:W-:Y:S06]  /*bf00*/  MEMBAR.ALL.CTA ;  /* 0x0000000000007992 */ /* 0x0003ec0000008000 */
[----:B-1----:R-:W1:Y:S01]  /*bf10*/  FENCE.VIEW.ASYNC.S ;  /* 0x00000000000073c6 */ /* 0x002e620000000000 */
[----:B------:R-:W-:Y:S01]  /*bf20*/  ULDC.64 UR10, c[0x0][0xae0] ;  /* 0x0002b800000a7ab9 */ /* 0x000fe20000000a00 */
[----:B0-----:R-:W-:Y:S01]  /*bf30*/  @P1 SHF.R.U32.HI R3, RZ, R49, R0 ;  /* 0x00000031ff031219 */ /* 0x001fe20000011600 */
[----:B------:R-:W-:-:S03]  /*bf40*/  UIADD3 UR4, UR9, UR4, URZ ;  /* 0x0000000409047290 */ /* 0x000fc6000fffe03f */
[--C-:B------:R-:W-:Y:S01]  /*bf50*/  SHF.R.S32.HI R0, RZ, 0x1f, R3.reuse ;  /* 0x0000001fff007819 */ /* 0x100fe20000011403 */
[----:B------:R-:W-:Y:S02]  /*bf60*/  IMAD.MOV R49, RZ, RZ, -R3 ;  /* 0x000000ffff317224 */ /* 0x000fe400078e0a03 */
[----:B------:R-:W-:Y:S02]  /*bf70*/  IMAD.U32 R33, RZ, RZ, UR9 ;  /* 0x00000009ff217e24 */ /* 0x000fe4000f8e00ff */
[----:B------:R-:W-:Y:S02]  /*bf80*/  IMAD R0, R0, UR10, RZ ;  /* 0x0000000a00007c24 */ /* 0x000fe4000f8e02ff */
[----:B------:R-:W-:Y:S02]  /*bf90*/  IMAD R49, R34, R49, R48 ;  /* 0x0000003122317224 */ /* 0x000fe400078e0230 */
[----:B------:R-:W-:Y:S01]  /*bfa0*/  IMAD.U32 R32, RZ, RZ, UR8 ;  /* 0x00000008ff207e24 */ /* 0x000fe2000f8e00ff */
[----:B------:R-:W-:Y:S01]  /*bfb0*/  ULDC.64 UR8, c[0x0][0xad8] ;  /* 0x0002b60000087ab9 */ /* 0x000fe20000000a00 */
[----:B------:R-:W-:-:S02]  /*bfc0*/  IMAD.U32 R33, RZ, RZ, UR4 ;  /* 0x00000004ff217e24 */ /* 0x000fc4000f8e00ff */
[C---:B------:R-:W-:Y:S01]  /*bfd0*/  IMAD R51, R3.reuse, UR11, R0 ;  /* 0x0000000b03337c24 */ /* 0x040fe2000f8e0200 */
[----:B------:R-:W-:Y:S01]  /*bfe0*/  SHF.R.S32.HI R0, RZ, 0x1f, R49 ;  /* 0x0000001fff007819 */ /* 0x000fe20000011431 */
[----:B------:R-:W-:-:S04]  /*bff0*/  IMAD.WIDE.U32 R32, R3, UR10, R32 ;  /* 0x0000000a03207c25 */ /* 0x000fc8000f8e0020 */
[----:B------:R-:W-:Y:S02]  /*c000*/  IMAD.IADD R33, R33, 0x1, R51 ;  /* 0x0000000121217824 */ /* 0x000fe400078e0233 */
[----:B------:R-:W-:Y:S02]  /*c010*/  IMAD R34, R0, UR8, RZ ;  /* 0x0000000800227c24 */ /* 0x000fe4000f8e02ff */
[----:B------:R-:W-:Y:S02]  /*c020*/  VIADD R50, R197, UR43 ;  /* 0x0000002bc5327c36 */ /* 0x000fe40008000000 */
[C---:B------:R-:W-:Y:S02]  /*c030*/  IMAD R3, R49.reuse, UR9, R34 ;  /* 0x0000000931037c24 */ /* 0x040fe4000f8e0222 */
[----:B------:R-:W-:Y:S01]  /*c040*/  IMAD.WIDE.U32 R32, R49, UR8, R32 ;  /* 0x0000000831207c25 */ /* 0x000fe2000f8e0020 */
[----:B------:R-:W-:Y:S01]  /*c050*/  ISETP.GE.AND P2, PT, R50, R21, PT ;  /* 0x000000153200720c */ /* 0x000fe20003f46270 */
[----:B------:R-:W-:-:S02]  /*c060*/  ULDC.64 UR8, c[0x0][0xa80] ;  /* 0x0002a00000087ab9 */ /* 0x000fc40000000a00 */
[----:B------:R-:W-:Y:S01]  /*c070*/  IMAD.IADD R3, R33, 0x1, R3 ;  /* 0x0000000121037824 */ /* 0x000fe200078e0203 */
[----:B------:R-:W-:Y:S01]  /*c080*/  LEA R34, P3, R32, UR8, 0x1 ;  /* 0x0000000820227c11 */ /* 0x000fe2000f8608ff */
[----:B------:R-:W-:Y:S02]  /*c090*/  VIADD R20, R20, 0x28820 ;  /* 0x0002882014147836 */ /* 0x000fe40000000000 */
[----:B------:R-:W-:Y:S01]  /*c0a0*/  VIADD R0, R50, 0x20 ;  /* 0x0000002032007836 */ /* 0x000fe20000000000 */
[----:B------:R-:W-:Y:S02]  /*c0b0*/  LEA.HI.X R3, R32, UR9, R3, 0x1, P3 ;  /* 0x0000000920037c11 */ /* 0x000fe400098f0c03 */
[----:B------:R-:W-:Y:S02]  /*c0c0*/  PRMT R20, RZ, 0x654, R20 ;  /* 0x00000654ff147816 */ /* 0x000fe40000000014 */
[-C--:B------:R-:W-:Y:S01]  /*c0d0*/  ISETP.GE.AND P0, PT, R0, R21.reuse, PT ;  /* 0x000000150000720c */ /* 0x080fe20003f06270 */
[----:B-1----:R0:W1:Y:S01]  /*c0e0*/  SHFL.IDX PT, R33, R34, RZ, 0x181f ;  /* 0x00181fff22217589 */ /* 0x00206200000e0000 */
[----:B------:R-:W-:Y:S01]  /*c0f0*/  IADD3 R0, R50, 0x40, RZ ;  /* 0x0000004032007810 */ /* 0x000fe20007ffe0ff */
[----:B------:R0:W-:Y:S01]  /*c100*/  SYNCS.ARRIVE.TRANS64.RED.A1T0 RZ, [R20+URZ], RZ ;  /* 0x000000ff14ff79a7 */ /* 0x0001e2000810043f */
[----:B------:R-:W-:Y:S01]  /*c110*/  BSSY B1, `(.L_x_2651) ;  /* 0x000000d000017945 */ /* 0x000fe20003800000 */
[----:B------:R0:W2:Y:S01]  /*c120*/  SHFL.IDX PT, R49, R3, RZ, 0x181f ;  /* 0x00181fff03317589 */ /* 0x0000a200000e0000 */
[----:B------:R-:W-:-:S02]  /*c130*/  ISETP.GE.AND P1, PT, R0, R21, PT ;  /* 0x000000150000720c */ /* 0x000fc40003f26270 */
[----:B------:R-:W-:Y:S11]  /*c140*/  @P2 BRA `(.L_x_2652) ;  /* 0x0000000000242947 */ /* 0x000ff60003800000 */
[----:B------:R-:W-:Y:S02]  /*c150*/  ULDC UR4, c[0x0][0xac8] ;  /* 0x0002b20000047ab9 */ /* 0x000fe40000000800 */
[----:B------:R-:W-:Y:S02]  /*c160*/  ISETP.GE.AND P2, PT, R2, UR4, PT ;  /* 0x0000000402007c0c */ /* 0x000fe4000bf46270 */
[----:B------:R-:W-:-:S11]  /*c170*/  ISETP.GE.AND P3, PT, R18, UR4, PT ;  /* 0x0000000412007c0c */ /* 0x000fd6000bf66270 */
[-C--:B-1----:R-:W-:Y:S02]  /*c180*/  @!P2 LEA R32, P4, R2, R33.reuse, 0x1 ;  /* 0x000000210220a211 */ /* 0x082fe400078808ff */
[----:B------:R-:W-:Y:S02]  /*c190*/  @!P3 LEA R48, P5, R18, R33, 0x1 ;  /* 0x000000211230b211 */ /* 0x000fe400078a08ff */
[-C--:B--2---:R-:W-:Y:S02]  /*c1a0*/  @!P2 LEA.HI.X R33, R2, R49.reuse, R218, 0x1, P4 ;  /* 0x000000310221a211 */ /* 0x084fe400020f0cda */
[----:B------:R-:W-:-:S03]  /*c1b0*/  @!P3 LEA.HI.X R49, R18, R49, R217, 0x1, P5 ;  /* 0x000000311231b211 */ /* 0x000fc600028f0cd9 */
[----:B-----5:R3:W-:Y:S04]  /*c1c0*/  @!P2 ST.E.128 desc[UR36][R32.64], R4 ;  /* 0x000000042000a985 */ /* 0x0207e8000c101d24 */
[----:B------:R3:W-:Y:S02]  /*c1d0*/  @!P3 ST.E.128 desc[UR36][R48.64], R28 ;  /* 0x0000001c3000b985 */ /* 0x0007e4000c101d24 */
.L_x_2652:
[----:B------:R-:W-:Y:S05]  /*c1e0*/  BSYNC B1 ;  /* 0x0000000000017941 */ /* 0x000fea0003800000 */
.L_x_2651:
        /* <DEDUP_REMOVED lines=13> */
.L_x_2654:
[----:B------:R-:W-:Y:S05]  /*c2c0*/  BSYNC B1 ;  /* 0x0000000000017941 */ /* 0x000fea0003800000 */
.L_x_2653:
[----:B0---4-:R0:W4:Y:S01]  /*c2d0*/  SHFL.IDX PT, R7, R3, 0x2, 0x181f ;  /* 0x00581f0003077f89 */ /* 0x01112200000e0000 */
        /* <DEDUP_REMOVED lines=12> */
.L_x_2656:
[----:B------:R-:W-:Y:S05]  /*c3a0*/  BSYNC B1 ;  /* 0x0000000000017941 */ /* 0x000fea0003800000 */
.L_x_2655:
[----:B------:R-:W-:Y:S01]  /*c3b0*/  VIADD R0, R50, 0x60 ;  /* 0x0000006032007836 */ /* 0x000fe20000000000 */
[----:B0--3--:R-:W0:Y:S04]  /*c3c0*/  SHFL.IDX PT, R3, R3, 0x3, 0x181f ;  /* 0x00781f0003037f89 */ /* 0x009e2800000e0000 */
[----:B------:R-:W-:Y:S01]  /*c3d0*/  ISETP.GE.AND P0, PT, R0, R21, PT ;  /* 0x000000150000720c */ /* 0x000fe20003f06270 */
[----:B----4-:R3:W4:-:S12]  /*c3e0*/  SHFL.IDX PT, R7, R34, 0x3, 0x181f ;  /* 0x00781f0022077f89 */ /* 0x01071800000e0000 */
[----:B---3--:R-:W-:Y:S05]  /*c3f0*/  @P0 BRA `(.L_x_2657) ;  /* 0x00000018001c0947 */ /* 0x008fea0003800000 */
[----:B------:R-:W-:Y:S02]  /*c400*/  ULDC UR4, c[0x0][0xac8] ;  /* 0x0002b20000047ab9 */ /* 0x000fe40000000800 */
[----:B------:R-:W-:-:S13]  /*c410*/  ISETP.GE.AND P1, PT, R2, UR4, PT ;  /* 0x0000000402007c0c */ /* 0x000fda000bf26270 */
[----:B----4-:R-:W-:-:S04]  /*c420*/  @!P1 LEA R4, P0, R2, R7, 0x1 ;  /* 0x0000000702049211 */ /* 0x010fc800078008ff */
        /* <DEDUP_REMOVED lines=8> */
.L_x_2650:
        /* <DEDUP_REMOVED lines=17> */
[----:B------:R-:W-:Y:S02]  /*c5c0*/  UIMAD UR4, UR4, UR10, URZ ;  /* 0x0000000a040472a4 */ /* 0x000fe4000f8e023f */
[----:B------:R-:W-:Y:S01]  /*c5d0*/  UIMAD.WIDE.U32 UR8, UR53, UR10, UR8 ;  /* 0x0000000a350872a5 */ /* 0x000fe2000f8e0008 */
[----:B0-----:R-:W-:Y:S01]  /*c5e0*/  @P1 IMAD.HI.U32 R0, R11, R0, RZ ;  /* 0x000000000b001227 */ /* 0x001fe200078e00ff */
[----:B------:R-:W-:-:S03]  /*c5f0*/  UIMAD UR4, UR53, UR11, UR4 ;  /* 0x0000000b350472a4 */ /* 0x000fc6000f8e0204 */
[----:B------:R-:W-:Y:S01]  /*c600*/  ULDC.64 UR10, c[0x0][0xb48] ;  /* 0x0002d200000a7ab9 */ /* 0x000fe20000000a00 */
[----:B------:R-:W-:Y:S01]  /*c610*/  UIADD3 UR9, UR9, UR4, URZ ;  /* 0x0000000409097290 */ /* 0x000fe2000fffe03f */
[----:B-1----:R-:W-:-:S03]  /*c620*/  @P1 SHF.R.U32.HI R3, RZ, R5, R0 ;  /* 0x00000005ff031219 */ /* 0x002fc60000011600 */
[----:B------:R-:W-:Y:S01]  /*c630*/  UIMAD.WIDE.U32 UR8, UR57, UR10, UR8 ;  /* 0x0000000a390872a5 */ /* 0x000fe2000f8e0008 */
[--C-:B------:R-:W-:Y:S01]  /*c640*/  SHF.R.S32.HI R0, RZ, 0x1f, R3.reuse ;  /* 0x0000001fff007819 */ /* 0x100fe20000011403 */
[----:B------:R-:W-:Y:S02]  /*c650*/  IMAD.MOV R7, RZ, RZ, -R3 ;  /* 0x000000ffff077224 */ /* 0x000fe400078e0a03 */
[----:B------:R-:W-:Y:S02]  /*c660*/  UIMAD UR57, UR57, UR11, UR9 ;  /* 0x0000000b393972a4 */ /* 0x000fe4000f8e0209 */
[----:B------:R-:W-:Y:S01]  /*c670*/  IMAD.U32 R5, RZ, RZ, UR9 ;  /* 0x00000009ff057e24 */ /* 0x000fe2000f8e00ff */
[----:B------:R-:W-:Y:S01]  /*c680*/  ULDC.64 UR10, c[0x0][0xb30] ;  /* 0x0002cc00000a7ab9 */ /* 0x000fe20000000a00 */
[----:B------:R-:W-:Y:S02]  /*c690*/  IMAD R7, R34, R7, R11 ;  /* 0x0000000722077224 */ /* 0x000fe400078e020b */
        /* <DEDUP_REMOVED lines=11> */
[----:B------:R-:W-:-:S04]  /*c750*/  ULDC.64 UR8, c[0x0][0xb00] ;  /* 0x0002c00000087ab9 */ /* 0x000fc80000000a00 */
[----:B------:R-:W-:Y:S02]  /*c760*/  IADD3 R3, R5, R3, RZ ;  /* 0x0000000305037210 */ /* 0x000fe40007ffe0ff */
        /* <DEDUP_REMOVED lines=10> */
[-C--:B0-----:R-:W-:Y:S02]  /*c810*/  @!P3 LEA R8, P5, R196, R6.reuse, 0x2 ;  /* 0x00000006c408b211 */ /* 0x081fe400078a10ff */
        /* <DEDUP_REMOVED lines=58> */
.L_x_2659:
[----:B------:R-:W-:Y:S05]  /*cbc0*/  BSYNC B1 ;  /* 0x0000000000017941 */ /* 0x000fea0003800000 */
.L_x_2658:
[----:B-1-3--:R1:W3:Y:S04]  /*cbd0*/  SHFL.IDX PT, R7, R3, 0x1, 0x1c1f ;  /* 0x003c1f0003077f89 */ /* 0x00a2e800000e0000 */
        /* <DEDUP_REMOVED lines=9> */
[CC--:B------:R-:W-:Y:S02]  /*cc70*/  @!P0 LEA R10, P6, R195.reuse, R6.reuse, 0x2 ;  /* 0x00000006c30a8211 */ /* 0x0c0fe400078c10ff */
        /* <DEDUP_REMOVED lines=9> */
[-C--:B------:R-:W-:Y:S01]  /*cd10*/  @!P4 LEA.HI.X R15, R193, R7.reuse, R210, 0x2, P2 ;  /* 0x00000007c10fc211 */ /* 0x080fe200010f14d2 */
[----:B------:R3:W-:Y:S01]  /*cd20*/  @!P0 ST.E.64 desc[UR36][R10.64], R98 ;  /* 0x000000620a008985 */ /* 0x0007e2000c101b24 */
[----:B------:R-:W-:Y:S02]  /*cd30*/  ISETP.GE.AND P0, PT, R191, UR4, PT ;  /* 0x00000004bf007c0c */ /* 0x000fe4000bf06270 */
[----:B------:R-:W-:Y:S02]  /*cd40*/  ISETP.GE.AND P2, PT, R189, UR4, PT ;  /* 0x00000004bd007c0c */ /* 0x000fe4000bf46270 */
[----:B------:R-:W-:-:S02]  /*cd50*/  @!P3 LEA.HI.X R13, R194, R7, R211, 0x2, P6 ;  /* 0x00000007c20db211 */ /* 0x000fc400030f14d3 */
[----:B--2---:R-:W-:-:S03]  /*cd60*/  @!P5 LEA R20, P6, R192, R6, 0x2 ;  /* 0x00000006c014d211 */ /* 0x004fc600078c10ff */
[----:B------:R2:W-:Y:S01]  /*cd70*/  @!P3 ST.E.64 desc[UR36][R12.64], R102 ;  /* 0x000000660c00b985 */ /* 0x0005e2000c101b24 */
[-C--:B------:R-:W-:Y:S02]  /*cd80*/  @!P5 LEA.HI.X R21, R192, R7.reuse, R209, 0x2, P6 ;  /* 0x00000007c015d211 */ /* 0x080fe400030f14d1 */
[----:B------:R-:W-:Y:S01]  /*cd90*/  ISETP.GE.AND P3, PT, R188, UR4, PT ;  /* 0x00000004bc007c0c */ /* 0x000fe2000bf66270 */
[----:B------:R4:W-:Y:S01]  /*cda0*/  @!P4 ST.E.64 desc[UR36][R14.64], R106 ;  /* 0x0000006a0e00c985 */ /* 0x0009e2000c101b24 */
[-C--:B0-----:R-:W-:Y:S02]  /*cdb0*/  @!P0 LEA R4, P4, R191, R6.reuse, 0x2 ;  /* 0x00000006bf048211 */ /* 0x081fe400078810ff */
[-C--:B---3--:R-:W-:Y:S01]  /*cdc0*/  @!P2 LEA R10, P6, R189, R6.reuse, 0x2 ;  /* 0x00000006bd0aa211 */ /* 0x088fe200078c10ff */
[----:B------:R-:W-:Y:S01]  /*cdd0*/  @!P5 ST.E.64 desc[UR36][R20.64], R110 ;  /* 0x0000006e1400d985 */ /* 0x000fe2000c101b24 */
[----:B------:R-:W-:Y:S02]  /*cde0*/  @!P1 LEA R8, P5, R190, R6, 0x2 ;  /* 0x00000006be089211 */ /* 0x000fe400078a10ff */
[----:B------:R-:W-:-:S02]  /*cdf0*/  @!P0 LEA.HI.X R5, R191, R7, R208, 0x2, P4 ;  /* 0x00000007bf058211 */ /* 0x000fc400020f14d0 */
[-C--:B------:R-:W-:Y:S02]  /*ce00*/  @!P1 LEA.HI.X R9, R190, R7.reuse, R207, 0x2, P5 ;  /* 0x00000007be099211 */ /* 0x080fe400028f14cf */
[----:B------:R-:W-:Y:S01]  /*ce10*/  ISETP.GE.AND P4, PT, R187, UR4, PT ;  /* 0x00000004bb007c0c */ /* 0x000fe2000bf86270 */
[----:B------:R-:W-:Y:S01]  /*ce20*/  @!P0 ST.E.64 desc[UR36][R4.64], R114 ;  /* 0x0000007204008985 */ /* 0x000fe2000c101b24 */
[----:B------:R-:W-:Y:S02]  /*ce30*/  @!P2 LEA.HI.X R11, R189, R7, R206, 0x2, P6 ;  /* 0x00000007bd0ba211 */ /* 0x000fe400030f14ce */
[----:B--2---:R-:W-:Y:S01]  /*ce40*/  @!P3 LEA R12, P5, R188, R6, 0x2 ;  /* 0x00000006bc0cb211 */ /* 0x004fe200078a10ff */
        /* <DEDUP_REMOVED lines=29> */
.L_x_2648:
        /* <DEDUP_REMOVED lines=9> */
[----:B------:R-:W-:-:S03]  /*d0b0*/  UISETP.NE.U32.AND UP1, UPT, UR8, URZ, UPT ;  /* 0x0000003f0800728c */ /* 0x000fc6000bf25070 */
[----:B------:R-:W2:Y:S01]  /*d0c0*/  @P1 LDG.E R3, desc[UR36][R4.64] ;  /* 0x0000002404031981 */ /* 0x000ea2000c1e1900 */
[----:B------:R-:W-:Y:S01]  /*d0d0*/  UISETP.NE.AND.EX UP1, UPT, UR9, URZ, UPT, UP1 ;  /* 0x0000003f0900728c */ /* 0x000fe2000bf25310 */
[----:B------:R-:W-:Y:S02]  /*d0e0*/  ULDC UR4, c[0x0][0xa88] ;  /* 0x0002a20000047ab9 */ /* 0x000fe40000000800 */
[----:B------:R-:W-:-:S03]  /*d0f0*/  IMAD.U32 R0, RZ, RZ, UR4 ;  /* 0x00000004ff007e24 */ /* 0x000fc6000f8e00ff */
[----:B------:R-:W-:-:S05]  /*d100*/  PLOP3.LUT P2, PT, PT, PT, UP1, 0x80, 0x0 ;  /* 0x000000000000781c */ /* 0x000fca0003f4f018 */
[----:B------:R-:W-:Y:S02]  /*d110*/  @UP1 ULDC.64 UR8, c[0x0][0xc08] ;  /* 0x0003020000081ab9 */ /* 0x000fe40000000a00 */
[----:B------:R-:W-:-:S06]  /*d120*/  @UP1 UIMAD.WIDE UR8, UR53, 0x4, UR8 ;  /* 0x00000004350818a5 */ /* 0x000fcc000f8e0208 */
[----:B------:R-:W-:Y:S02]  /*d130*/  IMAD.U32 R6, RZ, RZ, UR8 ;  /* 0x00000008ff067e24 */ /* 0x000fe4000f8e00ff */
[----:B------:R-:W-:-:S05]  /*d140*/  IMAD.U32 R7, RZ, RZ, UR9 ;  /* 0x00000009ff077e24 */ /* 0x000fca000f8e00ff */
[----:B------:R0:W5:Y:S01]  /*d150*/  @P2 LDG.E R0, desc[UR36][R6.64] ;  /* 0x0000002406002981 */ /* 0x000162000c1e1900 */
[----:B------:R-:W-:Y:S01]  /*d160*/  UMOV UR4, URZ ;  /* 0x0000003f00047c82 */ /* 0x000fe20008000000 */
[----:B------:R-:W-:Y:S01]  /*d170*/  UISETP.NE.AND UP1, UPT, UR54, URZ, UPT ;  /* 0x0000003f3600728c */ /* 0x000fe2000bf25270 */
[----:B------:R-:W-:-:S10]  /*d180*/  ISETP.GT.AND P0, PT, R219, 0x7f, PT ;  /* 0x0000007fdb00780c */ /* 0x000fd40003f04270 */
[----:B------:R-:W-:Y:S01]  /*d190*/  @!UP1 ULDC UR54, c[0x0][0xad4] ;  /* 0x0002b50000369ab9 */ /* 0x000fe20000000800 */
[----:B--2---:R-:W-:-:S13]  /*d1a0*/  @P1 R2UR UR4, R3 ;  /* 0x00000000030412ca */ /* 0x004fda00000e0000 */
[----:B------:R-:W-:Y:S01]  /*d1b0*/  USHF.R.S32.HI UR18, URZ, 0x1f, UR4 ;  /* 0x0000001f3f127899 */ /* 0x000fe20008011404 */
[----:B0-----:R-:W-:Y:S11]  /*d1c0*/  @P2 BRA `(.L_x_2660) ;  /* 0x0000000000102947 */ /* 0x001ff60003800000 */
[----:B------:R-:W-:Y:S05]  /*d1d0*/  @!P1 BRA `(.L_x_2660) ;  /* 0x00000000000c9947 */ /* 0x000fea0003800000 */
[----:B------:R-:W2:Y:S04]  /*d1e0*/  LDG.E R3, desc[UR36][R4.64] ;  /* 0x0000002404037981 */ /* 0x000ea8000c1e1900 */
[----:B-----5:R-:W2:Y:S02]  /*d1f0*/  LDG.E R0, desc[UR36][R4.64+0x4] ;  /* 0x0000042404007981 */ /* 0x020ea4000c1e1900 */
[----:B--2---:R-:W-:-:S07]  /*d200*/  IMAD.IADD R0, R0, 0x1, -R3 ;  /* 0x0000000100007824 */ /* 0x004fce00078e0a03 */
.L_x_2660:
[----:B------:R-:W-:Y:S01]  /*d210*/  USEL UR53, UR53, URZ, !UP0 ;  /* 0x0000003f35357287 */ /* 0x000fe2000c000000 */
[----:B------:R-:W-:Y:S01]  /*d220*/  BSSY B1, `(.L_x_2661) ;  /* 0x0000038000017945 */ /* 0x000fe20003800000 */
[----:B------:R-:W-:-:S03]  /*d230*/  USEL UR58, UR58, URZ, !UP0 ;  /* 0x0000003f3a3a7287 */ /* 0x000fc6000c000000 */
[----:B------:R-:W-:Y:S09]  /*d240*/  @P0 BRA `(.L_x_2662) ;  /* 0x0000000000d40947 */ /* 0x000ff20003800000 */
        /* <DEDUP_REMOVED lines=9> */
[----:B------:R-:W-:-:S03]  /*d2e0*/  UMOV UR16, 0x9b8 ;  /* 0x000009b800107882 */ /* 0x000fc60000000000 */
[----:B------:R-:W-:Y:S02]  /*d2f0*/  USEL UR16, UR16, 0x978, UP0 ;  /* 0x0000097810107887 */ /* 0x000fe40008000000 */
[----:B------:R-:W-:-:S06]  /*d300*/  USEL UR7, UR57, URZ, UP0 ;  /* 0x0000003f39077287 */ /* 0x000fcc0008000000 */
[----:B------:R-:W0:Y:S04]  /*d310*/  @P0 LDC R3, c[0x0][0xbec] ;  /* 0x0002fb00ff030b82 */ /* 0x000e280000000800 */
[----:B------:R-:W-:Y:S01]  /*d320*/  ULDC.64 UR10, c[0x0][UR16+0x220] ;  /* 0x00008800100a7abb */ /* 0x000fe20008000a00 */
[----:B------:R-:W-:Y:S01]  /*d330*/  ULDC.64 UR8, c[0x0][UR16+0x218] ;  /* 0x0000860010087abb */ /* 0x000fe20008000a00 */
[----:B------:R-:W-:Y:S01]  /*d340*/  ULDC.64 UR12, c[0x0][UR16+0x228] ;  /* 0x00008a00100c7abb */ /* 0x000fe20008000a00 */
[----:B------:R-:W-:Y:S01]  /*d350*/  UIMAD UR11, UR11, UR53, URZ ;  /* 0x000000350b0b72a4 */ /* 0x000fe2000f8e023f */
[----:B------:R-:W1:Y:S01]  /*d360*/  @P0 LDC R5, c[0x0][0xbf0] ;  /* 0x0002fc00ff050b82 */ /* 0x000e620000000800 */
[----:B------:R-:W-:Y:S02]  /*d370*/  UIMAD.WIDE.U32 UR14, UR8, UR56, URZ ;  /* 0x00000038080e72a5 */ /* 0x000fe4000f8e003f */
        /* <DEDUP_REMOVED lines=10> */
[----:B------:R-:W-:Y:S02]  /*d420*/  IMAD.MOV.U32 R3, RZ, RZ, R6 ;  /* 0x000000ffff037224 */ /* 0x000fe400078e0006 */
[----:B------:R-:W-:Y:S01]  /*d430*/  IMAD.U32 R8, RZ, RZ, UR8 ;  /* 0x00000008ff087e24 */ /* 0x000fe2000f8e00ff */
[----:B------:R-:W-:Y:S01]  /*d440*/  UIADD3.X UR7, UR7, UR17, UR18, UP1, UP2 ;  /* 0x0000001107077290 */ /* 0x000fe20008fe4412 */
[----:B-1----:R-:W-:Y:S01]  /*d450*/  @P0 SHF.R.U32.HI R3, RZ, R5, R4 ;  /* 0x00000005ff030219 */ /* 0x002fe20000011604 */
[----:B------:R-:W-:Y:S01]  /*d460*/  IMAD.U32 R5, RZ, RZ, UR21 ;  /* 0x00000015ff057e24 */ /* 0x000fe2000f8e00ff */
[----:B------:R-:W-:Y:S01]  /*d470*/  MOV R4, UR20 ;  /* 0x0000001400047c02 */ /* 0x000fe20008000f00 */
[----:B------:R-:W-:Y:S01]  /*d480*/  ULDC.64 UR8, c[0x0][UR16+0x210] ;  /* 0x0000840010087abb */ /* 0x000fe20008000a00 */
[--C-:B------:R-:W-:Y:S01]  /*d490*/  SHF.R.S32.HI R5, RZ, 0x1f, R3.reuse ;  /* 0x0000001fff057819 */ /* 0x100fe20000011403 */
[----:B------:R-:W-:Y:S01]  /*d4a0*/  IMAD.MOV R7, RZ, RZ, -R3 ;  /* 0x000000ffff077224 */ /* 0x000fe200078e0a03 */
[----:B------:R-:W-:Y:S01]  /*d4b0*/  IADD3 R4, P0, P1, R3, UR14, R4 ;  /* 0x0000000e03047c10 */ /* 0x000fe2000f91e004 */
[----:B------:R-:W-:Y:S01]  /*d4c0*/  ULDC.64 UR10, c[0x0][0xba8] ;  /* 0x0002ea00000a7ab9 */ /* 0x000fe20000000a00 */
[----:B------:R-:W-:Y:S01]  /*d4d0*/  @!UP0 ULDC UR10, c[0x0][0xb50] ;  /* 0x0002d400000a8ab9 */ /* 0x000fe20000000800 */
[----:B------:R-:W-:Y:S01]  /*d4e0*/  IMAD R7, R9, R7, R6 ;  /* 0x0000000709077224 */ /* 0x000fe200078e0206 */
[----:B------:R-:W-:Y:S01]  /*d4f0*/  IADD3.X R5, R5, UR7, R8, P0, P1 ;  /* 0x0000000705057c10 */ /* 0x000fe200087e2408 */
[----:B------:R-:W-:-:S02]  /*d500*/  @!UP0 ULDC UR11, c[0x0][0xb54] ;  /* 0x0002d500000b8ab9 */ /* 0x000fc40000000800 */
[C---:B------:R-:W-:Y:S01]  /*d510*/  IMAD R6, R7.reuse, UR9, RZ ;  /* 0x0000000907067c24 */ /* 0x040fe2000f8e02ff */
[----:B------:R-:W-:Y:S01]  /*d520*/  SHF.R.S32.HI R3, RZ, 0x1f, R7 ;  /* 0x0000001fff037819 */ /* 0x000fe20000011407 */
[----:B------:R-:W-:-:S04]  /*d530*/  IMAD.WIDE.U32 R4, R7, UR8, R4 ;  /* 0x0000000807047c25 */ /* 0x000fc8000f8e0004 */
[----:B------:R-:W-:Y:S01]  /*d540*/  IMAD R3, R3, UR8, R6 ;  /* 0x0000000803037c24 */ /* 0x000fe2000f8e0206 */
[----:B------:R-:W-:-:S03]  /*d550*/  LEA R6, P0, R4, UR10, 0x2 ;  /* 0x0000000a04067c11 */ /* 0x000fc6000f8010ff */
[----:B------:R-:W-:-:S05]  /*d560*/  IMAD.IADD R3, R5, 0x1, R3 ;  /* 0x0000000105037824 */ /* 0x000fca00078e0203 */
[----:B------:R-:W-:Y:S01]  /*d570*/  LEA.HI.X R7, R4, UR11, R3, 0x2, P0 ;  /* 0x0000000b04077c11 */ /* 0x000fe200080f1403 */
[----:B------:R-:W-:-:S05]  /*d580*/  IMAD.MOV.U32 R3, RZ, RZ, -0x800000 ;  /* 0xff800000ff037424 */ /* 0x000fca00078e00ff */
[----:B------:R0:W-:Y:S02]  /*d590*/  STG.E desc[UR36][R6.64], R3 ;  /* 0x0000000306007986 */ /* 0x0001e4000c101924 */
.L_x_2662:
[----:B------:R-:W-:Y:S05]  /*d5a0*/  BSYNC B1 ;  /* 0x0000000000017941 */ /* 0x000fea0003800000 */
.L_x_2661:
[----:B------:R-:W-:-:S06]  /*d5b0*/  UISETP.GT.AND UP0, UPT, UR54, 0x1, UPT ;  /* 0x000000013600788c */ /* 0x000fcc000bf04270 */
[----:B------:R-:W-:-:S13]  /*d5c0*/  PLOP3.LUT P0, PT, PT, PT, UP0, 0x80, 0x0 ;  /* 0x000000000000781c */ /* 0x000fda0003f0f008 */
[----:B------:R-:W-:Y:S05]  /*d5d0*/  @P0 BRA `(.L_x_2657) ;  /* 0x0000000400a40947 */ /* 0x000fea0003800000 */
[----:B------:R-:W1:Y:S01]  /*d5e0*/  LDC R11, c[0x0][0xbe8] ;  /* 0x0002fa00ff0b7b82 */ /* 0x000e620000000800 */
[----:B------:R-:W-:Y:S01]  /*d5f0*/  ULDC.64 UR10, c[0x0][0xaa0] ;  /* 0x0002a800000a7ab9 */ /* 0x000fe20000000a00 */
[----:B0-----:R-:W-:Y:S01]  /*d600*/  IMAD R3, R19, 0x20, R197 ;  /* 0x0000002013037824 */ /* 0x001fe200078e02c5 */
[----:B------:R-:W-:Y:S01]  /*d610*/  UIMAD UR7, UR18, UR10, URZ ;  /* 0x0000000a120772a4 */ /* 0x000fe2000f8e023f */
[----:B------:R-:W-:Y:S01]  /*d620*/  BSSY B1, `(.L_x_2663) ;  /* 0x000003a000017945 */ /* 0x000fe20003800000 */
[----:B------:R-:W-:Y:S01]  /*d630*/  UIMAD.WIDE.U32 UR8, UR4, UR10, URZ ;  /* 0x0000000a040872a5 */ /* 0x000fe2000f8e003f */
[----:B------:R-:W-:Y:S01]  /*d640*/  VIADD R8, R3, UR43 ;  /* 0x0000002b03087c36 */ /* 0x000fe20008000000 */
[----:B------:R-:W-:-:S03]  /*d650*/  UIMAD UR7, UR4, UR11, UR7 ;  /* 0x0000000b040772a4 */ /* 0x000fc6000f8e0207 */
[----:B------:R-:W-:Y:S01]  /*d660*/  ULDC.64 UR10, c[0x0][0xae8] ;  /* 0x0002ba00000a7ab9 */ /* 0x000fe20000000a00 */
[----:B------:R-:W-:Y:S01]  /*d670*/  UIADD3 UR9, UR9, UR7, URZ ;  /* 0x0000000709097290 */ /* 0x000fe2000fffe03f */
[----:B------:R-:W-:-:S03]  /*d680*/  IMAD.MOV.U32 R3, RZ, RZ, R8 ;  /* 0x000000ffff037224 */ /* 0x000fc600078e0008 */
[----:B------:R-:W-:-:S04]  /*d690*/  UIMAD.WIDE.U32 UR8, UR56, UR10, UR8 ;  /* 0x0000000a380872a5 */ /* 0x000fc8000f8e0008 */
[----:B------:R-:W-:-:S03]  /*d6a0*/  UIMAD UR9, UR56, UR11, UR9 ;  /* 0x0000000b380972a4 */ /* 0x000fc6000f8e0209 */
[----:B------:R-:W-:Y:S01]  /*d6b0*/  ULDC.64 UR10, c[0x0][0xaf0] ;  /* 0x0002bc00000a7ab9 */ /* 0x000fe20000000a00 */
[----:B-1----:R-:W-:Y:S01]  /*d6c0*/  ISETP.NE.AND P0, PT, R11, 0x1, PT ;  /* 0x000000010b00780c */ /* 0x002fe20003f05270 */
[----:B------:R-:W-:Y:S02]  /*d6d0*/  UIMAD UR58, UR58, UR10, URZ ;  /* 0x0000000a3a3a72a4 */ /* 0x000fe4000f8e023f */
[----:B------:R-:W-:Y:S02]  /*d6e0*/  UIMAD.WIDE.U32 UR8, UR53, UR10, UR8 ;  /* 0x0000000a350872a5 */ /* 0x000fe4000f8e0008 */
[----:B------:R-:W-:-:S03]  /*d6f0*/  UIMAD UR4, UR53, UR11, UR58 ;  /* 0x0000000b350472a4 */ /* 0x000fc6000f8e023a */
[----:B------:R-:W-:Y:S01]  /*d700*/  ULDC.64 UR10, c[0x0][0xae0] ;  /* 0x0002b800000a7ab9 */ /* 0x000fe20000000a00 */
[----:B------:R-:W-:-:S04]  /*d710*/  UIADD3 UR4, UR9, UR4, URZ ;  /* 0x0000000409047290 */ /* 0x000fc8000fffe03f */
[----:B------:R-:W0:Y:S08]  /*d720*/  @P0 LDC R5, c[0x0][0xbec] ;  /* 0x0002fb00ff050b82 */ /* 0x000e300000000800 */
[----:B------:R-:W1:Y:S01]  /*d730*/  @P0 LDC R7, c[0x0][0xbf0] ;  /* 0x0002fc00ff070b82 */ /* 0x000e620000000800 */
[----:B0-----:R-:W-:Y:S01]  /*d740*/  @P0 IMAD.HI.U32 R4, R8, R5, RZ ;  /* 0x0000000508040227 */ /* 0x001fe200078e00ff */
[----:B------:R-:W-:-:S03]  /*d750*/  MOV R5, UR9 ;  /* 0x0000000900057c02 */ /* 0x000fc60008000f00 */
[----:B------:R-:W-:Y:S01]  /*d760*/  IMAD.U32 R5, RZ, RZ, UR4 ;  /* 0x00000004ff057e24 */ /* 0x000fe2000f8e00ff */
[----:B-1----:R-:W-:-:S04]  /*d770*/  @P0 SHF.R.U32.HI R3, RZ, R7, R4 ;  /* 0x00000007ff030219 */ /* 0x002fc80000011604 */
[--C-:B------:R-:W-:Y:S01]  /*d780*/  SHF.R.S32.HI R4, RZ, 0x1f, R3.reuse ;  /* 0x0000001fff047819 */ /* 0x100fe20000011403 */
[----:B------:R-:W-:-:S04]  /*d790*/  IMAD.MOV R7, RZ, RZ, -R3 ;  /* 0x000000ffff077224 */ /* 0x000fc800078e0a03 */
[----:B------:R-:W-:Y:S02]  /*d7a0*/  IMAD R6, R4, UR10, RZ ;  /* 0x0000000a04067c24 */ /* 0x000fe4000f8e02ff */
[----:B------:R-:W-:Y:S01]  /*d7b0*/  IMAD.U32 R4, RZ, RZ, UR8 ;  /* 0x00000008ff047e24 */ /* 0x000fe2000f8e00ff */
[----:B------:R-:W-:Y:S01]  /*d7c0*/  ULDC.64 UR8, c[0x0][0xad8] ;  /* 0x0002b60000087ab9 */ /* 0x000fe20000000a00 */
[----:B------:R-:W-:Y:S02]  /*d7d0*/  IMAD R7, R11, R7, R8 ;  /* 0x000000070b077224 */ /* 0x000fe400078e0208 */
[C---:B------:R-:W-:Y:S02]  /*d7e0*/  IMAD R9, R3.reuse, UR11, R6 ;  /* 0x0000000b03097c24 */ /* 0x040fe4000f8e0206 */
[----:B------:R-:W-:Y:S01]  /*d7f0*/  IMAD.WIDE.U32 R4, R3, UR10, R4 ;  /* 0x0000000a03047c25 */ /* 0x000fe2000f8e0004 */
[----:B------:R-:W-:-:S03]  /*d800*/  SHF.R.S32.HI R3, RZ, 0x1f, R7 ;  /* 0x0000001fff037819 */ /* 0x000fc60000011407 */
        /* <DEDUP_REMOVED lines=8> */
[----:B------:R-:W-:Y:S01]  /*d890*/  IMAD.IADD R3, R5, 0x1, R3 ;  /* 0x0000000105037824 */ /* 0x000fe200078e0203 */
[----:B------:R-:W-:Y:S01]  /*d8a0*/  LEA R6, P3, R4, UR8, 0x1 ;  /* 0x0000000804067c11 */ /* 0x000fe2000f8608ff */
[----:B------:R-:W-:-:S03]  /*d8b0*/  VIADD R0, R8, 0x20 ;  /* 0x0000002008007836 */ /* 0x000fc60000000000 */
[----:B------:R-:W-:Y:S01]  /*d8c0*/  LEA.HI.X R3, R4, UR9, R3, 0x1, P3 ;  /* 0x0000000904037c11 */ /* 0x000fe200098f0c03 */
[----:B------:R0:W1:Y:S01]  /*d8d0*/  SHFL.IDX PT, R7, R6, RZ, 0x181f ;  /* 0x00181fff06077589 */ /* 0x00006200000e0000 */
[-C--:B------:R-:W-:Y:S01]  /*d8e0*/  ISETP.GE.AND P1, PT, R0, R11.reuse, PT ;  /* 0x0000000b0000720c */ /* 0x080fe20003f26270 */
[----:B------:R-:W-:Y:S02]  /*d8f0*/  VIADD R0, R8, 0x40 ;  /* 0x0000004008007836 */ /* 0x000fe40000000000 */
[----:B------:R0:W2:Y:S03]  /*d900*/  SHFL.IDX PT, R5, R3, RZ, 0x181f ;  /* 0x00181fff03057589 */ /* 0x0000a600000e0000 */
        /* <DEDUP_REMOVED lines=8> */
[----:B------:R-:W-:-:S03]  /*d990*/  @!P5 LEA.HI.X R5, R18, R5, R217, 0x1, P3 ;  /* 0x000000051205d211 */ /* 0x000fc600018f0cd9 */
[----:B------:R3:W-:Y:S04]  /*d9a0*/  @!P4 ST.E.128 desc[UR36][R12.64], RZ ;  /* 0x000000ff0c00c985 */ /* 0x0007e8000c101d24 */
[----:B------:R3:W-:Y:S02]  /*d9b0*/  @!P5 ST.E.128 desc[UR36][R4.64], RZ ;  /* 0x000000ff0400d985 */ /* 0x0007e4000c101d24 */
.L_x_2664:
[----:B------:R-:W-:Y:S05]  /*d9c0*/  BSYNC B1 ;  /* 0x0000000000017941 */ /* 0x000fea0003800000 */
.L_x_2663:
[----:B--23--:R2:W3:Y:S01]  /*d9d0*/  SHFL.IDX PT, R5, R3, 0x1, 0x181f ;  /* 0x00381f0003057f89 */ /* 0x00c4e200000e0000 */
[----:B------:R-:W-:Y:S03]  /*d9e0*/  BSSY B1, `(.L_x_2665) ;  /* 0x000000c000017945 */ /* 0x000fe60003800000 */
[----:B-1----:R2:W1:Y:S01]  /*d9f0*/  SHFL.IDX PT, R7, R6, 0x1, 0x181f ;  /* 0x00381f0006077f89 */ /* 0x00246200000e0000 */
[----:B------:R-:W-:Y:S05]  /*da00*/  @P1 BRA `(.L_x_2666) ;  /* 0x0000000000241947 */ /* 0x000fea0003800000 */
[----:B------:R-:W-:Y:S02]  /*da10*/  ULDC UR4, c[0x0][0xac8] ;  /* 0x0002b20000047ab9 */ /* 0x000fe40000000800 */
[----:B------:R-:W-:Y:S02]  /*da20*/  ISETP.GE.AND P3, PT, R2, UR4, PT ;  /* 0x0000000402007c0c */ /* 0x000fe4000bf66270 */
[----:B------:R-:W-:-:S11]  /*da30*/  ISETP.GE.AND P4, PT, R18, UR4, PT ;  /* 0x0000000412007c0c */ /* 0x000fd6000bf86270 */
[-C--:B-1----:R-:W-:Y:S02]  /*da40*/  @!P3 LEA R12, P1, R2, R7.reuse, 0x1 ;  /* 0x00000007020cb211 */ /* 0x082fe400078208ff */
[----:B------:R-:W-:Y:S02]  /*da50*/  @!P4 LEA R4, P2, R18, R7, 0x1 ;  /* 0x000000071204c211 */ /* 0x000fe400078408ff */
[-C--:B---3--:R-:W-:Y:S02]  /*da60*/  @!P3 LEA.HI.X R13, R2, R5.reuse, R218, 0x1, P1 ;  /* 0x00000005020db211 */ /* 0x088fe400008f0cda */
[----:B------:R-:W-:-:S03]  /*da70*/  @!P4 LEA.HI.X R5, R18, R5, R217, 0x1, P2 ;  /* 0x000000051205c211 */ /* 0x000fc600010f0cd9 */
[----:B------:R4:W-:Y:S04]  /*da80*/  @!P3 ST.E.128 desc[UR36][R12.64], RZ ;  /* 0x000000ff0c00b985 */ /* 0x0009e8000c101d24 */
[----:B------:R4:W-:Y:S02]  /*da90*/  @!P4 ST.E.128 desc[UR36][R4.64], RZ ;  /* 0x000000ff0400c985 */ /* 0x0009e4000c101d24 */
.L_x_2666:
[----:B------:R-:W-:Y:S05]  /*daa0*/  BSYNC B1 ;  /* 0x0000000000017941 */ /* 0x000fea0003800000 */
.L_x_2665:
[----:B---34-:R3:W4:Y:S01]  /*dab0*/  SHFL.IDX PT, R5, R3, 0x2, 0x181f ;  /* 0x00581f0003057f89 */ /* 0x01872200000e0000 */
        /* <DEDUP_REMOVED lines=8> */
[-C--:B----4-:R-:W-:Y:S02]  /*db40*/  @!P2 LEA.HI.X R13, R2, R5.reuse, R218, 0x1, P0 ;  /* 0x00000005020da211 */ /* 0x090fe400000f0cda */
[----:B------:R-:W-:-:S03]  /*db50*/  @!P3 LEA.HI.X R5, R18, R5, R217, 0x1, P1 ;  /* 0x000000051205b211 */ /* 0x000fc600008f0cd9 */
[----:B------:R1:W-:Y:S04]  /*db60*/  @!P2 ST.E.128 desc[UR36][R12.64], RZ ;  /* 0x000000ff0c00a985 */ /* 0x0003e8000c101d24 */
[----:B------:R1:W-:Y:S02]  /*db70*/  @!P3 ST.E.128 desc[UR36][R4.64], RZ ;  /* 0x000000ff0400b985 */ /* 0x0003e4000c101d24 */
.L_x_2668:
[----:B------:R-:W-:Y:S05]  /*db80*/  BSYNC B1 ;  /* 0x0000000000017941 */ /* 0x000fea0003800000 */
.L_x_2667:
[----:B------:R-:W-:Y:S01]  /*db90*/  VIADD R0, R8, 0x60 ;  /* 0x0000006008007836 */ /* 0x000fe20000000000 */
[----:B0-23--:R-:W0:Y:S04]  /*dba0*/  SHFL.IDX PT, R3, R3, 0x3, 0x181f ;  /* 0x00781f0003037f89 */ /* 0x00de2800000e0000 */
[----:B------:R-:W-:Y:S01]  /*dbb0*/  ISETP.GE.AND P0, PT, R0, R11, PT ;  /* 0x0000000b0000720c */ /* 0x000fe20003f06270 */
[----:B-1--4-:R1:W2:-:S12]  /*dbc0*/  SHFL.IDX PT, R5, R6, 0x3, 0x181f ;  /* 0x00781f0006057f89 */ /* 0x01229800000e0000 */
[----:B-1----:R-:W-:Y:S05]  /*dbd0*/  @P0 BRA `(.L_x_2657) ;  /* 0x0000000000240947 */ /* 0x002fea0003800000 */
        /* <DEDUP_REMOVED lines=9> */
.L_x_2657:
[----:B------:R-:W-:Y:S05]  /*dc70*/  BSYNC B0 ;  /* 0x0000000000007941 */ /* 0x000fea0003800000 */
.L_x_2647:
[----:B------:R-:W-:Y:S02]  /*dc80*/  ULDC UR4, c[0x0][0xc3c] ;  /* 0x00030f0000047ab9 */ /* 0x000fe40000000800 */
[----:B------:R-:W-:-:S13]  /*dc90*/  ISETP.GE.AND P0, PT, R35, UR4, PT ;  /* 0x0000000423007c0c */ /* 0x000fda000bf06270 */
[----:B------:R-:W-:Y:S05]  /*dca0*/  @!P0 BRA `(.L_x_2669) ;  /* 0xffffff3000ac8947 */ /* 0x000fea000383ffff */
[----:B------:R-:W-:Y:S05]  /*dcb0*/  EXIT ;  /* 0x000000000000794d */ /* 0x000fea0003800000 */
.L_x_2604:
[----:B------:R-:W-:-:S08]  /*dcc0*/  NOP ;  /* 0x0000000000007918 */ /* 0x000fd00000000000 */
[----:B0-----:R-:W0:-:S00]  /*dcd0*/  USETMAXREG.DEALLOC.CTAPOOL 0x28 ;  /* 0x00000028000079c8 */ /* 0x001e0000080e0500 */
        /* <DEDUP_REMOVED lines=14> */
.L_x_2670:
        /* <DEDUP_REMOVED lines=44> */
.L_x_2674:
        /* <DEDUP_REMOVED lines=35> */
.L_x_2672:
        /* <DEDUP_REMOVED lines=13> */
.L_x_2675:
        /* <DEDUP_REMOVED lines=11> */
[----:B0-----:R-:W-:-:S02]  /*e430*/  IADD3 R2, R6, 0xffffffe, RZ ;  /* 0x0ffffffe06027810 */ /* 0x001fc40007ffe0ff */
[----:B------:R-:W-:-:S05]  /*e440*/  IABS R6, R5 ;  /* 0x0000000500067213 */ /* 0x000fca0000000000 */
        /* <DEDUP_REMOVED lines=20> */
[----:B0-----:R-:W-:-:S03]  /*e590*/  IMAD.MOV R11, RZ, RZ, -R3 ;  /* 0x000000ffff0b7224 */ /* 0x001fc600078e0a03 */
[----:B------:R-:W-:Y:S01]  /*e5a0*/  @!P2 IADD3 R8, -R8, RZ, RZ ;  /* 0x000000ff0808a210 */ /* 0x000fe20007ffe1ff */
[----:B------:R-:W-:Y:S01]  /*e5b0*/  IMAD.MOV R10, RZ, RZ, -R2 ;  /* 0x000000ffff0a7224 */ /* 0x000fe200078e0a02 */
[----:B------:R-:W-:Y:S01]  /*e5c0*/  @!P1 LOP3.LUT R8, RZ, R0, RZ, 0x33, !PT ;  /* 0x00000000ff089212 */ /* 0x000fe200078e33ff */
[----:B------:R-:W-:Y:S02]  /*e5d0*/  IMAD R11, R11, R4, RZ ;  /* 0x000000040b0b7224 */ /* 0x000fe400078e02ff */
[----:B------:R-:W-:Y:S01]  /*e5e0*/  IMAD.MOV.U32 R2, RZ, RZ, RZ ;  /* 0x000000ffff027224 */ /* 0x000fe200078e00ff */
[----:B------:R-:W-:-:S03]  /*e5f0*/  IABS R6, R8 ;  /* 0x0000000800067213 */ /* 0x000fc60000000000 */
        /* <DEDUP_REMOVED lines=12> */
[----:B------:R-:W-:-:S05]  /*e6c0*/  IADD3 R3, -R8, RZ, RZ ;  /* 0x000000ff08037210 */ /* 0x000fca0007ffe1ff */
        /* <DEDUP_REMOVED lines=9> */
.L_x_2676:
        /* <DEDUP_REMOVED lines=26> */
[----:B------:R-:W-:Y:S02]  /*e900*/  @!P2 IADD3 R2, -R2, RZ, RZ ;  /* 0x000000ff0202a210 */ /* 0x000fe40007ffe1ff */
        /* <DEDUP_REMOVED lines=30> */
[----:B------:R-:W-:-:S06]  /*eaf0*/  @P0 IADD3 R2, R2, 0x1, RZ ;  /* 0x0000000102020810 */ /* 0x000fcc0007ffe0ff */
[----:B------:R-:W-:Y:S01]  /*eb00*/  @!P2 IMAD.MOV R2, RZ, RZ, -R2 ;  /* 0x000000ffff02a224 */ /* 0x000fe200078e0a02 */
[----:B------:R-:W-:-:S05]  /*eb10*/  @!P1 LOP3.LUT R2, RZ, R11, RZ, 0x33, !PT ;  /* 0x0000000bff029212 */ /* 0x000fca00078e33ff */
[----:B------:R-:W-:-:S07]  /*eb20*/  IMAD R18, R2, R18, R3 ;  /* 0x0000001202127224 */ /* 0x000fce00078e0203 */
.L_x_2677:
[----:B------:R-:W-:-:S05]  /*eb30*/  LOP3.LUT R17, RZ, R2, RZ, 0x33, !PT ;  /* 0x00000002ff117212 */ /* 0x000fca00078e33ff */
[----:B------:R-:W-:Y:S01]  /*eb40*/  IMAD.IADD R17, R0, 0x1, R17 ;  /* 0x0000000100117824 */ /* 0x000fe200078e0211 */
[----:B------:R-:W-:Y:S06]  /*eb50*/  BRA `(.L_x_2678) ;  /* 0x0000000000147947 */ /* 0x000fec0003800000 */
.L_x_2673:
[----:B------:R-:W-:Y:S01]  /*eb60*/  ULDC UR4, c[0x0][0xc3c] ;  /* 0x00030f0000047ab9 */ /* 0x000fe20000000800 */
[----:B------:R-:W-:Y:S02]  /*eb70*/  IMAD.MOV.U32 R17, RZ, RZ, RZ ;  /* 0x000000ffff117224 */ /* 0x000fe400078e00ff */
[----:B------:R-:W-:Y:S02]  /*eb80*/  IMAD.U32 R16, RZ, RZ, UR6 ;  /* 0x00000006ff107e24 */ /* 0x000fe4000f8e00ff */
[----:B------:R-:W-:Y:S02]  /*eb90*/  IMAD.MOV.U32 R18, RZ, RZ, RZ ;  /* 0x000000ffff127224 */ /* 0x000fe400078e00ff */
[----:B------:R-:W-:-:S07]  /*eba0*/  IMAD.U32 R19, RZ, RZ, UR4 ;  /* 0x00000004ff137e24 */ /* 0x000fce000f8e00ff */
.L_x_2678:
[----:B------:R-:W-:-:S13]  /*ebb0*/  ISETP.NE.AND P0, PT, R7, RZ, PT ;  /* 0x000000ff0700720c */ /* 0x000fda0003f05270 */
[----:B------:R-:W0:Y:S01]  /*ebc0*/  @!P0 S2R R3, SR_CgaCtaId ;  /* 0x0000000000038919 */ /* 0x000e220000008800 */
[----:B------:R-:W-:-:S04]  /*ebd0*/  @!P0 MOV R0, 0x400 ;  /* 0x0000040000008802 */ /* 0x000fc80000000f00 */
[----:B0-----:R-:W-:-:S05]  /*ebe0*/  @!P0 LEA R0, R3, R0, 0x18 ;  /* 0x0000000003008211 */ /* 0x001fca00078ec0ff */
[----:B------:R0:W-:Y:S01]  /*ebf0*/  @!P0 STS.128 [R0+0x288d0], R16 ;  /* 0x0288d01000008388 */ /* 0x0001e20000000c00 */
[----:B------:R-:W-:Y:S06]  /*ec00*/  BAR.ARV 0x5, 0x180 ;  /* 0x0146000000007b1d */ /* 0x000fec0000002000 */
.L_x_2671:
[----:B------:R2:W-:Y:S01]  /*ec10*/  STL [R1+0x1c], RZ ;  /* 0x00001cff01007387 */ /* 0x0005e20000100800 */
[----:B------:R-:W-:Y:S01]  /*ec20*/  ULDC UR4, c[0x0][0xc3c] ;  /* 0x00030f0000047ab9 */ /* 0x000fe20000000800 */
[----:B------:R-:W-:Y:S01]  /*ec30*/  IMAD.MOV.U32 R28, RZ, RZ, 0x1 ;  /* 0x00000001ff1c7424 */ /* 0x000fe200078e00ff */
[----:B-1----:R-:W-:Y:S01]  /*ec40*/  ISETP.GE.AND P0, PT, R19, UR4, PT ;  /* 0x0000000413007c0c */ /* 0x002fe2000bf06270 */
[----:B------:R-:W-:-:S12]  /*ec50*/  IMAD.MOV.U32 R26, RZ, RZ, RZ ;  /* 0x000000ffff1a7224 */ /* 0x000fd800078e00ff */
[----:B--2---:R-:W-:Y:S05]  /*ec60*/  @P0 BRA `(.L_x_2679) ;  /* 0x0000005000280947 */ /* 0x004fea0003800000 */
[----:B0-----:R-:W2:Y:S01]  /*ec70*/  LDL R0, [R1+0x20] ;  /* 0x0000200001007983 */ /* 0x001ea20000100800 */
[----:B------:R-:W0:Y:S01]  /*ec80*/  S2UR UR5, SR_CgaCtaId ;  /* 0x00000000000579c3 */ /* 0x000e220000008800 */
[----:B------:R-:W-:Y:S01]  /*ec90*/  BSSY B8, `(.L_x_2679) ;  /* 0x0000507000087945 */ /* 0x000fe20003800000 */
[----:B------:R-:W-:Y:S01]  /*eca0*/  IMAD.MOV.U32 R28, RZ, RZ, 0x1 ;  /* 0x00000001ff1c7424 */ /* 0x000fe200078e00ff */
[----:B------:R-:W1:Y:S01]  /*ecb0*/  S2R R4, SR_TID.X ;  /* 0x0000000000047919 */ /* 0x000e620000002100 */
[----:B------:R-:W-:Y:S01]  /*ecc0*/  IMAD.MOV.U32 R26, RZ, RZ, RZ ;  /* 0x000000ffff1a7224 */ /* 0x000fe200078e00ff */
[----:B------:R-:W-:Y:S01]  /*ecd0*/  ULDC UR39, c[0x0][0xc] ;  /* 0x0000030000277ab9 */ /* 0x000fe20000000800 */
[----:B------:R3:W-:Y:S01]  /*ece0*/  STL [R1+0x1c], RZ ;  /* 0x00001cff01007387 */ /* 0x0007e20000100800 */
[C---:B-1----:R-:W-:Y:S01]  /*ecf0*/  SHF.L.U32 R30, R4.reuse, 0x3, RZ ;  /* 0x00000003041e7819 */ /* 0x042fe200000006ff */
[C---:B------:R-:W-:Y:S01]  /*ed00*/  IMAD.SHL.U32 R2, R4.reuse, 0x10, RZ ;  /* 0x0000001004027824 */ /* 0x040fe200078e00ff */
[----:B------:R-:W-:-:S04]  /*ed10*/  LOP3.LUT R3, R4, 0x7f, RZ, 0xc0, !PT ;  /* 0x0000007f04037812 */ /* 0x000fc800078ec0ff */
[----:B------:R-:W-:Y:S02]  /*ed20*/  LOP3.LUT R2, R2, 0x70, RZ, 0xc0, !PT ;  /* 0x0000007002027812 */ /* 0x000fe400078ec0ff */
[----:B--2---:R-:W-:Y:S02]  /*ed30*/  R2UR UR4, R0 ;  /* 0x00000000000472ca */ /* 0x004fe400000e0000 */
[----:B------:R-:W-:-:S04]  /*ed40*/  LOP3.LUT R0, R30, 0x1f8, RZ, 0xc0, !PT ;  /* 0x000001f81e007812 */ /* 0x000fc800078ec0ff */
[----:B------:R-:W-:Y:S02]  /*ed50*/  LOP3.LUT R33, R0, 0x38, R4, 0x78, !PT ;  /* 0x0000003800217812 */ /* 0x000fe400078e7804 */
[----:B------:R-:W-:Y:S02]  /*ed60*/  SHF.R.U32.HI R0, RZ, 0x3, R3 ;  /* 0x00000003ff007819 */ /* 0x000fe40000011603 */
[----:B------:R-:W-:Y:S02]  /*ed70*/  LOP3.LUT R33, R33, 0x200, R30, 0xf8, !PT ;  /* 0x0000020021217812 */ /* 0x000fe400078ef81e */
[----:B------:R-:W-:Y:S01]  /*ed80*/  LOP3.LUT R2, R0, R2, RZ, 0xfc, !PT ;  /* 0x0000000200027212 */ /* 0x000fe200078efcff */
[----:B------:R-:W-:Y:S01]  /*ed90*/  ULOP3.LUT UR38, UR4, 0x2, URZ, 0xfc, !UPT ;  /* 0x0000000204267892 */ /* 0x000fe2000f8efc3f */
[----:B------:R-:W-:Y:S02]  /*eda0*/  LOP3.LUT R30, R30, 0x38, RZ, 0xc0, !PT ;  /* 0x000000381e1e7812 */ /* 0x000fe400078ec0ff */
[----:B------:R-:W-:-:S02]  /*edb0*/  UMOV UR4, 0x400 ;  /* 0x0000040000047882 */ /* 0x000fc40000000000 */
[----:B0-----:R-:W-:Y:S01]  /*edc0*/  ULEA UR4, UR5, UR4, 0x18 ;  /* 0x0000000405047291 */ /* 0x001fe2000f8ec03f */
[----:B------:R-:W-:-:S05]  /*edd0*/  LOP3.LUT R29, R30, 0x40, RZ, 0xfc, !PT ;  /* 0x000000401e1d7812 */ /* 0x000fca00078efcff */
[----:B------:R-:W-:-:S04]  /*ede0*/  IMAD.U32 R22, RZ, RZ, UR4 ;  /* 0x00000004ff167e24 */ /* 0x000fc8000f8e00ff */
[----:B------:R-:W-:-:S05]  /*edf0*/  IMAD R0, R33, 0x2, R22 ;  /* 0x0000000221007824 */ /* 0x000fca00078e0216 */
[----:B------:R3:W-:Y:S02]  /*ee00*/  STL [R1], R0 ;  /* 0x0000000001007387 */ /* 0x0007e40000100800 */
.L_x_2744:
[----:B0-----:R-:W0:Y:S02]  /*ee10*/  LDC.64 R2, c[0x0][0xc88] ;  /* 0x00032200ff027b82 */ /* 0x001e240000000a00 */
[----:B0-----:R-:W-:-:S05]  /*ee20*/  IMAD.WIDE R2, R19, 0x4, R2 ;  /* 0x0000000413027825 */ /* 0x001fca00078e0202 */
[----:B------:R-:W3:Y:S01]  /*ee30*/  LDG.E R31, desc[UR36][R2.64] ;  /* 0x00000024021f7981 */ /* 0x000ee2000c1e1900 */
[----:B------:R-:W-:Y:S05]  /*ee40*/  YIELD ;  /* 0x0000000000007946 */ /* 0x000fea0003800000 */
[----:B------:R-:W-:Y:S01]  /*ee50*/  ULDC.64 UR4, c[0x0][0xa28] ;  /* 0x00028a0000047ab9 */ /* 0x000fe20000000a00 */
[----:B------:R-:W-:Y:S01]  /*ee60*/  IMAD.MOV.U32 R36, RZ, RZ, RZ ;  /* 0x000000ffff247224 */ /* 0x000fe200078e00ff */
[----:B------:R-:W-:Y:S01]  /*ee70*/  ISETP.NE.U32.AND P0, PT, RZ, UR4, PT ;  /* 0x00000004ff007c0c */ /* 0x000fe2000bf05070 */
[----:B------:R-:W-:-:S03]  /*ee80*/  ULDC.64 UR6, c[0x0][0xa18] ;  /* 0x0002860000067ab9 */ /* 0x000fc60000000a00 */
[----:B------:R-:W-:Y:S02]  /*ee90*/  ISETP.NE.AND.EX P0, PT, RZ, UR5, PT, P0 ;  /* 0x00000005ff007c0c */ /* 0x000fe4000bf05300 */
[----:B---3--:R-:W-:-:S11]  /*eea0*/  SHF.R.S32.HI R0, RZ, 0x1f, R31 ;  /* 0x0000001fff007819 */ /* 0x008fd6000001141f */
        /* <DEDUP_REMOVED lines=28> */
[----:B------:R-:W-:Y:S01]  /*f070*/  IMAD.U32 R7, RZ, RZ, UR4 ;  /* 0x00000004ff077e24 */ /* 0x000fe2000f8e00ff */
[----:B--2---:R0:W-:Y:S01]  /*f080*/  @P0 STL [R1+0x8], R0 ;  /* 0x0000080001000387 */ /* 0x0041e20000100800 */
[----:B------:R-:W-:Y:S05]  /*f090*/  @P0 BRA `(.L_x_2680) ;  /* 0x0000000000200947 */ /* 0x000fea0003800000 */
[----:B------:R-:W-:Y:S02]  /*f0a0*/  ULDC UR4, c[0x0][0x288] ;  /* 0x0000a20000047ab9 */ /* 0x000fe40000000800 */
[----:B0-----:R-:W-:-:S05]  /*f0b0*/  MOV R0, UR4 ;  /* 0x0000000400007c02 */ /* 0x001fca0008000f00 */
[----:B------:R1:W-:Y:S01]  /*f0c0*/  STL [R1+0x8], R0 ;  /* 0x0000080001007387 */ /* 0x0003e20000100800 */
[----:B------:R-:W-:Y:S05]  /*f0d0*/  @!P2 BRA `(.L_x_2680) ;  /* 0x000000000010a947 */ /* 0x000fea0003800000 */
[----:B------:R-:W2:Y:S04]  /*f0e0*/  LDG.E R5, desc[UR36][R2.64] ;  /* 0x0000002402057981 */ /* 0x000ea8000c1e1900 */
[----:B-1----:R-:W2:Y:S02]  /*f0f0*/  LDG.E R0, desc[UR36][R2.64+0x4] ;  /* 0x0000042402007981 */ /* 0x002ea4000c1e1900 */
[----:B--2---:R-:W-:-:S05]  /*f100*/  IMAD.IADD R0, R0, 0x1, -R5 ;  /* 0x0000000100007824 */ /* 0x004fca00078e0a05 */
[----:B------:R2:W-:Y:S02]  /*f110*/  STL [R1+0x8], R0 ;  /* 0x0000080001007387 */ /* 0x0005e40000100800 */
.L_x_2680:
        /* <DEDUP_REMOVED lines=9> */
.L_x_2681:
        /* <DEDUP_REMOVED lines=9> */
.L_x_2682:
[----:B------:R-:W4:Y:S01]  /*f240*/  LDL R4, [R1+0x8] ;  /* 0x0000080001047983 */ /* 0x000f220000100800 */
[----:B012---:R-:W0:Y:S01]  /*f250*/  LDC R0, c[0x0][0x448] ;  /* 0x00011200ff007b82 */ /* 0x007e220000000800 */
[----:B-----5:R-:W-:Y:S01]  /*f260*/  IMAD.IADD R34, R7, 0x1, -R36 ;  /* 0x0000000107227824 */ /* 0x020fe200078e0a24 */
[----:B------:R-:W-:Y:S01]  /*f270*/  LOP3.LUT R23, R23, 0xffffffdf, RZ, 0xc0, !PT ;  /* 0xffffffdf17177812 */ /* 0x000fe200078ec0ff */
[----:B------:R-:W-:Y:S01]  /*f280*/  BSSY B0, `(.L_x_2683) ;  /* 0x0000038000007945 */ /* 0x000fe20003800000 */
[----:B0-----:R-:W-:Y:S01]  /*f290*/  ISETP.NE.AND P0, PT, R0, 0x1, PT ;  /* 0x000000010000780c */ /* 0x001fe20003f05270 */
[----:B------:R-:W-:-:S04]  /*f2a0*/  IMAD.SHL.U32 R0, R17, 0x80, RZ ;  /* 0x0000008011007824 */ /* 0x000fc800078e00ff */
[----:B------:R-:W-:-:S08]  /*f2b0*/  VIADD R0, R0, 0x7f ;  /* 0x0000007f00007836 */ /* 0x000fd00000000000 */
[----:B---3--:R-:W0:Y:S01]  /*f2c0*/  @P0 LDC R3, c[0x0][0x44c] ;  /* 0x00011300ff030b82 */ /* 0x008e220000000800 */
[----:B------:R-:W-:-:S07]  /*f2d0*/  @P0 LOP3.LUT R23, R23, 0x20, RZ, 0xfc, !PT ;  /* 0x0000002017170812 */ /* 0x000fce00078efcff */
[----:B------:R-:W1:Y:S01]  /*f2e0*/  @P0 LDC R5, c[0x0][0x450] ;  /* 0x00011400ff050b82 */ /* 0x000e620000000800 */
[----:B0-----:R-:W-:-:S05]  /*f2f0*/  @P0 IMAD.HI.U32 R2, R0, R3, RZ ;  /* 0x0000000300020227 */ /* 0x001fca00078e00ff */
[----:B-1----:R-:W-:Y:S02]  /*f300*/  @P0 SHF.R.U32.HI R0, RZ, R5, R2 ;  /* 0x00000005ff000219 */ /* 0x002fe40000011602 */
[----:B----4-:R-:W-:-:S05]  /*f310*/  IADD3 R3, R34, 0x80, -R4 ;  /* 0x0000008022037810 */ /* 0x010fca0007ffe804 */
[----:B------:R-:W-:Y:S02]  /*f320*/  IMAD.IADD R2, R3, 0x1, R0 ;  /* 0x0000000103027824 */ /* 0x000fe400078e0200 */
[----:B------:R-:W-:-:S03]  /*f330*/  VIADD R0, R34, 0x7f ;  /* 0x0000007f22007836 */ /* 0x000fc60000000000 */
[----:B------:R-:W-:Y:S02]  /*f340*/  SHF.R.S32.HI R5, RZ, 0x1f, R2 ;  /* 0x0000001fff057819 */ /* 0x000fe40000011402 */
[----:B------:R-:W-:Y:S02]  /*f350*/  SHF.R.S32.HI R3, RZ, 0x1f, R0 ;  /* 0x0000001fff037819 */ /* 0x000fe40000011400 */
[----:B------:R-:W-:Y:S02]  /*f360*/  LEA.HI R5, R5, R2, RZ, 0x7 ;  /* 0x0000000205057211 */ /* 0x000fe400078f38ff */
[----:B------:R-:W-:Y:S02]  /*f370*/  LEA.HI R3, R3, R0, RZ, 0x7 ;  /* 0x0000000003037211 */ /* 0x000fe400078f38ff */
[----:B------:R-:W-:Y:S02]  /*f380*/  SHF.R.S32.HI R5, RZ, 0x7, R5 ;  /* 0x00000007ff057819 */ /* 0x000fe40000011405 */
[----:B------:R-:W-:-:S02]  /*f390*/  SHF.R.S32.HI R0, RZ, 0x7, R3 ;  /* 0x00000007ff007819 */ /* 0x000fc40000011403 */
[----:B------:R-:W-:Y:S02]  /*f3a0*/  LOP3.LUT R2, R18, 0xff000000, RZ, 0xc0, !PT ;  /* 0xff00000012027812 */ /* 0x000fe400078ec0ff */
[----:B------:R-:W-:Y:S02]  /*f3b0*/  VIMNMX R0, R0, R5, PT ;  /* 0x0000000500007248 */ /* 0x000fe40003fe0100 */
[----:B------:R-:W-:Y:S02]  /*f3c0*/  SHF.R.U32.HI R2, RZ, 0x8, R2 ;  /* 0x00000008ff027819 */ /* 0x000fe40000011602 */
[----:B------:R-:W-:Y:S02]  /*f3d0*/  ISETP.GE.AND P0, PT, R0, 0x1, PT ;  /* 0x000000010000780c */ /* 0x000fe40003f06270 */
[----:B------:R-:W-:-:S04]  /*f3e0*/  LOP3.LUT R3, R18, 0xff0000, RZ, 0xc0, !PT ;  /* 0x00ff000012037812 */ /* 0x000fc800078ec0ff */
[----:B------:R-:W-:Y:S01]  /*f3f0*/  LEA.HI R3, R3, R2, RZ, 0x10 ;  /* 0x0000000203037211 */ /* 0x000fe200078f80ff */
[----:B------:R-:W-:-:S03]  /*f400*/  IMAD.MOV.U32 R2, RZ, RZ, RZ ;  /* 0x000000ffff027224 */ /* 0x000fc600078e00ff */
[----:B------:R-:W-:-:S03]  /*f410*/  LOP3.LUT R35, R3, 0xff, RZ, 0xc0, !PT ;  /* 0x000000ff03237812 */ /* 0x000fc600078ec0ff */
[----:B------:R-:W-:Y:S05]  /*f420*/  @!P0 BRA `(.L_x_2684) ;  /* 0x0000000000748947 */ /* 0x000fea0003800000 */
[----:B------:R-:W-:-:S04]  /*f430*/  SHF.R.U32.HI R4, RZ, 0x10, R3 ;  /* 0x00000010ff047819 */ /* 0x000fc80000011603 */
[----:B------:R-:W-:-:S13]  /*f440*/  ISETP.NE.AND P0, PT, R4, RZ, PT ;  /* 0x000000ff0400720c */ /* 0x000fda0003f05270 */
[----:B------:R-:W0:Y:S02]  /*f450*/  @!P0 LDC R4, c[0x0][0x9f0] ;  /* 0x00027c00ff048b82 */ /* 0x000e240000000800 */
[-C--:B0-----:R-:W-:Y:S02]  /*f460*/  IABS R6, R4.reuse ;  /* 0x0000000400067213 */ /* 0x081fe40000000000 */
[----:B------:R-:W-:Y:S02]  /*f470*/  IADD3 R5, R4, -0x1, R0 ;  /* 0xffffffff04057810 */ /* 0x000fe40007ffe000 */
[----:B------:R-:W0:Y:S02]  /*f480*/  I2F.RP R8, R6 ;  /* 0x0000000600087306 */ /* 0x000e240000209400 */
[----:B------:R-:W-:-:S04]  /*f490*/  LOP3.LUT R2, R5, R4, RZ, 0x3c, !PT ;  /* 0x0000000405027212 */ /* 0x000fc800078e3cff */
[----:B------:R-:W-:Y:S02]  /*f4a0*/  ISETP.GE.AND P2, PT, R2, RZ, PT ;  /* 0x000000ff0200720c */ /* 0x000fe40003f46270 */
[----:B0-----:R-:W0:Y:S02]  /*f4b0*/  MUFU.RCP R8, R8 ;  /* 0x0000000800087308 */ /* 0x001e240000001000 */
[----:B0-----:R-:W-:-:S06]  /*f4c0*/  IADD3 R3, R8, 0xffffffe, RZ ;  /* 0x0ffffffe08037810 */ /* 0x001fcc0007ffe0ff */
[----:B------:R-:W0:Y:S02]  /*f4d0*/  F2I.FTZ.U32.TRUNC.NTZ R3, R3 ;  /* 0x0000000300037305 */ /* 0x000e24000021f000 */
[----:B0-----:R-:W-:-:S04]  /*f4e0*/  IMAD.MOV R2, RZ, RZ, -R3 ;  /* 0x000000ffff027224 */ /* 0x001fc800078e0a03 */
        /* <DEDUP_REMOVED lines=17> */
.L_x_2684:
[----:B------:R-:W-:Y:S05]  /*f600*/  BSYNC B0 ;  /* 0x0000000000007941 */ /* 0x000fea0003800000 */
.L_x_2683:
        /* <DEDUP_REMOVED lines=23> */
.L_x_2686:
        /* <DEDUP_REMOVED lines=8> */
[----:B------:R-:W-:Y:S01]  /*f800*/  MOV R4, UR6 ;  /* 0x0000000600047c02 */ /* 0x000fe20008000f00 */
[----:B------:R-:W-:Y:S01]  /*f810*/  IMAD.U32 R5, RZ, RZ, UR7 ;  /* 0x00000007ff057e24 */ /* 0x000fe2000f8e00ff */
        /* <DEDUP_REMOVED lines=10> */
.L_x_2689:
[----:B------:R-:W-:Y:S05]  /*f8c0*/  BSYNC B6 ;  /* 0x0000000000067941 */ /* 0x000fea0003800000 */
.L_x_2688:
        /* <DEDUP_REMOVED lines=9> */
[----:B------:R-:W-:Y:S01]  /*f960*/  MOV R4, UR6 ;  /* 0x0000000600047c02 */ /* 0x000fe20008000f00 */
        /* <DEDUP_REMOVED lines=10> */
.L_x_2692:
        /* <DEDUP_REMOVED lines=15> */
.L_x_2691:
[----:B------:R-:W-:Y:S05]  /*fb00*/  BSYNC B6 ;  /* 0x0000000000067941 */ /* 0x000fea0003800000 */
.L_x_2690:
[----:B------:R-:W2:Y:S01]  /*fb10*/  LDL R2, [R1+0x18] ;  /* 0x0000180001027983 */ /* 0x000ea20000100800 */
[----:B------:R-:W-:Y:S01]  /*fb20*/  ULDC.64 UR4, c[0x0][0x9f8] ;  /* 0x00027e0000047ab9 */ /* 0x000fe20000000a00 */
[----:B------:R-:W0:Y:S01]  /*fb30*/  LDC R6, c[0x0][0x430] ;  /* 0x00010c00ff067b82 */ /* 0x000e220000000800 */
[----:B------:R-:W-:-:S04]  /*fb40*/  ISETP.NE.U32.AND P0, PT, RZ, UR4, PT ;  /* 0x00000004ff007c0c */ /* 0x000fc8000bf05070 */
[----:B------:R-:W-:-:S13]  /*fb50*/  ISETP.NE.AND.EX P0, PT, RZ, UR5, PT, P0 ;  /* 0x00000005ff007c0c */ /* 0x000fda000bf05300 */
[----:B------:R-:W-:Y:S01]  /*fb60*/  @P0 IADD3 R24, P1, R24, UR4, RZ ;  /* 0x0000000418180c10 */ /* 0x000fe2000ff3e0ff */
[----:B------:R-:W1:Y:S01]  /*fb70*/  S2R R21, SR_TID.X ;  /* 0x0000000000157919 */ /* 0x000e620000002100 */
[----:B------:R-:W3:Y:S02]  /*fb80*/  S2R R20, SR_TID.X ;  /* 0x0000000000147919 */ /* 0x000ee40000002100 */
[----:B------:R-:W-:Y:S01]  /*fb90*/  @P0 IADD3.X R25, R25, UR5, RZ, P1, !PT ;  /* 0x0000000519190c10 */ /* 0x000fe20008ffe4ff */
[----:B------:R-:W-:-:S04]  /*fba0*/  ULDC UR4, c[0x0][0x2f4] ;  /* 0x0000bd0000047ab9 */ /* 0x000fc80000000800 */
[----:B------:R-:W4:Y:S01]  /*fbb0*/  @P0 LDG.E R32, desc[UR36][R24.64] ;  /* 0x0000002418200981 */ /* 0x000f22000c1e1900 */
[----:B0-----:R-:W-:Y:S02]  /*fbc0*/  ISETP.NE.AND P2, PT, R6, 0x1, PT ;  /* 0x000000010600780c */ /* 0x001fe40003f45270 */
[----:B------:R-:W-:-:S11]  /*fbd0*/  LOP3.LUT R23, R23, 0xfffffff7, RZ, 0xc0, !PT ;  /* 0xfffffff717177812 */ /* 0x000fd600078ec0ff */
[----:B------:R-:W0:Y:S01]  /*fbe0*/  @P2 LDC R3, c[0x0][0x434] ;  /* 0x00010d00ff032b82 */ /* 0x000e220000000800 */
[----:B------:R-:W-:Y:S01]  /*fbf0*/  @P2 LOP3.LUT R23, R23, 0x8, RZ, 0xfc, !PT ;  /* 0x0000000817172812 */ /* 0x000fe200078efcff */
[----:B-1----:R-:W-:Y:S01]  /*fc00*/  IMAD.SHL.U32 R21, R21, 0x10, RZ ;  /* 0x0000001015157824 */ /* 0x002fe200078e00ff */
[----:B---3--:R-:W-:-:S04]  /*fc10*/  LOP3.LUT R20, R20, 0x7f, RZ, 0xc0, !PT ;  /* 0x0000007f14147812 */ /* 0x008fc800078ec0ff */
[----:B------:R-:W-:Y:S02]  /*fc20*/  LOP3.LUT R21, R21, 0x70, RZ, 0xc0, !PT ;  /* 0x0000007015157812 */ /* 0x000fe400078ec0ff */
[----:B------:R-:W-:Y:S02]  /*fc30*/  SHF.R.U32.HI R20, RZ, 0x3, R20 ;  /* 0x00000003ff147819 */ /* 0x000fe40000011614 */
[----:B------:R-:W-:Y:S01]  /*fc40*/  LOP3.LUT R23, R23, 0xfffffffb, RZ, 0xc0, !PT ;  /* 0xfffffffb17177812 */ /* 0x000fe200078ec0ff */
[----:B------:R-:W-:Y:S01]  /*fc50*/  UMOV UR5, 0xffffffff ;  /* 0xffffffff00057882 */ /* 0x000fe20000000000 */
[----:B--2---:R-:W-:Y:S02]  /*fc60*/  VIADD R27, R2, 0xffffffff ;  /* 0xffffffff021b7836 */ /* 0x004fe40000000000 */
[----:B------:R-:W1:Y:S03]  /*fc70*/  @P2 LDC R2, c[0x0][0x438] ;  /* 0x00010e00ff022b82 */ /* 0x000e660000000800 */
[----:B------:R-:W-:-:S04]  /*fc80*/  SHF.L.U32 R8, R27, 0x7, RZ ;  /* 0x000000071b087819 */ /* 0x000fc800000006ff */
[----:B------:R-:W-:-:S04]  /*fc90*/  LOP3.LUT R5, R8, R20, R21, 0xfe, !PT ;  /* 0x0000001408057212 */ /* 0x000fc800078efe15 */
[C---:B------:R-:W-:Y:S01]  /*fca0*/  ISETP.GE.AND P0, PT, R5.reuse, R34, PT ;  /* 0x000000220500720c */ /* 0x040fe20003f06270 */
[----:B------:R-:W-:-:S04]  /*fcb0*/  IMAD.IADD R0, R5, 0x1, R36 ;  /* 0x0000000105007824 */ /* 0x000fc800078e0224 */
[----:B0-----:R-:W-:-:S04]  /*fcc0*/  @P2 IMAD.HI.U32 R3, R0, R3, RZ ;  /* 0x0000000300032227 */ /* 0x001fc800078e00ff */
[----:B------:R-:W-:Y:S01]  /*fcd0*/  IMAD.MOV.U32 R4, RZ, RZ, R0 ;  /* 0x000000ffff047224 */ /* 0x000fe200078e0000 */
[----:B-1----:R-:W-:-:S03]  /*fce0*/  @P2 SHF.R.U32.HI R4, RZ, R2, R3 ;  /* 0x00000002ff042219 */ /* 0x002fc60000011603 */
[----:B------:R-:W0:Y:S02]  /*fcf0*/  @!P0 LDC.64 R2, c[0x0][0x428] ;  /* 0x00010a00ff028b82 */ /* 0x000e240000000a00 */
[----:B------:R-:W-:Y:S01]  /*fd00*/  IMAD.MOV R5, RZ, RZ, -R4 ;  /* 0x000000ffff057224 */ /* 0x000fe200078e0a04 */
[----:B----4-:R-:W-:-:S03]  /*fd10*/  SHF.R.S32.HI R37, RZ, 0x1f, R32 ;  /* 0x0000001fff257819 */ /* 0x010fc60000011420 */
[----:B------:R-:W-:Y:S01]  /*fd20*/  IMAD R0, R6, R5, R0 ;  /* 0x0000000506007224 */ /* 0x000fe200078e0200 */
[--C-:B------:R-:W-:Y:S01]  /*fd30*/  @!P0 SHF.R.S32.HI R5, RZ, 0x1f, R4.reuse ;  /* 0x0000001fff058819 */ /* 0x100fe20000011404 */
[-C--:B0-----:R-:W-:Y:S02]  /*fd40*/  @!P0 IMAD R6, R37, R2.reuse, RZ ;  /* 0x0000000225068224 */ /* 0x081fe400078e02ff */
[----:B------:R-:W-:-:S04]  /*fd50*/  @!P0 IMAD.WIDE.U32 R4, R32, R2, R4 ;  /* 0x0000000220048225 */ /* 0x000fc800078e0004 */
[----:B------:R-:W-:Y:S02]  /*fd60*/  @!P0 IMAD R6, R32, R3, R6 ;  /* 0x0000000320068224 */ /* 0x000fe400078e0206 */
[----:B------:R-:W0:Y:S02]  /*fd70*/  @!P0 LDC.64 R2, c[0x0][0x418] ;  /* 0x00010600ff028b82 */ /* 0x000e240000000a00 */
[----:B------:R-:W-:Y:S02]  /*fd80*/  @!P0 IMAD.IADD R6, R5, 0x1, R6 ;  /* 0x0000000105068824 */ /* 0x000fe400078e0206 */
[----:B------:R-:W-:-:S05]  /*fd90*/  IMAD.U32 R5, RZ, RZ, UR38 ;  /* 0x00000026ff057e24 */ /* 0x000fca000f8e00ff */
        /* <DEDUP_REMOVED lines=13> */
.L_x_2761:
[----:B------:R-:W-:Y:S01]  /*fe70*/  LOP3.LUT R25, R18, 0xffff, RZ, 0xc0, !PT ;  /* 0x0000ffff12197812 */ /* 0x000fe200078ec0ff */
[----:B------:R-:W-:Y:S06]  /*fe80*/  @!P2 BRA `(.L_x_2694) ;  /* 0x000000000004a947 */ /* 0x000fec0003800000 */
[----:B------:R-:W-:Y:S01]  /*fe90*/  BPT.TRAP 0x1 ;  /* 0x000000040000795c */ /* 0x000fe20000300000 */
.L_x_2694:
        /* <DEDUP_REMOVED lines=23> */
.L_x_2762:
[----:B------:R-:W-:Y:S05]  /*10010*/  BSYNC B0 ;  /* 0x0000000000007941 */ /* 0x000fea0003800000 */
.L_x_2695:
        /* <DEDUP_REMOVED lines=105> */
.L_x_2780:
        /* <DEDUP_REMOVED lines=11> */
.L_x_2698:
        /* <DEDUP_REMOVED lines=10> */
.L_x_2699:
[----:B0-----:R0:W5:Y:S01]  /*10800*/  LDL.LU R4, [R1+0xc] ;  /* 0x00000c0001047983 */ /* 0x0011620000300800 */
[----:B------:R0:W-:Y:S03]  /*10810*/  SYNCS.ARRIVE.TRANS64.A1T0 RZ, [R7+URZ+0x28830], RZ ;  /* 0x028830ff07ff79a7 */ /* 0x0001e6000810003f */
[----:B-1----:R0:W5:Y:S02]  /*10820*/  LDL.LU R3, [R1+0x4] ;  /* 0x0000040001037983 */ /* 0x0021640000300800 */
[----:B------:R-:W-:Y:S05]  /*10830*/  WARPSYNC.ALL ;  /* 0x0000000000007948 */ /* 0x000fea0003800000 */
[----:B------:R-:W-:Y:S01]  /*10840*/  ULDC.64 UR4, c[0x0][0x298] ;  /* 0x0000a60000047ab9 */ /* 0x000fe20000000a00 */
[----:B------:R-:W-:Y:S01]  /*10850*/  BAR.SYNC.DEFER_BLOCKING 0x8, 0x180 ;  /* 0x0206000000007b1d */ /* 0x000fe20000010000 */
[----:B------:R-:W-:Y:S01]  /*10860*/  LOP3.LUT P0, RZ, R23, 0x10, RZ, 0xc0, !PT ;  /* 0x0000001017ff7812 */ /* 0x000fe2000780c0ff */
[----:B------:R-:W-:-:S03]  /*10870*/  VIADD R2, R22, 0x10400 ;  /* 0x0001040016027836 */ /* 0x000fc60000000000 */
[----:B------:R-:W-:Y:S01]  /*10880*/  SEL R31, R31, RZ, !P0 ;  /* 0x000000ff1f1f7207 */ /* 0x000fe20004000000 */
[----:B------:R-:W-:Y:S01]  /*10890*/  BSSY B6, `(.L_x_2700) ;  /* 0x000001c000067945 */ /* 0x000fe20003800000 */
[----:B-----5:R-:W-:Y:S02]  /*108a0*/  SEL R4, R4, RZ, !P0 ;  /* 0x000000ff04047207 */ /* 0x020fe40004000000 */
[----:B------:R-:W-:Y:S02]  /*108b0*/  LOP3.LUT P0, RZ, R2, 0x3ff, RZ, 0xc0, !PT ;  /* 0x000003ff02ff7812 */ /* 0x000fe4000780c0ff */
[----:B------:R-:W-:Y:S01]  /*108c0*/  SHF.R.S32.HI R0, RZ, 0x1f, R3 ;  /* 0x0000001fff007819 */ /* 0x000fe20000011403 */
[----:B------:R1:W-:Y:S04]  /*108d0*/  STL [R1+0xc], R4 ;  /* 0x00000c0401007387 */ /* 0x0003e80000100800 */
[----:B------:R-:W-:-:S04]  /*108e0*/  IMAD R0, R0, UR4, RZ ;  /* 0x0000000400007c24 */ /* 0x000fc8000f8e02ff */
[C---:B------:R-:W-:Y:S02]  /*108f0*/  IMAD R0, R3.reuse, UR5, R0 ;  /* 0x0000000503007c24 */ /* 0x040fe4000f8e0200 */
[----:B------:R-:W-:-:S05]  /*10900*/  IMAD.WIDE.U32 R2, R3, UR4, RZ ;  /* 0x0000000403027c25 */ /* 0x000fca000f8e00ff */
[----:B------:R-:W-:Y:S01]  /*10910*/  IADD3 R0, R3, R0, RZ ;  /* 0x0000000003007210 */ /* 0x000fe20007ffe0ff */
[----:B------:R1:W-:Y:S04]  /*10920*/  STL.64 [R1+0x10], R2 ;  /* 0x0000100201007387 */ /* 0x0003e80000100a00 */
[----:B------:R1:W-:Y:S01]  /*10930*/  STL [R1+0x4], R0 ;  /* 0x0000040001007387 */ /* 0x0003e20000100800 */
[----:B------:R-:W-:Y:S05]  /*10940*/  @!P0 BRA `(.L_x_2701) ;  /* 0x0000000000408947 */ /* 0x000fea0003800000 */
[----:B-1----:R-:W-:Y:S01]  /*10950*/  MOV R2, 0x0 ;  /* 0x0000000000027802 */ /* 0x002fe20000000f00 */
[----:B------:R-:W-:Y:S01]  /*10960*/  ULDC.64 UR4, c[0x4][0x80] ;  /* 0x0100200000047ab9 */ /* 0x000fe20000000a00 */
[----:B------:R-:W-:Y:S01]  /*10970*/  ULDC.64 UR6, c[0x4][0x88] ;  /* 0x0100220000067ab9 */ /* 0x000fe20000000a00 */
[----:B------:R-:W-:Y:S01]  /*10980*/  ULDC.64 UR8, c[0x4][0x20] ;  /* 0x0100080000087ab9 */ /* 0x000fe20000000a00 */
[----:B------:R-:W-:Y:S02]  /*10990*/  IMAD.U32 R4, RZ, RZ, UR4 ;  /* 0x00000004ff047e24 */ /* 0x000fe4000f8e00ff */
[----:B------:R-:W1:Y:S01]  /*109a0*/  LDC.64 R2, c[0x4][R2] ;  /* 0x0100000002027b82 */ /* 0x000e620000000a00 */
[----:B------:R-:W-:Y:S02]  /*109b0*/  IMAD.U32 R5, RZ, RZ, UR5 ;  /* 0x00000005ff057e24 */ /* 0x000fe4000f8e00ff */
[----:B------:R-:W-:Y:S02]  /*109c0*/  IMAD.U32 R6, RZ, RZ, UR6 ;  /* 0x00000006ff067e24 */ /* 0x000fe4000f8e00ff */
[----:B0-----:R-:W-:-:S02]  /*109d0*/  IMAD.U32 R7, RZ, RZ, UR7 ;  /* 0x00000007ff077e24 */ /* 0x001fc4000f8e00ff */
[----:B------:R-:W-:Y:S02]  /*109e0*/  IMAD.U32 R10, RZ, RZ, UR8 ;  /* 0x00000008ff0a7e24 */ /* 0x000fe4000f8e00ff */
[----:B------:R-:W-:Y:S02]  /*109f0*/  IMAD.U32 R11, RZ, RZ, UR9 ;  /* 0x00000009ff0b7e24 */ /* 0x000fe4000f8e00ff */
[----:B------:R-:W-:Y:S02]  /*10a00*/  IMAD.MOV.U32 R8, RZ, RZ, 0x70 ;  /* 0x00000070ff087424 */ /* 0x000fe400078e00ff */
[----:B------:R-:W-:Y:S02]  /*10a10*/  IMAD.MOV.U32 R12, RZ, RZ, 0x1 ;  /* 0x00000001ff0c7424 */ /* 0x000fe400078e00ff */
[----:B------:R-:W-:-:S07]  /*10a20*/  IMAD.MOV.U32 R13, RZ, RZ, RZ ;  /* 0x000000ffff0d7224 */ /* 0x000fce00078e00ff */
[----:B------:R-:W-:-:S07]  /*10a30*/  LEPC R20, `(.L_x_2701) ;  /* 0x000000001014794e */ /* 0x000fce0000000000 */
[----:B-1----:R-:W-:Y:S05]  /*10a40*/  CALL.ABS.NOINC R2 ;  /* 0x0000000002007343 */ /* 0x002fea0003c00000 */
.L_x_2701:
[----:B------:R-:W-:Y:S05]  /*10a50*/  BSYNC B6 ;  /* 0x0000000000067941 */ /* 0x000fea0003800000 */
.L_x_2700:
[----:B------:R-:W2:Y:S01]  /*10a60*/  LDL.LU R21, [R1+0xc] ;  /* 0x00000c0001157983 */ /* 0x000ea20000300800 */
[----:B-1----:R-:W1:Y:S01]  /*10a70*/  LDC R4, c[0x0][0x448] ;  /* 0x00011200ff047b82 */ /* 0x002e620000000800 */
[----:B------:R-:W-:Y:S01]  /*10a80*/  ULDC.64 UR6, c[0x0][0x2e0] ;  /* 0x0000b80000067ab9 */ /* 0x000fe20000000a00 */
[----:B------:R-:W-:Y:S01]  /*10a90*/  ULDC.64 UR4, c[0x0][0x2d8] ;  /* 0x0000b60000047ab9 */ /* 0x000fe20000000a00 */
[----:B------:R-:W3:Y:S04]  /*10aa0*/  LDL.LU R20, [R1+0x4] ;  /* 0x0000040001147983 */ /* 0x000ee80000300800 */
[----:B------:R-:W3:Y:S04]  /*10ab0*/  LDL.LU.64 R2, [R1+0x10] ;  /* 0x0000100001027983 */ /* 0x000ee80000300a00 */
[----:B------:R4:W5:Y:S04]  /*10ac0*/  LDL R10, [R1+0x8] ;  /* 0x00000800010a7983 */ /* 0x0009680000100800 */
[----:B------:R4:W5:Y:S01]  /*10ad0*/  LDL R8, [R1] ;  /* 0x0000000001087983 */ /* 0x0009620000100800 */
[----:B-1----:R-:W-:-:S13]  /*10ae0*/  ISETP.NE.AND P6, PT, R4, 0x1, PT ;  /* 0x000000010400780c */ /* 0x002fda0003fc5270 */
[----:B------:R-:W1:Y:S08]  /*10af0*/  @P6 LDC R5, c[0x0][0x44c] ;  /* 0x00011300ff056b82 */ /* 0x000e700000000800 */
[----:B------:R-:W0:Y:S01]  /*10b00*/  @P6 LDC R4, c[0x0][0x450] ;  /* 0x00011400ff046b82 */ /* 0x000e220000000800 */
[----:B--2---:R-:W-:Y:S02]  /*10b10*/  IMAD R0, R21, UR6, RZ ;  /* 0x0000000615007c24 */ /* 0x004fe4000f8e02ff */
[----:B------:R-:W2:Y:S02]  /*10b20*/  S2R R21, SR_TID.X ;  /* 0x0000000000157919 */ /* 0x000ea40000002100 */
[----:B------:R-:W-:Y:S01]  /*10b30*/  IMAD R0, R31, UR7, R0 ;  /* 0x000000071f007c24 */ /* 0x000fe2000f8e0200 */
[----:B---3--:R-:W-:-:S02]  /*10b40*/  MOV R3, R20 ;  /* 0x0000001400037202 */ /* 0x008fc40000000f00 */
[----:B------:R-:W3:Y:S01]  /*10b50*/  S2R R20, SR_TID.X ;  /* 0x0000000000147919 */ /* 0x000ee20000002100 */
[----:B------:R-:W-:-:S04]  /*10b60*/  IMAD.WIDE.U32 R2, R25, UR4, R2 ;  /* 0x0000000419027c25 */ /* 0x000fc8000f8e0002 */
[----:B------:R-:W-:Y:S01]  /*10b70*/  IMAD R3, R25, UR5, R3 ;  /* 0x0000000519037c24 */ /* 0x000fe2000f8e0203 */
[----:B------:R-:W-:Y:S01]  /*10b80*/  ULDC.64 UR4, c[0x0][0x2d0] ;  /* 0x0000b40000047ab9 */ /* 0x000fe20000000a00 */
[----:B------:R-:W-:-:S04]  /*10b90*/  IMAD.WIDE.U32 R2, R31, UR6, R2 ;  /* 0x000000061f027c25 */ /* 0x000fc8000f8e0002 */
[----:B------:R-:W-:Y:S02]  /*10ba0*/  IMAD.IADD R3, R3, 0x1, R0 ;  /* 0x0000000103037824 */ /* 0x000fe400078e0200 */
[----:B--2---:R-:W-:-:S05]  /*10bb0*/  IMAD.SHL.U32 R21, R21, 0x10, RZ ;  /* 0x0000001015157824 */ /* 0x004fca00078e00ff */
[----:B------:R-:W-:Y:S02]  /*10bc0*/  LOP3.LUT R21, R21, 0x70, RZ, 0xc0, !PT ;  /* 0x0000007015157812 */ /* 0x000fe400078ec0ff */
[----:B---3--:R-:W-:-:S04]  /*10bd0*/  LOP3.LUT R20, R20, 0x7f, RZ, 0xc0, !PT ;  /* 0x0000007f14147812 */ /* 0x008fc800078ec0ff */
[----:B------:R-:W-:-:S04]  /*10be0*/  SHF.R.U32.HI R20, RZ, 0x3, R20 ;  /* 0x00000003ff147819 */ /* 0x000fc80000011614 */
[----:B------:R-:W-:-:S05]  /*10bf0*/  LOP3.LUT R20, R20, R21, RZ, 0xfc, !PT ;  /* 0x0000001514147212 */ /* 0x000fca00078efcff */
[----:B------:R-:W-:-:S04]  /*10c00*/  IMAD R0, R17, 0x80, R20 ;  /* 0x0000008011007824 */ /* 0x000fc800078e0214 */
[----:B-1----:R-:W-:-:S04]  /*10c10*/  @P6 IMAD.HI.U32 R5, R0, R5, RZ ;  /* 0x0000000500056227 */ /* 0x002fc800078e00ff */
[----:B------:R-:W-:Y:S01]  /*10c20*/  IMAD.MOV.U32 R6, RZ, RZ, R0 ;  /* 0x000000ffff067224 */ /* 0x000fe200078e0000 */
[----:B0-----:R-:W-:Y:S02]  /*10c30*/  @P6 SHF.R.U32.HI R6, RZ, R4, R5 ;  /* 0x00000004ff066219 */ /* 0x001fe40000011605 */
[----:B------:R-:W0:Y:S03]  /*10c40*/  LDC R5, c[0x0][0x448] ;  /* 0x00011200ff057b82 */ /* 0x000e260000000800 */
[----:B------:R-:W-:Y:S01]  /*10c50*/  IMAD.MOV R4, RZ, RZ, -R6 ;  /* 0x000000ffff047224 */ /* 0x000fe200078e0a06 */
[----:B------:R-:W1:Y:S01]  /*10c60*/  S2R R20, SR_TID.X ;  /* 0x0000000000147919 */ /* 0x000e620000002100 */
[----:B------:R-:W-:-:S04]  /*10c70*/  IMAD.WIDE.U32 R2, R6, UR4, R2 ;  /* 0x0000000406027c25 */ /* 0x000fc8000f8e0002 */
[----:B0-----:R-:W-:Y:S01]  /*10c80*/  IMAD R0, R5, R4, R0 ;  /* 0x0000000405007224 */ /* 0x001fe200078e0200 */
[----:B------:R-:W-:-:S05]  /*10c90*/  SHF.R.S32.HI R4, RZ, 0x1f, R6 ;  /* 0x0000001fff047819 */ /* 0x000fca0000011406 */
        /* <DEDUP_REMOVED lines=16> */
[----:B-1----:R-:W-:-:S04]  /*10da0*/  LOP3.LUT R20, R20, 0x7f, RZ, 0xc0, !PT ;  /* 0x0000007f14147812 */ /* 0x002fc800078ec0ff */
[----:B------:R-:W-:Y:S01]  /*10db0*/  SHF.R.U32.HI R9, RZ, 0x3, R20 ;  /* 0x00000003ff097819 */ /* 0x000fe20000011614 */
[----:B----4-:R-:W-:Y:S06]  /*10dc0*/  BRA.DIV UR4, `(.L_x_2702) ;  /* 0x0000004204787947 */ /* 0x010fec000b800000 */
[----:B------:R-:W0:Y:S01]  /*10dd0*/  SHFL.IDX PT, R14, R0, RZ, 0x181f ;  /* 0x00181fff000e7589 */ /* 0x000e2200000e0000 */
[----:B-----5:R-:W-:Y:S02]  /*10de0*/  IMAD R5, R10, R5, RZ ;  /* 0x000000050a057224 */ /* 0x020fe400078e02ff */
[----:B------:R-:W-:Y:S01]  /*10df0*/  IMAD R17, R17, 0x80, R9 ;  /* 0x0000008011117824 */ /* 0x000fe200078e0209 */
[----:B------:R-:W1:Y:S03]  /*10e00*/  SHFL.IDX PT, R2, R4, RZ, 0x181f ;  /* 0x00181fff04027589 */ /* 0x000e6600000e0000 */
[C---:B------:R-:W-:Y:S01]  /*10e10*/  VIADD R6, R17.reuse, 0x10 ;  /* 0x0000001011067836 */ /* 0x040fe20000000000 */
[----:B------:R-:W-:-:S13]  /*10e20*/  ISETP.GE.AND P2, PT, R17, R5, PT ;  /* 0x000000051100720c */ /* 0x000fda0003f46270 */
[----:B0-----:R-:W-:-:S05]  /*10e30*/  @!P2 LEA R14, P3, R30, R14, 0x1 ;  /* 0x0000000e1e0ea211 */ /* 0x001fca00078608ff */
[----:B-1----:R-:W-:Y:S01]  /*10e40*/  @!P2 IMAD.X R3, RZ, RZ, R2, P3 ;  /* 0x000000ffff03a224 */ /* 0x002fe200018e0602 */
[----:B------:R-:W-:Y:S02]  /*10e50*/  @!P2 MOV R2, R14 ;  /* 0x0000000e0002a202 */ /* 0x000fe40000000f00 */
        /* <DEDUP_REMOVED lines=26> */
[----:B0-----:R-:W-:-:S04]  /*11000*/  @!P2 LEA R14, P3, R30, R14, 0x1 ;  /* 0x0000000e1e0ea211 */ /* 0x001fc800078608ff */
[----:B-1----:R-:W-:Y:S01]  /*11010*/  @!P2 IADD3.X R7, RZ, R2, RZ, P3, !PT ;  /* 0x00000002ff07a210 */ /* 0x002fe20001ffe4ff */
[----:B------:R-:W-:Y:S02]  /*11020*/  @!P2 IMAD.MOV.U32 R2, RZ, RZ, R14 ;  /* 0x000000ffff02a224 */ /* 0x000fe400078e000e */
[----:B------:R-:W0:Y:S02]  /*11030*/  SHFL.IDX PT, R14, R0, 0x4, 0x181f ;  /* 0x00981f00000e7f89 */ /* 0x000e2400000e0000 */
[----:B------:R-:W-:-:S05]  /*11040*/  @!P2 IMAD.MOV.U32 R3, RZ, RZ, R7 ;  /* 0x000000ffff03a224 */ /* 0x000fca00078e0007 */
[----:B------:R-:W-:Y:S04]  /*11050*/  @!P2 LDGSTS.E.BYPASS.LTC128B.128 [R8+0x11c00], desc[UR36][R2.64], !P0 ;  /* 0x11c000000208afae */ /* 0x000fe8000c101d64 */
[----:B------:R1:W-:Y:S01]  /*11060*/  @!P2 LDGSTS.E.BYPASS.LTC128B.128 [R8+0x15c00], desc[UR36][R2.64+0x80], !P1 ;  /* 0x15c000800208afae */ /* 0x0003e2000c901d64 */
[----:B------:R-:W-:Y:S01]  /*11070*/  ISETP.GE.AND P2, PT, R6, R5, PT ;  /* 0x000000050600720c */ /* 0x000fe20003f46270 */
[----:B------:R-:W-:Y:S02]  /*11080*/  VIADD R6, R17, 0x50 ;  /* 0x0000005011067836 */ /* 0x000fe40000000000 */
        /* <DEDUP_REMOVED lines=12> */
[----:B-1----:R-:W-:Y:S01]  /*11150*/  @!P2 IMAD.X R7, RZ, RZ, R2, P3 ;  /* 0x000000ffff07a224 */ /* 0x002fe200018e0602 */
[----:B------:R-:W-:Y:S02]  /*11160*/  @!P2 MOV R2, R14 ;  /* 0x0000000e0002a202 */ /* 0x000fe40000000f00 */
[----:B------:R-:W0:Y:S01]  /*11170*/  SHFL.IDX PT, R14, R0, 0x6, 0x181f ;  /* 0x00d81f00000e7f89 */ /* 0x000e2200000e0000 */
[----:B------:R-:W-:-:S05]  /*11180*/  @!P2 IMAD.MOV.U32 R3, RZ, RZ, R7 ;  /* 0x000000ffff03a224 */ /* 0x000fca00078e0007 */
        /* <DEDUP_REMOVED lines=12> */
.L_x_2797:
        /* <DEDUP_REMOVED lines=11> */
.L_x_2704:
[----:B------:R-:W-:Y:S05]  /*11300*/  BSYNC B0 ;  /* 0x0000000000007941 */ /* 0x000fea0003800000 */
.L_x_2703:
[----:B------:R-:W-:Y:S01]  /*11310*/  NOP ;  /* 0x0000000000007918 */ /* 0x000fe20000000000 */
[----:B------:R-:W-:-:S13]  /*11320*/  PLOP3.LUT P0, PT, PT, PT, PT, 0x80, 0x0 ;  /* 0x000000000000781c */ /* 0x000fda0003f0f070 */
.L_x_2705:
        /* <DEDUP_REMOVED lines=10> */
[----:B------:R-:W-:-:S04]  /*113d0*/  LOP3.LUT R0, R0, 0xfffffffe, RZ, 0xc0, !PT ;  /* 0xfffffffe00007812 */ /* 0x000fc800078ec0ff */
[----:B------:R-:W-:-:S04]  /*113e0*/  IADD3 R0, R2, -R0, RZ ;  /* 0x8000000002007210 */ /* 0x000fc80007ffe0ff */
        /* <DEDUP_REMOVED lines=9> */
.L_x_2798:
[----:B------:R-:W-:Y:S05]  /*11480*/  BSYNC B0 ;  /* 0x0000000000007941 */ /* 0x000fea0003800000 */
.L_x_2706:
        /* <DEDUP_REMOVED lines=8> */
.L_x_2722:
[----:B0-----:R-:W0:Y:S01]  /*11510*/  S2R R3, SR_TID.X ;  /* 0x0000000000037919 */ /* 0x001e220000002100 */
[----:B------:R-:W1:Y:S01]  /*11520*/  LDC R4, c[0x0][0x430] ;  /* 0x00010c00ff047b82 */ /* 0x000e620000000800 */
[----:B------:R-:W-:Y:S05]  /*11530*/  YIELD ;  /* 0x0000000000007946 */ /* 0x000fea0003800000 */
[----:B------:R-:W-:Y:S01]  /*11540*/  ULDC.64 UR4, c[0x0][0x428] ;  /* 0x00010a0000047ab9 */ /* 0x000fe20000000a00 */
[----:B------:R-:W-:Y:S01]  /*11550*/  LOP3.LUT P3, RZ, R23, 0x4, RZ, 0xc0, !PT ;  /* 0x0000000417ff7812 */ /* 0x000fe2000786c0ff */
[----:B------:R-:W-:Y:S01]  /*11560*/  VIADD R26, R10, 0x1 ;  /* 0x000000010a1a7836 */ /* 0x000fe20000000000 */
[----:B-1----:R-:W-:-:S02]  /*11570*/  ISETP.NE.AND P0, PT, R4, 0x1, PT ;  /* 0x000000010400780c */ /* 0x002fc40003f05270 */
[C---:B0-----:R-:W-:Y:S01]  /*11580*/  LOP3.LUT R0, R3.reuse, 0x7f, RZ, 0xc0, !PT ;  /* 0x0000007f03007812 */ /* 0x041fe200078ec0ff */
[----:B------:R-:W-:-:S03]  /*11590*/  IMAD.SHL.U32 R4, R3, 0x10, RZ ;  /* 0x0000001003047824 */ /* 0x000fc600078e00ff */
[----:B------:R-:W-:-:S07]  /*115a0*/  SHF.R.U32.HI R5, RZ, 0x3, R0 ;  /* 0x00000003ff057819 */ /* 0x000fce0000011600 */
[----:B------:R-:W0:Y:S01]  /*115b0*/  @P0 LDC R0, c[0x0][0x434] ;  /* 0x00010d00ff000b82 */ /* 0x000e220000000800 */
[----:B------:R-:W-:Y:S01]  /*115c0*/  LOP3.LUT R4, R4, 0x70, RZ, 0xc0, !PT ;  /* 0x0000007004047812 */ /* 0x000fe200078ec0ff */
[----:B------:R-:W-:Y:S02]  /*115d0*/  IMAD R7, R6, 0x80, R5 ;  /* 0x0000008006077824 */ /* 0x000fe400078e0205 */
[----:B------:R-:W-:-:S04]  /*115e0*/  IMAD R5, R37, UR4, RZ ;  /* 0x0000000425057c24 */ /* 0x000fc8000f8e02ff */
[----:B------:R-:W1:Y:S01]  /*115f0*/  @P0 LDC R3, c[0x0][0x438] ;  /* 0x00010e00ff030b82 */ /* 0x000e620000000800 */
[----:B------:R-:W-:Y:S01]  /*11600*/  IADD3 R7, R4, R7, R36 ;  /* 0x0000000704077210 */ /* 0x000fe20007ffe024 */
[----:B------:R-:W-:-:S04]  /*11610*/  IMAD R5, R32, UR5, R5 ;  /* 0x0000000520057c24 */ /* 0x000fc8000f8e0205 */
[----:B------:R-:W-:Y:S02]  /*11620*/  IMAD.MOV.U32 R8, RZ, RZ, R7 ;  /* 0x000000ffff087224 */ /* 0x000fe400078e0007 */
[----:B0-----:R-:W-:-:S05]  /*11630*/  @P0 IMAD.HI.U32 R0, R7, R0, RZ ;  /* 0x0000000007000227 */ /* 0x001fca00078e00ff */
[----:B-1----:R-:W-:-:S04]  /*11640*/  @P0 SHF.R.U32.HI R8, RZ, R3, R0 ;  /* 0x00000003ff080219 */ /* 0x002fc80000011600 */
[--C-:B------:R-:W-:Y:S01]  /*11650*/  SHF.R.S32.HI R3, RZ, 0x1f, R8.reuse ;  /* 0x0000001fff037819 */ /* 0x100fe20000011408 */
[----:B------:R-:W-:-:S04]  /*11660*/  IMAD.MOV.U32 R2, RZ, RZ, R8 ;  /* 0x000000ffff027224 */ /* 0x000fc800078e0008 */
[----:B------:R-:W-:Y:S01]  /*11670*/  IMAD.WIDE.U32 R2, R32, UR4, R2 ;  /* 0x0000000420027c25 */ /* 0x000fe2000f8e0002 */
[----:B------:R-:W-:-:S04]  /*11680*/  ULDC.64 UR4, c[0x0][0x418] ;  /* 0x0001060000047ab9 */ /* 0x000fc80000000a00 */
[----:B------:R-:W-:Y:S02]  /*11690*/  IADD3 R3, R5, R3, RZ ;  /* 0x0000000305037210 */ /* 0x000fe40007ffe0ff */
        /* <DEDUP_REMOVED lines=14> */
.L_x_2710:
[----:B------:R-:W-:Y:S01]  /*11780*/  IMAD R6, R26, 0x8, R22 ;  /* 0x000000081a067824 */ /* 0x000fe200078e0216 */
[----:B------:R-:W-:Y:S01]  /*11790*/  SHF.L.U32 R3, R28, 0x1f, RZ ;  /* 0x0000001f1c037819 */ /* 0x000fe200000006ff */
[----:B------:R-:W-:Y:S03]  /*117a0*/  BSSY B1, `(.L_x_2711) ;  /* 0x0000003000017945 */ /* 0x000fe60003800000 */
[----:B------:R-:W0:Y:S02]  /*117b0*/  SYNCS.PHASECHK.TRANS64.TRYWAIT P0, [R6+URZ+0x28840], R3 ;  /* 0x02884003060075a7 */ /* 0x000e24000800017f */
[----:B0-----:R-:W-:Y:S05]  /*117c0*/  @!P0 BRA `(.L_x_2712) ;  /* 0x00000040008c8947 */ /* 0x001fea0003800000 */
.L_x_2799:
[----:B------:R-:W-:Y:S05]  /*117d0*/  BSYNC B1 ;  /* 0x0000000000017941 */ /* 0x000fea0003800000 */
.L_x_2711:
        /* <DEDUP_REMOVED lines=26> */
[----:B0-----:R-:W-:-:S04]  /*11980*/  IADD3 R2, P0, R2, R5, RZ ;  /* 0x0000000502027210 */ /* 0x001fc80007f1e0ff */
[----:B-1----:R-:W-:-:S05]  /*11990*/  IADD3.X R3, RZ, R3, RZ, P0, !PT ;  /* 0x00000003ff037210 */ /* 0x002fca00007fe4ff */
        /* <DEDUP_REMOVED lines=41> */
.L_x_2817:
        /* <DEDUP_REMOVED lines=9> */
.L_x_2714:
        /* <DEDUP_REMOVED lines=10> */
.L_x_2715:
[----:B------:R3:W-:Y:S01]  /*11d60*/  SYNCS.ARRIVE.TRANS64.A1T0 RZ, [R6+URZ+0x28830], RZ ;  /* 0x028830ff06ff79a7 */ /* 0x0007e2000810003f */
[----:B------:R-:W-:Y:S05]  /*11d70*/  @!P4 BRA `(.L_x_2716) ;  /* 0x000000000004c947 */ /* 0x000fea0003800000 */
[----:B------:R-:W-:Y:S01]  /*11d80*/  BPT.TRAP 0x1 ;  /* 0x000000040000795c */ /* 0x000fe20000300000 */
.L_x_2716:
[----:B-1----:R-:W-:Y:S01]  /*11d90*/  SHF.L.U32 R2, R17, 0x1f, RZ ;  /* 0x0000001f11027819 */ /* 0x002fe200000006ff */
[----:B------:R-:W-:Y:S01]  /*11da0*/  BSSY B1, `(.L_x_2717) ;  /* 0x0000005000017945 */ /* 0x000fe20003800000 */
[----:B---3--:R-:W-:Y:S01]  /*11db0*/  LEA R6, R10, R22, 0x3 ;  /* 0x000000160a067211 */ /* 0x008fe200078e18ff */
[----:B------:R-:W-:-:S03]  /*11dc0*/  IMAD R8, R31, -0x80, R34 ;  /* 0xffffff801f087824 */ /* 0x000fc600078e0222 */
[----:B------:R-:W1:Y:S02]  /*11dd0*/  SYNCS.PHASECHK.TRANS64.TRYWAIT P0, [R6+URZ+0x28860], R2 ;  /* 0x02886002060075a7 */ /* 0x000e64000800017f */
[----:B-1----:R-:W-:Y:S05]  /*11de0*/  @!P0 BRA `(.L_x_2718) ;  /* 0x0000004400648947 */ /* 0x002fea0003800000 */
.L_x_2818:
[----:B------:R-:W-:Y:S05]  /*11df0*/  BSYNC B1 ;  /* 0x0000000000017941 */ /* 0x000fea0003800000 */
.L_x_2717:
        /* <DEDUP_REMOVED lines=51> */
[----:B0-----:R-:W-:-:S04]  /*12130*/  IADD3 R2, P0, R2, R5, RZ ;  /* 0x0000000502027210 */ /* 0x001fc80007f1e0ff */
[----:B-1----:R-:W-:Y:S02]  /*12140*/  IADD3.X R3, RZ, R3, RZ, P0, !PT ;  /* 0x00000003ff037210 */ /* 0x002fe400007fe4ff */
        /* <DEDUP_REMOVED lines=13> */
.L_x_2836:
        /* <DEDUP_REMOVED lines=27> */
.L_x_2720:
        /* <DEDUP_REMOVED lines=10> */
.L_x_2721:
[C---:B------:R-:W-:Y:S01]  /*12470*/  ISETP.GT.AND P0, PT, R27.reuse, R35, PT ;  /* 0x000000231b00720c */ /* 0x040fe20003f04270 */
[----:B------:R0:W-:Y:S01]  /*12480*/  SYNCS.ARRIVE.TRANS64.A1T0 RZ, [R6+URZ+0x28850], RZ ;  /* 0x028850ff06ff79a7 */ /* 0x0001e2000810003f */
[----:B------:R-:W-:Y:S02]  /*12490*/  IMAD.MOV.U32 R17, RZ, RZ, R28 ;  /* 0x000000ffff117224 */ /* 0x000fe400078e001c */
[----:B------:R-:W-:Y:S02]  /*124a0*/  IMAD.MOV.U32 R10, RZ, RZ, R26 ;  /* 0x000000ffff0a7224 */ /* 0x000fe400078e001a */
[----:B------:R-:W-:Y:S02]  /*124b0*/  IMAD.MOV.U32 R31, RZ, RZ, R27 ;  /* 0x000000ffff1f7224 */ /* 0x000fe400078e001b */
[----:B0-----:R-:W-:-:S05]  /*124c0*/  VIADD R6, R27, 0xffffffff ;  /* 0xffffffff1b067836 */ /* 0x001fca0000000000 */
[----:B------:R-:W-:Y:S05]  /*124d0*/  @P0 BRA `(.L_x_2722) ;  /* 0xfffffff0000c0947 */ /* 0x000fea000383ffff */
.L_x_2709:
[----:B------:R-:W-:Y:S05]  /*124e0*/  BSYNC B0 ;  /* 0x0000000000007941 */ /* 0x000fea0003800000 */
.L_x_2708:
        /* <DEDUP_REMOVED lines=17> */
.L_x_2724:
[----:B------:R-:W-:Y:S05]  /*12600*/  BSYNC B0 ;  /* 0x0000000000007941 */ /* 0x000fea0003800000 */
.L_x_2723:
[----:B------:R-:W-:-:S13]  /*12610*/  LOP3.LUT P0, RZ, R23, 0x4, RZ, 0xc0, !PT ;  /* 0x0000000417ff7812 */ /* 0x000fda000780c0ff */
[----:B------:R-:W-:Y:S05]  /*12620*/  @!P0 BRA `(.L_x_2725) ;  /* 0x0000000000048947 */ /* 0x000fea0003800000 */
[----:B------:R-:W-:Y:S01]  /*12630*/  BPT.TRAP 0x1 ;  /* 0x000000040000795c */ /* 0x000fe20000300000 */
.L_x_2725:
[----:B------:R-:W-:Y:S01]  /*12640*/  LEA R0, R26, R22, 0x3 ;  /* 0x000000161a007211 */ /* 0x000fe200078e18ff */
[----:B------:R-:W-:Y:S01]  /*12650*/  BSSY B0, `(.L_x_2726) ;  /* 0x0000005000007945 */ /* 0x000fe20003800000 */
[----:B0-----:R-:W-:Y:S01]  /*12660*/  SHF.L.U32 R3, R28, 0x1f, RZ ;  /* 0x0000001f1c037819 */ /* 0x001fe200000006ff */
[----:B------:R-:W-:-:S03]  /*12670*/  IMAD R6, R27, -0x80, R34 ;  /* 0xffffff801b067824 */ /* 0x000fc600078e0222 */
[----:B------:R-:W0:Y:S02]  /*12680*/  SYNCS.PHASECHK.TRANS64.TRYWAIT P0, [R0+URZ+0x28860], R3 ;  /* 0x02886003000075a7 */ /* 0x000e24000800017f */
[----:B0-----:R-:W-:Y:S05]  /*12690*/  @!P0 BRA `(.L_x_2727) ;  /* 0x0000004400d48947 */ /* 0x001fea0003800000 */
.L_x_2837:
[----:B------:R-:W-:Y:S05]  /*126a0*/  BSYNC B0 ;  /* 0x0000000000007941 */ /* 0x000fea0003800000 */
.L_x_2726:
        /* <DEDUP_REMOVED lines=51> */
[----:B------:R-:W3:Y:S02]  /*129e0*/  SHFL.IDX PT, R10, R18, 0x6, 0x181f ;  /* 0x00d81f00120a7f89 */ /* 0x000ee400000e0000 */
[----:B-1----:R-:W-:Y:S02]  /*129f0*/  IADD3.X R3, RZ, R8, RZ, P4, !PT ;  /* 0x00000008ff037210 */ /* 0x002fe400027fe4ff */
        /* <DEDUP_REMOVED lines=17> */
.L_x_2855:
        /* <DEDUP_REMOVED lines=11> */
.L_x_2729:
        /* <DEDUP_REMOVED lines=10> */
.L_x_2730:
[----:B------:R1:W-:Y:S01]  /*12c60*/  SYNCS.ARRIVE.TRANS64.A1T0 RZ, [R0+URZ+0x28850], RZ ;  /* 0x028850ff00ff79a7 */ /* 0x0003e2000810003f */
[----:B------:R-:W-:-:S05]  /*12c70*/  VIADD R26, R26, 0x1 ;  /* 0x000000011a1a7836 */ /* 0x000fca0000000000 */
[----:B------:R-:W-:-:S04]  /*12c80*/  ISETP.NE.AND P0, PT, R26, 0x2, PT ;  /* 0x000000021a00780c */ /* 0x000fc80003f05270 */
[----:B0-----:R-:W-:Y:S02]  /*12c90*/  SEL R3, RZ, 0x1, P0 ;  /* 0x00000001ff037807 */ /* 0x001fe40000000000 */
[----:B------:R-:W-:Y:S02]  /*12ca0*/  SEL R26, R26, RZ, P0 ;  /* 0x000000ff1a1a7207 */ /* 0x000fe40000000000 */
[----:B-1----:R-:W-:-:S07]  /*12cb0*/  LOP3.LUT R28, R28, R3, RZ, 0x3c, !PT ;  /* 0x000000031c1c7212 */ /* 0x002fce00078e3cff */
.L_x_2687:
[----:B------:R-:W-:Y:S05]  /*12cc0*/  BSYNC B7 ;  /* 0x0000000000077941 */ /* 0x000fea0003800000 */
.L_x_2685:
        /* <DEDUP_REMOVED lines=11> */
.L_x_2731:
        /* <DEDUP_REMOVED lines=22> */
[----:B--2---:R-:W-:Y:S01]  /*12ee0*/  @!P1 MOV R17, R4 ;  /* 0x0000000400119202 */ /* 0x004fe20000000f00 */
        /* <DEDUP_REMOVED lines=20> */
.L_x_2865:
[----:B------:R-:W-:Y:S02]  /*13030*/  ULDC UR4, c[0x0][0xc38] ;  /* 0x00030e0000047ab9 */ /* 0x000fe40000000800 */
[----:B------:R-:W-:-:S04]  /*13040*/  IMAD.U32 R5, RZ, RZ, UR4 ;  /* 0x00000004ff057e24 */ /* 0x000fc8000f8e00ff */
[----:B-1----:R-:W-:-:S05]  /*13050*/  IMAD R14, R14, R5, RZ ;  /* 0x000000050e0e7224 */ /* 0x002fca00078e02ff */
[----:B------:R-:W-:-:S04]  /*13060*/  IADD3 R7, R7, R14, RZ ;  /* 0x0000000e07077210 */ /* 0x000fc80007ffe0ff */
[----:B------:R-:W-:-:S13]  /*13070*/  ISETP.GT.AND P6, PT, R7, R0, PT ;  /* 0x000000000700720c */ /* 0x000fda0003fc4270 */
[----:B------:R-:W-:Y:S05]  /*13080*/  @P6 BRA `(.L_x_2734) ;  /* 0x0000000000a46947 */ /* 0x000fea0003800000 */
.L_x_2737:
        /* <DEDUP_REMOVED lines=35> */
.L_x_2873:
[----:B------:R-:W-:Y:S02]  /*132c0*/  ULDC UR4, c[0x0][0xc38] ;  /* 0x00030e0000047ab9 */ /* 0x000fe40000000800 */
[----:B------:R-:W-:-:S04]  /*132d0*/  IMAD.U32 R5, RZ, RZ, UR4 ;  /* 0x00000004ff057e24 */ /* 0x000fc8000f8e00ff */
[----:B-1----:R-:W-:-:S04]  /*132e0*/  IMAD R14, R14, R5, RZ ;  /* 0x000000050e0e7224 */ /* 0x002fc800078e02ff */
[----:B------:R-:W-:-:S05]  /*132f0*/  IMAD.IADD R7, R14, 0x1, R7 ;  /* 0x000000010e077824 */ /* 0x000fca00078e0207 */
[----:B------:R-:W-:-:S13]  /*13300*/  ISETP.GT.AND P6, PT, R7, R0, PT ;  /* 0x000000000700720c */ /* 0x000fda0003fc4270 */
[----:B------:R-:W-:Y:S05]  /*13310*/  @!P6 BRA `(.L_x_2737) ;  /* 0xfffffffc005ce947 */ /* 0x000fea000383ffff */
.L_x_2734:
        /* <DEDUP_REMOVED lines=10> */
.L_x_2878:
[----:B------:R-:W-:-:S13]  /*133c0*/  ISETP.NE.AND P0, PT, R3, RZ, PT ;  /* 0x000000ff0300720c */ /* 0x000fda0003f05270 */
[----:B------:R-:W-:Y:S05]  /*133d0*/  @!P0 BRA `(.L_x_2739) ;  /* 0x0000000000108947 */ /* 0x000fea0003800000 */
[----:B------:R-:W-:Y:S01]  /*133e0*/  UMOV UR4, 0xffffffff ;  /* 0xffffffff00047882 */ /* 0x000fe20000000000 */
[----:B-1----:R-:W-:Y:S02]  /*133f0*/  VIADD R12, R12, 0xffffffff ;  /* 0xffffffff0c0c7836 */ /* 0x002fe40000000000 */
[----:B------:R-:W-:Y:S05]  /*13400*/  BRA.DIV UR4, `(.L_x_2740) ;  /* 0x0000004e04587947 */ /* 0x000fea000b800000 */
[----:B------:R4:W1:Y:S02]  /*13410*/  SHFL.IDX PT, R6, R2, R12, 0x1f ;  /* 0x00001f0c02067589 */ /* 0x00086400000e0000 */
.L_x_2739:
        /* <DEDUP_REMOVED lines=13> */
[----:B0-----:R-:W-:Y:S01]  /*134f0*/  MOV R2, RZ ;  /* 0x000000ff00027202 */ /* 0x001fe20000000f00 */
        /* <DEDUP_REMOVED lines=21> */
[----:B------:R-:W-:Y:S02]  /*13650*/  ISETP.GE.AND P2, PT, R2, RZ, PT ;  /* 0x000000ff0200720c */ /* 0x000fe40003f46270 */
[----:B------:R-:W-:-:S11]  /*13660*/  IADD3 R3, RZ, -R3, RZ ;  /* 0x80000003ff037210 */ /* 0x000fd60007ffe0ff */
        /* <DEDUP_REMOVED lines=22> */
.L_x_2741:
        /* <DEDUP_REMOVED lines=8> */
[----:B0-----:R-:W-:-:S06]  /*13850*/  IADD3 R9, R8, 0xffffffe, RZ ;  /* 0x0ffffffe08097810 */ /* 0x001fcc0007ffe0ff */
        /* <DEDUP_REMOVED lines=28> */
[----:B0-----:R-:W-:-:S02]  /*13a20*/  IADD3 R3, R8, 0xffffffe, RZ ;  /* 0x0ffffffe08037810 */ /* 0x001fc40007ffe0ff */
[----:B------:R-:W-:-:S04]  /*13a30*/  IABS R8, R5 ;  /* 0x0000000500087213 */ /* 0x000fc80000000000 */
        /* <DEDUP_REMOVED lines=18> */
[----:B------:R-:W-:Y:S02]  /*13b60*/  @!P1 LOP3.LUT R2, RZ, R5, RZ, 0x33, !PT ;  /* 0x00000005ff029212 */ /* 0x000fe400078e33ff */
[----:B------:R-:W-:-:S05]  /*13b70*/  IADD3 R5, -R5, RZ, RZ ;  /* 0x000000ff05057210 */ /* 0x000fca0007ffe1ff */
[----:B------:R-:W-:-:S07]  /*13b80*/  IMAD R18, R2, R5, R3 ;  /* 0x0000000502127224 */ /* 0x000fce00078e0203 */
.L_x_2742:
[----:B------:R-:W-:-:S05]  /*13b90*/  LOP3.LUT R2, RZ, R2, RZ, 0x33, !PT ;  /* 0x00000002ff027212 */ /* 0x000fca00078e33ff */
[----:B------:R-:W-:Y:S01]  /*13ba0*/  IMAD.IADD R17, R17, 0x1, R2 ;  /* 0x0000000111117824 */ /* 0x000fe200078e0202 */
[----:B------:R-:W-:Y:S06]  /*13bb0*/  BRA `(.L_x_2743) ;  /* 0x00000000001c7947 */ /* 0x000fec0003800000 */
.L_x_2735:
[----:B------:R-:W-:Y:S01]  /*13bc0*/  UMOV UR4, URZ ;  /* 0x0000003f00047c82 */ /* 0x000fe20008000000 */
[----:B------:R-:W-:Y:S01]  /*13bd0*/  UMOV UR5, URZ ;  /* 0x0000003f00057c82 */ /* 0x000fe20008000000 */
[----:B------:R-:W-:Y:S01]  /*13be0*/  ULDC UR6, c[0x0][0xc3c] ;  /* 0x00030f0000067ab9 */ /* 0x000fe20000000800 */
[----:B------:R-:W-:Y:S02]  /*13bf0*/  IMAD.MOV.U32 R16, RZ, RZ, R0 ;  /* 0x000000ffff107224 */ /* 0x000fe400078e0000 */
[----:B------:R-:W-:Y:S02]  /*13c00*/  IMAD.U32 R17, RZ, RZ, UR4 ;  /* 0x00000004ff117e24 */ /* 0x000fe4000f8e00ff */
[----:B------:R-:W-:Y:S02]  /*13c10*/  IMAD.U32 R18, RZ, RZ, UR5 ;  /* 0x00000005ff127e24 */ /* 0x000fe4000f8e00ff */
[----:B------:R-:W-:-:S07]  /*13c20*/  IMAD.U32 R19, RZ, RZ, UR6 ;  /* 0x00000006ff137e24 */ /* 0x000fce000f8e00ff */
.L_x_2743:
        /* <DEDUP_REMOVED lines=10> */
.L_x_2732:
[----:B------:R-:W-:Y:S02]  /*13cd0*/  ULDC UR4, c[0x0][0xc3c] ;  /* 0x00030f0000047ab9 */ /* 0x000fe40000000800 */
[----:B-1----:R-:W-:-:S13]  /*13ce0*/  ISETP.GE.AND P0, PT, R19, UR4, PT ;  /* 0x0000000413007c0c */ /* 0x002fda000bf06270 */
[----:B------:R-:W-:Y:S05]  /*13cf0*/  @!P0 BRA `(.L_x_2744) ;  /* 0xffffffb000448947 */ /* 0x000fea000383ffff */
[----:B------:R-:W-:Y:S05]  /*13d00*/  BSYNC B8 ;  /* 0x0000000000087941 */ /* 0x000fea0003800000 */
.L_x_2679:
        /* <DEDUP_REMOVED lines=12> */
.L_x_2881:
[----:B------:R-:W-:Y:S05]  /*13dd0*/  BSYNC B0 ;  /* 0x0000000000007941 */ /* 0x000fea0003800000 */
.L_x_2745:
[----:B------:R-:W-:-:S03]  /*13de0*/  UMOV UR4, 0xffffffff ;  /* 0xffffffff00047882 */ /* 0x000fc60000000000 */
[----:B------:R-:W-:Y:S05]  /*13df0*/  BRA.DIV UR4, `(.L_x_2747) ;  /* 0x0000004604187947 */ /* 0x000fea000b800000 */
[----:B0-----:R-:W0:Y:S02]  /*13e00*/  S2R R0, SR_TID.X ;  /* 0x0000000000007919 */ /* 0x001e240000002100 */
[----:B0-----:R-:W-:-:S04]  /*13e10*/  SHF.R.U32.HI R0, RZ, 0x5, R0 ;  /* 0x00000005ff007819 */ /* 0x001fc80000011600 */
[----:B------:R-:W-:-:S05]  /*13e20*/  LOP3.LUT R0, R0, 0x3, RZ, 0xc0, !PT ;  /* 0x0000000300007812 */ /* 0x000fca00078ec0ff */
[----:B------:R0:W1:Y:S02]  /*13e30*/  SHFL.IDX PT, R14, R0, RZ, 0x1f ;  /* 0x00001fff000e7589 */ /* 0x00006400000e0000 */
.L_x_2884:
[----:B-1----:R-:W-:Y:S01]  /*13e40*/  ISETP.NE.AND P0, PT, R14, RZ, PT ;  /* 0x000000ff0e00720c */ /* 0x002fe20003f05270 */
[----:B------:R-:W-:-:S12]  /*13e50*/  BSSY B0, `(.L_x_2748) ;  /* 0x0000026000007945 */ /* 0x000fd80003800000 */
[----:B------:R-:W-:Y:S05]  /*13e60*/  @P0 BRA `(.L_x_2749) ;  /* 0x0000000000900947 */ /* 0x000fea0003800000 */
[----:B------:R-:W-:-:S03]  /*13e70*/  UMOV UR4, 0xffffffff ;  /* 0xffffffff00047882 */ /* 0x000fc60000000000 */
[----:B------:R-:W-:Y:S05]  /*13e80*/  BRA.DIV UR4, `(.L_x_2750) ;  /* 0x0000004604287947 */ /* 0x000fea000b800000 */
[----:B------:R-:W-:-:S13]  /*13e90*/  ELECT P6, URZ, PT ;  /* 0x00000000003f782f */ /* 0x000fda00038c0000 */
.L_x_2887:
[----:B------:R-:W-:Y:S05]  /*13ea0*/  @!P6 BRA `(.L_x_2749) ;  /* 0x000000000080e947 */ /* 0x000fea0003800000 */
[----:B0-----:R-:W3:Y:S02]  /*13eb0*/  LDL R0, [R1+0x20] ;  /* 0x0000200001007983 */ /* 0x001ee40000100800 */
[----:B---3--:R-:W-:-:S13]  /*13ec0*/  R2UR UR4, R0 ;  /* 0x00000000000472ca */ /* 0x008fda00000e0000 */
[----:B------:R-:W-:-:S06]  /*13ed0*/  ULOP3.LUT UR4, UR4, 0x2, URZ, 0xfc, !UPT ;  /* 0x0000000204047892 */ /* 0x000fcc000f8efc3f */
[----:B------:R-:W-:-:S05]  /*13ee0*/  IMAD.U32 R0, RZ, RZ, UR4 ;  /* 0x00000004ff007e24 */ /* 0x000fca000f8e00ff */
[----:B------:R-:W-:-:S13]  /*13ef0*/  ISETP.NE.AND P0, PT, R0, 0x3, PT ;  /* 0x000000030000780c */ /* 0x000fda0003f05270 */
[----:B------:R-:W-:Y:S05]  /*13f00*/  @!P0 BRA `(.L_x_2751) ;  /* 0x0000000000048947 */ /* 0x000fea0003800000 */
[----:B------:R-:W-:Y:S01]  /*13f10*/  BPT.TRAP 0x1 ;  /* 0x000000040000795c */ /* 0x000fe20000300000 */
.L_x_2751:
[C---:B------:R-:W-:Y:S01]  /*13f20*/  LEA R5, R26.reuse, R7, 0x3 ;  /* 0x000000071a057211 */ /* 0x040fe200078e18ff */
[----:B------:R-:W-:Y:S01]  /*13f30*/  VIADD R26, R26, 0x1 ;  /* 0x000000011a1a7836 */ /* 0x000fe20000000000 */
[----:B------:R-:W-:-:S04]  /*13f40*/  SHF.L.U32 R0, R28, 0x1f, RZ ;  /* 0x0000001f1c007819 */ /* 0x000fc800000006ff */
[----:B------:R-:W0:Y:S01]  /*13f50*/  SYNCS.PHASECHK.TRANS64.TRYWAIT P1, [R5+URZ+0x28840], R0 ;  /* 0x02884000050075a7 */ /* 0x000e22000802017f */
[----:B------:R-:W-:-:S04]  /*13f60*/  ISETP.NE.AND P2, PT, R26, 0x2, PT ;  /* 0x000000021a00780c */ /* 0x000fc80003f45270 */
[----:B------:R-:W-:Y:S01]  /*13f70*/  SEL R3, RZ, 0x1, P2 ;  /* 0x00000001ff037807 */ /* 0x000fe20001000000 */
[----:B0-----:R-:W-:Y:S08]  /*13f80*/  @!P1 BRA `(.L_x_2752) ;  /* 0x0000004400089947 */ /* 0x001ff00003800000 */
.L_x_2888:
[----:B------:R-:W-:Y:S02]  /*13f90*/  SEL R26, R26, RZ, P2 ;  /* 0x000000ff1a1a7207 */ /* 0x000fe40001000000 */
[----:B------:R-:W-:Y:S01]  /*13fa0*/  LOP3.LUT R2, R28, R3, RZ, 0x3c, !PT ;  /* 0x000000031c027212 */ /* 0x000fe200078e3cff */
[----:B------:R-:W-:Y:S06]  /*13fb0*/  @!P0 BRA `(.L_x_2753) ;  /* 0x0000000000048947 */ /* 0x000fec0003800000 */
[----:B------:R-:W-:Y:S01]  /*13fc0*/  BPT.TRAP 0x1 ;  /* 0x000000040000795c */ /* 0x000fe20000300000 */
.L_x_2753:
[----:B------:R-:W-:Y:S01]  /*13fd0*/  IMAD R3, R26, 0x8, R7 ;  /* 0x000000081a037824 */ /* 0x000fe200078e0207 */
[----:B------:R-:W-:-:S04]  /*13fe0*/  SHF.L.U32 R2, R2, 0x1f, RZ ;  /* 0x0000001f02027819 */ /* 0x000fc800000006ff */
[----:B------:R-:W1:Y:S02]  /*13ff0*/  SYNCS.PHASECHK.TRANS64.TRYWAIT P1, [R3+URZ+0x28840], R2 ;  /* 0x02884002030075a7 */ /* 0x000e64000802017f */
[----:B-1----:R-:W-:Y:S05]  /*14000*/  @!P1 BRA `(.L_x_2754) ;  /* 0x0000004000fc9947 */ /* 0x002fea0003800000 */
.L_x_2889:
[----:B------:R-:W-:Y:S05]  /*14010*/  @!P0 BRA `(.L_x_2755) ;  /* 0x0000000000048947 */ /* 0x000fea0003800000 */
[----:B------:R-:W-:Y:S01]  /*14020*/  BPT.TRAP 0x1 ;  /* 0x000000040000795c */ /* 0x000fe20000300000 */
.L_x_2755:
[----:B------:R-:W3:Y:S02]  /*14030*/  SYNCS.PHASECHK.TRANS64.TRYWAIT P1, [R5+URZ+0x28860], R0 ;  /* 0x02886000050075a7 */ /* 0x000ee4000802017f */
[----:B---3--:R-:W-:Y:S05]  /*14040*/  @!P1 BRA `(.L_x_2756) ;  /* 0x0000004400009947 */ /* 0x008fea0003800000 */
.L_x_2890:
[----:B------:R-:W-:Y:S05]  /*14050*/  @!P0 BRA `(.L_x_2757) ;  /* 0x0000000000048947 */ /* 0x000fea0003800000 */
[----:B------:R-:W-:Y:S01]  /*14060*/  BPT.TRAP 0x1 ;  /* 0x000000040000795c */ /* 0x000fe20000300000 */
.L_x_2757:
[----:B----4-:R4:W0:Y:S02]  /*14070*/  SYNCS.PHASECHK.TRANS64.TRYWAIT P0, [R3+URZ+0x28860], R2 ;  /* 0x02886002030075a7 */ /* 0x010824000800017f */
[----:B0-----:R-:W-:Y:S05]  /*14080*/  @!P0 NANOSLEEP.SYNCS 0x989680 ;  /* 0x009896800000895d */ /* 0x001fea0003900000 */
[----:B------:R-:W0:Y:S02]  /*14090*/  @!P0 SYNCS.PHASECHK.TRANS64 P0, [R3+URZ+0x28860], R2 ;  /* 0x02886002030085a7 */ /* 0x000e24000800007f */
[----:B0-----:R-:W-:Y:S05]  /*140a0*/  @!P0 BRA `(.L_x_2757) ;  /* 0xfffffffc00f08947 */ /* 0x001fea000383ffff */
.L_x_2749:
[----:B------:R-:W-:Y:S05]  /*140b0*/  BSYNC B0 ;  /* 0x0000000000007941 */ /* 0x000fea0003800000 */
.L_x_2748:
[----:B------:R-:W-:Y:S05]  /*140c0*/  EXIT ;  /* 0x000000000000794d */ /* 0x000fea0003800000 */
.L_x_2612:
[----:B0-----:R-:W-:-:S04]  /*140d0*/  IMAD.U32 R3, RZ, RZ, UR40 ;  /* 0x00000028ff037e24 */ /* 0x001fc8000f8e00ff */
[----:B------:R0:W1:Y:S03]  /*140e0*/  SYNCS.PHASECHK.TRANS64.TRYWAIT P1, [R3+URZ+0x28800], R0 ;  /* 0x02880000030075a7 */ /* 0x000066000802017f */
[----:B-1----:R-:W-:Y:S05]  /*140f0*/  @!P1 NANOSLEEP.SYNCS 0x989680 ;  /* 0x009896800000995d */ /* 0x002fea0003900000 */
[----:B------:R-:W1:Y:S02]  /*14100*/  @!P1 SYNCS.PHASECHK.TRANS64 P1, [R3+URZ+0x28800], R0 ;  /* 0x02880000030095a7 */ /* 0x000e64000802007f */
[----:B-1----:R-:W-:Y:S05]  /*14110*/  @!P1 BRA `(.L_x_2612) ;  /* 0xfffffffc00ec9947 */ /* 0x002fea000383ffff */
[----:B------:R-:W-:Y:S05]  /*14120*/  BRA `(.L_x_2758) ;  /* 0xfffffedc00087947 */ /* 0x000fea000383ffff */
.L_x_2616:
[----:B-1----:R1:W2:Y:S02]  /*14130*/  SYNCS.PHASECHK.TRANS64.TRYWAIT P1, [R0+URZ+0x28830], R3 ;  /* 0x02883003000075a7 */ /* 0x0022a4000802017f */
[----:B--2---:R-:W-:Y:S05]  /*14140*/  @!P1 NANOSLEEP.SYNCS 0x989680 ;  /* 0x009896800000995d */ /* 0x004fea0003900000 */
[----:B------:R-:W2:Y:S02]  /*14150*/  @!P1 SYNCS.PHASECHK.TRANS64 P1, [R0+URZ+0x28830], R3 ;  /* 0x02883003000095a7 */ /* 0x000ea4000802007f */
[----:B--2---:R-:W-:Y:S05]  /*14160*/  @!P1 BRA `(.L_x_2616) ;  /* 0xfffffffc00f09947 */ /* 0x004fea000383ffff */
[----:B------:R-:W-:Y:S05]  /*14170*/  BRA `(.L_x_2615) ;  /* 0xfffffedc00247947 */ /* 0x000fea000383ffff */
.L_x_2622:
[----:B-1----:R-:W-:-:S04]  /*14180*/  IMAD.U32 R7, RZ, RZ, UR10 ;  /* 0x0000000aff077e24 */ /* 0x002fc8000f8e00ff */
[----:B------:R1:W2:Y:S03]  /*14190*/  SYNCS.PHASECHK.TRANS64.TRYWAIT P1, [R7+URZ+0x28830], R6 ;  /* 0x02883006070075a7 */ /* 0x0002a6000802017f */
[----:B--2---:R-:W-:Y:S05]  /*141a0*/  @!P1 NANOSLEEP.SYNCS 0x989680 ;  /* 0x009896800000995d */ /* 0x004fea0003900000 */
[----:B------:R-:W2:Y:S02]  /*141b0*/  @!P1 SYNCS.PHASECHK.TRANS64 P1, [R7+URZ+0x28830], R6 ;  /* 0x02883006070095a7 */ /* 0x000ea4000802007f */
[----:B--2---:R-:W-:Y:S05]  /*141c0*/  @!P1 BRA `(.L_x_2622) ;  /* 0xfffffffc00ec9947 */ /* 0x004fea000383ffff */
[----:B------:R-:W-:Y:S05]  /*141d0*/  BRA `(.L_x_2619) ;  /* 0xffffff0800387947 */ /* 0x000fea000383ffff */
.L_x_2626:
[----:B-1----:R-:W-:-:S04]  /*141e0*/  IMAD.U32 R7, RZ, RZ, UR10 ;  /* 0x0000000aff077e24 */ /* 0x002fc8000f8e00ff */
[----:B------:R1:W2:Y:S03]  /*141f0*/  SYNCS.PHASECHK.TRANS64.TRYWAIT P1, [R7+URZ+0x28850], R6 ;  /* 0x02885006070075a7 */ /* 0x0002a6000802017f */
[----:B--2---:R-:W-:Y:S05]  /*14200*/  @!P1 NANOSLEEP.SYNCS 0x989680 ;  /* 0x009896800000995d */ /* 0x004fea0003900000 */
[----:B------:R-:W2:Y:S02]  /*14210*/  @!P1 SYNCS.PHASECHK.TRANS64 P1, [R7+URZ+0x28850], R6 ;  /* 0x02885006070095a7 */ /* 0x000ea4000802007f */
[----:B--2---:R-:W-:Y:S05]  /*14220*/  @!P1 BRA `(.L_x_2626) ;  /* 0xfffffffc00ec9947 */ /* 0x004fea000383ffff */
[----:B------:R-:W-:Y:S05]  /*14230*/  BRA `(.L_x_2623) ;  /* 0xffffff0c00107947 */ /* 0x000fea000383ffff */
.L_x_2634:
[----:B-1----:R-:W-:-:S04]  /*14240*/  IMAD.U32 R7, RZ, RZ, UR10 ;  /* 0x0000000aff077e24 */ /* 0x002fc8000f8e00ff */
[----:B------:R1:W2:Y:S03]  /*14250*/  SYNCS.PHASECHK.TRANS64.TRYWAIT P1, [R7+URZ+0x28830], R6 ;  /* 0x02883006070075a7 */ /* 0x0002a6000802017f */
[----:B--2---:R-:W-:Y:S05]  /*14260*/  @!P1 NANOSLEEP.SYNCS 0x989680 ;  /* 0x009896800000995d */ /* 0x004fea0003900000 */
[----:B------:R-:W2:Y:S02]  /*14270*/  @!P1 SYNCS.PHASECHK.TRANS64 P1, [R7+URZ+0x28830], R6 ;  /* 0x02883006070095a7 */ /* 0x000ea4000802007f */
[----:B--2---:R-:W-:Y:S05]  /*14280*/  @!P1 BRA `(.L_x_2634) ;  /* 0xfffffffc00ec9947 */ /* 0x004fea000383ffff */
[----:B------:R-:W-:Y:S05]  /*14290*/  BRA `(.L_x_2631) ;  /* 0xffffff3800a07947 */ /* 0x000fea000383ffff */
.L_x_2638:
[----:B-1----:R-:W-:-:S04]  /*142a0*/  IMAD.U32 R7, RZ, RZ, UR10 ;  /* 0x0000000aff077e24 */ /* 0x002fc8000f8e00ff */
[----:B------:R1:W2:Y:S03]  /*142b0*/  SYNCS.PHASECHK.TRANS64.TRYWAIT P1, [R7+URZ+0x28850], R6 ;  /* 0x02885006070075a7 */ /* 0x0002a6000802017f */
[----:B--2---:R-:W-:Y:S05]  /*142c0*/  @!P1 NANOSLEEP.SYNCS 0x989680 ;  /* 0x009896800000995d */ /* 0x004fea0003900000 */
[----:B------:R-:W2:Y:S02]  /*142d0*/  @!P1 SYNCS.PHASECHK.TRANS64 P1, [R7+URZ+0x28850], R6 ;  /* 0x02885006070095a7 */ /* 0x000ea4000802007f */
[----:B--2---:R-:W-:Y:S05]  /*142e0*/  @!P1 BRA `(.L_x_2638) ;  /* 0xfffffffc00ec9947 */ /* 0x004fea000383ffff */
[----:B------:R-:W-:Y:S05]  /*142f0*/  BRA `(.L_x_2635) ;  /* 0xffffff3c006c7947 */ /* 0x000fea000383ffff */
.L_x_2645:
[----:B-1----:R-:W-:-:S04]  /*14300*/  IMAD.U32 R5, RZ, RZ, UR5 ;  /* 0x00000005ff057e24 */ /* 0x002fc8000f8e00ff */
[----:B------:R1:W2:Y:S03]  /*14310*/  SYNCS.PHASECHK.TRANS64.TRYWAIT P1, [R5+URZ+0x28850], R4 ;  /* 0x02885004050075a7 */ /* 0x0002a6000802017f */
[----:B--2---:R-:W-:Y:S05]  /*14320*/  @!P1 NANOSLEEP.SYNCS 0x989680 ;  /* 0x009896800000995d */ /* 0x004fea0003900000 */
[----:B------:R-:W2:Y:S02]  /*14330*/  @!P1 SYNCS.PHASECHK.TRANS64 P1, [R5+URZ+0x28850], R4 ;  /* 0x02885004050095a7 */ /* 0x000ea4000802007f */
[----:B--2---:R-:W-:Y:S05]  /*14340*/  @!P1 BRA `(.L_x_2645) ;  /* 0xfffffffc00ec9947 */ /* 0x004fea000383ffff */
[----:B------:R-:W-:Y:S05]  /*14350*/  BRA `(.L_x_2644) ;  /* 0xffffff6000607947 */ /* 0x000fea000383ffff */
.L_x_2693:
        /* <DEDUP_REMOVED lines=11> */
.L_x_2760:
[----:B------:R-:W-:Y:S05]  /*14410*/  BSYNC B0 ;  /* 0x0000000000007941 */ /* 0x000fea0003800000 */
.L_x_2759:
[----:B------:R-:W-:Y:S05]  /*14420*/  BRA `(.L_x_2761) ;  /* 0xffffffb800907947 */ /* 0x000fea000383ffff */
.L_x_2696:
[----:B0-----:R0:W1:Y:S02]  /*14430*/  SYNCS.PHASECHK.TRANS64.TRYWAIT P0, [R7+URZ+0x28840], R2 ;  /* 0x02884002070075a7 */ /* 0x001064000800017f */
[----:B-1----:R-:W-:Y:S05]  /*14440*/  @!P0 NANOSLEEP.SYNCS 0x989680 ;  /* 0x009896800000895d */ /* 0x002fea0003900000 */
[----:B------:R-:W1:Y:S02]  /*14450*/  @!P0 SYNCS.PHASECHK.TRANS64 P0, [R7+URZ+0x28840], R2 ;  /* 0x02884002070085a7 */ /* 0x000e64000800007f */
[----:B-1----:R-:W-:Y:S05]  /*14460*/  @!P0 BRA `(.L_x_2696) ;  /* 0xfffffffc00f08947 */ /* 0x002fea000383ffff */
[----:B------:R-:W-:Y:S05]  /*14470*/  BRA `(.L_x_2762) ;  /* 0xffffffb800e47947 */ /* 0x000fea000383ffff */
.L_x_2697:
        /* <DEDUP_REMOVED lines=8> */
.L_x_2764:
[----:B------:R-:W-:Y:S05]  /*14500*/  BSYNC B0 ;  /* 0x0000000000007941 */ /* 0x000fea0003800000 */
.L_x_2763:
[----:B------:R-:W-:Y:S01]  /*14510*/  MOV R13, R4 ;  /* 0x00000004000d7202 */ /* 0x000fe20000000f00 */
        /* <DEDUP_REMOVED lines=8> */
.L_x_2765:
[----:B------:R-:W-:Y:S02]  /*145a0*/  IMAD.MOV.U32 R13, RZ, RZ, R0 ;  /* 0x000000ffff0d7224 */ /* 0x000fe400078e0000 */
[----:B------:R-:W-:Y:S02]  /*145b0*/  IMAD.MOV.U32 R12, RZ, RZ, 0x1 ;  /* 0x00000001ff0c7424 */ /* 0x000fe400078e00ff */
[----:B------:R-:W-:-:S07]  /*145c0*/  IMAD.MOV.U32 R3, RZ, RZ, R14 ;  /* 0x000000ffff037224 */ /* 0x000fce00078e000e */
[----:B------:R-:W-:Y:S05]  /*145d0*/  WARPSYNC.COLLECTIVE R15, `(.L_x_2766) ;  /* 0x000000000f087348 */ /* 0x000fea0003c00000 */
[----:B------:R0:W1:Y:S02]  /*145e0*/  SHFL.IDX P6, R14, R13, R12, R11 ;  /* 0x0000000c0d0e7389 */ /* 0x00006400000c000b */
[----:B01----:R-:W-:Y:S01]  /*145f0*/  ENDCOLLECTIVE ;  /* 0x000000000000791b */ /* 0x003fe20003800000 */
.L_x_2766:
        /* <DEDUP_REMOVED lines=12> */
[----:B0-----:R-:W-:Y:S01]  /*146c0*/  MOV R2, R14 ;  /* 0x0000000e00027202 */ /* 0x001fe20000000f00 */
[----:B------:R-:W-:-:S07]  /*146d0*/  @P1 IMAD R8, R5, 0x2, R22 ;  /* 0x0000000205081824 */ /* 0x000fce00078e0216 */
[----:B------:R-:W-:Y:S05]  /*146e0*/  WARPSYNC.COLLECTIVE R15, `(.L_x_2767) ;  /* 0x000000000f087348 */ /* 0x000fea0003c00000 */
[----:B------:R0:W1:Y:S02]  /*146f0*/  SHFL.IDX P6, R14, R13, R12, R11 ;  /* 0x0000000c0d0e7389 */ /* 0x00006400000c000b */
[----:B01----:R-:W-:Y:S01]  /*14700*/  ENDCOLLECTIVE ;  /* 0x000000000000791b */ /* 0x003fe20003800000 */
.L_x_2767:
[----:B------:R-:W-:Y:S02]  /*14710*/  IMAD.MOV.U32 R13, RZ, RZ, R0 ;  /* 0x000000ffff0d7224 */ /* 0x000fe400078e0000 */
[----:B------:R-:W-:Y:S02]  /*14720*/  IMAD.MOV.U32 R12, RZ, RZ, 0x2 ;  /* 0x00000002ff0c7424 */ /* 0x000fe400078e00ff */
[----:B------:R-:W-:-:S07]  /*14730*/  IMAD.MOV.U32 R3, RZ, RZ, R14 ;  /* 0x000000ffff037224 */ /* 0x000fce00078e000e */
[----:B------:R-:W-:Y:S05]  /*14740*/  WARPSYNC.COLLECTIVE R15, `(.L_x_2768) ;  /* 0x000000000f087348 */ /* 0x000fea0003c00000 */
[----:B------:R0:W1:Y:S02]  /*14750*/  SHFL.IDX P6, R14, R13, R12, R11 ;  /* 0x0000000c0d0e7389 */ /* 0x00006400000c000b */
[----:B01----:R-:W-:Y:S01]  /*14760*/  ENDCOLLECTIVE ;  /* 0x000000000000791b */ /* 0x003fe20003800000 */
.L_x_2768:
        /* <DEDUP_REMOVED lines=16> */
.L_x_2769:
[----:B------:R-:W-:Y:S02]  /*14870*/  @P1 IMAD R8, R5, 0x2, R22 ;  /* 0x0000000205081824 */ /* 0x000fe400078e0216 */
[----:B------:R-:W-:Y:S02]  /*14880*/  IMAD.MOV.U32 R13, RZ, RZ, R0 ;  /* 0x000000ffff0d7224 */ /* 0x000fe400078e0000 */
[----:B------:R-:W-:Y:S01]  /*14890*/  IMAD.MOV.U32 R12, RZ, RZ, 0x3 ;  /* 0x00000003ff0c7424 */ /* 0x000fe200078e00ff */
[----:B------:R-:W-:-:S07]  /*148a0*/  MOV R3, R14 ;  /* 0x0000000e00037202 */ /* 0x000fce0000000f00 */
[----:B------:R-:W-:Y:S05]  /*148b0*/  WARPSYNC.COLLECTIVE R15, `(.L_x_2770) ;  /* 0x000000000f087348 */ /* 0x000fea0003c00000 */
[----:B------:R0:W1:Y:S02]  /*148c0*/  SHFL.IDX P6, R14, R13, R12, R11 ;  /* 0x0000000c0d0e7389 */ /* 0x00006400000c000b */
[----:B01----:R-:W-:Y:S01]  /*148d0*/  ENDCOLLECTIVE ;  /* 0x000000000000791b */ /* 0x003fe20003800000 */
.L_x_2770:
        /* <DEDUP_REMOVED lines=16> */
.L_x_2771:
[----:B------:R-:W-:Y:S01]  /*149e0*/  @P1 LEA R8, R5, R22, 0x1 ;  /* 0x0000001605081211 */ /* 0x000fe200078e08ff */
[----:B------:R-:W-:Y:S02]  /*149f0*/  IMAD.MOV.U32 R13, RZ, RZ, R0 ;  /* 0x000000ffff0d7224 */ /* 0x000fe400078e0000 */
[----:B------:R-:W-:Y:S02]  /*14a00*/  IMAD.MOV.U32 R12, RZ, RZ, 0x4 ;  /* 0x00000004ff0c7424 */ /* 0x000fe400078e00ff */
[----:B------:R-:W-:-:S07]  /*14a10*/  IMAD.MOV.U32 R3, RZ, RZ, R14 ;  /* 0x000000ffff037224 */ /* 0x000fce00078e000e */
[----:B------:R-:W-:Y:S05]  /*14a20*/  WARPSYNC.COLLECTIVE R15, `(.L_x_2772) ;  /* 0x000000000f087348 */ /* 0x000fea0003c00000 */
[----:B------:R0:W1:Y:S02]  /*14a30*/  SHFL.IDX P6, R14, R13, R12, R11 ;  /* 0x0000000c0d0e7389 */ /* 0x00006400000c000b */
[----:B01----:R-:W-:Y:S01]  /*14a40*/  ENDCOLLECTIVE ;  /* 0x000000000000791b */ /* 0x003fe20003800000 */
.L_x_2772:
        /* <DEDUP_REMOVED lines=16> */
.L_x_2773:
[----:B------:R-:W-:Y:S02]  /*14b50*/  @P1 IMAD R8, R5, 0x2, R22 ;  /* 0x0000000205081824 */ /* 0x000fe400078e0216 */
[----:B------:R-:W-:Y:S01]  /*14b60*/  IMAD.MOV.U32 R13, RZ, RZ, R0 ;  /* 0x000000ffff0d7224 */ /* 0x000fe200078e0000 */
[----:B------:R-:W-:Y:S01]  /*14b70*/  MOV R12, 0x5 ;  /* 0x00000005000c7802 */ /* 0x000fe20000000f00 */
[----:B------:R-:W-:-:S07]  /*14b80*/  IMAD.MOV.U32 R3, RZ, RZ, R14 ;  /* 0x000000ffff037224 */ /* 0x000fce00078e000e */
[----:B------:R-:W-:Y:S05]  /*14b90*/  WARPSYNC.COLLECTIVE R15, `(.L_x_2774) ;  /* 0x000000000f087348 */ /* 0x000fea0003c00000 */
[----:B------:R0:W1:Y:S02]  /*14ba0*/  SHFL.IDX P6, R14, R13, R12, R11 ;  /* 0x0000000c0d0e7389 */ /* 0x00006400000c000b */
[----:B01----:R-:W-:Y:S01]  /*14bb0*/  ENDCOLLECTIVE ;  /* 0x000000000000791b */ /* 0x003fe20003800000 */
.L_x_2774:
        /* <DEDUP_REMOVED lines=16> */
.L_x_2775:
[----:B------:R-:W-:Y:S02]  /*14cc0*/  @P1 IMAD R8, R5, 0x2, R22 ;  /* 0x0000000205081824 */ /* 0x000fe400078e0216 */
[----:B------:R-:W-:Y:S02]  /*14cd0*/  IMAD.MOV.U32 R13, RZ, RZ, R0 ;  /* 0x000000ffff0d7224 */ /* 0x000fe400078e0000 */
[----:B------:R-:W-:Y:S02]  /*14ce0*/  IMAD.MOV.U32 R12, RZ, RZ, 0x6 ;  /* 0x00000006ff0c7424 */ /* 0x000fe400078e00ff */
[----:B------:R-:W-:-:S07]  /*14cf0*/  IMAD.MOV.U32 R3, RZ, RZ, R14 ;  /* 0x000000ffff037224 */ /* 0x000fce00078e000e */
[----:B------:R-:W-:Y:S05]  /*14d00*/  WARPSYNC.COLLECTIVE R15, `(.L_x_2776) ;  /* 0x000000000f087348 */ /* 0x000fea0003c00000 */
[----:B------:R0:W1:Y:S02]  /*14d10*/  SHFL.IDX P6, R14, R13, R12, R11 ;  /* 0x0000000c0d0e7389 */ /* 0x00006400000c000b */
[----:B01----:R-:W-:Y:S01]  /*14d20*/  ENDCOLLECTIVE ;  /* 0x000000000000791b */ /* 0x003fe20003800000 */
.L_x_2776:
        /* <DEDUP_REMOVED lines=16> */
.L_x_2777:
[----:B------:R-:W-:Y:S02]  /*14e30*/  @P1 IMAD R8, R5, 0x2, R22 ;  /* 0x0000000205081824 */ /* 0x000fe400078e0216 */
[----:B------:R-:W-:Y:S02]  /*14e40*/  IMAD.MOV.U32 R13, RZ, RZ, R0 ;  /* 0x000000ffff0d7224 */ /* 0x000fe400078e0000 */
[----:B------:R-:W-:Y:S02]  /*14e50*/  IMAD.MOV.U32 R12, RZ, RZ, 0x7 ;  /* 0x00000007ff0c7424 */ /* 0x000fe400078e00ff */
[----:B------:R-:W-:-:S07]  /*14e60*/  IMAD.MOV.U32 R3, RZ, RZ, R14 ;  /* 0x000000ffff037224 */ /* 0x000fce00078e000e */
[----:B------:R-:W-:Y:S05]  /*14e70*/  WARPSYNC.COLLECTIVE R15, `(.L_x_2778) ;  /* 0x000000000f087348 */ /* 0x000fea0003c00000 */
[----:B------:R0:W1:Y:S02]  /*14e80*/  SHFL.IDX P6, R14, R13, R12, R11 ;  /* 0x0000000c0d0e7389 */ /* 0x00006400000c000b */
[----:B01----:R-:W-:Y:S01]  /*14e90*/  ENDCOLLECTIVE ;  /* 0x000000000000791b */ /* 0x003fe20003800000 */
.L_x_2778:
        /* <DEDUP_REMOVED lines=10> */
.L_x_2779:
[----:B------:R-:W-:Y:S01]  /*14f40*/  @!PT LDS RZ, [RZ] ;  /* 0x00000000fffff984 */ /* 0x000fe20000000800 */
[----:B------:R-:W-:Y:S01]  /*14f50*/  @!PT LDS RZ, [RZ] ;  /* 0x00000000fffff984 */ /* 0x000fe20000000800 */
[----:B------:R-:W-:Y:S01]  /*14f60*/  @!PT LDS RZ, [RZ] ;  /* 0x00000000fffff984 */ /* 0x000fe20000000800 */
[----:B------:R-:W-:Y:S04]  /*14f70*/  @P1 LDGSTS.E.BYPASS.LTC128B.128 [R8+0x1b400], desc[UR36][R2.64], !P3 ;  /* 0x1b40000002081fae */ /* 0x000fe8000d901d64 */
[----:B------:R0:W-:Y:S02]  /*14f80*/  @P1 LDGSTS.E.BYPASS.LTC128B.128 [R8+0x1f400], desc[UR36][R2.64+0x80], !P2 ;  /* 0x1f40008002081fae */ /* 0x0001e4000d101d64 */
[----:B0-----:R-:W-:Y:S01]  /*14f90*/  IMAD.MOV.U32 R2, RZ, RZ, R14 ;  /* 0x000000ffff027224 */ /* 0x001fe200078e000e */
[----:B------:R-:W-:Y:S06]  /*14fa0*/  BRA `(.L_x_2780) ;  /* 0xffffffb400c07947 */ /* 0x000fec000383ffff */
.L_x_2702:
[----:B------:R-:W-:Y:S01]  /*14fb0*/  MOV R13, R4 ;  /* 0x00000004000d7202 */ /* 0x000fe20000000f00 */
[----:B------:R-:W-:Y:S02]  /*14fc0*/  IMAD.MOV.U32 R12, RZ, RZ, RZ ;  /* 0x000000ffff0c7224 */ /* 0x000fe400078e00ff */
[----:B------:R-:W-:Y:S02]  /*14fd0*/  IMAD.MOV.U32 R11, RZ, RZ, 0x181f ;  /* 0x0000181fff0b7424 */ /* 0x000fe400078e00ff */
[----:B------:R-:W-:Y:S02]  /*14fe0*/  IMAD.MOV.U32 R15, RZ, RZ, -0x1 ;  /* 0xffffffffff0f7424 */ /* 0x000fe400078e00ff */
[----:B-----5:R-:W-:Y:S02]  /*14ff0*/  IMAD R5, R10, R5, RZ ;  /* 0x000000050a057224 */ /* 0x020fe400078e02ff */
[----:B------:R-:W-:-:S07]  /*15000*/  IMAD R17, R17, 0x80, R9 ;  /* 0x0000008011117824 */ /* 0x000fce00078e0209 */
[----:B------:R-:W-:Y:S05]  /*15010*/  WARPSYNC.COLLECTIVE R15, `(.L_x_2781) ;  /* 0x000000000f087348 */ /* 0x000fea0003c00000 */
[----:B------:R0:W1:Y:S02]  /*15020*/  SHFL.IDX P6, R14, R13, R12, R11 ;  /* 0x0000000c0d0e7389 */ /* 0x00006400000c000b */
[----:B01----:R-:W-:Y:S01]  /*15030*/  ENDCOLLECTIVE ;  /* 0x000000000000791b */ /* 0x003fe20003800000 */
.L_x_2781:
[C---:B------:R-:W-:Y:S02]  /*15040*/  ISETP.GE.AND P2, PT, R17.reuse, R5, PT ;  /* 0x000000051100720c */ /* 0x040fe40003f46270 */
[----:B------:R-:W-:Y:S01]  /*15050*/  IADD3 R6, R17, 0x10, RZ ;  /* 0x0000001011067810 */ /* 0x000fe20007ffe0ff */
[----:B------:R-:W-:Y:S02]  /*15060*/  IMAD.MOV.U32 R13, RZ, RZ, R0 ;  /* 0x000000ffff0d7224 */ /* 0x000fe400078e0000 */
[----:B------:R-:W-:-:S08]  /*15070*/  IMAD.MOV.U32 R2, RZ, RZ, R14 ;  /* 0x000000ffff027224 */ /* 0x000fd000078e000e */
[----:B------:R-:W-:Y:S05]  /*15080*/  WARPSYNC.COLLECTIVE R15, `(.L_x_2782) ;  /* 0x000000000f087348 */ /* 0x000fea0003c00000 */
[----:B------:R0:W1:Y:S02]  /*15090*/  SHFL.IDX P6, R14, R13, R12, R11 ;  /* 0x0000000c0d0e7389 */ /* 0x00006400000c000b */
[----:B01----:R-:W-:Y:S01]  /*150a0*/  ENDCOLLECTIVE ;  /* 0x000000000000791b */ /* 0x003fe20003800000 */
.L_x_2782:
        /* <DEDUP_REMOVED lines=8> */
.L_x_2783:
        /* <DEDUP_REMOVED lines=12> */
.L_x_2784:
        /* <DEDUP_REMOVED lines=8> */
.L_x_2785:
        /* <DEDUP_REMOVED lines=13> */
.L_x_2786:
        /* <DEDUP_REMOVED lines=8> */
.L_x_2787:
        /* <DEDUP_REMOVED lines=13> */
.L_x_2788:
        /* <DEDUP_REMOVED lines=8> */
.L_x_2789:
        /* <DEDUP_REMOVED lines=8> */
[----:B------:R-:W-:Y:S01]  /*15590*/  IMAD.MOV.U32 R13, RZ, RZ, R0 ;  /* 0x000000ffff0d7224 */ /* 0x000fe200078e0000 */
[----:B0-----:R-:W-:-:S09]  /*155a0*/  MOV R2, R14 ;  /* 0x0000000e00027202 */ /* 0x001fd20000000f00 */
[----:B------:R-:W-:Y:S05]  /*155b0*/  WARPSYNC.COLLECTIVE R15, `(.L_x_2790) ;  /* 0x000000000f087348 */ /* 0x000fea0003c00000 */
[----:B------:R0:W1:Y:S02]  /*155c0*/  SHFL.IDX P6, R14, R13, R12, R11 ;  /* 0x0000000c0d0e7389 */ /* 0x00006400000c000b */
[----:B01----:R-:W-:Y:S01]  /*155d0*/  ENDCOLLECTIVE ;  /* 0x000000000000791b */ /* 0x003fe20003800000 */
.L_x_2790:
        /* <DEDUP_REMOVED lines=8> */
.L_x_2791:
[----:B------:R-:W-:-:S05]  /*15660*/  @!P2 IMAD.MOV.U32 R3, RZ, RZ, R7 ;  /* 0x000000ffff03a224 */ /* 0x000fca00078e0007 */
[----:B------:R-:W-:Y:S01]  /*15670*/  @!PT LDS RZ, [RZ] ;  /* 0x00000000fffff984 */ /* 0x000fe20000000800 */
[----:B------:R-:W-:Y:S01]  /*15680*/  @!PT LDS RZ, [RZ] ;  /* 0x00000000fffff984 */ /* 0x000fe20000000800 */
[----:B------:R-:W-:Y:S01]  /*15690*/  @!PT LDS RZ, [RZ] ;  /* 0x00000000fffff984 */ /* 0x000fe20000000800 */
[----:B------:R-:W-:Y:S04]  /*156a0*/  @!P2 LDGSTS.E.BYPASS.LTC128B.128 [R8+0x12400], desc[UR36][R2.64], !P0 ;  /* 0x124000000208afae */ /* 0x000fe8000c101d64 */
[----:B------:R0:W-:Y:S01]  /*156b0*/  @!P2 LDGSTS.E.BYPASS.LTC128B.128 [R8+0x16400], desc[UR36][R2.64+0x80], !P1 ;  /* 0x164000800208afae */ /* 0x0001e2000c901d64 */
[----:B------:R-:W-:Y:S01]  /*156c0*/  ISETP.GE.AND P2, PT, R6, R5, PT ;  /* 0x000000050600720c */ /* 0x000fe20003f46270 */
[----:B------:R-:W-:Y:S01]  /*156d0*/  VIADD R6, R17, 0x60 ;  /* 0x0000006011067836 */ /* 0x000fe20000000000 */
[----:B------:R-:W-:Y:S01]  /*156e0*/  MOV R13, R0 ;  /* 0x00000000000d7202 */ /* 0x000fe20000000f00 */
[----:B0-----:R-:W-:-:S10]  /*156f0*/  IMAD.MOV.U32 R2, RZ, RZ, R14 ;  /* 0x000000ffff027224 */ /* 0x001fd400078e000e */
[----:B------:R-:W-:Y:S05]  /*15700*/  WARPSYNC.COLLECTIVE R15, `(.L_x_2792) ;  /* 0x000000000f087348 */ /* 0x000fea0003c00000 */
[----:B------:R0:W1:Y:S02]  /*15710*/  SHFL.IDX P6, R14, R13, R12, R11 ;  /* 0x0000000c0d0e7389 */ /* 0x00006400000c000b */
[----:B01----:R-:W-:Y:S01]  /*15720*/  ENDCOLLECTIVE ;  /* 0x000000000000791b */ /* 0x003fe20003800000 */
.L_x_2792:
        /* <DEDUP_REMOVED lines=8> */
.L_x_2793:
        /* <DEDUP_REMOVED lines=12> */
.L_x_2794:
        /* <DEDUP_REMOVED lines=8> */
.L_x_2795:
        /* <DEDUP_REMOVED lines=11> */
.L_x_2796:
[----:B------:R-:W-:Y:S05]  /*159a0*/  BRA `(.L_x_2797) ;  /* 0xffffffb800287947 */ /* 0x000fea000383ffff */
.L_x_2707:
[----:B0-----:R0:W1:Y:S02]  /*159b0*/  SYNCS.PHASECHK.TRANS64.TRYWAIT P1, [R22+URZ+0x28820], R3 ;  /* 0x02882003160075a7 */ /* 0x001064000802017f */
[----:B-1----:R-:W-:Y:S05]  /*159c0*/  @!P1 NANOSLEEP.SYNCS 0x989680 ;  /* 0x009896800000995d */ /* 0x002fea0003900000 */
[----:B------:R-:W1:Y:S02]  /*159d0*/  @!P1 SYNCS.PHASECHK.TRANS64 P1, [R22+URZ+0x28820], R3 ;  /* 0x02882003160095a7 */ /* 0x000e64000802007f */
[----:B-1----:R-:W-:Y:S05]  /*159e0*/  @!P1 BRA `(.L_x_2707) ;  /* 0xfffffffc00f09947 */ /* 0x002fea000383ffff */
[----:B------:R-:W-:Y:S05]  /*159f0*/  BRA `(.L_x_2798) ;  /* 0xffffffb800a07947 */ /* 0x000fea000383ffff */
.L_x_2712:
[----:B0-----:R0:W1:Y:S02]  /*15a00*/  SYNCS.PHASECHK.TRANS64.TRYWAIT P0, [R6+URZ+0x28840], R3 ;  /* 0x02884003060075a7 */ /* 0x001064000800017f */
[----:B-1----:R-:W-:Y:S05]  /*15a10*/  @!P0 NANOSLEEP.SYNCS 0x989680 ;  /* 0x009896800000895d */ /* 0x002fea0003900000 */
[----:B------:R-:W1:Y:S02]  /*15a20*/  @!P0 SYNCS.PHASECHK.TRANS64 P0, [R6+URZ+0x28840], R3 ;  /* 0x02884003060085a7 */ /* 0x000e64000800007f */
[----:B-1----:R-:W-:Y:S05]  /*15a30*/  @!P0 BRA `(.L_x_2712) ;  /* 0xfffffffc00f08947 */ /* 0x002fea000383ffff */
[----:B------:R-:W-:Y:S05]  /*15a40*/  BRA `(.L_x_2799) ;  /* 0xffffffbc00607947 */ /* 0x000fea000383ffff */
.L_x_2713:
        /* <DEDUP_REMOVED lines=8> */
.L_x_2801:
[----:B------:R-:W-:Y:S05]  /*15ad0*/  BSYNC B1 ;  /* 0x0000000000017941 */ /* 0x000fea0003800000 */
.L_x_2800:
        /* <DEDUP_REMOVED lines=9> */
.L_x_2802:
[----:B------:R-:W-:Y:S02]  /*15b70*/  IMAD R8, R8, 0x2, R22 ;  /* 0x0000000208087824 */ /* 0x000fe400078e0216 */
[----:B------:R-:W-:Y:S02]  /*15b80*/  IMAD.MOV.U32 R13, RZ, RZ, R9 ;  /* 0x000000ffff0d7224 */ /* 0x000fe400078e0009 */
[----:B------:R-:W-:Y:S02]  /*15b90*/  IMAD.MOV.U32 R12, RZ, RZ, 0x1 ;  /* 0x00000001ff0c7424 */ /* 0x000fe400078e00ff */
[----:B------:R-:W-:-:S07]  /*15ba0*/  IMAD.MOV.U32 R2, RZ, RZ, R14 ;  /* 0x000000ffff027224 */ /* 0x000fce00078e000e */
[----:B------:R-:W-:Y:S05]  /*15bb0*/  WARPSYNC.COLLECTIVE R15, `(.L_x_2803) ;  /* 0x000000000f087348 */ /* 0x000fea0003c00000 */
[----:B------:R0:W1:Y:S02]  /*15bc0*/  SHFL.IDX P6, R14, R13, R12, R11 ;  /* 0x0000000c0d0e7389 */ /* 0x00006400000c000b */
[----:B01----:R-:W-:Y:S01]  /*15bd0*/  ENDCOLLECTIVE ;  /* 0x000000000000791b */ /* 0x003fe20003800000 */
.L_x_2803:
        /* <DEDUP_REMOVED lines=12> */
.L_x_2804:
[----:B------:R-:W-:Y:S01]  /*15ca0*/  IMAD.MOV.U32 R13, RZ, RZ, R9 ;  /* 0x000000ffff0d7224 */ /* 0x000fe200078e0009 */
[----:B------:R-:W-:Y:S01]  /*15cb0*/  MOV R12, 0x2 ;  /* 0x00000002000c7802 */ /* 0x000fe20000000f00 */
[----:B------:R-:W-:-:S07]  /*15cc0*/  IMAD.MOV.U32 R2, RZ, RZ, R14 ;  /* 0x000000ffff027224 */ /* 0x000fce00078e000e */
[----:B------:R-:W-:Y:S05]  /*15cd0*/  WARPSYNC.COLLECTIVE R15, `(.L_x_2805) ;  /* 0x000000000f087348 */ /* 0x000fea0003c00000 */
[----:B------:R0:W1:Y:S02]  /*15ce0*/  SHFL.IDX P6, R14, R13, R12, R11 ;  /* 0x0000000c0d0e7389 */ /* 0x00006400000c000b */
[----:B01----:R-:W-:Y:S01]  /*15cf0*/  ENDCOLLECTIVE ;  /* 0x000000000000791b */ /* 0x003fe20003800000 */
.L_x_2805:
        /* <DEDUP_REMOVED lines=12> */
.L_x_2806:
[----:B------:R-:W-:Y:S02]  /*15dc0*/  IMAD.MOV.U32 R13, RZ, RZ, R9 ;  /* 0x000000ffff0d7224 */ /* 0x000fe400078e0009 */
[----:B------:R-:W-:Y:S02]  /*15dd0*/  IMAD.MOV.U32 R12, RZ, RZ, 0x3 ;  /* 0x00000003ff0c7424 */ /* 0x000fe400078e00ff */
[----:B------:R-:W-:-:S07]  /*15de0*/  IMAD.MOV.U32 R2, RZ, RZ, R14 ;  /* 0x000000ffff027224 */ /* 0x000fce00078e000e */
[----:B------:R-:W-:Y:S05]  /*15df0*/  WARPSYNC.COLLECTIVE R15, `(.L_x_2807) ;  /* 0x000000000f087348 */ /* 0x000fea0003c00000 */
[----:B------:R0:W1:Y:S02]  /*15e00*/  SHFL.IDX P6, R14, R13, R12, R11 ;  /* 0x0000000c0d0e7389 */ /* 0x00006400000c000b */
[----:B01----:R-:W-:Y:S01]  /*15e10*/  ENDCOLLECTIVE ;  /* 0x000000000000791b */ /* 0x003fe20003800000 */
.L_x_2807:
        /* <DEDUP_REMOVED lines=12> */
.L_x_2808:
[----:B------:R-:W-:Y:S02]  /*15ee0*/  IMAD.MOV.U32 R13, RZ, RZ, R9 ;  /* 0x000000ffff0d7224 */ /* 0x000fe400078e0009 */
[----:B------:R-:W-:Y:S01]  /*15ef0*/  IMAD.MOV.U32 R12, RZ, RZ, 0x4 ;  /* 0x00000004ff0c7424 */ /* 0x000fe200078e00ff */
[----:B------:R-:W-:-:S07]  /*15f00*/  MOV R2, R14 ;  /* 0x0000000e00027202 */ /* 0x000fce0000000f00 */
[----:B------:R-:W-:Y:S05]  /*15f10*/  WARPSYNC.COLLECTIVE R15, `(.L_x_2809) ;  /* 0x000000000f087348 */ /* 0x000fea0003c00000 */
[----:B------:R0:W1:Y:S02]  /*15f20*/  SHFL.IDX P6, R14, R13, R12, R11 ;  /* 0x0000000c0d0e7389 */ /* 0x00006400000c000b */
[----:B01----:R-:W-:Y:S01]  /*15f30*/  ENDCOLLECTIVE ;  /* 0x000000000000791b */ /* 0x003fe20003800000 */
.L_x_2809:
        /* <DEDUP_REMOVED lines=12> */
.L_x_2810:
[----:B------:R-:W-:Y:S01]  /*16000*/  IMAD.MOV.U32 R13, RZ, RZ, R9 ;  /* 0x000000ffff0d7224 */ /* 0x000fe200078e0009 */
[----:B------:R-:W-:Y:S01]  /*16010*/  MOV R12, 0x5 ;  /* 0x00000005000c7802 */ /* 0x000fe20000000f00 */
[----:B------:R-:W-:-:S07]  /*16020*/  IMAD.MOV.U32 R2, RZ, RZ, R14 ;  /* 0x000000ffff027224 */ /* 0x000fce00078e000e */
[----:B------:R-:W-:Y:S05]  /*16030*/  WARPSYNC.COLLECTIVE R15, `(.L_x_2811) ;  /* 0x000000000f087348 */ /* 0x000fea0003c00000 */
[----:B------:R0:W1:Y:S02]  /*16040*/  SHFL.IDX P6, R14, R13, R12, R11 ;  /* 0x0000000c0d0e7389 */ /* 0x00006400000c000b */
[----:B01----:R-:W-:Y:S01]  /*16050*/  ENDCOLLECTIVE ;  /* 0x000000000000791b */ /* 0x003fe20003800000 */
.L_x_2811:
        /* <DEDUP_REMOVED lines=12> */
.L_x_2812:
[----:B------:R-:W-:Y:S02]  /*16120*/  IMAD.MOV.U32 R13, RZ, RZ, R9 ;  /* 0x000000ffff0d7224 */ /* 0x000fe400078e0009 */
[----:B------:R-:W-:Y:S02]  /*16130*/  IMAD.MOV.U32 R12, RZ, RZ, 0x6 ;  /* 0x00000006ff0c7424 */ /* 0x000fe400078e00ff */
[----:B------:R-:W-:-:S07]  /*16140*/  IMAD.MOV.U32 R2, RZ, RZ, R14 ;  /* 0x000000ffff027224 */ /* 0x000fce00078e000e */
[----:B------:R-:W-:Y:S05]  /*16150*/  WARPSYNC.COLLECTIVE R15, `(.L_x_2813) ;  /* 0x000000000f087348 */ /* 0x000fea0003c00000 */
[----:B------:R0:W1:Y:S02]  /*16160*/  SHFL.IDX P6, R14, R13, R12, R11 ;  /* 0x0000000c0d0e7389 */ /* 0x00006400000c000b */
[----:B01----:R-:W-:Y:S01]  /*16170*/  ENDCOLLECTIVE ;  /* 0x000000000000791b */ /* 0x003fe20003800000 */
.L_x_2813:
        /* <DEDUP_REMOVED lines=12> */
.L_x_2814:
[----:B------:R-:W-:Y:S02]  /*16240*/  IMAD.MOV.U32 R13, RZ, RZ, R9 ;  /* 0x000000ffff0d7224 */ /* 0x000fe400078e0009 */
[----:B------:R-:W-:Y:S01]  /*16250*/  IMAD.MOV.U32 R12, RZ, RZ, 0x7 ;  /* 0x00000007ff0c7424 */ /* 0x000fe200078e00ff */
[----:B------:R-:W-:-:S07]  /*16260*/  MOV R2, R14 ;  /* 0x0000000e00027202 */ /* 0x000fce0000000f00 */
[----:B------:R-:W-:Y:S05]  /*16270*/  WARPSYNC.COLLECTIVE R15, `(.L_x_2815) ;  /* 0x000000000f087348 */ /* 0x000fea0003c00000 */
[----:B------:R0:W1:Y:S02]  /*16280*/  SHFL.IDX P6, R14, R13, R12, R11 ;  /* 0x0000000c0d0e7389 */ /* 0x00006400000c000b */
[----:B01----:R-:W-:Y:S01]  /*16290*/  ENDCOLLECTIVE ;  /* 0x000000000000791b */ /* 0x003fe20003800000 */
.L_x_2815:
        /* <DEDUP_REMOVED lines=12> */
.L_x_2816:
[----:B------:R-:W-:Y:S01]  /*16360*/  IMAD.MOV.U32 R2, RZ, RZ, R14 ;  /* 0x000000ffff027224 */ /* 0x000fe200078e000e */
[----:B------:R-:W-:Y:S06]  /*16370*/  BRA `(.L_x_2817) ;  /* 0xffffffb8002c7947 */ /* 0x000fec000383ffff */
.L_x_2718:
[----:B-1----:R1:W3:Y:S02]  /*16380*/  SYNCS.PHASECHK.TRANS64.TRYWAIT P0, [R6+URZ+0x28860], R2 ;  /* 0x02886002060075a7 */ /* 0x0022e4000800017f */
[----:B---3--:R-:W-:Y:S05]  /*16390*/  @!P0 NANOSLEEP.SYNCS 0x989680 ;  /* 0x009896800000895d */ /* 0x008fea0003900000 */
[----:B------:R-:W3:Y:S02]  /*163a0*/  @!P0 SYNCS.PHASECHK.TRANS64 P0, [R6+URZ+0x28860], R2 ;  /* 0x02886002060085a7 */ /* 0x000ee4000800007f */
[----:B---3--:R-:W-:Y:S05]  /*163b0*/  @!P0 BRA `(.L_x_2718) ;  /* 0xfffffffc00f08947 */ /* 0x008fea000383ffff */
[----:B------:R-:W-:Y:S05]  /*163c0*/  BRA `(.L_x_2818) ;  /* 0xffffffb800887947 */ /* 0x000fea000383ffff */
.L_x_2719:
[----:B------:R-:W-:Y:S01]  /*163d0*/  BSSY B1, `(.L_x_2819) ;  /* 0x0000008000017945 */ /* 0x000fe20003800000 */
[----:B------:R-:W-:Y:S01]  /*163e0*/  IMAD.MOV.U32 R13, RZ, RZ, R24 ;  /* 0x000000ffff0d7224 */ /* 0x000fe200078e0018 */
[----:B------:R-:W-:Y:S01]  /*163f0*/  MOV R11, 0x181f ;  /* 0x0000181f000b7802 */ /* 0x000fe20000000f00 */
[----:B------:R-:W-:Y:S02]  /*16400*/  IMAD.MOV.U32 R12, RZ, RZ, RZ ;  /* 0x000000ffff0c7224 */ /* 0x000fe400078e00ff */
[----:B------:R-:W-:-:S07]  /*16410*/  IMAD.MOV.U32 R15, RZ, RZ, -0x1 ;  /* 0xffffffffff0f7424 */ /* 0x000fce00078e00ff */
[----:B-12---:R-:W-:Y:S05]  /*16420*/  WARPSYNC.COLLECTIVE R15, `(.L_x_2820) ;  /* 0x000000000f087348 */ /* 0x006fea0003c00000 */
[----:B--2---:R0:W2:Y:S02]  /*16430*/  SHFL.IDX P6, R14, R13, R12, R11 ;  /* 0x0000000c0d0e7389 */ /* 0x0040a400000c000b */
[----:B012---:R-:W-:Y:S01]  /*16440*/  ENDCOLLECTIVE ;  /* 0x000000000000791b */ /* 0x007fe20003800000 */
.L_x_2820:
[----:B------:R-:W-:Y:S05]  /*16450*/  BSYNC B1 ;  /* 0x0000000000017941 */ /* 0x000fea0003800000 */
.L_x_2819:
[----:B------:R-:W-:Y:S01]  /*16460*/  IMAD.MOV.U32 R13, RZ, RZ, R18 ;  /* 0x000000ffff0d7224 */ /* 0x000fe200078e0012 */
[----:B------:R-:W-:Y:S01]  /*16470*/  LEA R7, R7, R22, 0x1 ;  /* 0x0000001607077211 */ /* 0x000fe200078e08ff */
[----:B------:R-:W-:Y:S02]  /*16480*/  IMAD.MOV.U32 R12, RZ, RZ, RZ ;  /* 0x000000ffff0c7224 */ /* 0x000fe400078e00ff */
[----:B------:R-:W-:Y:S02]  /*16490*/  IMAD.MOV.U32 R11, RZ, RZ, 0x181f ;  /* 0x0000181fff0b7424 */ /* 0x000fe400078e00ff */
[----:B------:R-:W-:Y:S02]  /*164a0*/  IMAD.MOV.U32 R15, RZ, RZ, -0x1 ;  /* 0xffffffffff0f7424 */ /* 0x000fe400078e00ff */
[----:B------:R-:W-:-:S07]  /*164b0*/  IMAD.MOV.U32 R3, RZ, RZ, R14 ;  /* 0x000000ffff037224 */ /* 0x000fce00078e000e */
[----:B------:R-:W-:Y:S05]  /*164c0*/  WARPSYNC.COLLECTIVE R15, `(.L_x_2821) ;  /* 0x000000000f087348 */ /* 0x000fea0003c00000 */
[----:B------:R0:W1:Y:S02]  /*164d0*/  SHFL.IDX P6, R14, R13, R12, R11 ;  /* 0x0000000c0d0e7389 */ /* 0x00006400000c000b */
[----:B01----:R-:W-:Y:S01]  /*164e0*/  ENDCOLLECTIVE ;  /* 0x000000000000791b */ /* 0x003fe20003800000 */
.L_x_2821:
[----:B------:R-:W-:Y:S02]  /*164f0*/  IMAD.MOV.U32 R13, RZ, RZ, R24 ;  /* 0x000000ffff0d7224 */ /* 0x000fe400078e0018 */
[----:B------:R-:W-:Y:S02]  /*16500*/  IMAD.MOV.U32 R12, RZ, RZ, 0x1 ;  /* 0x00000001ff0c7424 */ /* 0x000fe400078e00ff */
[----:B------:R-:W-:-:S07]  /*16510*/  IMAD.MOV.U32 R2, RZ, RZ, R14 ;  /* 0x000000ffff027224 */ /* 0x000fce00078e000e */
[----:B------:R-:W-:Y:S05]  /*16520*/  WARPSYNC.COLLECTIVE R15, `(.L_x_2822) ;  /* 0x000000000f087348 */ /* 0x000fea0003c00000 */
[----:B------:R0:W1:Y:S02]  /*16530*/  SHFL.IDX P6, R14, R13, R12, R11 ;  /* 0x0000000c0d0e7389 */ /* 0x00006400000c000b */
[----:B01----:R-:W-:Y:S01]  /*16540*/  ENDCOLLECTIVE ;  /* 0x000000000000791b */ /* 0x003fe20003800000 */
.L_x_2822:
        /* <DEDUP_REMOVED lines=14> */
.L_x_2823:
[----:B------:R-:W-:Y:S02]  /*16630*/  IMAD.MOV.U32 R13, RZ, RZ, R24 ;  /* 0x000000ffff0d7224 */ /* 0x000fe400078e0018 */
[----:B------:R-:W-:Y:S02]  /*16640*/  IMAD.MOV.U32 R12, RZ, RZ, 0x2 ;  /* 0x00000002ff0c7424 */ /* 0x000fe400078e00ff */
[----:B------:R-:W-:-:S07]  /*16650*/  IMAD.MOV.U32 R2, RZ, RZ, R14 ;  /* 0x000000ffff027224 */ /* 0x000fce00078e000e */
[----:B------:R-:W-:Y:S05]  /*16660*/  WARPSYNC.COLLECTIVE R15, `(.L_x_2824) ;  /* 0x000000000f087348 */ /* 0x000fea0003c00000 */
[----:B------:R0:W1:Y:S02]  /*16670*/  SHFL.IDX P6, R14, R13, R12, R11 ;  /* 0x0000000c0d0e7389 */ /* 0x00006400000c000b */
[----:B01----:R-:W-:Y:S01]  /*16680*/  ENDCOLLECTIVE ;  /* 0x000000000000791b */ /* 0x003fe20003800000 */
.L_x_2824:
        /* <DEDUP_REMOVED lines=14> */
.L_x_2825:
[----:B------:R-:W-:Y:S02]  /*16770*/  IMAD.MOV.U32 R13, RZ, RZ, R24 ;  /* 0x000000ffff0d7224 */ /* 0x000fe400078e0018 */
[----:B------:R-:W-:Y:S02]  /*16780*/  IMAD.MOV.U32 R12, RZ, RZ, 0x3 ;  /* 0x00000003ff0c7424 */ /* 0x000fe400078e00ff */
[----:B------:R-:W-:-:S07]  /*16790*/  IMAD.MOV.U32 R2, RZ, RZ, R14 ;  /* 0x000000ffff027224 */ /* 0x000fce00078e000e */
[----:B------:R-:W-:Y:S05]  /*167a0*/  WARPSYNC.COLLECTIVE R15, `(.L_x_2826) ;  /* 0x000000000f087348 */ /* 0x000fea0003c00000 */
[----:B------:R0:W1:Y:S02]  /*167b0*/  SHFL.IDX P6, R14, R13, R12, R11 ;  /* 0x0000000c0d0e7389 */ /* 0x00006400000c000b */
[----:B01----:R-:W-:Y:S01]  /*167c0*/  ENDCOLLECTIVE ;  /* 0x000000000000791b */ /* 0x003fe20003800000 */
.L_x_2826:
        /* <DEDUP_REMOVED lines=14> */
.L_x_2827:
[----:B------:R-:W-:Y:S02]  /*168b0*/  IMAD.MOV.U32 R13, RZ, RZ, R24 ;  /* 0x000000ffff0d7224 */ /* 0x000fe400078e0018 */
[----:B------:R-:W-:Y:S02]  /*168c0*/  IMAD.MOV.U32 R12, RZ, RZ, 0x4 ;  /* 0x00000004ff0c7424 */ /* 0x000fe400078e00ff */
[----:B------:R-:W-:-:S07]  /*168d0*/  IMAD.MOV.U32 R2, RZ, RZ, R14 ;  /* 0x000000ffff027224 */ /* 0x000fce00078e000e */
[----:B------:R-:W-:Y:S05]  /*168e0*/  WARPSYNC.COLLECTIVE R15, `(.L_x_2828) ;  /* 0x000000000f087348 */ /* 0x000fea0003c00000 */
[----:B------:R0:W1:Y:S02]  /*168f0*/  SHFL.IDX P6, R14, R13, R12, R11 ;  /* 0x0000000c0d0e7389 */ /* 0x00006400000c000b */
[----:B01----:R-:W-:Y:S01]  /*16900*/  ENDCOLLECTIVE ;  /* 0x000000000000791b */ /* 0x003fe20003800000 */
.L_x_2828:
        /* <DEDUP_REMOVED lines=14> */
.L_x_2829:
[----:B------:R-:W-:Y:S02]  /*169f0*/  IMAD.MOV.U32 R13, RZ, RZ, R24 ;  /* 0x000000ffff0d7224 */ /* 0x000fe400078e0018 */
[----:B------:R-:W-:Y:S02]  /*16a00*/  IMAD.MOV.U32 R12, RZ, RZ, 0x5 ;  /* 0x00000005ff0c7424 */ /* 0x000fe400078e00ff */
[----:B------:R-:W-:-:S07]  /*16a10*/  IMAD.MOV.U32 R2, RZ, RZ, R14 ;  /* 0x000000ffff027224 */ /* 0x000fce00078e000e */
[----:B------:R-:W-:Y:S05]  /*16a20*/  WARPSYNC.COLLECTIVE R15, `(.L_x_2830) ;  /* 0x000000000f087348 */ /* 0x000fea0003c00000 */
[----:B------:R0:W1:Y:S02]  /*16a30*/  SHFL.IDX P6, R14, R13, R12, R11 ;  /* 0x0000000c0d0e7389 */ /* 0x00006400000c000b */
[----:B01----:R-:W-:Y:S01]  /*16a40*/  ENDCOLLECTIVE ;  /* 0x000000000000791b */ /* 0x003fe20003800000 */
.L_x_2830:
        /* <DEDUP_REMOVED lines=14> */
.L_x_2831:
[----:B------:R-:W-:Y:S02]  /*16b30*/  IMAD.MOV.U32 R13, RZ, RZ, R24 ;  /* 0x000000ffff0d7224 */ /* 0x000fe400078e0018 */
[----:B------:R-:W-:Y:S02]  /*16b40*/  IMAD.MOV.U32 R12, RZ, RZ, 0x6 ;  /* 0x00000006ff0c7424 */ /* 0x000fe400078e00ff */
[----:B------:R-:W-:-:S07]  /*16b50*/  IMAD.MOV.U32 R2, RZ, RZ, R14 ;  /* 0x000000ffff027224 */ /* 0x000fce00078e000e */
[----:B------:R-:W-:Y:S05]  /*16b60*/  WARPSYNC.COLLECTIVE R15, `(.L_x_2832) ;  /* 0x000000000f087348 */ /* 0x000fea0003c00000 */
[----:B------:R0:W1:Y:S02]  /*16b70*/  SHFL.IDX P6, R14, R13, R12, R11 ;  /* 0x0000000c0d0e7389 */ /* 0x00006400000c000b */
[----:B01----:R-:W-:Y:S01]  /*16b80*/  ENDCOLLECTIVE ;  /* 0x000000000000791b */ /* 0x003fe20003800000 */
.L_x_2832:
        /* <DEDUP_REMOVED lines=14> */
.L_x_2833:
[----:B------:R-:W-:Y:S02]  /*16c70*/  IMAD.MOV.U32 R13, RZ, RZ, R24 ;  /* 0x000000ffff0d7224 */ /* 0x000fe400078e0018 */
[----:B------:R-:W-:Y:S02]  /*16c80*/  IMAD.MOV.U32 R12, RZ, RZ, 0x7 ;  /* 0x00000007ff0c7424 */ /* 0x000fe400078e00ff */
[----:B------:R-:W-:-:S07]  /*16c90*/  IMAD.MOV.U32 R2, RZ, RZ, R14 ;  /* 0x000000ffff027224 */ /* 0x000fce00078e000e */
[----:B------:R-:W-:Y:S05]  /*16ca0*/  WARPSYNC.COLLECTIVE R15, `(.L_x_2834) ;  /* 0x000000000f087348 */ /* 0x000fea0003c00000 */
[----:B------:R0:W1:Y:S02]  /*16cb0*/  SHFL.IDX P6, R14, R13, R12, R11 ;  /* 0x0000000c0d0e7389 */ /* 0x00006400000c000b */
[----:B01----:R-:W-:Y:S01]  /*16cc0*/  ENDCOLLECTIVE ;  /* 0x000000000000791b */ /* 0x003fe20003800000 */
.L_x_2834:
[----:B------:R-:W-:-:S04]  /*16cd0*/  IADD3 R2, P0, R2, R5, RZ ;  /* 0x0000000502027210 */ /* 0x000fc80007f1e0ff */
        /* <DEDUP_REMOVED lines=12> */
.L_x_2835:
[----:B------:R-:W-:Y:S01]  /*16da0*/  @!PT LDS RZ, [RZ] ;  /* 0x00000000fffff984 */ /* 0x000fe20000000800 */
[----:B------:R-:W-:Y:S01]  /*16db0*/  @!PT LDS RZ, [RZ] ;  /* 0x00000000fffff984 */ /* 0x000fe20000000800 */
[----:B------:R-:W-:Y:S01]  /*16dc0*/  @!PT LDS RZ, [RZ] ;  /* 0x00000000fffff984 */ /* 0x000fe20000000800 */
[----:B------:R1:W-:Y:S01]  /*16dd0*/  LDGSTS.E.BYPASS.LTC128B.128 [R7+0x7400], desc[UR36][R2.64+0x80], !P0 ;  /* 0x0740008002077fae */ /* 0x0003e2000c101d64 */
[----:B------:R-:W-:Y:S05]  /*16de0*/  BRA `(.L_x_2836) ;  /* 0xffffffb4000c7947 */ /* 0x000fea000383ffff */
.L_x_2727:
[----:B0-----:R0:W1:Y:S02]  /*16df0*/  SYNCS.PHASECHK.TRANS64.TRYWAIT P0, [R0+URZ+0x28860], R3 ;  /* 0x02886003000075a7 */ /* 0x001064000800017f */
[----:B-1----:R-:W-:Y:S05]  /*16e00*/  @!P0 NANOSLEEP.SYNCS 0x989680 ;  /* 0x009896800000895d */ /* 0x002fea0003900000 */
[----:B------:R-:W1:Y:S02]  /*16e10*/  @!P0 SYNCS.PHASECHK.TRANS64 P0, [R0+URZ+0x28860], R3 ;  /* 0x02886003000085a7 */ /* 0x000e64000800007f */
[----:B-1----:R-:W-:Y:S05]  /*16e20*/  @!P0 BRA `(.L_x_2727) ;  /* 0xfffffffc00f08947 */ /* 0x002fea000383ffff */
[----:B------:R-:W-:Y:S05]  /*16e30*/  BRA `(.L_x_2837) ;  /* 0xffffffb800187947 */ /* 0x000fea000383ffff */
.L_x_2728:
        /* <DEDUP_REMOVED lines=8> */
.L_x_2839:
[----:B------:R-:W-:Y:S05]  /*16ec0*/  BSYNC B0 ;  /* 0x0000000000007941 */ /* 0x000fea0003800000 */
.L_x_2838:
[----:B------:R-:W-:Y:S01]  /*16ed0*/  IMAD.MOV.U32 R13, RZ, RZ, R18 ;  /* 0x000000ffff0d7224 */ /* 0x000fe200078e0012 */
[----:B------:R-:W-:Y:S01]  /*16ee0*/  MOV R3, R14 ;  /* 0x0000000e00037202 */ /* 0x000fe20000000f00 */
[----:B------:R-:W-:Y:S02]  /*16ef0*/  IMAD.MOV.U32 R12, RZ, RZ, RZ ;  /* 0x000000ffff0c7224 */ /* 0x000fe400078e00ff */
[----:B------:R-:W-:Y:S02]  /*16f00*/  IMAD.MOV.U32 R11, RZ, RZ, 0x181f ;  /* 0x0000181fff0b7424 */ /* 0x000fe400078e00ff */
[----:B------:R-:W-:Y:S02]  /*16f10*/  IMAD.MOV.U32 R15, RZ, RZ, -0x1 ;  /* 0xffffffffff0f7424 */ /* 0x000fe400078e00ff */
[----:B------:R-:W-:Y:S02]  /*16f20*/  IMAD.SHL.U32 R5, R30, 0x2, RZ ;  /* 0x000000021e057824 */ /* 0x000fe400078e00ff */
[----:B------:R-:W-:-:S07]  /*16f30*/  IMAD R4, R9, 0x2, R22 ;  /* 0x0000000209047824 */ /* 0x000fce00078e0216 */
[----:B------:R-:W-:Y:S05]  /*16f40*/  WARPSYNC.COLLECTIVE R15, `(.L_x_2840) ;  /* 0x000000000f087348 */ /* 0x000fea0003c00000 */
[----:B------:R0:W1:Y:S02]  /*16f50*/  SHFL.IDX P6, R14, R13, R12, R11 ;  /* 0x0000000c0d0e7389 */ /* 0x00006400000c000b */
[----:B01----:R-:W-:Y:S01]  /*16f60*/  ENDCOLLECTIVE ;  /* 0x000000000000791b */ /* 0x003fe20003800000 */
.L_x_2840:
[----:B------:R-:W-:Y:S02]  /*16f70*/  ULDC UR4, c[0x0][0x2f4] ;  /* 0x0000bd0000047ab9 */ /* 0x000fe40000000800 */
[----:B------:R-:W-:Y:S02]  /*16f80*/  ISETP.GE.AND P1, PT, R30, UR4, PT ;  /* 0x000000041e007c0c */ /* 0x000fe4000bf26270 */
[----:B------:R-:W-:Y:S02]  /*16f90*/  ISETP.GE.AND P0, PT, R29, UR4, PT ;  /* 0x000000041d007c0c */ /* 0x000fe4000bf06270 */
[C---:B------:R-:W-:Y:S02]  /*16fa0*/  ISETP.LT.OR P3, PT, R6.reuse, 0x1, P1 ;  /* 0x000000010600780c */ /* 0x040fe40000f61670 */
[----:B------:R-:W-:Y:S01]  /*16fb0*/  ISETP.LT.OR P4, PT, R6, 0x1, P0 ;  /* 0x000000010600780c */ /* 0x000fe20000781670 */
[----:B------:R-:W-:Y:S01]  /*16fc0*/  IMAD.MOV.U32 R13, RZ, RZ, R24 ;  /* 0x000000ffff0d7224 */ /* 0x000fe200078e0018 */
[----:B------:R-:W-:-:S02]  /*16fd0*/  MOV R12, 0x1 ;  /* 0x00000001000c7802 */ /* 0x000fc40000000f00 */
[----:B------:R-:W-:-:S13]  /*16fe0*/  IADD3 R2, P2, R14, R5, RZ ;  /* 0x000000050e027210 */ /* 0x000fda0007f5e0ff */
[----:B------:R-:W-:Y:S05]  /*16ff0*/  WARPSYNC.COLLECTIVE R15, `(.L_x_2841) ;  /* 0x000000000f087348 */ /* 0x000fea0003c00000 */
[----:B------:R0:W1:Y:S02]  /*17000*/  SHFL.IDX P6, R14, R13, R12, R11 ;  /* 0x0000000c0d0e7389 */ /* 0x00006400000c000b */
[----:B01----:R-:W-:Y:S01]  /*17010*/  ENDCOLLECTIVE ;  /* 0x000000000000791b */ /* 0x003fe20003800000 */
.L_x_2841:
        /* <DEDUP_REMOVED lines=13> */
.L_x_2842:
[----:B------:R-:W-:Y:S02]  /*170f0*/  IMAD.MOV.U32 R13, RZ, RZ, R24 ;  /* 0x000000ffff0d7224 */ /* 0x000fe400078e0018 */
[----:B------:R-:W-:Y:S02]  /*17100*/  IMAD.MOV.U32 R12, RZ, RZ, 0x2 ;  /* 0x00000002ff0c7424 */ /* 0x000fe400078e00ff */
[----:B------:R-:W-:-:S07]  /*17110*/  IMAD.MOV.U32 R10, RZ, RZ, R14 ;  /* 0x000000ffff0a7224 */ /* 0x000fce00078e000e */
[----:B------:R-:W-:Y:S05]  /*17120*/  WARPSYNC.COLLECTIVE R15, `(.L_x_2843) ;  /* 0x000000000f087348 */ /* 0x000fea0003c00000 */
[----:B------:R0:W1:Y:S02]  /*17130*/  SHFL.IDX P6, R14, R13, R12, R11 ;  /* 0x0000000c0d0e7389 */ /* 0x00006400000c000b */
[----:B01----:R-:W-:Y:S01]  /*17140*/  ENDCOLLECTIVE ;  /* 0x000000000000791b */ /* 0x003fe20003800000 */
.L_x_2843:
        /* <DEDUP_REMOVED lines=14> */
.L_x_2844:
[----:B------:R-:W-:Y:S02]  /*17230*/  IMAD.MOV.U32 R13, RZ, RZ, R24 ;  /* 0x000000ffff0d7224 */ /* 0x000fe400078e0018 */
[----:B------:R-:W-:Y:S01]  /*17240*/  IMAD.MOV.U32 R12, RZ, RZ, 0x3 ;  /* 0x00000003ff0c7424 */ /* 0x000fe200078e00ff */
[----:B------:R-:W-:-:S13]  /*17250*/  IADD3 R2, P2, R14, R5, RZ ;  /* 0x000000050e027210 */ /* 0x000fda0007f5e0ff */
[----:B------:R-:W-:Y:S05]  /*17260*/  WARPSYNC.COLLECTIVE R15, `(.L_x_2845) ;  /* 0x000000000f087348 */ /* 0x000fea0003c00000 */
[----:B------:R0:W1:Y:S02]  /*17270*/  SHFL.IDX P6, R14, R13, R12, R11 ;  /* 0x0000000c0d0e7389 */ /* 0x00006400000c000b */
[----:B01----:R-:W-:Y:S01]  /*17280*/  ENDCOLLECTIVE ;  /* 0x000000000000791b */ /* 0x003fe20003800000 */
.L_x_2845:
        /* <DEDUP_REMOVED lines=13> */
.L_x_2846:
[----:B------:R-:W-:Y:S02]  /*17360*/  IMAD.MOV.U32 R13, RZ, RZ, R24 ;  /* 0x000000ffff0d7224 */ /* 0x000fe400078e0018 */
[----:B------:R-:W-:Y:S01]  /*17370*/  IMAD.MOV.U32 R12, RZ, RZ, 0x4 ;  /* 0x00000004ff0c7424 */ /* 0x000fe200078e00ff */
[----:B------:R-:W-:-:S13]  /*17380*/  IADD3 R2, P2, R14, R5, RZ ;  /* 0x000000050e027210 */ /* 0x000fda0007f5e0ff */
[----:B------:R-:W-:Y:S05]  /*17390*/  WARPSYNC.COLLECTIVE R15, `(.L_x_2847) ;  /* 0x000000000f087348 */ /* 0x000fea0003c00000 */
[----:B------:R0:W1:Y:S02]  /*173a0*/  SHFL.IDX P6, R14, R13, R12, R11 ;  /* 0x0000000c0d0e7389 */ /* 0x00006400000c000b */
[----:B01----:R-:W-:Y:S01]  /*173b0*/  ENDCOLLECTIVE ;  /* 0x000000000000791b */ /* 0x003fe20003800000 */
.L_x_2847:
        /* <DEDUP_REMOVED lines=13> */
.L_x_2848:
[----:B------:R-:W-:Y:S02]  /*17490*/  IMAD.MOV.U32 R13, RZ, RZ, R24 ;  /* 0x000000ffff0d7224 */ /* 0x000fe400078e0018 */
[----:B------:R-:W-:Y:S02]  /*174a0*/  IMAD.MOV.U32 R12, RZ, RZ, 0x5 ;  /* 0x00000005ff0c7424 */ /* 0x000fe400078e00ff */
[----:B------:R-:W-:-:S07]  /*174b0*/  IMAD.MOV.U32 R10, RZ, RZ, R14 ;  /* 0x000000ffff0a7224 */ /* 0x000fce00078e000e */
[----:B------:R-:W-:Y:S05]  /*174c0*/  WARPSYNC.COLLECTIVE R15, `(.L_x_2849) ;  /* 0x000000000f087348 */ /* 0x000fea0003c00000 */
[----:B------:R0:W1:Y:S02]  /*174d0*/  SHFL.IDX P6, R14, R13, R12, R11 ;  /* 0x0000000c0d0e7389 */ /* 0x00006400000c000b */
[----:B01----:R-:W-:Y:S01]  /*174e0*/  ENDCOLLECTIVE ;  /* 0x000000000000791b */ /* 0x003fe20003800000 */
.L_x_2849:
        /* <DEDUP_REMOVED lines=14> */
.L_x_2850:
[----:B------:R-:W-:Y:S01]  /*175d0*/  IMAD.MOV.U32 R13, RZ, RZ, R24 ;  /* 0x000000ffff0d7224 */ /* 0x000fe200078e0018 */
[----:B------:R-:W-:Y:S02]  /*175e0*/  MOV R12, 0x6 ;  /* 0x00000006000c7802 */ /* 0x000fe40000000f00 */
[----:B------:R-:W-:-:S13]  /*175f0*/  IADD3 R2, P2, R14, R5, RZ ;  /* 0x000000050e027210 */ /* 0x000fda0007f5e0ff */
[----:B------:R-:W-:Y:S05]  /*17600*/  WARPSYNC.COLLECTIVE R15, `(.L_x_2851) ;  /* 0x000000000f087348 */ /* 0x000fea0003c00000 */
[----:B------:R0:W1:Y:S02]  /*17610*/  SHFL.IDX P6, R14, R13, R12, R11 ;  /* 0x0000000c0d0e7389 */ /* 0x00006400000c000b */
[----:B01----:R-:W-:Y:S01]  /*17620*/  ENDCOLLECTIVE ;  /* 0x000000000000791b */ /* 0x003fe20003800000 */
.L_x_2851:
        /* <DEDUP_REMOVED lines=13> */
.L_x_2852:
[----:B------:R-:W-:Y:S02]  /*17700*/  IMAD.MOV.U32 R13, RZ, RZ, R24 ;  /* 0x000000ffff0d7224 */ /* 0x000fe400078e0018 */
[----:B------:R-:W-:Y:S02]  /*17710*/  IMAD.MOV.U32 R12, RZ, RZ, 0x7 ;  /* 0x00000007ff0c7424 */ /* 0x000fe400078e00ff */
[----:B------:R-:W-:-:S07]  /*17720*/  IMAD.MOV.U32 R10, RZ, RZ, R14 ;  /* 0x000000ffff0a7224 */ /* 0x000fce00078e000e */
[----:B------:R-:W-:Y:S05]  /*17730*/  WARPSYNC.COLLECTIVE R15, `(.L_x_2853) ;  /* 0x000000000f087348 */ /* 0x000fea0003c00000 */
[----:B------:R0:W1:Y:S02]  /*17740*/  SHFL.IDX P6, R14, R13, R12, R11 ;  /* 0x0000000c0d0e7389 */ /* 0x00006400000c000b */
[----:B01----:R-:W-:Y:S01]  /*17750*/  ENDCOLLECTIVE ;  /* 0x000000000000791b */ /* 0x003fe20003800000 */
.L_x_2853:
        /* <DEDUP_REMOVED lines=12> */
.L_x_2854:
[----:B------:R-:W-:Y:S05]  /*17820*/  BRA `(.L_x_2855) ;  /* 0xffffffb000b87947 */ /* 0x000fea000383ffff */
.L_x_2733:
        /* <DEDUP_REMOVED lines=8> */
.L_x_2857:
[----:B------:R-:W-:Y:S05]  /*178b0*/  BSYNC B0 ;  /* 0x0000000000007941 */ /* 0x000fea0003800000 */
.L_x_2856:
        /* <DEDUP_REMOVED lines=9> */
.L_x_2858:
[----:B------:R-:W-:Y:S02]  /*17950*/  ULDC UR4, c[0x0][0xc3c] ;  /* 0x00030f0000047ab9 */ /* 0x000fe40000000800 */
[----:B------:R-:W-:-:S13]  /*17960*/  ISETP.GE.OR P1, PT, R9, UR4, !P0 ;  /* 0x0000000409007c0c */ /* 0x000fda000c726670 */
[----:B------:R-:W0:Y:S08]  /*17970*/  @!P1 LDC.64 R4, c[0x0][0xc80] ;  /* 0x00032000ff049b82 */ /* 0x000e300000000a00 */
[----:B------:R-:W1:Y:S01]  /*17980*/  @!P1 LDC.64 R2, c[0x0][0xc78] ;  /* 0x00031e00ff029b82 */ /* 0x000e620000000a00 */
[----:B------:R-:W-:Y:S01]  /*17990*/  IMAD.MOV.U32 R17, RZ, RZ, RZ ;  /* 0x000000ffff117224 */ /* 0x000fe200078e00ff */
[----:B------:R-:W-:Y:S01]  /*179a0*/  MOV R7, R14 ;  /* 0x0000000e00077202 */ /* 0x000fe20000000f00 */
[----:B0-----:R-:W-:-:S06]  /*179b0*/  @!P1 IMAD.WIDE R4, R9, 0x4, R4 ;  /* 0x0000000409049825 */ /* 0x001fcc00078e0204 */
[----:B------:R-:W2:Y:S01]  /*179c0*/  @!P1 LDG.E R4, desc[UR36][R4.64] ;  /* 0x0000002404049981 */ /* 0x000ea2000c1e1900 */
[----:B-1----:R-:W-:-:S06]  /*179d0*/  @!P1 IMAD.WIDE R2, R9, 0x4, R2 ;  /* 0x0000000409029825 */ /* 0x002fcc00078e0202 */
[----:B------:R-:W3:Y:S01]  /*179e0*/  @!P1 LDG.E R2, desc[UR36][R2.64] ;  /* 0x0000002402029981 */ /* 0x000ee2000c1e1900 */
[----:B------:R-:W-:Y:S01]  /*179f0*/  IMAD.MOV.U32 R8, RZ, RZ, RZ ;  /* 0x000000ffff087224 */ /* 0x000fe200078e00ff */
[C---:B------:R-:W-:Y:S01]  /*17a00*/  ISETP.GE.U32.AND P2, PT, R10.reuse, 0x2, PT ;  /* 0x000000020a00780c */ /* 0x040fe20003f46070 */
[----:B------:R-:W-:Y:S01]  /*17a10*/  IMAD.MOV.U32 R11, RZ, RZ, RZ ;  /* 0x000000ffff0b7224 */ /* 0x000fe200078e00ff */
        /* <DEDUP_REMOVED lines=10> */
.L_x_2859:
[----:B------:R-:W-:Y:S02]  /*17ac0*/  MOV R12, 0x2 ;  /* 0x00000002000c7802 */ /* 0x000fe40000000f00 */
[----:B------:R-:W-:-:S05]  /*17ad0*/  SEL R6, R14, RZ, P1 ;  /* 0x000000ff0e067207 */ /* 0x000fca0000800000 */
[----:B------:R-:W-:-:S04]  /*17ae0*/  IMAD.IADD R6, R13, 0x1, R6 ;  /* 0x000000010d067824 */ /* 0x000fc800078e0206 */
[----:B------:R-:W-:-:S07]  /*17af0*/  IMAD.MOV.U32 R13, RZ, RZ, R6 ;  /* 0x000000ffff0d7224 */ /* 0x000fce00078e0006 */
[----:B------:R-:W-:Y:S05]  /*17b00*/  WARPSYNC.COLLECTIVE R15, `(.L_x_2860) ;  /* 0x000000000f087348 */ /* 0x000fea0003c00000 */
[----:B------:R0:W1:Y:S02]  /*17b10*/  SHFL.UP P6, R14, R13, R12, R11 ;  /* 0x0400000c0d0e7389 */ /* 0x00006400000c000b */
[----:B01----:R-:W-:Y:S01]  /*17b20*/  ENDCOLLECTIVE ;  /* 0x000000000000791b */ /* 0x003fe20003800000 */
.L_x_2860:
        /* <DEDUP_REMOVED lines=8> */
.L_x_2861:
[----:B------:R-:W-:Y:S01]  /*17bb0*/  IMAD.MOV.U32 R12, RZ, RZ, 0x8 ;  /* 0x00000008ff0c7424 */ /* 0x000fe200078e00ff */
[----:B------:R-:W-:-:S05]  /*17bc0*/  SEL R3, R14, RZ, P3 ;  /* 0x000000ff0e037207 */ /* 0x000fca0001800000 */
[----:B------:R-:W-:-:S04]  /*17bd0*/  IMAD.IADD R3, R2, 0x1, R3 ;  /* 0x0000000102037824 */ /* 0x000fc800078e0203 */
[----:B------:R-:W-:-:S07]  /*17be0*/  IMAD.MOV.U32 R13, RZ, RZ, R3 ;  /* 0x000000ffff0d7224 */ /* 0x000fce00078e0003 */
[----:B------:R-:W-:Y:S05]  /*17bf0*/  WARPSYNC.COLLECTIVE R15, `(.L_x_2862) ;  /* 0x000000000f087348 */ /* 0x000fea0003c00000 */
[----:B------:R0:W1:Y:S02]  /*17c00*/  SHFL.UP P6, R14, R13, R12, R11 ;  /* 0x0400000c0d0e7389 */ /* 0x00006400000c000b */
[----:B01----:R-:W-:Y:S01]  /*17c10*/  ENDCOLLECTIVE ;  /* 0x000000000000791b */ /* 0x003fe20003800000 */
.L_x_2862:
[----:B------:R-:W-:Y:S02]  /*17c20*/  MOV R12, 0x10 ;  /* 0x00000010000c7802 */ /* 0x000fe40000000f00 */
[----:B------:R-:W-:-:S05]  /*17c30*/  SEL R4, R14, RZ, P4 ;  /* 0x000000ff0e047207 */ /* 0x000fca0002000000 */
[----:B------:R-:W-:-:S04]  /*17c40*/  IMAD.IADD R4, R3, 0x1, R4 ;  /* 0x0000000103047824 */ /* 0x000fc800078e0204 */
[----:B------:R-:W-:-:S07]  /*17c50*/  IMAD.MOV.U32 R13, RZ, RZ, R4 ;  /* 0x000000ffff0d7224 */ /* 0x000fce00078e0004 */
[----:B------:R-:W-:Y:S05]  /*17c60*/  WARPSYNC.COLLECTIVE R15, `(.L_x_2863) ;  /* 0x000000000f087348 */ /* 0x000fea0003c00000 */
[----:B------:R0:W1:Y:S02]  /*17c70*/  SHFL.UP P6, R14, R13, R12, R11 ;  /* 0x0400000c0d0e7389 */ /* 0x00006400000c000b */
[----:B01----:R-:W-:Y:S01]  /*17c80*/  ENDCOLLECTIVE ;  /* 0x000000000000791b */ /* 0x003fe20003800000 */
.L_x_2863:
        /* <DEDUP_REMOVED lines=8> */
.L_x_2864:
[----:B------:R-:W-:Y:S05]  /*17d10*/  BRA `(.L_x_2865) ;  /* 0xffffffb000c47947 */ /* 0x000fea000383ffff */
.L_x_2736:
[----:B------:R-:W-:Y:S01]  /*17d20*/  BSSY B0, `(.L_x_2866) ;  /* 0x0000007000007945 */ /* 0x000fe20003800000 */
[----:B------:R-:W-:Y:S02]  /*17d30*/  IMAD.MOV.U32 R12, RZ, RZ, 0x1 ;  /* 0x00000001ff0c7424 */ /* 0x000fe400078e00ff */
[----:B------:R-:W-:Y:S02]  /*17d40*/  IMAD.MOV.U32 R11, RZ, RZ, RZ ;  /* 0x000000ffff0b7224 */ /* 0x000fe400078e00ff */
[----:B------:R-:W-:-:S07]  /*17d50*/  IMAD.MOV.U32 R15, RZ, RZ, -0x1 ;  /* 0xffffffffff0f7424 */ /* 0x000fce00078e00ff */
[----:B------:R-:W-:Y:S05]  /*17d60*/  WARPSYNC.COLLECTIVE R15, `(.L_x_2867) ;  /* 0x000000000f087348 */ /* 0x000fea0003c00000 */
[----:B------:R0:W1:Y:S02]  /*17d70*/  SHFL.UP P6, R14, R13, R12, R11 ;  /* 0x0400000c0d0e7389 */ /* 0x00006400000c000b */
[----:B01----:R-:W-:Y:S01]  /*17d80*/  ENDCOLLECTIVE ;  /* 0x000000000000791b */ /* 0x003fe20003800000 */
.L_x_2867:
[----:B------:R-:W-:Y:S05]  /*17d90*/  BSYNC B0 ;  /* 0x0000000000007941 */ /* 0x000fea0003800000 */
.L_x_2866:
        /* <DEDUP_REMOVED lines=8> */
.L_x_2868:
[----:B------:R-:W-:Y:S01]  /*17e20*/  IMAD.MOV.U32 R12, RZ, RZ, 0x4 ;  /* 0x00000004ff0c7424 */ /* 0x000fe200078e00ff */
[----:B------:R-:W-:-:S05]  /*17e30*/  SEL R2, R14, RZ, P2 ;  /* 0x000000ff0e027207 */ /* 0x000fca0001000000 */
[----:B------:R-:W-:-:S04]  /*17e40*/  IMAD.IADD R2, R13, 0x1, R2 ;  /* 0x000000010d027824 */ /* 0x000fc800078e0202 */
[----:B------:R-:W-:-:S07]  /*17e50*/  IMAD.MOV.U32 R13, RZ, RZ, R2 ;  /* 0x000000ffff0d7224 */ /* 0x000fce00078e0002 */
[----:B------:R-:W-:Y:S05]  /*17e60*/  WARPSYNC.COLLECTIVE R15, `(.L_x_2869) ;  /* 0x000000000f087348 */ /* 0x000fea0003c00000 */
[----:B------:R0:W1:Y:S02]  /*17e70*/  SHFL.UP P6, R14, R13, R12, R11 ;  /* 0x0400000c0d0e7389 */ /* 0x00006400000c000b */
[----:B01----:R-:W-:Y:S01]  /*17e80*/  ENDCOLLECTIVE ;  /* 0x000000000000791b */ /* 0x003fe20003800000 */
.L_x_2869:
[----:B------:R-:W-:Y:S02]  /*17e90*/  MOV R12, 0x8 ;  /* 0x00000008000c7802 */ /* 0x000fe40000000f00 */
[----:B------:R-:W-:-:S05]  /*17ea0*/  SEL R3, R14, RZ, P3 ;  /* 0x000000ff0e037207 */ /* 0x000fca0001800000 */
[----:B------:R-:W-:-:S04]  /*17eb0*/  IMAD.IADD R3, R2, 0x1, R3 ;  /* 0x0000000102037824 */ /* 0x000fc800078e0203 */
[----:B------:R-:W-:-:S07]  /*17ec0*/  IMAD.MOV.U32 R13, RZ, RZ, R3 ;  /* 0x000000ffff0d7224 */ /* 0x000fce00078e0003 */
[----:B------:R-:W-:Y:S05]  /*17ed0*/  WARPSYNC.COLLECTIVE R15, `(.L_x_2870) ;  /* 0x000000000f087348 */ /* 0x000fea0003c00000 */
[----:B------:R0:W1:Y:S02]  /*17ee0*/  SHFL.UP P6, R14, R13, R12, R11 ;  /* 0x0400000c0d0e7389 */ /* 0x00006400000c000b */
[----:B01----:R-:W-:Y:S01]  /*17ef0*/  ENDCOLLECTIVE ;  /* 0x000000000000791b */ /* 0x003fe20003800000 */
.L_x_2870:
[----:B------:R-:W-:Y:S01]  /*17f00*/  IMAD.MOV.U32 R12, RZ, RZ, 0x10 ;  /* 0x00000010ff0c7424 */ /* 0x000fe200078e00ff */
[----:B------:R-:W-:-:S05]  /*17f10*/  SEL R4, R14, RZ, P4 ;  /* 0x000000ff0e047207 */ /* 0x000fca0002000000 */
[----:B------:R-:W-:-:S04]  /*17f20*/  IMAD.IADD R4, R3, 0x1, R4 ;  /* 0x0000000103047824 */ /* 0x000fc800078e0204 */
[----:B------:R-:W-:-:S07]  /*17f30*/  IMAD.MOV.U32 R13, RZ, RZ, R4 ;  /* 0x000000ffff0d7224 */ /* 0x000fce00078e0004 */
[----:B------:R-:W-:Y:S05]  /*17f40*/  WARPSYNC.COLLECTIVE R15, `(.L_x_2871) ;  /* 0x000000000f087348 */ /* 0x000fea0003c00000 */
[----:B------:R0:W1:Y:S02]  /*17f50*/  SHFL.UP P6, R14, R13, R12, R11 ;  /* 0x0400000c0d0e7389 */ /* 0x00006400000c000b */
[----:B01----:R-:W-:Y:S01]  /*17f60*/  ENDCOLLECTIVE ;  /* 0x000000000000791b */ /* 0x003fe20003800000 */
.L_x_2871:
        /* <DEDUP_REMOVED lines=8> */
.L_x_2872:
[----:B------:R-:W-:Y:S05]  /*17ff0*/  BRA `(.L_x_2873) ;  /* 0xffffffb000b07947 */ /* 0x000fea000383ffff */
.L_x_2738:
[----:B------:R-:W-:Y:S01]  /*18000*/  BSSY B0, `(.L_x_2874) ;  /* 0x0000006000007945 */ /* 0x000fe20003800000 */
[----:B------:R-:W-:Y:S01]  /*18010*/  PLOP3.LUT P6, PT, P6, PT, PT, 0x8, 0x0 ;  /* 0x000000000000781c */ /* 0x000fe200037ce170 */
[----:B------:R-:W-:-:S12]  /*18020*/  IMAD.MOV.U32 R15, RZ, RZ, -0x1 ;  /* 0xffffffffff0f7424 */ /* 0x000fd800078e00ff */
[----:B0-----:R-:W-:Y:S05]  /*18030*/  WARPSYNC.COLLECTIVE R15, `(.L_x_2875) ;  /* 0x000000000f087348 */ /* 0x001fea0003c00000 */
[----:B------:R-:W-:Y:S01]  /*18040*/  VOTE.ANY R14, PT, P6 ;  /* 0x00000000000e7806 */ /* 0x000fe200030e0100 */
[----:B0-----:R-:W-:Y:S06]  /*18050*/  ENDCOLLECTIVE ;  /* 0x000000000000791b */ /* 0x001fec0003800000 */
.L_x_2875:
[----:B------:R-:W-:Y:S05]  /*18060*/  BSYNC B0 ;  /* 0x0000000000007941 */ /* 0x000fea0003800000 */
.L_x_2874:
[----:B------:R-:W-:Y:S01]  /*18070*/  MOV R3, R14 ;  /* 0x0000000e00037202 */ /* 0x000fe20000000f00 */
[----:B------:R-:W-:Y:S02]  /*18080*/  IMAD.MOV.U32 R13, RZ, RZ, R17 ;  /* 0x000000ffff0d7224 */ /* 0x000fe400078e0011 */
[----:B------:R-:W-:Y:S01]  /*18090*/  IMAD.MOV.U32 R11, RZ, RZ, 0x1f ;  /* 0x0000001fff0b7424 */ /* 0x000fe200078e00ff */
[----:B------:R0:W1:Y:S01]  /*180a0*/  POPC R12, R3 ;  /* 0x00000003000c7309 */ /* 0x0000620000000000 */
[----:B------:R-:W-:-:S07]  /*180b0*/  IMAD.MOV.U32 R15, RZ, RZ, -0x1 ;  /* 0xffffffffff0f7424 */ /* 0x000fce00078e00ff */
[----:B01----:R-:W-:Y:S05]  /*180c0*/  WARPSYNC.COLLECTIVE R15, `(.L_x_2876) ;  /* 0x000000000f087348 */ /* 0x003fea0003c00000 */
[----:B-1----:R1:W2:Y:S02]  /*180d0*/  SHFL.IDX P6, R14, R13, R12, R11 ;  /* 0x0000000c0d0e7389 */ /* 0x0022a400000c000b */
[----:B012---:R-:W-:Y:S01]  /*180e0*/  ENDCOLLECTIVE ;  /* 0x000000000000791b */ /* 0x007fe20003800000 */
.L_x_2876:
[----:B------:R-:W-:Y:S02]  /*180f0*/  IMAD.IADD R19, R12, 0x1, R19 ;  /* 0x000000010c137824 */ /* 0x000fe400078e0213 */
[----:B------:R-:W-:Y:S02]  /*18100*/  IMAD.MOV.U32 R13, RZ, RZ, R8 ;  /* 0x000000ffff0d7224 */ /* 0x000fe400078e0008 */
[----:B------:R-:W-:-:S07]  /*18110*/  IMAD.MOV.U32 R17, RZ, RZ, R14 ;  /* 0x000000ffff117224 */ /* 0x000fce00078e000e */
[----:B------:R-:W-:Y:S05]  /*18120*/  WARPSYNC.COLLECTIVE R15, `(.L_x_2877) ;  /* 0x000000000f087348 */ /* 0x000fea0003c00000 */
[----:B------:R0:W1:Y:S02]  /*18130*/  SHFL.IDX P6, R14, R13, R12, R11 ;  /* 0x0000000c0d0e7389 */ /* 0x00006400000c000b */
[----:B01----:R-:W-:Y:S01]  /*18140*/  ENDCOLLECTIVE ;  /* 0x000000000000791b */ /* 0x003fe20003800000 */
.L_x_2877:
[----:B------:R-:W-:Y:S01]  /*18150*/  IMAD.MOV.U32 R8, RZ, RZ, R14 ;  /* 0x000000ffff087224 */ /* 0x000fe200078e000e */
[----:B------:R-:W-:Y:S06]  /*18160*/  BRA `(.L_x_2878) ;  /* 0xffffffb000947947 */ /* 0x000fec000383ffff */
.L_x_2740:
[----:B------:R-:W-:Y:S01]  /*18170*/  BSSY B0, `(.L_x_2879) ;  /* 0x0000007000007945 */ /* 0x000fe20003800000 */
[----:B------:R-:W-:Y:S01]  /*18180*/  IMAD.MOV.U32 R13, RZ, RZ, R2 ;  /* 0x000000ffff0d7224 */ /* 0x000fe200078e0002 */
[----:B------:R-:W-:Y:S01]  /*18190*/  MOV R11, 0x1f ;  /* 0x0000001f000b7802 */ /* 0x000fe20000000f00 */
[----:B------:R-:W-:-:S07]  /*181a0*/  IMAD.MOV.U32 R15, RZ, RZ, -0x1 ;  /* 0xffffffffff0f7424 */ /* 0x000fce00078e00ff */
[----:B0-23--:R-:W-:Y:S05]  /*181b0*/  WARPSYNC.COLLECTIVE R15, `(.L_x_2880) ;  /* 0x000000000f087348 */ /* 0x00dfea0003c00000 */
[----:B------:R1:W4:Y:S02]  /*181c0*/  SHFL.IDX P6, R14, R13, R12, R11 ;  /* 0x0000000c0d0e7389 */ /* 0x00032400000c000b */
[----:B01234-:R-:W-:Y:S01]  /*181d0*/  ENDCOLLECTIVE ;  /* 0x000000000000791b */ /* 0x01ffe20003800000 */
.L_x_2880:
[----:B------:R-:W-:Y:S05]  /*181e0*/  BSYNC B0 ;  /* 0x0000000000007941 */ /* 0x000fea0003800000 */
.L_x_2879:
[----:B------:R-:W-:Y:S01]  /*181f0*/  IMAD.MOV.U32 R6, RZ, RZ, R14 ;  /* 0x000000ffff067224 */ /* 0x000fe200078e000e */
[----:B------:R-:W-:Y:S06]  /*18200*/  BRA `(.L_x_2739) ;  /* 0xffffffb000847947 */ /* 0x000fec000383ffff */
.L_x_2746:
[----:B0-----:R0:W1:Y:S02]  /*18210*/  SYNCS.PHASECHK.TRANS64.TRYWAIT P0, [R7+URZ+0x28820], R0 ;  /* 0x02882000070075a7 */ /* 0x001064000800017f */
[----:B-1----:R-:W-:Y:S05]  /*18220*/  @!P0 NANOSLEEP.SYNCS 0x989680 ;  /* 0x009896800000895d */ /* 0x002fea0003900000 */
[----:B------:R-:W1:Y:S02]  /*18230*/  @!P0 SYNCS.PHASECHK.TRANS64 P0, [R7+URZ+0x28820], R0 ;  /* 0x02882000070085a7 */ /* 0x000e64000800007f */
[----:B-1----:R-:W-:Y:S05]  /*18240*/  @!P0 BRA `(.L_x_2746) ;  /* 0xfffffffc00f08947 */ /* 0x002fea000383ffff */
[----:B------:R-:W-:Y:S05]  /*18250*/  BRA `(.L_x_2881) ;  /* 0xffffffb800dc7947 */ /* 0x000fea000383ffff */
.L_x_2747:
        /* <DEDUP_REMOVED lines=11> */
.L_x_2883:
[----:B------:R-:W-:Y:S05]  /*18310*/  BSYNC B0 ;  /* 0x0000000000007941 */ /* 0x000fea0003800000 */
.L_x_2882:
[----:B------:R-:W-:Y:S05]  /*18320*/  BRA `(.L_x_2884) ;  /* 0xffffffb800c47947 */ /* 0x000fea000383ffff */
.L_x_2750:
[----:B------:R-:W-:Y:S01]  /*18330*/  BSSY B1, `(.L_x_2885) ;  /* 0x0000006000017945 */ /* 0x000fe20003800000 */
[----:B------:R-:W-:-:S07]  /*18340*/  IMAD.MOV.U32 R15, RZ, RZ, -0x1 ;  /* 0xffffffffff0f7424 */ /* 0x000fce00078e00ff */
[----:B0-2---:R-:W-:Y:S05]  /*18350*/  WARPSYNC.COLLECTIVE R15, `(.L_x_2886) ;  /* 0x000000000f0c7348 */ /* 0x005fea0003c00000 */
[----:B------:R-:W-:Y:S02]  /*18360*/  ELECT P6, UR62, PT ;  /* 0x00000000003e782f */ /* 0x000fe400038c0000 */
[----:B------:R-:W-:Y:S01]  /*18370*/  MOV R14, UR62 ;  /* 0x0000003e000e7c02 */ /* 0x000fe20008000f00 */
[----:B0-2---:R-:W-:Y:S10]  /*18380*/  ENDCOLLECTIVE ;  /* 0x000000000000791b */ /* 0x005ff40003800000 */
.L_x_2886:
[----:B------:R-:W-:Y:S05]  /*18390*/  BSYNC B1 ;  /* 0x0000000000017941 */ /* 0x000fea0003800000 */
.L_x_2885:
[----:B------:R-:W-:Y:S05]  /*183a0*/  BRA `(.L_x_2887) ;  /* 0xffffffb800bc7947 */ /* 0x000fea000383ffff */
.L_x_2752:
[----:B0-----:R0:W1:Y:S02]  /*183b0*/  SYNCS.PHASECHK.TRANS64.TRYWAIT P1, [R5+URZ+0x28840], R0 ;  /* 0x02884000050075a7 */ /* 0x001064000802017f */
[----:B-1----:R-:W-:Y:S05]  /*183c0*/  @!P1 NANOSLEEP.SYNCS 0x989680 ;  /* 0x009896800000995d */ /* 0x002fea0003900000 */
[----:B------:R-:W1:Y:S02]  /*183d0*/  @!P1 SYNCS.PHASECHK.TRANS64 P1, [R5+URZ+0x28840], R0 ;  /* 0x02884000050095a7 */ /* 0x000e64000802007f */
[----:B-1----:R-:W-:Y:S05]  /*183e0*/  @!P1 BRA `(.L_x_2752) ;  /* 0xfffffffc00f09947 */ /* 0x002fea000383ffff */
[----:B------:R-:W-:Y:S05]  /*183f0*/  BRA `(.L_x_2888) ;  /* 0xffffffb800e47947 */ /* 0x000fea000383ffff */
.L_x_2754:
[----:B-1----:R1:W3:Y:S02]  /*18400*/  SYNCS.PHASECHK.TRANS64.TRYWAIT P1, [R3+URZ+0x28840], R2 ;  /* 0x02884002030075a7 */ /* 0x0022e4000802017f */
[----:B---3--:R-:W-:Y:S05]  /*18410*/  @!P1 NANOSLEEP.SYNCS 0x989680 ;  /* 0x009896800000995d */ /* 0x008fea0003900000 */
[----:B------:R-:W3:Y:S02]  /*18420*/  @!P1 SYNCS.PHASECHK.TRANS64 P1, [R3+URZ+0x28840], R2 ;  /* 0x02884002030095a7 */ /* 0x000ee4000802007f */
[----:B---3--:R-:W-:Y:S05]  /*18430*/  @!P1 BRA `(.L_x_2754) ;  /* 0xfffffffc00f09947 */ /* 0x008fea000383ffff */
[----:B------:R-:W-:Y:S05]  /*18440*/  BRA `(.L_x_2889) ;  /* 0xffffffb800f07947 */ /* 0x000fea000383ffff */
.L_x_2756:
[----:B---3--:R3:W4:Y:S02]  /*18450*/  SYNCS.PHASECHK.TRANS64.TRYWAIT P1, [R5+URZ+0x28860], R0 ;  /* 0x02886000050075a7 */ /* 0x008724000802017f */
[----:B----4-:R-:W-:Y:S05]  /*18460*/  @!P1 NANOSLEEP.SYNCS 0x989680 ;  /* 0x009896800000995d */ /* 0x010fea0003900000 */
[----:B------:R-:W4:Y:S02]  /*18470*/  @!P1 SYNCS.PHASECHK.TRANS64 P1, [R5+URZ+0x28860], R0 ;  /* 0x02886000050095a7 */ /* 0x000f24000802007f */
[----:B----4-:R-:W-:Y:S05]  /*18480*/  @!P1 BRA `(.L_x_2756) ;  /* 0xfffffffc00f09947 */ /* 0x010fea000383ffff */
[----:B------:R-:W-:Y:S05]  /*18490*/  BRA `(.L_x_2890) ;  /* 0xffffffb800ec7947 */ /* 0x000fea000383ffff */
.L_x_2891:
        /* <DEDUP_REMOVED lines=14> */
.L_x_3549:


//--------------------- .text._ZN7cutlass13device_kernelIN5flash11enable_sm90INS1_16FlashAttnFwdSm90INS1_25CollectiveMainloopFwdSm90ILi2EN4cute5tupleIJNS5_1CILi1EEES8_S8_EEENS6_IJNS7_ILi128EEESA_SA_EEELi128ENS_10bfloat16_tEfNS_4arch4Sm90ELb1ELb0ELb1ELb1ELb1ELb1ELb0ELb1ELb1ELb1ELb1ELb0EEENS1_21CollectiveEpilogueFwdISB_S9_SC_SE_Li256ELb1ELb1ELb1ELb0EEENS1_36VarlenDynamicPersistentTileSchedulerILi128ELi128ELi256ELi128ELb1ELb1ELb1ELb1ELb1ELb1EEEEEEEEEvNT_6ParamsE --------------------------
	.section	.text._ZN7cutlass13device_kernelIN5flash11enable_sm90INS1_16FlashAttnFwdSm90INS1_25CollectiveMainloopFwdSm90ILi2EN4cute5tupleIJNS5_1CILi1EEES8_S8_EEENS6_IJNS7_ILi128EEESA_SA_EEELi128ENS_10bfloat16_tEfNS_4arch4Sm90ELb1ELb0ELb1ELb1ELb1ELb1ELb0ELb1ELb1ELb1ELb1ELb0EEENS1_21CollectiveEpilogueFwdISB_S9_SC_SE_Li256ELb1ELb1ELb1ELb0EEENS1_36VarlenDynamicPersistentTileSchedulerILi128ELi128ELi256ELi128ELb1ELb1ELb1ELb1ELb1ELb1EEEEEEEEEvNT_6ParamsE,"ax",@progbits
	.align	128
.text._ZN7cutlass13device_kernelIN5flash11enable_sm90INS1_16FlashAttnFwdSm90INS1_25CollectiveMainloopFwdSm90ILi2EN4cute5tupleIJNS5_1CILi1EEES8_S8_EEENS6_IJNS7_ILi128EEESA_SA_EEELi128ENS_10bfloat16_tEfNS_4arch4Sm90ELb1ELb0ELb1ELb1ELb1ELb1ELb0ELb1ELb1ELb1ELb1ELb0EEENS1_21CollectiveEpilogueFwdISB_S9_SC_SE_Li256ELb1ELb1ELb1ELb0EEENS1_36VarlenDynamicPersistentTileSchedulerILi128ELi128ELi256ELi128ELb1ELb1ELb1ELb1ELb1ELb1EEEEEEEEEvNT_6ParamsE:
        .type           _ZN7cutlass13device_kernelIN5flash11enable_sm90INS1_16FlashAttnFwdSm90INS1_25CollectiveMainloopFwdSm90ILi2EN4cute5tupleIJNS5_1CILi1EEES8_S8_EEENS6_IJNS7_ILi128EEESA_SA_EEELi128ENS_10bfloat16_tEfNS_4arch4Sm90ELb1ELb0ELb1ELb1ELb1ELb1ELb0ELb1ELb1ELb1ELb1ELb0EEENS1_21CollectiveEpilogueFwdISB_S9_SC_SE_Li256ELb1ELb1ELb1ELb0EEENS1_36VarlenDynamicPersistentTileSchedulerILi128ELi128ELi256ELi128ELb1ELb1ELb1ELb1ELb1ELb1EEEEEEEEEvNT_6ParamsE,@function
        .size           _ZN7cutlass13device_kernelIN5flash11enable_sm90INS1_16FlashAttnFwdSm90INS1_25CollectiveMainloopFwdSm90ILi2EN4cute5tupleIJNS5_1CILi1EEES8_S8_EEENS6_IJNS7_ILi128EEESA_SA_EEELi128ENS_10bfloat16_tEfNS_4arch4Sm90ELb1ELb0ELb1ELb1ELb1ELb1ELb0ELb1ELb1ELb1ELb1ELb0EEENS1_21CollectiveEpilogueFwdISB_S9_SC_SE_Li256ELb1ELb1ELb1ELb0EEENS1_36VarlenDynamicPersistentTileSchedulerILi128ELi128ELi256ELi128ELb1ELb1ELb1ELb1ELb1ELb1EEEEEEEEEvNT_6ParamsE,(.L_x_3550 - _ZN7cutlass13device_kernelIN5flash11enable_sm90INS1_16FlashAttnFwdSm90INS1_25CollectiveMainloopFwdSm90ILi2EN4cute5tupleIJNS5_1CILi1EEES8_S8_EEENS6_IJNS7_ILi128EEESA_SA_EEELi128ENS_10bfloat16_tEfNS_4arch4Sm90ELb1ELb0ELb1ELb1ELb1ELb1ELb0ELb1ELb1ELb1ELb1ELb0EEENS1_21CollectiveEpilogueFwdISB_S9_SC_SE_Li256ELb1ELb1ELb1ELb0EEENS1_36VarlenDynamicPersistentTileSchedulerILi128ELi128ELi256ELi128ELb1ELb1ELb1ELb1ELb1ELb1EEEEEEEEEvNT_6ParamsE)
        .other          _ZN7cutlass13device_kernelIN5flash11enable_sm90INS1_16FlashAttnFwdSm90INS1_25CollectiveMainloopFwdSm90ILi2EN4cute5tupleIJNS5_1CILi1EEES8_S8_EEENS6_IJNS7_ILi128EEESA_SA_EEELi128ENS_10bfloat16_tEfNS_4arch4Sm90ELb1ELb0ELb1ELb1ELb1ELb1ELb0ELb1ELb1ELb1ELb1ELb0EEENS1_21CollectiveEpilogueFwdISB_S9_SC_SE_Li256ELb1ELb1ELb1ELb0EEENS1_36VarlenDynamicPersistentTileSchedulerILi128ELi128ELi256ELi128ELb1ELb1ELb1ELb1ELb1ELb1EEEEEEEEEvNT_6ParamsE,@"STO_CUDA_ENTRY STV_DEFAULT"
_ZN7cutlass13device_kernelIN5flash11enable_sm90INS1_16FlashAttnFwdSm90INS1_25CollectiveMainloopFwdSm90ILi2EN4cute5tupleIJNS5_1CILi1EEES8_S8_EEENS6_IJNS7_ILi128EEESA_SA_EEELi128ENS_10bfloat16_tEfNS_4arch4Sm90ELb1ELb0ELb1ELb1ELb1ELb1ELb0ELb1ELb1ELb1ELb1ELb0EEENS1_21CollectiveEpilogueFwdISB_S9_SC_SE_Li256ELb1ELb1ELb1ELb0EEENS1_36VarlenDynamicPersistentTileSchedulerILi128ELi128ELi256ELi128ELb1ELb1ELb1ELb1ELb1ELb1EEEEEEEEEvNT_6ParamsE:
        /* <DEDUP_REMOVED lines=18> */
.L_x_2893:
[----:B------:R-:W-:Y:S05]  /*0120*/  BSYNC B0 ;  /* 0x0000000000007941 */ /* 0x000fea0003800000 */
.L_x_2892:
        /* <DEDUP_REMOVED lines=41> */
.L_x_2894:
        /* <DEDUP_REMOVED lines=22> */
.L_x_2895:
        /* <DEDUP_REMOVED lines=18> */
.L_x_2896:
        /* <DEDUP_REMOVED lines=22> */
.L_x_2897:
        /* <DEDUP_REMOVED lines=22> */
.L_x_2898:
        /* <DEDUP_REMOVED lines=8> */
.L_x_2901:
        /* <DEDUP_REMOVED lines=19> */
[----:B------:R-:W-:Y:S01]  /*0ab0*/  R2UR UR40, R18 ;  /* 0x00000000122872ca */ /* 0x000fe200000e0000 */
[----:B------:R-:W-:Y:S01]  /*0ac0*/  IMAD.MOV.U32 R19, RZ, RZ, RZ ;  /* 0x000000ffff137224 */ /* 0x000fe200078e00ff */
[----:B------:R-:W-:Y:S01]  /*0ad0*/  ULOP3.LUT UR41, UR36, 0x1, URZ, 0xfc, !UPT ;  /* 0x0000000124297892 */ /* 0x000fe2000f8efc3f */
[----:B------:R-:W-:Y:S01]  /*0ae0*/  IMAD.MOV.U32 R190, RZ, RZ, RZ ;  /* 0x000000ffffbe7224 */ /* 0x000fe200078e00ff */
[----:B------:R-:W-:Y:S01]  /*0af0*/  SHF.R.S32.HI R0, RZ, 0x1f, R12 ;  /* 0x0000001fff007819 */ /* 0x000fe2000001140c */
[----:B------:R-:W-:Y:S01]  /*0b00*/  IMAD.MOV.U32 R189, RZ, RZ, RZ ;  /* 0x000000ffffbd7224 */ /* 0x000fe200078e00ff */
[----:B------:R-:W-:Y:S01]  /*0b10*/  UMOV UR39, URZ ;  /* 0x0000003f00277c82 */ /* 0x000fe20008000000 */
[----:B------:R-:W-:Y:S01]  /*0b20*/  IMAD.MOV.U32 R186, RZ, RZ, RZ ;  /* 0x000000ffffba7224 */ /* 0x000fe200078e00ff */
[CC--:B------:R-:W-:Y:S02]  /*0b30*/  LEA.HI R2, R0.reuse, R12.reuse, RZ, 0x7 ;  /* 0x0000000c00027211 */ /* 0x0c0fe400078f38ff */
[----:B------:R-:W-:-:S02]  /*0b40*/  LEA.HI R4, R0, R12, RZ, 0x5 ;  /* 0x0000000c00047211 */ /* 0x000fc400078f28ff */
[----:B------:R-:W-:Y:S01]  /*0b50*/  LOP3.LUT R220, R2, 0xffffff80, RZ, 0xc0, !PT ;  /* 0xffffff8002dc7812 */ /* 0x000fe200078ec0ff */
[----:B------:R-:W-:Y:S01]  /*0b60*/  UIADD3 UR40, UR40, 0x10400, URZ ;  /* 0x0001040028287890 */ /* 0x000fe2000fffe03f */
[-C--:B------:R-:W-:Y:S01]  /*0b70*/  LEA.HI R3, R0, R12.reuse, RZ, 0x4 ;  /* 0x0000000c00037211 */ /* 0x080fe200078f20ff */
[----:B------:R-:W-:Y:S01]  /*0b80*/  IMAD.SHL.U32 R5, R4, 0x20, RZ ;  /* 0x0000002004057824 */ /* 0x000fe200078e00ff */
[----:B------:R-:W-:Y:S01]  /*0b90*/  LEA.HI R11, R0, R12, RZ, 0x2 ;  /* 0x0000000c000b7211 */ /* 0x000fe200078f10ff */
[C---:B------:R-:W-:Y:S01]  /*0ba0*/  IMAD.IADD R220, R12.reuse, 0x1, -R220 ;  /* 0x000000010cdc7824 */ /* 0x040fe200078e0adc */
[----:B------:R-:W-:Y:S02]  /*0bb0*/  LOP3.LUT R4, R3, 0x3fffff0, RZ, 0xc0, !PT ;  /* 0x03fffff003047812 */ /* 0x000fe400078ec0ff */
[----:B------:R-:W-:Y:S02]  /*0bc0*/  LOP3.LUT R5, R5, 0xfffffc00, RZ, 0xc0, !PT ;  /* 0xfffffc0005057812 */ /* 0x000fe400078ec0ff */
[----:B------:R-:W-:Y:S01]  /*0bd0*/  SHF.R.S32.HI R7, RZ, 0x1f, R220 ;  /* 0x0000001fff077819 */ /* 0x000fe200000114dc */
[----:B------:R-:W-:Y:S01]  /*0be0*/  IMAD.IADD R4, R12, 0x1, -R4 ;  /* 0x000000010c047824 */ /* 0x000fe200078e0a04 */
[----:B------:R-:W-:-:S02]  /*0bf0*/  SHF.R.S32.HI R16, RZ, 0x7, R2 ;  /* 0x00000007ff107819 */ /* 0x000fc40000011402 */
[-C--:B------:R-:W-:Y:S02]  /*0c00*/  LEA.HI R8, R7, R220.reuse, RZ, 0x2 ;  /* 0x000000dc07087211 */ /* 0x080fe400078f10ff */
[----:B------:R-:W-:Y:S02]  /*0c10*/  LOP3.LUT R11, R11, 0xfffffffc, RZ, 0xc0, !PT ;  /* 0xfffffffc0b0b7812 */ /* 0x000fe400078ec0ff */
[--C-:B------:R-:W-:Y:S02]  /*0c20*/  SHF.R.S32.HI R9, RZ, 0x2, R8.reuse ;  /* 0x00000002ff097819 */ /* 0x100fe40000011408 */
[----:B------:R-:W-:Y:S01]  /*0c30*/  SHF.R.S32.HI R6, RZ, 0x1f, R8 ;  /* 0x0000001fff067819 */ /* 0x000fe20000011408 */
[----:B------:R-:W-:Y:S01]  /*0c40*/  IMAD.IADD R11, R12, 0x1, -R11 ;  /* 0x000000010c0b7824 */ /* 0x000fe200078e0a0b */
[----:B------:R-:W-:Y:S02]  /*0c50*/  LEA.HI R7, R7, R220, RZ, 0x5 ;  /* 0x000000dc07077211 */ /* 0x000fe400078f28ff */
[----:B------:R-:W-:-:S02]  /*0c60*/  LEA.HI R6, R6, R9, RZ, 0x3 ;  /* 0x0000000906067211 */ /* 0x000fc400078f18ff */
[----:B------:R-:W-:Y:S02]  /*0c70*/  LEA.HI R2, R2, R16, RZ, 0x1 ;  /* 0x0000001002027211 */ /* 0x000fe400078f08ff */
[----:B------:R-:W-:Y:S01]  /*0c80*/  LOP3.LUT R10, R6, 0xfffffff8, RZ, 0xc0, !PT ;  /* 0xfffffff8060a7812 */ /* 0x000fe200078ec0ff */
[----:B------:R-:W-:Y:S01]  /*0c90*/  IMAD R6, R4, 0x40, R5 ;  /* 0x0000004004067824 */ /* 0x000fe200078e0205 */
[----:B------:R-:W-:Y:S02]  /*0ca0*/  SHF.R.S32.HI R4, RZ, 0x4, R3 ;  /* 0x00000004ff047819 */ /* 0x000fe40000011403 */
[----:B------:R-:W-:Y:S01]  /*0cb0*/  SHF.R.S32.HI R7, RZ, 0x5, R7 ;  /* 0x00000005ff077819 */ /* 0x000fe20000011407 */
[----:B------:R-:W-:Y:S01]  /*0cc0*/  IMAD.IADD R10, R9, 0x1, -R10 ;  /* 0x00000001090a7824 */ /* 0x000fe200078e0a0a */
[----:B------:R-:W-:Y:S02]  /*0cd0*/  LEA.HI R3, R3, R4, RZ, 0x1 ;  /* 0x0000000403037211 */ /* 0x000fe400078f08ff */
[----:B------:R-:W-:Y:S01]  /*0ce0*/  LOP3.LUT R2, R2, 0x3fffffe, RZ, 0xc0, !PT ;  /* 0x03fffffe02027812 */ /* 0x000fe200078ec0ff */
[----:B------:R-:W-:Y:S01]  /*0cf0*/  IMAD R7, R7, 0x10, R10 ;  /* 0x0000001007077824 */ /* 0x000fe200078e020a */
[----:B------:R-:W-:-:S02]  /*0d00*/  LOP3.LUT R3, R3, 0x1ffffffe, RZ, 0xc0, !PT ;  /* 0x1ffffffe03037812 */ /* 0x000fc400078ec0ff */
[-C--:B------:R-:W-:Y:S01]  /*0d10*/  LEA.HI R187, R0, R12.reuse, RZ, 0x3 ;  /* 0x0000000c00bb7211 */ /* 0x080fe200078f18ff */
[----:B------:R-:W-:Y:S01]  /*0d20*/  IMAD.IADD R2, R16, 0x1, -R2 ;  /* 0x0000000110027824 */ /* 0x000fe200078e0a02 */
[----:B------:R-:W-:Y:S01]  /*0d30*/  LEA.HI R5, R11, R11, RZ, 0x1 ;  /* 0x0000000b0b057211 */ /* 0x000fe200078f08ff */
[----:B------:R-:W-:Y:S01]  /*0d40*/  IMAD.IADD R3, R4, 0x1, -R3 ;  /* 0x0000000104037824 */ /* 0x000fe200078e0a03 */
[----:B------:R-:W-:Y:S01]  /*0d50*/  LOP3.LUT R207, R187, 0xfffffff8, RZ, 0xc0, !PT ;  /* 0xfffffff8bbcf7812 */ /* 0x000fe200078ec0ff */
[----:B------:R-:W-:Y:S01]  /*0d60*/  IMAD R20, R2, 0x40, R7 ;  /* 0x0000004002147824 */ /* 0x000fe200078e0207 */
[----:B------:R-:W-:Y:S01]  /*0d70*/  LEA.HI R0, R0, R12, RZ, 0x6 ;  /* 0x0000000c00007211 */ /* 0x000fe200078f30ff */
[----:B------:R-:W-:Y:S01]  /*0d80*/  IMAD R3, R3, 0x8, R6 ;  /* 0x0000000803037824 */ /* 0x000fe200078e0206 */
[----:B------:R-:W-:Y:S01]  /*0d90*/  SHF.R.S32.HI R187, RZ, 0x3, R187 ;  /* 0x00000003ffbb7819 */ /* 0x000fe200000114bb */
[----:B------:R-:W-:Y:S01]  /*0da0*/  IMAD.IADD R207, R12, 0x1, -R207 ;  /* 0x000000010ccf7824 */ /* 0x000fe200078e0acf */
[----:B------:R-:W-:Y:S01]  /*0db0*/  LOP3.LUT R4, R5, 0x1ffffffe, RZ, 0xc0, !PT ;  /* 0x1ffffffe05047812 */ /* 0x000fe200078ec0ff */
[----:B------:R-:W-:Y:S01]  /*0dc0*/  IMAD.SHL.U32 R0, R0, 0x8, RZ ;  /* 0x0000000800007824 */ /* 0x000fe200078e00ff */
[----:B------:R0:W-:Y:S01]  /*0dd0*/  STL [R1+0x18], R3 ;  /* 0x0000180301007387 */ /* 0x0001e20000100800 */
[----:B------:R-:W-:Y:S01]  /*0de0*/  IMAD.SHL.U32 R2, R187, 0x40, RZ ;  /* 0x00000040bb027824 */ /* 0x000fe200078e00ff */
[----:B------:R-:W-:Y:S01]  /*0df0*/  IADD3 R4, R11, -R4, RZ ;  /* 0x800000040b047210 */ /* 0x000fe20007ffe0ff */
[C---:B------:R-:W-:Y:S01]  /*0e00*/  VIADD R12, R187.reuse, 0x20 ;  /* 0x00000020bb0c7836 */ /* 0x040fe20000000000 */
[C---:B------:R-:W-:Y:S01]  /*0e10*/  IADD3 R11, R187.reuse, 0x60, RZ ;  /* 0x00000060bb0b7810 */ /* 0x040fe20007ffe0ff */
[----:B------:R-:W-:Y:S01]  /*0e20*/  VIADD R9, R187, 0x40 ;  /* 0x00000040bb097836 */ /* 0x000fe20000000000 */
[----:B------:R-:W-:Y:S01]  /*0e30*/  LOP3.LUT R205, R0, 0xfffffe00, RZ, 0xc0, !PT ;  /* 0xfffffe0000cd7812 */ /* 0x000fe200078ec0ff */
[----:B------:R-:W-:Y:S01]  /*0e40*/  IMAD.SHL.U32 R16, R207, 0x8, RZ ;  /* 0x00000008cf107824 */ /* 0x000fe200078e00ff */
[----:B------:R-:W-:Y:S01]  /*0e50*/  SHF.R.S32.HI R0, RZ, 0x1f, R12 ;  /* 0x0000001fff007819 */ /* 0x000fe2000001140c */
[----:B------:R1:W-:Y:S01]  /*0e60*/  STL [R1+0x14], R20 ;  /* 0x0000141401007387 */ /* 0x0003e20000100800 */
[----:B0-----:R-:W-:Y:S01]  /*0e70*/  LOP3.LUT R3, R2, 0x1c0, RZ, 0xc0, !PT ;  /* 0x000001c002037812 */ /* 0x001fe200078ec0ff */
[----:B------:R-:W-:Y:S01]  /*0e80*/  IMAD.SHL.U32 R197, R9, 0x40, RZ ;  /* 0x0000004009c57824 */ /* 0x000fe200078e00ff */
[----:B------:R-:W-:Y:S01]  /*0e90*/  SHF.R.S32.HI R2, RZ, 0x1f, R9 ;  /* 0x0000001fff027819 */ /* 0x000fe20000011409 */
[----:B------:R-:W-:Y:S01]  /*0ea0*/  IMAD.SHL.U32 R198, R12, 0x40, RZ ;  /* 0x000000400cc67824 */ /* 0x000fe200078e00ff */
[----:B------:R-:W-:Y:S01]  /*0eb0*/  SHF.R.S32.HI R10, RZ, 0x1f, R11 ;  /* 0x0000001fff0a7819 */ /* 0x000fe2000001140b */
[----:B------:R-:W-:Y:S01]  /*0ec0*/  IMAD.SHL.U32 R196, R11, 0x40, RZ ;  /* 0x000000400bc47824 */ /* 0x000fe200078e00ff */
[----:B------:R-:W-:Y:S01]  /*0ed0*/  SHF.R.U32.HI R204, RZ, 0x3, R3 ;  /* 0x00000003ffcc7819 */ /* 0x000fe20000011603 */
[----:B------:R-:W-:Y:S01]  /*0ee0*/  IMAD.MOV.U32 R5, RZ, RZ, R13 ;  /* 0x000000ffff057224 */ /* 0x000fe200078e000d */
[----:B------:R-:W-:Y:S01]  /*0ef0*/  LOP3.LUT R200, R3, 0x38, R16, 0xf8, !PT ;  /* 0x0000003803c87812 */ /* 0x000fe200078ef810 */
[----:B------:R-:W-:Y:S01]  /*0f00*/  IMAD.MOV.U32 R6, RZ, RZ, R14 ;  /* 0x000000ffff067224 */ /* 0x000fe200078e000e */
[----:B------:R-:W-:Y:S01]  /*0f10*/  LEA.HI R0, R0, R12, RZ, 0x3 ;  /* 0x0000000c00007211 */ /* 0x000fe200078f18ff */
[----:B------:R-:W-:Y:S01]  /*0f20*/  IMAD.MOV.U32 R7, RZ, RZ, R15 ;  /* 0x000000ffff077224 */ /* 0x000fe200078e000f */
[----:B------:R-:W-:Y:S01]  /*0f30*/  LEA.HI R9, R2, R9, RZ, 0x3 ;  /* 0x0000000902097211 */ /* 0x000fe200078f18ff */
[----:B------:R-:W-:Y:S01]  /*0f40*/  IMAD.SHL.U32 R22, R207, 0x4, RZ ;  /* 0x00000004cf167824 */ /* 0x000fe200078e00ff */
[----:B------:R-:W-:Y:S01]  /*0f50*/  LEA.HI R10, R10, R11, RZ, 0x3 ;  /* 0x0000000b0a0a7211 */ /* 0x000fe200078f18ff */
[----:B------:R-:W-:Y:S01]  /*0f60*/  IMAD.SHL.U32 R0, R0, 0x40, RZ ;  /* 0x0000004000007824 */ /* 0x000fe200078e00ff */
[----:B------:R-:W-:Y:S01]  /*0f70*/  LOP3.LUT R3, R8, 0x7ffffffc, RZ, 0xc0, !PT ;  /* 0x7ffffffc08037812 */ /* 0x000fe200078ec0ff */
[----:B------:R-:W-:Y:S01]  /*0f80*/  IMAD.SHL.U32 R9, R9, 0x40, RZ ;  /* 0x0000004009097824 */ /* 0x000fe200078e00ff */
[----:B------:R-:W-:Y:S01]  /*0f90*/  LOP3.LUT R198, R198, 0x1c0, RZ, 0xc0, !PT ;  /* 0x000001c0c6c67812 */ /* 0x000fe200078ec0ff */
[----:B------:R-:W-:Y:S01]  /*0fa0*/  IMAD.SHL.U32 R10, R10, 0x40, RZ ;  /* 0x000000400a0a7824 */ /* 0x000fe200078e00ff */
[----:B------:R-:W-:Y:S01]  /*0fb0*/  LOP3.LUT R197, R197, 0x1c0, RZ, 0xc0, !PT ;  /* 0x000001c0c5c57812 */ /* 0x000fe200078ec0ff */
[----:B------:R-:W-:Y:S01]  /*0fc0*/  IMAD.IADD R3, R220, 0x1, -R3 ;  /* 0x00000001dc037824 */ /* 0x000fe200078e0a03 */
[----:B------:R-:W-:Y:S01]  /*0fd0*/  LOP3.LUT R196, R196, 0x1c0, RZ, 0xc0, !PT ;  /* 0x000001c0c4c47812 */ /* 0x000fe200078ec0ff */
[----:B------:R-:W-:Y:S01]  /*0fe0*/  VIADD R2, R16, 0x40 ;  /* 0x0000004010027836 */ /* 0x000fe20000000000 */
[----:B------:R-:W-:Y:S01]  /*0ff0*/  SHF.R.U32.HI R15, RZ, 0x3, R198 ;  /* 0x00000003ff0f7819 */ /* 0x000fe200000116c6 */
[----:B------:R-:W-:Y:S01]  /*1000*/  IMAD.SHL.U32 R193, R3, 0x2, RZ ;  /* 0x0000000203c17824 */ /* 0x000fe200078e00ff */
[--C-:B------:R-:W-:Y:S01]  /*1010*/  LOP3.LUT R8, R198, 0x38, R16.reuse, 0xf8, !PT ;  /* 0x00000038c6087812 */ /* 0x100fe200078ef810 */
[----:B------:R-:W-:Y:S01]  /*1020*/  VIADD R185, R22, 0x20 ;  /* 0x0000002016b97836 */ /* 0x000fe20000000000 */
[----:B------:R-:W-:Y:S01]  /*1030*/  SHF.R.U32.HI R14, RZ, 0x3, R197 ;  /* 0x00000003ff0e7819 */ /* 0x000fe200000116c5 */
[----:B------:R-:W-:Y:S01]  /*1040*/  VIADD R218, R193, 0x50 ;  /* 0x00000050c1da7836 */ /* 0x000fe20000000000 */
[----:B------:R-:W-:Y:S01]  /*1050*/  LOP3.LUT R11, R197, 0x38, R16, 0xf8, !PT ;  /* 0x00000038c50b7812 */ /* 0x000fe200078ef810 */
[C---:B------:R-:W-:Y:S01]  /*1060*/  VIADD R216, R193.reuse, 0x60 ;  /* 0x00000060c1d87836 */ /* 0x040fe20000000000 */
[----:B------:R-:W-:Y:S01]  /*1070*/  SHF.R.U32.HI R13, RZ, 0x3, R196 ;  /* 0x00000003ff0d7819 */ /* 0x000fe200000116c4 */
[C---:B------:R-:W-:Y:S01]  /*1080*/  VIADD R215, R193.reuse, 0x68 ;  /* 0x00000068c1d77836 */ /* 0x040fe20000000000 */
[----:B------:R-:W-:Y:S01]  /*1090*/  LOP3.LUT R12, R196, 0x38, R16, 0xf8, !PT ;  /* 0x00000038c40c7812 */ /* 0x000fe200078ef810 */
[C---:B------:R-:W-:Y:S01]  /*10a0*/  VIADD R214, R193.reuse, 0x70 ;  /* 0x00000070c1d67836 */ /* 0x040fe20000000000 */
[----:B------:R-:W-:Y:S01]  /*10b0*/  LOP3.LUT R203, R0, 0xfffffe00, RZ, 0xc0, !PT ;  /* 0xfffffe0000cb7812 */ /* 0x000fe200078ec0ff */
[----:B------:R-:W-:Y:S01]  /*10c0*/  VIADD R213, R193, 0x78 ;  /* 0x00000078c1d57836 */ /* 0x000fe20000000000 */
[----:B------:R-:W-:Y:S01]  /*10d0*/  LOP3.LUT R202, R9, 0xfffffe00, RZ, 0xc0, !PT ;  /* 0xfffffe0009ca7812 */ /* 0x000fe200078ec0ff */
[----:B------:R-:W-:Y:S01]  /*10e0*/  IMAD R206, R4, 0x8, R20 ;  /* 0x0000000804ce7824 */ /* 0x000fe200078e0214 */
[----:B------:R-:W-:-:S02]  /*10f0*/  LOP3.LUT R201, R10, 0xfffffe00, RZ, 0xc0, !PT ;  /* 0xfffffe000ac97812 */ /* 0x000fc400078ec0ff */
[----:B------:R-:W-:Y:S02]  /*1100*/  LOP3.LUT R8, R203, R8, R15, 0xf6, !PT ;  /* 0x00000008cb087212 */ /* 0x000fe400078ef60f */
[----:B------:R-:W-:Y:S02]  /*1110*/  LOP3.LUT R11, R202, R11, R14, 0xf6, !PT ;  /* 0x0000000bca0b7212 */ /* 0x000fe400078ef60e */
[----:B------:R-:W-:Y:S02]  /*1120*/  LOP3.LUT R12, R201, R12, R13, 0xf6, !PT ;  /* 0x0000000cc90c7212 */ /* 0x000fe400078ef60d */
[----:B------:R-:W-:Y:S02]  /*1130*/  IADD3 R217, R193, 0x58, RZ ;  /* 0x00000058c1d97810 */ /* 0x000fe40007ffe0ff */
[----:B------:R-:W-:Y:S02]  /*1140*/  SHF.R.S32.HI R23, RZ, 0x1f, R22 ;  /* 0x0000001fff177819 */ /* 0x000fe40000011416 */
[----:B------:R-:W-:-:S02]  /*1150*/  SHF.R.S32.HI R17, RZ, 0x1f, R16 ;  /* 0x0000001fff117819 */ /* 0x000fc40000011410 */
[----:B------:R-:W-:Y:S02]  /*1160*/  LOP3.LUT R200, R205, R200, R204, 0xf6, !PT ;  /* 0x000000c8cdc87212 */ /* 0x000fe400078ef6cc */
[----:B------:R-:W-:Y:S02]  /*1170*/  SHF.R.S32.HI R184, RZ, 0x1f, R2 ;  /* 0x0000001fffb87819 */ /* 0x000fe40000011402 */
[----:B------:R-:W-:Y:S02]  /*1180*/  LEA R229, R8, UR40, 0x1 ;  /* 0x0000002808e57c11 */ /* 0x000fe4000f8e08ff */
[----:B------:R-:W-:Y:S02]  /*1190*/  LEA R228, R11, UR40, 0x1 ;  /* 0x000000280be47c11 */ /* 0x000fe4000f8e08ff */
[----:B------:R-:W-:Y:S02]  /*11a0*/  LEA R227, R12, UR40, 0x1 ;  /* 0x000000280ce37c11 */ /* 0x000fe4000f8e08ff */
[----:B------:R-:W-:-:S02]  /*11b0*/  SHF.R.S32.HI R226, RZ, 0x1f, R218 ;  /* 0x0000001fffe27819 */ /* 0x000fc400000114da */
[----:B------:R-:W-:Y:S02]  /*11c0*/  SHF.R.S32.HI R225, RZ, 0x1f, R217 ;  /* 0x0000001fffe17819 */ /* 0x000fe400000114d9 */
[----:B------:R-:W-:Y:S02]  /*11d0*/  SHF.R.S32.HI R224, RZ, 0x1f, R216 ;  /* 0x0000001fffe07819 */ /* 0x000fe400000114d8 */
[----:B------:R-:W-:Y:S02]  /*11e0*/  SHF.R.S32.HI R223, RZ, 0x1f, R215 ;  /* 0x0000001fffdf7819 */ /* 0x000fe400000114d7 */
[----:B------:R-:W-:Y:S02]  /*11f0*/  SHF.R.S32.HI R222, RZ, 0x1f, R214 ;  /* 0x0000001fffde7819 */ /* 0x000fe400000114d6 */
[----:B-1----:R-:W-:-:S07]  /*1200*/  SHF.R.S32.HI R221, RZ, 0x1f, R213 ;  /* 0x0000001fffdd7819 */ /* 0x002fce00000114d5 */
.L_x_3136:
[----:B012---:R-:W0:Y:S02]  /*1210*/  LDC.64 R8, c[0x0][0xc88] ;  /* 0x00032200ff087b82 */ /* 0x007e240000000a00 */
[----:B0-----:R-:W-:-:S05]  /*1220*/  IMAD.WIDE R8, R7, 0x4, R8 ;  /* 0x0000000407087825 */ /* 0x001fca00078e0208 */
[----:B------:R-:W2:Y:S01]  /*1230*/  LDG.E R209, desc[UR42][R8.64] ;  /* 0x0000002a08d17981 */ /* 0x000ea2000c1e1900 */
[----:B------:R-:W-:Y:S05]  /*1240*/  YIELD ;  /* 0x0000000000007946 */ /* 0x000fea0003800000 */
[----:B------:R-:W-:Y:S01]  /*1250*/  ULDC.64 UR4, c[0x0][0xa28] ;  /* 0x00028a0000047ab9 */ /* 0x000fe20000000a00 */
[----:B------:R-:W-:Y:S01]  /*1260*/  ULDC.64 UR8, c[0x0][0xa18] ;  /* 0x0002860000087ab9 */ /* 0x000fe20000000a00 */
[----:B------:R-:W-:Y:S01]  /*1270*/  ISETP.NE.U32.AND P1, PT, RZ, UR4, PT ;  /* 0x00000004ff007c0c */ /* 0x000fe2000bf25070 */
[----:B------:R-:W-:Y:S01]  /*1280*/  ULDC.64 UR6, c[0x0][0xa08] ;  /* 0x0002820000067ab9 */ /* 0x000fe20000000a00 */
[----:B------:R-:W-:Y:S01]  /*1290*/  IMAD.MOV.U32 R15, RZ, RZ, RZ ;  /* 0x000000ffff0f7224 */ /* 0x000fe200078e00ff */
[----:B------:R-:W-:Y:S01]  /*12a0*/  ISETP.NE.U32.AND P0, PT, RZ, UR6, PT ;  /* 0x00000006ff007c0c */ /* 0x000fe2000bf05070 */
[----:B-----5:R-:W-:Y:S01]  /*12b0*/  IMAD.MOV.U32 R31, RZ, RZ, RZ ;  /* 0x000000ffff1f7224 */ /* 0x020fe200078e00ff */
[----:B------:R-:W-:-:S02]  /*12c0*/  ISETP.NE.AND.EX P1, PT, RZ, UR5, PT, P1 ;  /* 0x00000005ff007c0c */ /* 0x000fc4000bf25310 */
[----:B------:R-:W-:Y:S02]  /*12d0*/  ISETP.NE.AND.EX P0, PT, RZ, UR7, PT, P0 ;  /* 0x00000007ff007c0c */ /* 0x000fe4000bf05300 */
[----:B--2---:R-:W-:Y:S01]  /*12e0*/  SHF.R.S32.HI R219, RZ, 0x1f, R209 ;  /* 0x0000001fffdb7819 */ /* 0x004fe200000114d1 */
[----:B------:R-:W-:-:S08]  /*12f0*/  IMAD.SHL.U32 R210, R209, 0x4, RZ ;  /* 0x00000004d1d27824 */ /* 0x000fd000078e00ff */
[C---:B------:R-:W-:Y:S02]  /*1300*/  @P1 LEA R10, P2, R209.reuse, UR4, 0x2 ;  /* 0x00000004d10a1c11 */ /* 0x040fe4000f8410ff */
[C-C-:B------:R-:W-:Y:S02]  /*1310*/  SHF.L.U64.HI R211, R209.reuse, 0x2, R219.reuse ;  /* 0x00000002d1d37819 */ /* 0x140fe400000102db */
[----:B------:R-:W-:Y:S02]  /*1320*/  @P1 LEA.HI.X R11, R209, UR5, R219, 0x2, P2 ;  /* 0x00000005d10b1c11 */ /* 0x000fe400090f14db */
[----:B------:R-:W-:Y:S01]  /*1330*/  ISETP.NE.U32.AND P2, PT, RZ, UR8, PT ;  /* 0x00000008ff007c0c */ /* 0x000fe2000bf45070 */
[----:B------:R-:W-:Y:S01]  /*1340*/  ULDC UR4, c[0x0][0x288] ;  /* 0x0000a20000047ab9 */ /* 0x000fe20000000800 */
[----:B------:R-:W-:Y:S01]  /*1350*/  IADD3 R12, P3, R210, UR6, RZ ;  /* 0x00000006d20c7c10 */ /* 0x000fe2000ff7e0ff */
[----:B------:R0:W5:Y:S01]  /*1360*/  @P1 LDG.E R15, desc[UR42][R10.64] ;  /* 0x0000002a0a0f1981 */ /* 0x000162000c1e1900 */
[----:B------:R-:W-:Y:S01]  /*1370*/  ISETP.NE.AND.EX P2, PT, RZ, UR9, PT, P2 ;  /* 0x00000009ff007c0c */ /* 0x000fe2000bf45320 */
[----:B------:R-:W-:Y:S01]  /*1380*/  IMAD.U32 R194, RZ, RZ, UR4 ;  /* 0x00000004ffc27e24 */ /* 0x000fe2000f8e00ff */
[----:B------:R-:W-:Y:S01]  /*1390*/  IADD3.X R13, R211, UR7, RZ, P3, !PT ;  /* 0x00000007d30d7c10 */ /* 0x000fe20009ffe4ff */
[----:B------:R-:W-:-:S04]  /*13a0*/  ULDC.64 UR4, c[0x0][0x418] ;  /* 0x0001060000047ab9 */ /* 0x000fc80000000a00 */
[----:B------:R0:W5:Y:S06]  /*13b0*/  @P0 LDG.E R31, desc[UR42][R12.64] ;  /* 0x0000002a0c1f0981 */ /* 0x00016c000c1e1900 */
        /* <DEDUP_REMOVED lines=12> */
[----:B0---4-:R-:W-:Y:S06]  /*1480*/  @P2 BRA `(.L_x_2903) ;  /* 0x0000000000242947 */ /* 0x011fec0003800000 */
        /* <DEDUP_REMOVED lines=9> */
.L_x_2903:
[----:B------:R-:W-:Y:S01]  /*1520*/  ULDC.64 UR4, c[0x0][0xa20] ;  /* 0x0002880000047ab9 */ /* 0x000fe20000000a00 */
[C---:B------:R-:W-:Y:S02]  /*1530*/  LOP3.LUT R3, R6.reuse, 0xff000000, RZ, 0xc0, !PT ;  /* 0xff00000006037812 */ /* 0x040fe400078ec0ff */
        /* <DEDUP_REMOVED lines=11> */
.L_x_2904:
[----:B------:R-:W-:Y:S05]  /*15f0*/  @!P0 BRA `(.L_x_2905) ;  /* 0x00000000000c8947 */ /* 0x000fea0003800000 */
[----:B------:R-:W2:Y:S04]  /*1600*/  LDG.E R3, desc[UR42][R12.64] ;  /* 0x0000002a0c037981 */ /* 0x000ea8000c1e1900 */
[----:B------:R-:W2:Y:S02]  /*1610*/  LDG.E R30, desc[UR42][R12.64+0x4] ;  /* 0x0000042a0c1e7981 */ /* 0x000ea4000c1e1900 */
[----:B--2---:R-:W-:-:S07]  /*1620*/  IMAD.IADD R30, R30, 0x1, -R3 ;  /* 0x000000011e1e7824 */ /* 0x004fce00078e0a03 */
.L_x_2905:
[----:B------:R-:W-:Y:S01]  /*1630*/  ULDC.64 UR4, c[0x0][0xa10] ;  /* 0x0002840000047ab9 */ /* 0x000fe20000000a00 */
[----:B------:R-:W1:Y:S01]  /*1640*/  LDC R4, c[0x0][0x448] ;  /* 0x00011200ff047b82 */ /* 0x000e620000000800 */
[----:B------:R-:W-:-:S04]  /*1650*/  ISETP.NE.U32.AND P0, PT, RZ, UR4, PT ;  /* 0x00000004ff007c0c */ /* 0x000fc8000bf05070 */
[----:B------:R-:W-:Y:S01]  /*1660*/  ISETP.NE.AND.EX P0, PT, RZ, UR5, PT, P0 ;  /* 0x00000005ff007c0c */ /* 0x000fe2000bf05300 */
[----:B------:R-:W-:-:S12]  /*1670*/  ULDC.64 UR4, c[0x0][0xa30] ;  /* 0x00028c0000047ab9 */ /* 0x000fd80000000a00 */
[----:B0-----:R-:W0:Y:S02]  /*1680*/  @P0 LDC.64 R6, c[0x0][0xa10] ;  /* 0x00028400ff060b82 */ /* 0x001e240000000a00 */
[----:B0-----:R-:W-:-:S05]  /*1690*/  @P0 IMAD.WIDE R6, R209, 0x4, R6 ;  /* 0x00000004d1060825 */ /* 0x001fca00078e0206 */
[----:B------:R-:W2:Y:S04]  /*16a0*/  @P0 LDG.E R0, desc[UR42][R6.64] ;  /* 0x0000002a06000981 */ /* 0x000ea8000c1e1900 */
[----:B------:R0:W2:Y:S01]  /*16b0*/  @P0 LDG.E R3, desc[UR42][R6.64+0x4] ;  /* 0x0000042a06030981 */ /* 0x0000a2000c1e1900 */
[----:B------:R-:W-:Y:S02]  /*16c0*/  ISETP.NE.U32.AND P1, PT, RZ, UR4, PT ;  /* 0x00000004ff007c0c */ /* 0x000fe4000bf25070 */
[----:B-----5:R-:W-:Y:S02]  /*16d0*/  MOV R24, R30 ;  /* 0x0000001e00187202 */ /* 0x020fe40000000f00 */
[----:B------:R-:W-:-:S13]  /*16e0*/  ISETP.NE.AND.EX P1, PT, RZ, UR5, PT, P1 ;  /* 0x00000005ff007c0c */ /* 0x000fda000bf25310 */
[----:B------:R-:W-:-:S04]  /*16f0*/  @P1 IADD3 R8, P2, R210, UR4, RZ ;  /* 0x00000004d2081c10 */ /* 0x000fc8000ff5e0ff */
[----:B------:R-:W-:-:S05]  /*1700*/  @P1 IADD3.X R9, R211, UR5, RZ, P2, !PT ;  /* 0x00000005d3091c10 */ /* 0x000fca00097fe4ff */
[----:B------:R3:W5:Y:S01]  /*1710*/  @P1 LDG.E R24, desc[UR42][R8.64] ;  /* 0x0000002a08181981 */ /* 0x000762000c1e1900 */
[----:B-1----:R-:W-:Y:S01]  /*1720*/  ISETP.NE.AND P1, PT, R4, 0x1, PT ;  /* 0x000000010400780c */ /* 0x002fe20003f25270 */
[----:B------:R-:W-:Y:S01]  /*1730*/  IMAD.SHL.U32 R192, R5, 0x80, RZ ;  /* 0x0000008005c07824 */ /* 0x000fe200078e00ff */
[----:B------:R-:W-:Y:S01]  /*1740*/  BSSY B0, `(.L_x_2906) ;  /* 0x0000035000007945 */ /* 0x000fe20003800000 */
[----:B------:R-:W-:Y:S01]  /*1750*/  IMAD.IADD R10, R30, 0x1, -R15 ;  /* 0x000000011e0a7824 */ /* 0x000fe200078e0a0f */
[----:B------:R-:W-:Y:S01]  /*1760*/  LOP3.LUT R212, R208, 0xff, RZ, 0xc0, !PT ;  /* 0x000000ffd0d47812 */ /* 0x000fe200078ec0ff */
[----:B------:R-:W-:Y:S01]  /*1770*/  VIADD R4, R192, 0x7f ;  /* 0x0000007fc0047836 */ /* 0x000fe20000000000 */
[----:B------:R-:W-:-:S07]  /*1780*/  SHF.R.U32.HI R208, RZ, 0x10, R208 ;  /* 0x00000010ffd07819 */ /* 0x000fce00000116d0 */
[----:B------:R-:W1:Y:S08]  /*1790*/  @P1 LDC R11, c[0x0][0x44c] ;  /* 0x00011300ff0b1b82 */ /* 0x000e700000000800 */
[----:B0-----:R-:W0:Y:S01]  /*17a0*/  @P1 LDC R7, c[0x0][0x450] ;  /* 0x00011400ff071b82 */ /* 0x001e220000000800 */
[----:B--2---:R-:W-:Y:S02]  /*17b0*/  @P0 IMAD.IADD R25, R3, 0x1, -R0 ;  /* 0x0000000103190824 */ /* 0x004fe400078e0a00 */
[----:B-1----:R-:W-:-:S04]  /*17c0*/  @P1 IMAD.HI.U32 R0, R4, R11, RZ ;  /* 0x0000000b04001227 */ /* 0x002fc800078e00ff */
[----:B------:R-:W-:Y:S01]  /*17d0*/  IMAD.IADD R195, R10, 0x1, R25 ;  /* 0x000000010ac37824 */ /* 0x000fe200078e0219 */
[----:B0-----:R-:W-:-:S03]  /*17e0*/  @P1 SHF.R.U32.HI R4, RZ, R7, R0 ;  /* 0x00000007ff041219 */ /* 0x001fc60000011600 */
[C---:B------:R-:W-:Y:S01]  /*17f0*/  VIADD R0, R195.reuse, 0x7f ;  /* 0x0000007fc3007836 */ /* 0x040fe20000000000 */
[----:B------:R-:W-:-:S04]  /*1800*/  IADD3 R93, R195, 0x80, -R194 ;  /* 0x00000080c35d7810 */ /* 0x000fc80007ffe8c2 */
[----:B------:R-:W-:Y:S01]  /*1810*/  SHF.R.S32.HI R3, RZ, 0x1f, R0 ;  /* 0x0000001fff037819 */ /* 0x000fe20000011400 */
[----:B------:R-:W-:-:S03]  /*1820*/  IMAD.IADD R4, R93, 0x1, R4 ;  /* 0x000000015d047824 */ /* 0x000fc600078e0204 */
[----:B------:R-:W-:Y:S02]  /*1830*/  LEA.HI R3, R3, R0, RZ, 0x7 ;  /* 0x0000000003037211 */ /* 0x000fe400078f38ff */
[----:B------:R-:W-:Y:S02]  /*1840*/  SHF.R.S32.HI R5, RZ, 0x1f, R4 ;  /* 0x0000001fff057819 */ /* 0x000fe40000011404 */
[----:B------:R-:W-:Y:S01]  /*1850*/  SHF.R.S32.HI R94, RZ, 0x7, R3 ;  /* 0x00000007ff5e7819 */ /* 0x000fe20000011403 */
[----:B------:R-:W-:Y:S01]  /*1860*/  IMAD.MOV.U32 R3, RZ, RZ, RZ ;  /* 0x000000ffff037224 */ /* 0x000fe200078e00ff */
[----:B------:R-:W-:-:S04]  /*1870*/  LEA.HI R5, R5, R4, RZ, 0x7 ;  /* 0x0000000405057211 */ /* 0x000fc800078f38ff */
[----:B------:R-:W-:-:S04]  /*1880*/  SHF.R.S32.HI R5, RZ, 0x7, R5 ;  /* 0x00000007ff057819 */ /* 0x000fc80000011405 */
[----:B---3--:R-:W-:-:S04]  /*1890*/  VIMNMX R9, R94, R5, PT ;  /* 0x000000055e097248 */ /* 0x008fc80003fe0100 */
[----:B------:R-:W-:-:S13]  /*18a0*/  ISETP.GE.AND P0, PT, R9, 0x1, PT ;  /* 0x000000010900780c */ /* 0x000fda0003f06270 */
[----:B------:R-:W-:Y:S05]  /*18b0*/  @!P0 BRA `(.L_x_2907) ;  /* 0x0000000000748947 */ /* 0x000fea0003800000 */
[----:B------:R-:W-:Y:S01]  /*18c0*/  ISETP.NE.AND P0, PT, R208, RZ, PT ;  /* 0x000000ffd000720c */ /* 0x000fe20003f05270 */
[----:B------:R-:W-:-:S03]  /*18d0*/  ULDC UR4, c[0x0][0x9f0] ;  /* 0x00027c0000047ab9 */ /* 0x000fc60000000800 */
[----:B------:R-:W-:-:S04]  /*18e0*/  SEL R11, R208, UR4, P0 ;  /* 0x00000004d00b7c07 */ /* 0x000fc80008000000 */
[-C--:B------:R-:W-:Y:S02]  /*18f0*/  IABS R6, R11.reuse ;  /* 0x0000000b00067213 */ /* 0x080fe40000000000 */
        /* <DEDUP_REMOVED lines=13> */
[----:B------:R-:W-:-:S06]  /*19d0*/  IMAD.HI.U32 R5, R5, R7, R4 ;  /* 0x0000000705057227 */ /* 0x000fcc00078e0004 */
[----:B------:R-:W-:-:S04]  /*19e0*/  IMAD.HI.U32 R5, R5, R8, RZ ;  /* 0x0000000805057227 */ /* 0x000fc800078e00ff */
        /* <DEDUP_REMOVED lines=10> */
.L_x_2907:
[----:B------:R-:W-:Y:S05]  /*1a90*/  BSYNC B0 ;  /* 0x0000000000007941 */ /* 0x000fea0003800000 */
.L_x_2906:
[----:B------:R-:W-:-:S05]  /*1aa0*/  IMAD R0, R212, R3, RZ ;  /* 0x00000003d4007224 */ /* 0x000fca00078e02ff */
        /* <DEDUP_REMOVED lines=35> */
.L_x_2910:
[----:B------:R-:W-:Y:S05]  /*1ce0*/  BSYNC B6 ;  /* 0x0000000000067941 */ /* 0x000fea0003800000 */
.L_x_2909:
        /* <DEDUP_REMOVED lines=20> */
.L_x_2912:
[----:B------:R-:W-:Y:S05]  /*1e30*/  BSYNC B6 ;  /* 0x0000000000067941 */ /* 0x000fea0003800000 */
.L_x_2911:
[----:B------:R-:W-:Y:S01]  /*1e40*/  ULDC.64 UR4, c[0x0][0x9f8] ;  /* 0x00027e0000047ab9 */ /* 0x000fe20000000a00 */
[----:B------:R-:W-:Y:S01]  /*1e50*/  MOV R0, R209 ;  /* 0x000000d100007202 */ /* 0x000fe20000000f00 */
[----:B------:R-:W0:Y:S01]  /*1e60*/  LDC R37, c[0x0][0x3f4] ;  /* 0x0000fd00ff257b82 */ /* 0x000e220000000800 */
[----:B------:R-:W-:-:S04]  /*1e70*/  ISETP.NE.U32.AND P0, PT, RZ, UR4, PT ;  /* 0x00000004ff007c0c */ /* 0x000fc8000bf05070 */
[----:B------:R-:W-:-:S03]  /*1e80*/  ISETP.NE.AND.EX P0, PT, RZ, UR5, PT, P0 ;  /* 0x00000005ff007c0c */ /* 0x000fc6000bf05300 */
[----:B------:R-:W1:Y:S08]  /*1e90*/  LDC.64 R28, c[0x0][0x3f8] ;  /* 0x0000fe00ff1c7b82 */ /* 0x000e700000000a00 */
[----:B------:R-:W2:Y:S02]  /*1ea0*/  LDC.64 R34, c[0x0][0x408] ;  /* 0x00010200ff227b82 */ /* 0x000ea40000000a00 */
[----:B------:R-:W-:-:S04]  /*1eb0*/  @P0 IADD3 R4, P1, R210, UR4, RZ ;  /* 0x00000004d2040c10 */ /* 0x000fc8000ff3e0ff */
[----:B------:R-:W-:-:S05]  /*1ec0*/  @P0 IADD3.X R5, R211, UR5, RZ, P1, !PT ;  /* 0x00000005d3050c10 */ /* 0x000fca0008ffe4ff */
[----:B------:R3:W4:Y:S01]  /*1ed0*/  @P0 LDG.E R0, desc[UR42][R4.64] ;  /* 0x0000002a04000981 */ /* 0x000722000c1e1900 */
[----:B------:R-:W-:Y:S01]  /*1ee0*/  SHF.R.S32.HI R11, RZ, 0x1f, R187 ;  /* 0x0000001fff0b7819 */ /* 0x000fe200000114bb */
[C---:B------:R-:W-:Y:S01]  /*1ef0*/  IMAD.SHL.U32 R33, R187.reuse, 0x40, RZ ;  /* 0x00000040bb217824 */ /* 0x040fe200078e00ff */
[----:B0-----:R-:W-:Y:S01]  /*1f00*/  ISETP.GE.AND P0, PT, R16, R37, PT ;  /* 0x000000251000720c */ /* 0x001fe20003f06270 */
[----:B------:R-:W0:Y:S01]  /*1f10*/  S2R R36, SR_TID.X ;  /* 0x0000000000247919 */ /* 0x000e220000002100 */
[-C--:B-1----:R-:W-:Y:S01]  /*1f20*/  IMAD.WIDE.U32 R6, R187, R28.reuse, R22 ;  /* 0x0000001cbb067225 */ /* 0x082fe200078e0016 */
[----:B-----5:R-:W-:Y:S02]  /*1f30*/  SHF.R.S32.HI R13, RZ, 0x1f, R24 ;  /* 0x0000001fff0d7819 */ /* 0x020fe40000011418 */
[----:B------:R-:W-:Y:S01]  /*1f40*/  SHF.R.U32.HI R32, RZ, 0x3, R198 ;  /* 0x00000003ff207819 */ /* 0x000fe200000116c6 */
[----:B------:R-:W-:Y:S01]  /*1f50*/  IMAD R8, R11, R28, RZ ;  /* 0x0000001c0b087224 */ /* 0x000fe200078e02ff */
[----:B---3--:R-:W-:Y:S01]  /*1f60*/  SEL R5, R37, RZ, P0 ;  /* 0x000000ff25057207 */ /* 0x008fe20000000000 */
[----:B------:R-:W-:Y:S01]  /*1f70*/  IMAD.MOV.U32 R80, RZ, RZ, R6 ;  /* 0x000000ffff507224 */ /* 0x000fe200078e0006 */
[----:B------:R-:W-:Y:S01]  /*1f80*/  SHF.R.U32.HI R21, RZ, 0x3, R197 ;  /* 0x00000003ff157819 */ /* 0x000fe200000116c5 */
[----:B------:R-:W-:Y:S01]  /*1f90*/  IMAD R83, R187, R29, R8 ;  /* 0x0000001dbb537224 */ /* 0x000fe200078e0208 */
[----:B------:R-:W-:Y:S01]  /*1fa0*/  SHF.R.U32.HI R20, RZ, 0x3, R196 ;  /* 0x00000003ff147819 */ /* 0x000fe200000116c4 */
[----:B--2---:R-:W-:-:S02]  /*1fb0*/  IMAD R4, R11, R34, RZ ;  /* 0x000000220b047224 */ /* 0x004fc400078e02ff */
[----:B------:R-:W-:Y:S02]  /*1fc0*/  IMAD.IADD R5, R16, 0x1, R5 ;  /* 0x0000000110057824 */ /* 0x000fe400078e0205 */
[----:B------:R-:W-:Y:S02]  /*1fd0*/  IMAD.IADD R81, R7, 0x1, R83 ;  /* 0x0000000107517824 */ /* 0x000fe400078e0253 */
[C---:B------:R-:W-:Y:S01]  /*1fe0*/  IMAD R7, R187.reuse, R35, R4 ;  /* 0x00000023bb077224 */ /* 0x040fe200078e0204 */
[----:B------:R-:W-:Y:S01]  /*1ff0*/  SHF.R.S32.HI R4, RZ, 0x1f, R5 ;  /* 0x0000001fff047819 */ /* 0x000fe20000011405 */
[----:B------:R-:W-:-:S03]  /*2000*/  IMAD.WIDE.U32 R84, R187, R34, R22 ;  /* 0x00000022bb547225 */ /* 0x000fc600078e0016 */
[CC--:B------:R-:W-:Y:S01]  /*2010*/  LEA.HI R11, R4.reuse, R5.reuse, RZ, 0x3 ;  /* 0x00000005040b7211 */ /* 0x0c0fe200078f18ff */
[--C-:B------:R-:W-:Y:S01]  /*2020*/  IMAD.WIDE.U32 R86, R187, R34, R16.reuse ;  /* 0x00000022bb567225 */ /* 0x100fe200078e0010 */
[----:B------:R-:W-:Y:S02]  /*2030*/  LEA.HI R6, R4, R5, RZ, 0x6 ;  /* 0x0000000504067211 */ /* 0x000fe400078f30ff */
[----:B------:R-:W-:Y:S01]  /*2040*/  LOP3.LUT R4, R11, 0x38, RZ, 0xc0, !PT ;  /* 0x000000380b047812 */ /* 0x000fe200078ec0ff */
[-C--:B------:R-:W-:Y:S01]  /*2050*/  IMAD.WIDE.U32 R8, R187, R28.reuse, R16 ;  /* 0x0000001cbb087225 */ /* 0x080fe200078e0010 */
[----:B------:R-:W-:Y:S02]  /*2060*/  LOP3.LUT R10, R196, 0x38, R11, 0xf8, !PT ;  /* 0x00000038c40a7812 */ /* 0x000fe400078ef80b */
[----:B------:R-:W-:Y:S01]  /*2070*/  LOP3.LUT R5, R4, 0x1c0, R33, 0xf8, !PT ;  /* 0x000001c004057812 */ /* 0x000fe200078ef821 */
[----:B------:R-:W-:Y:S01]  /*2080*/  IMAD.IADD R85, R85, 0x1, R7 ;  /* 0x0000000155557824 */ /* 0x000fe200078e0207 */
[----:B0-----:R-:W-:Y:S01]  /*2090*/  SHF.R.U32.HI R36, RZ, 0x7, R36 ;  /* 0x00000007ff247819 */ /* 0x001fe20000011624 */
[----:B------:R-:W-:Y:S01]  /*20a0*/  IMAD.IADD R87, R7, 0x1, R87 ;  /* 0x0000000107577824 */ /* 0x000fe200078e0257 */
[----:B------:R-:W-:Y:S01]  /*20b0*/  LOP3.LUT R7, R198, 0x38, R11, 0xf8, !PT ;  /* 0x00000038c6077812 */ /* 0x000fe200078ef80b */
[----:B------:R-:W-:Y:S01]  /*20c0*/  IMAD.SHL.U32 R6, R6, 0x80, RZ ;  /* 0x0000008006067824 */ /* 0x000fe200078e00ff */
[----:B------:R-:W-:Y:S01]  /*20d0*/  ISETP.NE.AND P6, PT, R36, 0x1, PT ;  /* 0x000000012400780c */ /* 0x000fe20003fc5270 */
[----:B------:R-:W-:Y:S01]  /*20e0*/  IMAD.IADD R83, R83, 0x1, R9 ;  /* 0x0000000153537824 */ /* 0x000fe200078e0209 */
[----:B------:R-:W-:Y:S01]  /*20f0*/  LOP3.LUT R9, R197, 0x38, R11, 0xf8, !PT ;  /* 0x00000038c5097812 */ /* 0x000fe200078ef80b */
[----:B------:R-:W-:Y:S01]  /*2100*/  IMAD.MOV.U32 R82, RZ, RZ, R8 ;  /* 0x000000ffff527224 */ /* 0x000fe200078e0008 */
[----:B------:R-:W-:Y:S01]  /*2110*/  LOP3.LUT R8, R6, 0xffffe000, RZ, 0xc0, !PT ;  /* 0xffffe00006087812 */ /* 0x000fe200078ec0ff */
[----:B------:R-:W-:Y:S01]  /*2120*/  IMAD R12, R13, R28, RZ ;  /* 0x0000001c0d0c7224 */ /* 0x000fe200078e02ff */
[----:B------:R-:W-:Y:S01]  /*2130*/  LOP3.LUT R4, R7, R32, RZ, 0x3c, !PT ;  /* 0x0000002007047212 */ /* 0x000fe200078e3cff */
[----:B------:R-:W-:Y:S01]  /*2140*/  IMAD R13, R13, R34, RZ ;  /* 0x000000220d0d7224 */ /* 0x000fe200078e02ff */
[----:B------:R-:W-:Y:S01]  /*2150*/  LOP3.LUT R9, R9, R21, RZ, 0x3c, !PT ;  /* 0x0000001509097212 */ /* 0x000fe200078e3cff */
[----:B------:R-:W-:Y:S01]  /*2160*/  IMAD R15, R24, R29, R12 ;  /* 0x0000001d180f7224 */ /* 0x000fe200078e020c */
[----:B------:R-:W-:Y:S01]  /*2170*/  LOP3.LUT R6, R10, R20, RZ, 0x3c, !PT ;  /* 0x000000140a067212 */ /* 0x000fe200078e3cff */
[C---:B------:R-:W-:Y:S01]  /*2180*/  IMAD.WIDE.U32 R80, R24.reuse, R28, R80 ;  /* 0x0000001c18507225 */ /* 0x040fe200078e0050 */
[----:B------:R-:W-:Y:S01]  /*2190*/  LOP3.LUT R7, R5, R204, RZ, 0x3c, !PT ;  /* 0x000000cc05077212 */ /* 0x000fe200078e3cff */
[----:B------:R-:W-:Y:S05]  /*21a0*/  @!P6 WARPSYNC.ALL ;  /* 0x000000000000e948 */ /* 0x000fea0003800000 */
        /* <DEDUP_REMOVED lines=11> */
[C-C-:B------:R-:W-:Y:S01]  /*2260*/  SHF.L.U64.HI R9, R28.reuse, 0x6, R29.reuse ;  /* 0x000000061c097819 */ /* 0x140fe2000001021d */
[----:B------:R-:W-:Y:S01]  /*2270*/  IMAD.IADD R3, R31, 0x1, R30 ;  /* 0x000000011f037824 */ /* 0x000fe200078e021e */
[----:B------:R-:W-:Y:S01]  /*2280*/  SHF.L.U64.HI R10, R28, 0x7, R29 ;  /* 0x000000071c0a7819 */ /* 0x000fe2000001021d */
[----:B------:R-:W-:Y:S01]  /*2290*/  VIADD R92, R36, 0x8 ;  /* 0x00000008245c7836 */ /* 0x000fe20000000000 */
[--C-:B------:R-:W-:Y:S01]  /*22a0*/  SHF.L.U64.HI R29, R34, 0x5, R35.reuse ;  /* 0x00000005221d7819 */ /* 0x100fe20000010223 */
[----:B------:R-:W-:Y:S01]  /*22b0*/  IMAD.SHL.U32 R20, R28, 0x20, RZ ;  /* 0x000000201c147824 */ /* 0x000fe200078e00ff */
[--C-:B------:R-:W-:Y:S01]  /*22c0*/  SHF.L.U64.HI R30, R34, 0x6, R35.reuse ;  /* 0x00000006221e7819 */ /* 0x100fe20000010223 */
[----:B------:R-:W-:Y:S01]  /*22d0*/  IMAD.SHL.U32 R21, R28, 0x40, RZ ;  /* 0x000000401c157824 */ /* 0x000fe200078e00ff */
[C---:B------:R-:W-:Y:S01]  /*22e0*/  SHF.L.U64.HI R31, R34.reuse, 0x7, R35 ;  /* 0x00000007221f7819 */ /* 0x040fe20000010223 */
[C---:B------:R-:W-:Y:S01]  /*22f0*/  IMAD.SHL.U32 R33, R34.reuse, 0x40, RZ ;  /* 0x0000004022217824 */ /* 0x040fe200078e00ff */
[----:B------:R-:W-:Y:S01]  /*2300*/  SHF.L.U32 R32, R34, 0x5, RZ ;  /* 0x0000000522207819 */ /* 0x000fe200000006ff */
[----:B------:R-:W-:Y:S01]  /*2310*/  IMAD.SHL.U32 R36, R37, 0x2, RZ ;  /* 0x0000000225247824 */ /* 0x000fe200078e00ff */
[----:B------:R-:W-:Y:S01]  /*2320*/  ISETP.GE.AND P1, PT, R16, UR4, PT ;  /* 0x0000000410007c0c */ /* 0x000fe2000bf26270 */
[----:B------:R-:W-:Y:S01]  /*2330*/  IMAD.SHL.U32 R28, R28, 0x80, RZ ;  /* 0x000000801c1c7824 */ /* 0x000fe200078e00ff */
[----:B------:R-:W-:Y:S01]  /*2340*/  ISETP.GE.AND P2, PT, R2, UR4, PT ;  /* 0x0000000402007c0c */ /* 0x000fe2000bf46270 */
[----:B------:R-:W-:Y:S01]  /*2350*/  IMAD.SHL.U32 R34, R34, 0x80, RZ ;  /* 0x0000008022227824 */ /* 0x000fe200078e00ff */
[----:B------:R-:W-:Y:S01]  /*2360*/  SHF.R.S32.HI R78, RZ, 0x3, R11 ;  /* 0x00000003ff4e7819 */ /* 0x000fe2000001140b */
[----:B------:R-:W-:Y:S01]  /*2370*/  IMAD R35, R207, 0x20, R187 ;  /* 0x00000020cf237824 */ /* 0x000fe200078e02bb */
[----:B------:R-:W-:Y:S01]  /*2380*/  SHF.R.S32.HI R88, RZ, 0x1f, R76 ;  /* 0x0000001fff587819 */ /* 0x000fe2000001144c */
[----:B------:R-:W-:-:S02]  /*2390*/  IMAD.IADD R37, R81, 0x1, R15 ;  /* 0x0000000151257824 */ /* 0x000fc400078e020f */
[----:B------:R-:W-:Y:S02]  /*23a0*/  IMAD.IADD R38, R15, 0x1, R83 ;  /* 0x000000010f267824 */ /* 0x000fe400078e0253 */
[----:B------:R-:W-:Y:S02]  /*23b0*/  IMAD.IADD R39, R85, 0x1, R13 ;  /* 0x0000000155277824 */ /* 0x000fe400078e020d */
[----:B------:R-:W-:Y:S01]  /*23c0*/  IMAD.IADD R77, R13, 0x1, R87 ;  /* 0x000000010d4d7824 */ /* 0x000fe200078e0257 */
[----:B------:R-:W-:Y:S01]  /*23d0*/  @!P6 BAR.SYNC.DEFER_BLOCKING 0x9, 0x100 ;  /* 0x024400000000eb1d */ /* 0x000fe20000010000 */
[----:B----4-:R-:W-:-:S07]  /*23e0*/  SHF.R.S32.HI R79, RZ, 0x1f, R0 ;  /* 0x0000001fff4f7819 */ /* 0x010fce0000011400 */
.L_x_3010:
[----:B0-----:R-:W0:Y:S01]  /*23f0*/  LDC R98, c[0x0][0x430] ;  /* 0x00010c00ff627b82 */ /* 0x001e220000000800 */
[----:B------:R-:W-:Y:S02]  /*2400*/  VIADD R42, R27, 0xffffffff ;  /* 0xffffffff1b2a7836 */ /* 0x000fe40000000000 */
[----:B------:R-:W-:Y:S02]  /*2410*/  IMAD.MOV.U32 R99, RZ, RZ, RZ ;  /* 0x000000ffff637224 */ /* 0x000fe400078e00ff */
[----:B------:R-:W-:-:S03]  /*2420*/  IMAD R12, R42, 0x80, R35 ;  /* 0x000000802a0c7824 */ /* 0x000fc600078e0223 */
[----:B-1----:R-:W1:Y:S01]  /*2430*/  LDC R102, c[0x0][0x3f4] ;  /* 0x0000fd00ff667b82 */ /* 0x002e620000000800 */
[----:B------:R-:W-:Y:S01]  /*2440*/  IMAD.IADD R43, R3, 0x1, R12 ;  /* 0x00000001032b7824 */ /* 0x000fe200078e020c */
[----:B------:R-:W-:-:S03]  /*2450*/  ISETP.GE.AND P3, PT, R12, R25, PT ;  /* 0x000000190c00720c */ /* 0x000fc60003f66270 */
[----:B------:R-:W-:Y:S01]  /*2460*/  IMAD.MOV.U32 R11, RZ, RZ, R43 ;  /* 0x000000ffff0b7224 */ /* 0x000fe200078e002b */
        /* <DEDUP_REMOVED lines=9> */
[----:B------:R-:W-:Y:S01]  /*2500*/  @!P3 SHF.R.S32.HI R15, RZ, 0x1f, R11 ;  /* 0x0000001fff0fb819 */ /* 0x000fe2000001140b */
[----:B------:R-:W-:Y:S01]  /*2510*/  @!P3 IMAD R27, R0, R41, R14 ;  /* 0x00000029001bb224 */ /* 0x000fe200078e020e */
[----:B------:R-:W-:-:S05]  /*2520*/  @!P3 MOV R14, R11 ;  /* 0x0000000b000eb202 */ /* 0x000fca0000000f00 */
        /* <DEDUP_REMOVED lines=13> */
[----:B------:R-:W-:-:S02]  /*2600*/  IMAD R91, R91, 0x2, R18 ;  /* 0x000000025b5b7824 */ /* 0x000fc400078e0212 */
[----:B------:R-:W-:Y:S01]  /*2610*/  IMAD.MOV.U32 R27, RZ, RZ, R42 ;  /* 0x000000ffff1b7224 */ /* 0x000fe200078e002a */
        /* <DEDUP_REMOVED lines=62> */
.L_x_2917:
[----:B------:R-:W-:Y:S05]  /*2a00*/  BSYNC B1 ;  /* 0x0000000000017941 */ /* 0x000fea0003800000 */
.L_x_2916:
[----:B------:R-:W-:Y:S01]  /*2a10*/  VIADD R44, R187, 0x20 ;  /* 0x00000020bb2c7836 */ /* 0x000fe20000000000 */
[----:B0----5:R-:W-:Y:S01]  /*2a20*/  MOV R41, R65 ;  /* 0x0000004100297202 */ /* 0x021fe20000000f00 */
[----:B------:R-:W-:Y:S01]  /*2a30*/  IMAD.MOV.U32 R40, RZ, RZ, R64 ;  /* 0x000000ffff287224 */ /* 0x000fe200078e0040 */
[----:B------:R-:W-:Y:S01]  /*2a40*/  BSSY B1, `(.L_x_2918) ;  /* 0x0000029000017945 */ /* 0x000fe20003800000 */
        /* <DEDUP_REMOVED lines=11> */
[----:B------:R-:W-:-:S02]  /*2b00*/  P2R R130, PR, RZ, 0x8 ;  /* 0x00000008ff827803 */ /* 0x000fc40000000000 */
[----:B------:R-:W-:Y:S02]  /*2b10*/  CS2R R60, SRZ ;  /* 0x00000000003c7805 */ /* 0x000fe4000001ff00 */
[----:B------:R-:W-:Y:S02]  /*2b20*/  PRMT R122, R40, 0x7610, R122 ;  /* 0x00007610287a7816 */ /* 0x000fe4000000007a */
[----:B------:R-:W-:Y:S02]  /*2b30*/  CS2R R58, SRZ ;  /* 0x00000000003a7805 */ /* 0x000fe4000001ff00 */
[----:B------:R-:W-:Y:S02]  /*2b40*/  PRMT R123, R41, 0x7610, R123 ;  /* 0x00007610297b7816 */ /* 0x000fe4000000007b */
[----:B------:R-:W-:Y:S02]  /*2b50*/  CS2R R62, SRZ ;  /* 0x00000000003e7805 */ /* 0x000fe4000001ff00 */
[----:B------:R-:W-:-:S02]  /*2b60*/  PRMT R134, R42, 0x7610, R134 ;  /* 0x000076102a867816 */ /* 0x000fc40000000086 */
        /* <DEDUP_REMOVED lines=22> */
.L_x_2919:
[----:B------:R-:W-:Y:S05]  /*2cd0*/  BSYNC B1 ;  /* 0x0000000000017941 */ /* 0x000fea0003800000 */
.L_x_2918:
        /* <DEDUP_REMOVED lines=48> */
.L_x_2921:
[----:B------:R-:W-:Y:S05]  /*2fe0*/  BSYNC B1 ;  /* 0x0000000000017941 */ /* 0x000fea0003800000 */
.L_x_2920:
[----:B0-----:R-:W-:Y:S01]  /*2ff0*/  VIADD R72, R187, 0x60 ;  /* 0x00000060bb487836 */ /* 0x001fe20000000000 */
[----:B------:R-:W-:Y:S04]  /*3000*/  BSSY B1, `(.L_x_2922) ;  /* 0x000001f000017945 */ /* 0x000fe80003800000 */
[----:B------:R-:W-:-:S13]  /*3010*/  ISETP.GE.AND P4, PT, R72, R95, PT ;  /* 0x0000005f4800720c */ /* 0x000fda0003f86270 */
[----:B------:R-:W-:Y:S05]  /*3020*/  @P4 BRA `(.L_x_2923) ;  /* 0x0000000000704947 */ /* 0x000fea0003800000 */
[----:B------:R-:W0:Y:S01]  /*3030*/  LDC.64 R40, c[0x0][0x3f8] ;  /* 0x0000fe00ff287b82 */ /* 0x000e220000000a00 */
[----:B------:R-:W-:Y:S01]  /*3040*/  IMAD.MOV.U32 R15, RZ, RZ, R89 ;  /* 0x000000ffff0f7224 */ /* 0x000fe200078e0059 */
[----:B------:R-:W-:Y:S01]  /*3050*/  ULDC.64 UR4, c[0x0][0x3e8] ;  /* 0x0000fa0000047ab9 */ /* 0x000fe20000000a00 */
[----:B------:R-:W-:Y:S01]  /*3060*/  IMAD.MOV.U32 R13, RZ, RZ, R11 ;  /* 0x000000ffff0d7224 */ /* 0x000fe200078e000b */
[----:B------:R-:W-:Y:S02]  /*3070*/  CS2R R44, SRZ ;  /* 0x00000000002c7805 */ /* 0x000fe4000001ff00 */
[----:B------:R-:W-:Y:S01]  /*3080*/  CS2R R46, SRZ ;  /* 0x00000000002e7805 */ /* 0x000fe2000001ff00 */
        /* <DEDUP_REMOVED lines=22> */
.L_x_2923:
[----:B------:R-:W-:Y:S05]  /*31f0*/  BSYNC B1 ;  /* 0x0000000000017941 */ /* 0x000fea0003800000 */
.L_x_2922:
[----:B0----5:R-:W-:Y:S01]  /*3200*/  IMAD.MOV.U32 R12, RZ, RZ, R49 ;  /* 0x000000ffff0c7224 */ /* 0x021fe200078e0031 */
        /* <DEDUP_REMOVED lines=35> */
.L_x_2924:
[----:B------:R-:W-:Y:S01]  /*3440*/  IMAD R89, R19, 0x8, R18 ;  /* 0x0000000813597824 */ /* 0x000fe200078e0212 */
[----:B------:R-:W-:Y:S01]  /*3450*/  SHF.L.U32 R100, R190, 0x1f, RZ ;  /* 0x0000001fbe647819 */ /* 0x000fe200000006ff */
[----:B------:R-:W-:Y:S03]  /*3460*/  BSSY B1, `(.L_x_2925) ;  /* 0x0000003000017945 */ /* 0x000fe60003800000 */
[----:B------:R-:W0:Y:S02]  /*3470*/  SYNCS.PHASECHK.TRANS64.TRYWAIT P6, [R89+URZ+0x28890], R100 ;  /* 0x02889064590075a7 */ /* 0x000e2400080c017f */
[----:B0-----:R-:W-:Y:S05]  /*3480*/  @!P6 BRA `(.L_x_2926) ;  /* 0x000001f000b0e947 */ /* 0x001fea0003800000 */
.L_x_3261:
[----:B------:R-:W-:Y:S05]  /*3490*/  BSYNC B1 ;  /* 0x0000000000017941 */ /* 0x000fea0003800000 */
.L_x_2925:
[----:B------:R-:W-:-:S03]  /*34a0*/  UMOV UR4, 0xffffffff ;  /* 0xffffffff00047882 */ /* 0x000fc60000000000 */
[----:B------:R-:W-:Y:S05]  /*34b0*/  BRA.DIV UR4, `(.L_x_2927) ;  /* 0x000001f204b87947 */ /* 0x000fea000b800000 */
[----:B------:R1:W2:Y:S04]  /*34c0*/  SHFL.IDX PT, R75, R101, RZ, 0x181f ;  /* 0x00181fff654b7589 */ /* 0x0002a800000e0000 */
[----:B------:R1:W3:Y:S02]  /*34d0*/  SHFL.IDX PT, R103, R106, RZ, 0x181f ;  /* 0x00181fff6a677589 */ /* 0x0002e400000e0000 */
.L_x_3265:
        /* <DEDUP_REMOVED lines=25> */
[C---:B------:R-:W-:Y:S01]  /*3670*/  LOP3.LUT R137, R134.reuse, 0xffff0000, RZ, 0xc0, !PT ;  /* 0xffff000086897812 */ /* 0x040fe200078ec0ff */
[----:B------:R-:W-:Y:S01]  /*3680*/  IMAD.U32 R134, R134, 0x10000, RZ ;  /* 0x0001000086867824 */ /* 0x000fe200078e00ff */
[C---:B------:R-:W-:Y:S01]  /*3690*/  LOP3.LUT R71, R136.reuse, 0xffff0000, RZ, 0xc0, !PT ;  /* 0xffff000088477812 */ /* 0x040fe200078ec0ff */
[----:B------:R-:W-:Y:S01]  /*36a0*/  IMAD.U32 R136, R136, 0x10000, RZ ;  /* 0x0001000088887824 */ /* 0x000fe200078e00ff */
[----:B------:R-:W-:Y:S01]  /*36b0*/  SHF.L.U32 R133, R135, 0x10, RZ ;  /* 0x0000001087857819 */ /* 0x000fe200000006ff */
[C---:B------:R-:W-:Y:S01]  /*36c0*/  FMUL.FTZ R141, R13.reuse, R137 ;  /* 0x000000890d8d7220 */ /* 0x040fe20000410000 */
[----:B------:R-:W-:Y:S01]  /*36d0*/  LOP3.LUT R12, R12, 0xffff0000, RZ, 0xc0, !PT ;  /* 0xffff00000c0c7812 */ /* 0x000fe200078ec0ff */
[----:B------:R-:W-:Y:S01]  /*36e0*/  FMUL.FTZ R140, R13, R71 ;  /* 0x000000470d8c7220 */ /* 0x000fe20000410000 */
[----:B------:R-:W-:Y:S01]  /*36f0*/  FMUL.FTZ R13, R69, R139 ;  /* 0x0000008b450d7220 */ /* 0x000fe20000410000 */
[----:B------:R-:W-:Y:S01]  /*3700*/  LOP3.LUT R70, R15, 0xffff0000, RZ, 0xc0, !PT ;  /* 0xffff00000f467812 */ /* 0x000fe200078ec0ff */
[----:B------:R-:W-:Y:S01]  /*3710*/  FMUL.FTZ R69, R69, R133 ;  /* 0x0000008545457220 */ /* 0x000fe20000410000 */
[----:B------:R-:W-:Y:S01]  /*3720*/  LOP3.LUT R138, R138, 0xffff0000, RZ, 0xc0, !PT ;  /* 0xffff00008a8a7812 */ /* 0x000fe200078ec0ff */
[C---:B------:R-:W-:Y:S01]  /*3730*/  FFMA.FTZ R141, R14.reuse, R71, -R141 ;  /* 0x000000470e8d7223 */ /* 0x040fe2000001088d */
[----:B------:R-:W-:Y:S01]  /*3740*/  LOP3.LUT R135, R135, 0xffff0000, RZ, 0xc0, !PT ;  /* 0xffff000087877812 */ /* 0x000fe200078ec0ff */
[----:B------:R-:W-:Y:S01]  /*3750*/  FFMA.FTZ R140, R14, R137, R140 ;  /* 0x000000890e8c7223 */ /* 0x000fe2000001008c */
[C---:B------:R-:W-:Y:S01]  /*3760*/  FFMA.FTZ R133, R68.reuse, R133, -R13 ;  /* 0x0000008544857223 */ /* 0x040fe2000001080d */
[----:B------:R-:W-:Y:S01]  /*3770*/  FFMA.FTZ R68, R68, R139, R69 ;  /* 0x0000008b44447223 */ /* 0x000fe20000010045 */
[C---:B------:R-:W-:Y:S01]  /*3780*/  FMUL.FTZ R14, R12.reuse, R134 ;  /* 0x000000860c0e7220 */ /* 0x040fe20000410000 */
        /* <DEDUP_REMOVED lines=14> */
.L_x_2933:
[----:B------:R-:W-:Y:S05]  /*3870*/  BSYNC B3 ;  /* 0x0000000000037941 */ /* 0x000fea0003800000 */
.L_x_2932:
[----:B0-----:R4:W-:Y:S02]  /*3880*/  ST.E.128 desc[UR42][R72.64], R12 ;  /* 0x0000000c48007985 */ /* 0x0019e4000c101d2a */
.L_x_2931:
[----:B------:R-:W-:Y:S05]  /*3890*/  BSYNC B2 ;  /* 0x0000000000027941 */ /* 0x000fea0003800000 */
.L_x_2930:
        /* <DEDUP_REMOVED lines=53> */
.L_x_2935:
[----:B------:R-:W-:Y:S05]  /*3bf0*/  BSYNC B2 ;  /* 0x0000000000027941 */ /* 0x000fea0003800000 */
.L_x_2934:
[----:B0-----:R0:W-:Y:S02]  /*3c00*/  ST.E.128 desc[UR42][R68.64], R12 ;  /* 0x0000000c44007985 */ /* 0x0011e4000c101d2a */
.L_x_2929:
[----:B------:R-:W-:Y:S05]  /*3c10*/  BSYNC B1 ;  /* 0x0000000000017941 */ /* 0x000fea0003800000 */
.L_x_2928:
[----:B------:R-:W-:-:S03]  /*3c20*/  UMOV UR4, 0xffffffff ;  /* 0xffffffff00047882 */ /* 0x000fc60000000000 */
[----:B------:R-:W-:Y:S05]  /*3c30*/  BRA.DIV UR4, `(.L_x_2936) ;  /* 0x000001ee04247947 */ /* 0x000fea000b800000 */
[----:B------:R1:W1:Y:S04]  /*3c40*/  SHFL.IDX PT, R67, R101, 0x1, 0x181f ;  /* 0x00381f0065437f89 */ /* 0x00026800000e0000 */
[----:B0-----:R0:W0:Y:S02]  /*3c50*/  SHFL.IDX PT, R69, R106, 0x1, 0x181f ;  /* 0x00381f006a457f89 */ /* 0x00102400000e0000 */
.L_x_3269:
        /* <DEDUP_REMOVED lines=57> */
.L_x_2942:
[----:B------:R-:W-:Y:S05]  /*3ff0*/  BSYNC B3 ;  /* 0x0000000000037941 */ /* 0x000fea0003800000 */
.L_x_2941:
[----:B--2---:R0:W-:Y:S02]  /*4000*/  ST.E.128 desc[UR42][R64.64], R12 ;  /* 0x0000000c40007985 */ /* 0x0041e4000c101d2a */
.L_x_2940:
[----:B------:R-:W-:Y:S05]  /*4010*/  BSYNC B2 ;  /* 0x0000000000027941 */ /* 0x000fea0003800000 */
.L_x_2939:
        /* <DEDUP_REMOVED lines=24> */
[C---:B------:R-:W-:Y:S01]  /*41a0*/  SHF.L.U32 R11, R12.reuse, 0x10, RZ ;  /* 0x000000100c0b7819 */ /* 0x040fe200000006ff */
[----:B------:R-:W-:Y:S01]  /*41b0*/  FMUL.FTZ R65, R13, R63 ;  /* 0x0000003f0d417220 */ /* 0x000fe20000410000 */
[----:B------:R-:W-:Y:S01]  /*41c0*/  LOP3.LUT R58, R15, 0xffff0000, RZ, 0xc0, !PT ;  /* 0xffff00000f3a7812 */ /* 0x000fe200078ec0ff */
[-C--:B------:R-:W-:Y:S01]  /*41d0*/  FMUL.FTZ R66, R13, R59.reuse ;  /* 0x0000003b0d427220 */ /* 0x080fe20000410000 */
[C---:B------:R-:W-:Y:S01]  /*41e0*/  FMUL.FTZ R13, R57.reuse, R64 ;  /* 0x00000040390d7220 */ /* 0x040fe20000410000 */
[----:B------:R-:W-:Y:S01]  /*41f0*/  LOP3.LUT R12, R12, 0xffff0000, RZ, 0xc0, !PT ;  /* 0xffff00000c0c7812 */ /* 0x000fe200078ec0ff */
        /* <DEDUP_REMOVED lines=23> */
.L_x_2944:
[----:B------:R-:W-:Y:S05]  /*4370*/  BSYNC B2 ;  /* 0x0000000000027941 */ /* 0x000fea0003800000 */
.L_x_2943:
[----:B----4-:R0:W-:Y:S02]  /*4380*/  ST.E.128 desc[UR42][R60.64], R12 ;  /* 0x0000000c3c007985 */ /* 0x0101e4000c101d2a */
.L_x_2938:
[----:B------:R-:W-:Y:S05]  /*4390*/  BSYNC B1 ;  /* 0x0000000000017941 */ /* 0x000fea0003800000 */
.L_x_2937:
[----:B------:R-:W-:-:S03]  /*43a0*/  UMOV UR4, 0xffffffff ;  /* 0xffffffff00047882 */ /* 0x000fc60000000000 */
[----:B------:R-:W-:Y:S05]  /*43b0*/  BRA.DIV UR4, `(.L_x_2945) ;  /* 0x000001e604907947 */ /* 0x000fea000b800000 */
[----:B------:R1:W1:Y:S04]  /*43c0*/  SHFL.IDX PT, R59, R101, 0x2, 0x181f ;  /* 0x00581f00653b7f89 */ /* 0x00026800000e0000 */
[----:B0-----:R0:W0:Y:S02]  /*43d0*/  SHFL.IDX PT, R61, R106, 0x2, 0x181f ;  /* 0x00581f006a3d7f89 */ /* 0x00102400000e0000 */
.L_x_3273:
        /* <DEDUP_REMOVED lines=15> */
[----:B------:R-:W-:Y:S02]  /*44d0*/  PRMT R131, R131, 0x5410, R58 ;  /* 0x0000541083837816 */ /* 0x000fe4000000003a */
[----:B------:R-:W-:Y:S01]  /*44e0*/  PRMT R128, R128, 0x5410, R11 ;  /* 0x0000541080807816 */ /* 0x000fe2000000000b */
[----:B------:R-:W-:Y:S01]  /*44f0*/  IMAD.U32 R11, R12, 0x10000, RZ ;  /* 0x000100000c0b7824 */ /* 0x000fe200078e00ff */
[----:B------:R-:W-:Y:S01]  /*4500*/  LOP3.LUT R53, R14, 0xffff0000, RZ, 0xc0, !PT ;  /* 0xffff00000e357812 */ /* 0x000fe200078ec0ff */
[----:B------:R-:W-:Y:S01]  /*4510*/  IMAD.U32 R14, R13, 0x10000, RZ ;  /* 0x000100000d0e7824 */ /* 0x000fe200078e00ff */
[----:B------:R-:W-:-:S02]  /*4520*/  PRMT R132, R132, 0x5410, R55 ;  /* 0x0000541084847816 */ /* 0x000fc40000000037 */
[----:B------:R-:W-:Y:S02]  /*4530*/  PRMT R129, R129, 0x5410, R60 ;  /* 0x0000541081817816 */ /* 0x000fe4000000003c */
        /* <DEDUP_REMOVED lines=9> */
[-C--:B------:R-:W-:Y:S01]  /*45d0*/  FMUL.FTZ R13, R13, R55.reuse ;  /* 0x000000370d0d7220 */ /* 0x080fe20000410000 */
[----:B------:R-:W-:Y:S01]  /*45e0*/  LOP3.LUT R132, R132, 0xffff0000, RZ, 0xc0, !PT ;  /* 0xffff000084847812 */ /* 0x000fe200078ec0ff */
[----:B------:R-:W-:Y:S01]  /*45f0*/  IMAD.U32 R131, R131, 0x10000, RZ ;  /* 0x0001000083837824 */ /* 0x000fe200078e00ff */
[----:B------:R-:W-:Y:S01]  /*4600*/  LOP3.LUT R129, R129, 0xffff0000, RZ, 0xc0, !PT ;  /* 0xffff000081817812 */ /* 0x000fe200078ec0ff */
[----:B------:R-:W-:Y:S01]  /*4610*/  FMUL.FTZ R53, R53, R58 ;  /* 0x0000003a35357220 */ /* 0x000fe20000410000 */
[----:B------:R-:W-:Y:S01]  /*4620*/  SHF.L.U32 R128, R128, 0x10, RZ ;  /* 0x0000001080807819 */ /* 0x000fe200000006ff */
        /* <DEDUP_REMOVED lines=19> */
.L_x_2951:
[----:B------:R-:W-:Y:S05]  /*4760*/  BSYNC B3 ;  /* 0x0000000000037941 */ /* 0x000fea0003800000 */
.L_x_2950:
[----:B--2---:R0:W-:Y:S02]  /*4770*/  ST.E.128 desc[UR42][R56.64], R12 ;  /* 0x0000000c38007985 */ /* 0x0041e4000c101d2a */
.L_x_2949:
[----:B------:R-:W-:Y:S05]  /*4780*/  BSYNC B2 ;  /* 0x0000000000027941 */ /* 0x000fea0003800000 */
.L_x_2948:
        /* <DEDUP_REMOVED lines=53> */
.L_x_2953:
[----:B------:R-:W-:Y:S05]  /*4ae0*/  BSYNC B2 ;  /* 0x0000000000027941 */ /* 0x000fea0003800000 */
.L_x_2952:
[----:B----4-:R0:W-:Y:S02]  /*4af0*/  ST.E.128 desc[UR42][R52.64], R12 ;  /* 0x0000000c34007985 */ /* 0x0101e4000c101d2a */
.L_x_2947:
[----:B------:R-:W-:Y:S05]  /*4b00*/  BSYNC B1 ;  /* 0x0000000000017941 */ /* 0x000fea0003800000 */
.L_x_2946:
[----:B------:R-:W-:-:S03]  /*4b10*/  UMOV UR4, 0xffffffff ;  /* 0xffffffff00047882 */ /* 0x000fc60000000000 */
[----:B------:R-:W-:Y:S05]  /*4b20*/  BRA.DIV UR4, `(.L_x_2954) ;  /* 0x000001e204007947 */ /* 0x000fea000b800000 */
[----:B-1----:R-:W1:Y:S04]  /*4b30*/  SHFL.IDX PT, R101, R101, 0x3, 0x181f ;  /* 0x00781f0065657f89 */ /* 0x002e6800000e0000 */
[----:B------:R0:W0:Y:S02]  /*4b40*/  SHFL.IDX PT, R51, R106, 0x3, 0x181f ;  /* 0x00781f006a337f89 */ /* 0x00002400000e0000 */
.L_x_3277:
        /* <DEDUP_REMOVED lines=34> */
[----:B------:R-:W-:Y:S01]  /*4d70*/  IMAD.U32 R114, R114, 0x10000, RZ ;  /* 0x0001000072727824 */ /* 0x000fe200078e00ff */
[----:B------:R-:W-:Y:S01]  /*4d80*/  SHF.L.U32 R15, R15, 0x10, RZ ;  /* 0x000000100f0f7819 */ /* 0x000fe200000006ff */
[----:B------:R-:W-:-:S02]  /*4d90*/  IMAD.U32 R112, R112, 0x10000, RZ ;  /* 0x0001000070707824 */ /* 0x000fc400078e00ff */
[C---:B------:R-:W-:Y:S01]  /*4da0*/  FFMA.FTZ R55, R14.reuse, R47, -R55 ;  /* 0x0000002f0e377223 */ /* 0x040fe20000010837 */
[----:B------:R-:W-:Y:S01]  /*4db0*/  FFMA.FTZ R52, R14, R52, R13 ;  /* 0x000000340e347223 */ /* 0x000fe2000001000d */
[C---:B------:R-:W-:Y:S01]  /*4dc0*/  FFMA.FTZ R57, R44.reuse, R50, -R57 ;  /* 0x000000322c397223 */ /* 0x040fe20000010839 */
        /* <DEDUP_REMOVED lines=15> */
.L_x_2959:
[----:B------:R-:W-:Y:S05]  /*4ec0*/  BSYNC B2 ;  /* 0x0000000000027941 */ /* 0x000fea0003800000 */
.L_x_2958:
[----:B----4-:R0:W-:Y:S02]  /*4ed0*/  ST.E.128 desc[UR42][R48.64], R12 ;  /* 0x0000000c30007985 */ /* 0x0101e4000c101d2a */
.L_x_2957:
[----:B------:R-:W-:Y:S05]  /*4ee0*/  BSYNC B1 ;  /* 0x0000000000017941 */ /* 0x000fea0003800000 */
.L_x_2956:
        /* <DEDUP_REMOVED lines=29> */
[----:B------:R-:W-:Y:S01]  /*50c0*/  LOP3.LUT R42, R15, 0xffff0000, RZ, 0xc0, !PT ;  /* 0xffff00000f2a7812 */ /* 0x000fe200078ec0ff */
[----:B------:R-:W-:Y:S01]  /*50d0*/  FMUL.FTZ R13, R41, R48 ;  /* 0x00000030290d7220 */ /* 0x000fe20000410000 */
[----:B------:R-:W-:Y:S01]  /*50e0*/  LOP3.LUT R107, R107, 0xffff0000, RZ, 0xc0, !PT ;  /* 0xffff00006b6b7812 */ /* 0x000fe200078ec0ff */
[-C--:B------:R-:W-:Y:S01]  /*50f0*/  FMUL.FTZ R41, R41, R46.reuse ;  /* 0x0000002e29297220 */ /* 0x080fe20000410000 */
[----:B------:R-:W-:Y:S01]  /*5100*/  LOP3.LUT R104, R104, 0xffff0000, RZ, 0xc0, !PT ;  /* 0xffff000068687812 */ /* 0x000fe200078ec0ff */
[C---:B------:R-:W-:Y:S01]  /*5110*/  FFMA.FTZ R49, R14.reuse, R43, -R49 ;  /* 0x0000002b0e317223 */ /* 0x040fe20000010831 */
[----:B------:R-:W-:Y:S01]  /*5120*/  FFMA.FTZ R50, R14, R47, R50 ;  /* 0x0000002f0e327223 */ /* 0x000fe20000010032 */
[----:B------:R-:W-:Y:S01]  /*5130*/  FFMA.FTZ R13, R40, R46, -R13 ;  /* 0x0000002e280d7223 */ /* 0x000fe2000001080d */
[----:B------:R-:W-:Y:S01]  /*5140*/  FMUL.FTZ R14, R12, R105 ;  /* 0x000000690c0e7220 */ /* 0x000fe20000410000 */
[----:B------:R-:W-:-:S02]  /*5150*/  IMAD.U32 R15, R15, 0x10000, RZ ;  /* 0x000100000f0f7824 */ /* 0x000fc400078e00ff */
        /* <DEDUP_REMOVED lines=14> */
.L_x_2961:
[----:B------:R-:W-:Y:S05]  /*5240*/  BSYNC B1 ;  /* 0x0000000000017941 */ /* 0x000fea0003800000 */
.L_x_2960:
[----:B----4-:R0:W-:Y:S01]  /*5250*/  ST.E.128 desc[UR42][R44.64], R12 ;  /* 0x0000000c2c007985 */ /* 0x0101e2000c101d2a */
[----:B------:R-:W-:Y:S05]  /*5260*/  BRA `(.L_x_2955) ;  /* 0x00000030003c7947 */ /* 0x000fea0003800000 */
.L_x_2915:
        /* <DEDUP_REMOVED lines=86> */
.L_x_2963:
[----:B------:R-:W-:Y:S05]  /*57d0*/  BSYNC B1 ;  /* 0x0000000000017941 */ /* 0x000fea0003800000 */
.L_x_2962:
[----:B-----5:R-:W-:Y:S01]  /*57e0*/  IMAD.MOV.U32 R12, RZ, RZ, R67 ;  /* 0x000000ffff0c7224 */ /* 0x020fe200078e0043 */
[----:B------:R-:W-:Y:S01]  /*57f0*/  MOV R13, R64 ;  /* 0x00000040000d7202 */ /* 0x000fe20000000f00 */
        /* <DEDUP_REMOVED lines=32> */
[----:B------:R-:W-:Y:S01]  /*5a00*/  PRMT R135, R13, 0x7610, R135 ;  /* 0x000076100d877816 */ /* 0x000fe20000000087 */
[----:B------:R-:W-:Y:S01]  /*5a10*/  IMAD.MOV.U32 R13, RZ, RZ, R48 ;  /* 0x000000ffff0d7224 */ /* 0x000fe200078e0030 */
        /* <DEDUP_REMOVED lines=26> */
[----:B------:R-:W-:Y:S02]  /*5bc0*/  PRMT R121, R11, 0x7610, R121 ;  /* 0x000076100b797816 */ /* 0x000fe40000000079 */
[----:B------:R-:W-:Y:S02]  /*5bd0*/  PRMT R122, R12, 0x7610, R122 ;  /* 0x000076100c7a7816 */ /* 0x000fe4000000007a */
[----:B------:R-:W-:Y:S02]  /*5be0*/  PRMT R123, R13, 0x7610, R123 ;  /* 0x000076100d7b7816 */ /* 0x000fe4000000007b */
[----:B------:R-:W-:Y:S01]  /*5bf0*/  PRMT R124, R14, 0x7610, R124 ;  /* 0x000076100e7c7816 */ /* 0x000fe2000000007c */
[----:B------:R-:W-:Y:S06]  /*5c00*/  @!P5 BRA `(.L_x_2964) ;  /* 0x000000000004d947 */ /* 0x000fec0003800000 */
[----:B------:R-:W-:Y:S01]  /*5c10*/  BPT.TRAP 0x1 ;  /* 0x000000040000795c */ /* 0x000fe20000300000 */
.L_x_2964:
[----:B------:R-:W-:Y:S01]  /*5c20*/  IMAD R89, R19, 0x8, R18 ;  /* 0x0000000813597824 */ /* 0x000fe200078e0212 */
[----:B------:R-:W-:Y:S01]  /*5c30*/  SHF.L.U32 R100, R190, 0x1f, RZ ;  /* 0x0000001fbe647819 */ /* 0x000fe200000006ff */
[----:B------:R-:W0:Y:S01]  /*5c40*/  LDC R107, c[0x0][0x2f4] ;  /* 0x0000bd00ff6b7b82 */ /* 0x000e220000000800 */
[----:B------:R-:W-:Y:S02]  /*5c50*/  BSSY B1, `(.L_x_2965) ;  /* 0x0000003000017945 */ /* 0x000fe40003800000 */
[----:B------:R-:W1:Y:S02]  /*5c60*/  SYNCS.PHASECHK.TRANS64.TRYWAIT P4, [R89+URZ+0x28890], R100 ;  /* 0x02889064590075a7 */ /* 0x000e64000808017f */
[----:B-1----:R-:W-:Y:S05]  /*5c70*/  @!P4 BRA `(.L_x_2966) ;  /* 0x000001cc00f8c947 */ /* 0x002fea0003800000 */
.L_x_3278:
[----:B------:R-:W-:Y:S05]  /*5c80*/  BSYNC B1 ;  /* 0x0000000000017941 */ /* 0x000fea0003800000 */
.L_x_2965:
[----:B------:R-:W-:Y:S01]  /*5c90*/  UMOV UR4, 0xffffffff ;  /* 0xffffffff00047882 */ /* 0x000fe20000000000 */
[----:B0-----:R-:W-:Y:S02]  /*5ca0*/  IMAD.IADD R109, R107, 0x1, -R36 ;  /* 0x000000016b6d7824 */ /* 0x001fe400078e0a24 */
[----:B------:R-:W-:Y:S05]  /*5cb0*/  BRA.DIV UR4, `(.L_x_2967) ;  /* 0x000001ce04fc7947 */ /* 0x000fea000b800000 */
[----:B------:R0:W2:Y:S04]  /*5cc0*/  SHFL.IDX PT, R105, R101, RZ, 0x181f ;  /* 0x00181fff65697589 */ /* 0x0000a800000e0000 */
[----:B------:R0:W3:Y:S02]  /*5cd0*/  SHFL.IDX PT, R104, R106, RZ, 0x181f ;  /* 0x00181fff6a687589 */ /* 0x0000e400000e0000 */
.L_x_3282:
        /* <DEDUP_REMOVED lines=29> */
[----:B------:R-:W-:Y:S01]  /*5eb0*/  SHF.R.U32.HI R142, RZ, 0x10, R41 ;  /* 0x00000010ff8e7819 */ /* 0x000fe20000011629 */
[----:B--2---:R-:W-:Y:S01]  /*5ec0*/  IMAD.U32 R136, R15, 0x10000, RZ ;  /* 0x000100000f887824 */ /* 0x004fe200078e00ff */
[----:B------:R-:W-:Y:S02]  /*5ed0*/  PRMT R138, R138, 0x5410, R141 ;  /* 0x000054108a8a7816 */ /* 0x000fe4000000008d */
[----:B------:R-:W-:Y:S01]  /*5ee0*/  SHF.R.U64 R144, R44, 0x10, R45 ;  /* 0x000000102c907819 */ /* 0x000fe2000000122d */
[----:B------:R-:W-:Y:S01]  /*5ef0*/  IMAD.U32 R44, R73, 0x10000, RZ ;  /* 0x00010000492c7824 */ /* 0x000fe200078e00ff */
[----:B------:R-:W-:Y:S01]  /*5f00*/  PRMT R139, R139, 0x5410, R142 ;  /* 0x000054108b8b7816 */ /* 0x000fe2000000008e */
[----:B------:R-:W-:Y:S01]  /*5f10*/  IMAD.U32 R142, R138, 0x10000, RZ ;  /* 0x000100008a8e7824 */ /* 0x000fe200078e00ff */
[--C-:B------:R-:W-:Y:S01]  /*5f20*/  SHF.R.U64 R143, R46, 0x10, R47.reuse ;  /* 0x000000102e8f7819 */ /* 0x100fe2000000122f */
[----:B------:R-:W-:Y:S01]  /*5f30*/  IMAD.U32 R45, R13, 0x10000, RZ ;  /* 0x000100000d2d7824 */ /* 0x000fe200078e00ff */
[----:B------:R-:W-:-:S02]  /*5f40*/  SHF.R.U32.HI R146, RZ, 0x10, R47 ;  /* 0x00000010ff927819 */ /* 0x000fc4000001162f */
[----:B------:R-:W-:Y:S02]  /*5f50*/  SHF.R.U32.HI R148, RZ, 0x10, R43 ;  /* 0x00000010ff947819 */ /* 0x000fe4000001162b */
[----:B------:R-:W-:Y:S01]  /*5f60*/  PRMT R141, R135, 0x5410, R144 ;  /* 0x00005410878d7816 */ /* 0x000fe20000000090 */
[----:B------:R-:W-:Y:S01]  /*5f70*/  IMAD.U32 R135, R139, 0x10000, RZ ;  /* 0x000100008b877824 */ /* 0x000fe200078e00ff */
[----:B------:R-:W-:Y:S01]  /*5f80*/  LOP3.LUT R47, R73, 0xffff0000, RZ, 0xc0, !PT ;  /* 0xffff0000492f7812 */ /* 0x000fe200078ec0ff */
[----:B------:R-:W-:Y:S01]  /*5f90*/  FMUL.FTZ R144, R44, R142 ;  /* 0x0000008e2c907220 */ /* 0x000fe20000410000 */
[----:B------:R-:W-:Y:S02]  /*5fa0*/  PRMT R46, R108, 0x5432, R143 ;  /* 0x000054326c2e7816 */ /* 0x000fe4000000008f */
[----:B------:R-:W-:Y:S02]  /*5fb0*/  LOP3.LUT R138, R138, 0xffff0000, RZ, 0xc0, !PT ;  /* 0xffff00008a8a7812 */ /* 0x000fe400078ec0ff */
[----:B------:R-:W-:Y:S01]  /*5fc0*/  PRMT R143, R133, 0x5410, R146 ;  /* 0x00005410858f7816 */ /* 0x000fe20000000092 */
[-C--:B------:R-:W-:Y:S01]  /*5fd0*/  FMUL.FTZ R146, R44, R135.reuse ;  /* 0x000000872c927220 */ /* 0x080fe20000410000 */
[----:B------:R-:W-:Y:S01]  /*5fe0*/  PRMT R137, R137, 0x5410, R148 ;  /* 0x0000541089897816 */ /* 0x000fe20000000094 */
[----:B------:R-:W-:Y:S01]  /*5ff0*/  FFMA.FTZ R44, R45, R135, -R144 ;  /* 0x000000872d2c7223 */ /* 0x000fe20000010890 */
[----:B------:R-:W-:Y:S01]  /*6000*/  LOP3.LUT R139, R139, 0xffff0000, RZ, 0xc0, !PT ;  /* 0xffff00008b8b7812 */ /* 0x000fe200078ec0ff */
[----:B------:R-:W-:Y:S01]  /*6010*/  FMUL.FTZ R145, R47, R138 ;  /* 0x0000008a2f917220 */ /* 0x000fe20000410000 */
[----:B------:R-:W-:Y:S01]  /*6020*/  LOP3.LUT R134, R13, 0xffff0000, RZ, 0xc0, !PT ;  /* 0xffff00000d867812 */ /* 0x000fe200078ec0ff */
[----:B------:R-:W-:Y:S01]  /*6030*/  IMAD.U32 R135, R143, 0x10000, RZ ;  /* 0x000100008f877824 */ /* 0x000fe200078e00ff */
[----:B------:R-:W-:Y:S01]  /*6040*/  SHF.R.U64 R150, R40, 0x10, R41 ;  /* 0x0000001028967819 */ /* 0x000fe20000001229 */
[----:B------:R-:W-:-:S02]  /*6050*/  IMAD.U32 R133, R137, 0x10000, RZ ;  /* 0x0001000089857824 */ /* 0x000fc400078e00ff */
[-C--:B------:R-:W-:Y:S01]  /*6060*/  FMUL.FTZ R147, R47, R139.reuse ;  /* 0x0000008b2f937220 */ /* 0x080fe20000410000 */
[----:B------:R-:W-:Y:S01]  /*6070*/  FFMA.FTZ R47, R134, R139, -R145 ;  /* 0x0000008b862f7223 */ /* 0x000fe20000010891 */
[C---:B------:R-:W-:Y:S01]  /*6080*/  FMUL.FTZ R139, R140.reuse, R135 ;  /* 0x000000878c8b7220 */ /* 0x040fe20000410000 */
[----:B------:R-:W-:Y:S01]  /*6090*/  LOP3.LUT R73, R75, 0xffff0000, RZ, 0xc0, !PT ;  /* 0xffff00004b497812 */ /* 0x000fe200078ec0ff */
[----:B------:R-:W-:Y:S01]  /*60a0*/  FMUL.FTZ R140, R140, R133 ;  /* 0x000000858c8c7220 */ /* 0x000fe20000410000 */
[----:B------:R-:W-:Y:S01]  /*60b0*/  PRMT R75, R111, 0x5432, R150 ;  /* 0x000054326f4b7816 */ /* 0x000fe20000000096 */
[----:B------:R-:W-:Y:S01]  /*60c0*/  FFMA.FTZ R45, R45, R142, R146 ;  /* 0x0000008e2d2d7223 */ /* 0x000fe20000010092 */
[----:B------:R-:W-:Y:S01]  /*60d0*/  FFMA.FTZ R134, R134, R138, R147 ;  /* 0x0000008a86867223 */ /* 0x000fe20000010093 */
[----:B------:R-:W-:Y:S01]  /*60e0*/  SHF.R.U64 R41, R42, 0x10, R43 ;  /* 0x000000102a297819 */ /* 0x000fe2000000122b */
[C---:B------:R-:W-:Y:S01]  /*60f0*/  FFMA.FTZ R140, R136.reuse, R135, R140 ;  /* 0x00000087888c7223 */ /* 0x040fe2000001008c */
[----:B------:R-:W-:Y:S01]  /*6100*/  LOP3.LUT R142, R143, 0xffff0000, RZ, 0xc0, !PT ;  /* 0xffff00008f8e7812 */ /* 0x000fe200078ec0ff */
[----:B------:R-:W-:Y:S01]  /*6110*/  FFMA.FTZ R139, R136, R133, -R139 ;  /* 0x00000085888b7223 */ /* 0x000fe2000001088b */
[----:B------:R-:W-:Y:S01]  /*6120*/  LOP3.LUT R138, R137, 0xffff0000, RZ, 0xc0, !PT ;  /* 0xffff0000898a7812 */ /* 0x000fe200078ec0ff */
[----:B------:R-:W-:Y:S01]  /*6130*/  IMAD.U32 R135, R141, 0x10000, RZ ;  /* 0x000100008d877824 */ /* 0x000fe200078e00ff */
[----:B------:R-:W-:Y:S01]  /*6140*/  SHF.L.U32 R42, R72, 0x10, RZ ;  /* 0x00000010482a7819 */ /* 0x000fe200000006ff */
[----:B------:R-:W-:-:S02]  /*6150*/  IMAD.U32 R133, R75, 0x10000, RZ ;  /* 0x000100004b857824 */ /* 0x000fc400078e00ff */
[C---:B------:R-:W-:Y:S01]  /*6160*/  FMUL.FTZ R136, R73.reuse, R142 ;  /* 0x0000008e49887220 */ /* 0x040fe20000410000 */
[-C--:B------:R-:W-:Y:S01]  /*6170*/  FMUL.FTZ R144, R73, R138.reuse ;  /* 0x0000008a49907220 */ /* 0x080fe20000410000 */
[----:B------:R-:W-:Y:S01]  /*6180*/  LOP3.LUT R43, R15, 0xffff0000, RZ, 0xc0, !PT ;  /* 0xffff00000f2b7812 */ /* 0x000fe200078ec0ff */
[----:B------:R-:W-:Y:S01]  /*6190*/  FMUL.FTZ R73, R42, R135 ;  /* 0x000000872a497220 */ /* 0x000fe20000410000 */
[----:B------:R-:W-:Y:S01]  /*61a0*/  IMAD.U32 R40, R12, 0x10000, RZ ;  /* 0x000100000c287824 */ /* 0x000fe200078e00ff */
[----:B------:R-:W-:Y:S01]  /*61b0*/  LOP3.LUT R72, R72, 0xffff0000, RZ, 0xc0, !PT ;  /* 0xffff000048487812 */ /* 0x000fe200078ec0ff */
[-C--:B------:R-:W-:Y:S01]  /*61c0*/  FMUL.FTZ R42, R42, R133.reuse ;  /* 0x000000852a2a7220 */ /* 0x080fe20000410000 */
[----:B------:R-:W-:Y:S01]  /*61d0*/  PRMT R41, R110, 0x5432, R41 ;  /* 0x000054326e297816 */ /* 0x000fe20000000029 */
[----:B------:R-:W-:Y:S01]  /*61e0*/  IMAD.U32 R13, R14, 0x10000, RZ ;  /* 0x000100000e0d7824 */ /* 0x000fe200078e00ff */
[----:B------:R-:W-:Y:S01]  /*61f0*/  LOP3.LUT R141, R141, 0xffff0000, RZ, 0xc0, !PT ;  /* 0xffff00008d8d7812 */ /* 0x000fe200078ec0ff */
[----:B------:R-:W-:Y:S01]  /*6200*/  FFMA.FTZ R138, R43, R138, -R136 ;  /* 0x0000008a2b8a7223 */ /* 0x000fe20000010888 */
[----:B------:R-:W-:Y:S01]  /*6210*/  LOP3.LUT R75, R75, 0xffff0000, RZ, 0xc0, !PT ;  /* 0xffff00004b4b7812 */ /* 0x000fe200078ec0ff */
[----:B------:R-:W-:Y:S01]  /*6220*/  FFMA.FTZ R137, R43, R142, R144 ;  /* 0x0000008e2b897223 */ /* 0x000fe20000010090 */
[----:B------:R-:W-:Y:S01]  /*6230*/  LOP3.LUT R12, R12, 0xffff0000, RZ, 0xc0, !PT ;  /* 0xffff00000c0c7812 */ /* 0x000fe200078ec0ff */
[----:B------:R-:W-:Y:S01]  /*6240*/  FFMA.FTZ R73, R40, R133, -R73 ;  /* 0x0000008528497223 */ /* 0x000fe20000010849 */
[----:B------:R-:W-:Y:S01]  /*6250*/  LOP3.LUT R15, R14, 0xffff0000, RZ, 0xc0, !PT ;  /* 0xffff00000e0f7812 */ /* 0x000fe200078ec0ff */
[----:B------:R-:W-:Y:S01]  /*6260*/  FFMA.FTZ R135, R40, R135, R42 ;  /* 0x0000008728877223 */ /* 0x000fe2000001002a */
[----:B------:R-:W-:-:S02]  /*6270*/  IMAD.U32 R14, R74, 0x10000, RZ ;  /* 0x000100004a0e7824 */ /* 0x000fc400078e00ff */
[----:B------:R-:W-:Y:S01]  /*6280*/  FMUL.FTZ R43, R72, R141 ;  /* 0x0000008d482b7220 */ /* 0x000fe20000410000 */
[----:B------:R-:W-:Y:S01]  /*6290*/  IMAD.U32 R42, R46, 0x10000, RZ ;  /* 0x000100002e2a7824 */ /* 0x000fe200078e00ff */
[----:B------:R-:W-:Y:S01]  /*62a0*/  LOP3.LUT R74, R74, 0xffff0000, RZ, 0xc0, !PT ;  /* 0xffff00004a4a7812 */ /* 0x000fe200078ec0ff */
[C---:B------:R-:W-:Y:S01]  /*62b0*/  IMAD.U32 R40, R41.reuse, 0x10000, RZ ;  /* 0x0001000029287824 */ /* 0x040fe200078e00ff */
[----:B------:R-:W-:Y:S01]  /*62c0*/  LOP3.LUT R46, R46, 0xffff0000, RZ, 0xc0, !PT ;  /* 0xffff00002e2e7812 */ /* 0x000fe200078ec0ff */
[-C--:B------:R-:W-:Y:S01]  /*62d0*/  FMUL.FTZ R133, R72, R75.reuse ;  /* 0x0000004b48857220 */ /* 0x080fe20000410000 */
[----:B------:R-:W-:Y:S01]  /*62e0*/  LOP3.LUT R41, R41, 0xffff0000, RZ, 0xc0, !PT ;  /* 0xffff000029297812 */ /* 0x000fe200078ec0ff */
[----:B------:R-:W-:Y:S01]  /*62f0*/  FFMA.FTZ R72, R12, R75, -R43 ;  /* 0x0000004b0c487223 */ /* 0x000fe2000001082b */
[C---:B------:R-:W-:Y:S01]  /*6300*/  FMUL.FTZ R136, R14.reuse, R42 ;  /* 0x0000002a0e887220 */ /* 0x040fe20000410000 */
[----:B------:R-:W-:Y:S01]  /*6310*/  FMUL.FTZ R43, R14, R40 ;  /* 0x000000280e2b7220 */ /* 0x000fe20000410000 */
[----:B------:R-:W-:Y:S01]  /*6320*/  FFMA.FTZ R12, R12, R141, R133 ;  /* 0x0000008d0c0c7223 */ /* 0x000fe20000010085 */
[C---:B------:R-:W-:Y:S01]  /*6330*/  FMUL.FTZ R14, R74.reuse, R46 ;  /* 0x0000002e4a0e7220 */ /* 0x040fe20000410000 */
[----:B------:R-:W-:Y:S01]  /*6340*/  FMUL.FTZ R75, R74, R41 ;  /* 0x000000294a4b7220 */ /* 0x000fe20000410000 */
[C---:B------:R-:W-:Y:S01]  /*6350*/  FFMA.FTZ R136, R13.reuse, R40, -R136 ;  /* 0x000000280d887223 */ /* 0x040fe20000010888 */
[----:B------:R-:W-:Y:S01]  /*6360*/  FFMA.FTZ R43, R13, R42, R43 ;  /* 0x0000002a0d2b7223 */ /* 0x000fe2000001002b */
[----:B------:R-:W-:Y:S01]  /*6370*/  F2FP.BF16.F32.PACK_AB R72, R72, R73 ;  /* 0x000000494848723e */ /* 0x000fe200000010ff */
[C---:B------:R-:W-:Y:S01]  /*6380*/  FFMA.FTZ R41, R15.reuse, R41, -R14 ;  /* 0x000000290f297223 */ /* 0x040fe2000001080e */
[----:B------:R-:W-:Y:S01]  /*6390*/  FFMA.FTZ R46, R15, R46, R75 ;  /* 0x0000002e0f2e7223 */ /* 0x000fe2000001004b */
[----:B------:R-:W-:-:S02]  /*63a0*/  F2FP.BF16.F32.PACK_AB R13, R47, R44 ;  /* 0x0000002c2f0d723e */ /* 0x000fc400000010ff */
[----:B------:R-:W-:Y:S02]  /*63b0*/  F2FP.BF16.F32.PACK_AB R45, R134, R45 ;  /* 0x0000002d862d723e */ /* 0x000fe400000010ff */
[----:B------:R-:W-:Y:S01]  /*63c0*/  F2FP.BF16.F32.PACK_AB R44, R12, R135 ;  /* 0x000000870c2c723e */ /* 0x000fe200000010ff */
[----:B------:R-:W-:Y:S01]  /*63d0*/  IMAD.MOV.U32 R12, RZ, RZ, R72 ;  /* 0x000000ffff0c7224 */ /* 0x000fe200078e0048 */
[----:B------:R-:W-:Y:S01]  /*63e0*/  F2FP.BF16.F32.PACK_AB R15, R138, R139 ;  /* 0x0000008b8a0f723e */ /* 0x000fe200000010ff */
[----:B------:R-:W-:Y:S01]  /*63f0*/  IMAD.MOV.U32 R73, RZ, RZ, R45 ;  /* 0x000000ffff497224 */ /* 0x000fe200078e002d */
[----:B------:R-:W-:Y:S02]  /*6400*/  F2FP.BF16.F32.PACK_AB R75, R137, R140 ;  /* 0x0000008c894b723e */ /* 0x000fe400000010ff */
[----:B------:R-:W-:Y:S02]  /*6410*/  F2FP.BF16.F32.PACK_AB R14, R41, R136 ;  /* 0x00000088290e723e */ /* 0x000fe400000010ff */
[----:B------:R-:W-:-:S02]  /*6420*/  F2FP.BF16.F32.PACK_AB R74, R46, R43 ;  /* 0x0000002b2e4a723e */ /* 0x000fc400000010ff */
[----:B------:R-:W-:-:S07]  /*6430*/  MOV R72, R44 ;  /* 0x0000002c00487202 */ /* 0x000fce0000000f00 */
.L_x_2971:
[----:B------:R-:W-:Y:S05]  /*6440*/  BSYNC B2 ;  /* 0x0000000000027941 */ /* 0x000fea0003800000 */
.L_x_2970:
[----:B------:R-:W-:Y:S01]  /*6450*/  ISETP.GE.AND P4, PT, R11, R107, PT ;  /* 0x0000006b0b00720c */ /* 0x000fe20003f86270 */
[----:B--2---:R4:W-:-:S12]  /*6460*/  ST.E.128 desc[UR42][R102.64], R12 ;  /* 0x0000000c66007985 */ /* 0x0049d8000c101d2a */
[----:B------:R-:W-:-:S05]  /*6470*/  @!P4 IMAD.WIDE R104, R11, 0x2, R104 ;  /* 0x000000020b68c825 */ /* 0x000fca00078e0268 */
[----:B---3--:R4:W-:Y:S02]  /*6480*/  @!P4 ST.E.128 desc[UR42][R104.64], R72 ;  /* 0x000000486800c985 */ /* 0x0089e4000c101d2a */
.L_x_2969:
[----:B------:R-:W-:Y:S05]  /*6490*/  BSYNC B1 ;  /* 0x0000000000017941 */ /* 0x000fea0003800000 */
.L_x_2968:
[----:B------:R-:W-:-:S03]  /*64a0*/  UMOV UR4, 0xffffffff ;  /* 0xffffffff00047882 */ /* 0x000fc60000000000 */
[----:B------:R-:W-:Y:S05]  /*64b0*/  BRA.DIV UR4, `(.L_x_2972) ;  /* 0x000001ca04487947 */ /* 0x000fea000b800000 */
[----:B------:R0:W0:Y:S04]  /*64c0*/  SHFL.IDX PT, R47, R101, 0x1, 0x181f ;  /* 0x00381f00652f7f89 */ /* 0x00002800000e0000 */
[----:B------:R0:W0:Y:S02]  /*64d0*/  SHFL.IDX PT, R46, R106, 0x1, 0x181f ;  /* 0x00381f006a2e7f89 */ /* 0x00002400000e0000 */
.L_x_3286:
        /* <DEDUP_REMOVED lines=30> */
[----:B----4-:R-:W-:Y:S01]  /*66c0*/  IMAD.U32 R53, R41, 0x10000, RZ ;  /* 0x0001000029357824 */ /* 0x010fe200078e00ff */
[----:B------:R-:W-:Y:S01]  /*66d0*/  PRMT R128, R128, 0x5410, R105 ;  /* 0x0000541080807816 */ /* 0x000fe20000000069 */
[----:B0-----:R-:W-:Y:S01]  /*66e0*/  IMAD.U32 R52, R15, 0x10000, RZ ;  /* 0x000100000f347824 */ /* 0x001fe200078e00ff */
[----:B------:R-:W-:Y:S02]  /*66f0*/  PRMT R132, R132, 0x5410, R73 ;  /* 0x0000541084847816 */ /* 0x000fe40000000049 */
[----:B------:R-:W-:-:S02]  /*6700*/  SHF.R.U32.HI R75, RZ, 0x10, R51 ;  /* 0x00000010ff4b7819 */ /* 0x000fc40000011633 */
[----:B------:R-:W-:Y:S01]  /*6710*/  SHF.R.U32.HI R103, RZ, 0x10, R55 ;  /* 0x00000010ff677819 */ /* 0x000fe20000011637 */
[----:B------:R-:W-:Y:S01]  /*6720*/  IMAD.U32 R73, R132, 0x10000, RZ ;  /* 0x0001000084497824 */ /* 0x000fe200078e00ff */
        /* <DEDUP_REMOVED lines=14> */
[----:B------:R-:W-:Y:S01]  /*6810*/  LOP3.LUT R128, R128, 0xffff0000, RZ, 0xc0, !PT ;  /* 0xffff000080807812 */ /* 0x000fe200078ec0ff */
[----:B------:R-:W-:Y:S01]  /*6820*/  IMAD.U32 R53, R130, 0x10000, RZ ;  /* 0x0001000082357824 */ /* 0x000fe200078e00ff */
[----:B---3--:R-:W-:Y:S01]  /*6830*/  SHF.R.U64 R104, R48, 0x10, R49 ;  /* 0x0000001030687819 */ /* 0x008fe20000001231 */
[----:B------:R-:W-:Y:S01]  /*6840*/  IMAD.U32 R50, R126, 0x10000, RZ ;  /* 0x000100007e327824 */ /* 0x000fe200078e00ff */
[----:B------:R-:W-:Y:S01]  /*6850*/  PRMT R129, R129, 0x5410, R74 ;  /* 0x0000541081817816 */ /* 0x000fe2000000004a */
[----:B------:R-:W-:Y:S01]  /*6860*/  FMUL.FTZ R72, R54, R132 ;  /* 0x0000008436487220 */ /* 0x000fe20000410000 */
[----:B------:R-:W-:Y:S01]  /*6870*/  LOP3.LUT R51, R13, 0xffff0000, RZ, 0xc0, !PT ;  /* 0xffff00000d337812 */ /* 0x000fe200078ec0ff */
[-C--:B------:R-:W-:Y:S01]  /*6880*/  FMUL.FTZ R73, R55, R53.reuse ;  /* 0x0000003537497220 */ /* 0x080fe20000410000 */
[----:B------:R-:W-:Y:S01]  /*6890*/  LOP3.LUT R43, R43, 0xffff0000, RZ, 0xc0, !PT ;  /* 0xffff00002b2b7812 */ /* 0x000fe200078ec0ff */
[----:B------:R-:W-:Y:S01]  /*68a0*/  FMUL.FTZ R74, R55, R50 ;  /* 0x00000032374a7220 */ /* 0x000fe20000410000 */
[----:B------:R-:W-:Y:S01]  /*68b0*/  LOP3.LUT R130, R130, 0xffff0000, RZ, 0xc0, !PT ;  /* 0xffff000082827812 */ /* 0x000fe200078ec0ff */
[----:B------:R-:W-:Y:S01]  /*68c0*/  FMUL.FTZ R54, R54, R128 ;  /* 0x0000008036367220 */ /* 0x000fe20000410000 */
[----:B------:R-:W-:Y:S01]  /*68d0*/  PRMT R127, R127, 0x5410, R104 ;  /* 0x000054107f7f7816 */ /* 0x000fe20000000068 */
[----:B------:R-:W-:Y:S01]  /*68e0*/  FFMA.FTZ R73, R52, R50, -R73 ;  /* 0x0000003234497223 */ /* 0x000fe20000010849 */
[----:B------:R-:W-:Y:S01]  /*68f0*/  LOP3.LUT R126, R126, 0xffff0000, RZ, 0xc0, !PT ;  /* 0xffff00007e7e7812 */ /* 0x000fe200078ec0ff */
[----:B------:R-:W-:Y:S01]  /*6900*/  FFMA.FTZ R74, R52, R53, R74 ;  /* 0x00000035344a7223 */ /* 0x000fe2000001004a */
[----:B------:R-:W-:Y:S01]  /*6910*/  LOP3.LUT R49, R15, 0xffff0000, RZ, 0xc0, !PT ;  /* 0xffff00000f317812 */ /* 0x000fe200078ec0ff */
[C---:B------:R-:W-:Y:S01]  /*6920*/  FFMA.FTZ R72, R51.reuse, R128, -R72 ;  /* 0x0000008033487223 */ /* 0x040fe20000010848 */
[----:B------:R-:W-:Y:S01]  /*6930*/  FFMA.FTZ R132, R51, R132, R54 ;  /* 0x0000008433847223 */ /* 0x000fe20000010036 */
        /* <DEDUP_REMOVED lines=26> */
[----:B------:R-:W-:Y:S01]  /*6ae0*/  FFMA.FTZ R13, R13, R131, R48 ;  /* 0x000000830d0d7223 */ /* 0x000fe20000010030 */
[C---:B------:R-:W-:Y:S01]  /*6af0*/  SHF.L.U32 R12, R14.reuse, 0x10, RZ ;  /* 0x000000100e0c7819 */ /* 0x040fe200000006ff */
[C---:B------:R-:W-:Y:S01]  /*6b00*/  FMUL.FTZ R49, R15.reuse, R41 ;  /* 0x000000290f317220 */ /* 0x040fe20000410000 */
[----:B------:R-:W-:Y:S01]  /*6b10*/  LOP3.LUT R14, R14, 0xffff0000, RZ, 0xc0, !PT ;  /* 0xffff00000e0e7812 */ /* 0x000fe200078ec0ff */
        /* <DEDUP_REMOVED lines=18> */
.L_x_2976:
[----:B------:R-:W-:Y:S05]  /*6c40*/  BSYNC B2 ;  /* 0x0000000000027941 */ /* 0x000fea0003800000 */
.L_x_2975:
[----:B------:R-:W-:Y:S01]  /*6c50*/  ISETP.GE.AND P4, PT, R11, R107, PT ;  /* 0x0000006b0b00720c */ /* 0x000fe20003f86270 */
[----:B0-----:R0:W-:-:S12]  /*6c60*/  ST.E.128 desc[UR42][R44.64], R12 ;  /* 0x0000000c2c007985 */ /* 0x0011d8000c101d2a */
[----:B------:R-:W-:-:S05]  /*6c70*/  @!P4 IMAD.WIDE R46, R11, 0x2, R46 ;  /* 0x000000020b2ec825 */ /* 0x000fca00078e022e */
[----:B----4-:R0:W-:Y:S02]  /*6c80*/  @!P4 ST.E.128 desc[UR42][R46.64], R40 ;  /* 0x000000282e00c985 */ /* 0x0101e4000c101d2a */
.L_x_2974:
[----:B------:R-:W-:Y:S05]  /*6c90*/  BSYNC B1 ;  /* 0x0000000000017941 */ /* 0x000fea0003800000 */
.L_x_2973:
[----:B------:R-:W-:-:S03]  /*6ca0*/  UMOV UR4, 0xffffffff ;  /* 0xffffffff00047882 */ /* 0x000fc60000000000 */
[----:B------:R-:W-:Y:S05]  /*6cb0*/  BRA.DIV UR4, `(.L_x_2977) ;  /* 0x000001c204947947 */ /* 0x000fea000b800000 */
[----:B0-----:R0:W0:Y:S04]  /*6cc0*/  SHFL.IDX PT, R47, R101, 0x2, 0x181f ;  /* 0x00581f00652f7f89 */ /* 0x00102800000e0000 */
[----:B------:R0:W0:Y:S02]  /*6cd0*/  SHFL.IDX PT, R46, R106, 0x2, 0x181f ;  /* 0x00581f006a2e7f89 */ /* 0x00002400000e0000 */
.L_x_3290:
        /* <DEDUP_REMOVED lines=24> */
[----:B------:R0:W4:Y:S04]  /*6e60*/  LDS.128 R12, [R11+0x18400] ;  /* 0x018400000b0c7984 */ /* 0x0001280000000c00 */
[----:B------:R-:W0:Y:S01]  /*6e70*/  LDS.128 R40, [R40+0x18400] ;  /* 0x0184000028287984 */ /* 0x000e220000000c00 */
[----:B------:R-:W-:Y:S05]  /*6e80*/  @P3 BRA `(.L_x_2981) ;  /* 0x0000000400743947 */ /* 0x000fea0003800000 */
[----:B------:R-:W-:Y:S01]  /*6e90*/  SHF.R.U64 R74, R56, 0x10, R57 ;  /* 0x00000010384a7819 */ /* 0x000fe20000001239 */
[----:B0-----:R-:W-:Y:S01]  /*6ea0*/  IMAD.U32 R52, R41, 0x10000, RZ ;  /* 0x0001000029347824 */ /* 0x001fe200078e00ff */
[--C-:B------:R-:W-:Y:S01]  /*6eb0*/  SHF.R.U64 R56, R60, 0x10, R61.reuse ;  /* 0x000000103c387819 */ /* 0x100fe2000000123d */
[----:B----4-:R-:W-:Y:S01]  /*6ec0*/  IMAD.U32 R49, R13, 0x10000, RZ ;  /* 0x000100000d317824 */ /* 0x010fe200078e00ff */
[----:B------:R-:W-:Y:S01]  /*6ed0*/  SHF.R.U32.HI R61, RZ, 0x10, R61 ;  /* 0x00000010ff3d7819 */ /* 0x000fe2000001163d */
[----:B------:R-:W-:Y:S01]  /*6ee0*/  IMAD.U32 R54, R43, 0x10000, RZ ;  /* 0x000100002b367824 */ /* 0x000fe200078e00ff */
[----:B------:R-:W-:Y:S01]  /*6ef0*/  SHF.R.U32.HI R57, RZ, 0x10, R57 ;  /* 0x00000010ff397819 */ /* 0x000fe20000011639 */
[----:B------:R-:W-:Y:S01]  /*6f00*/  IMAD.U32 R11, R14, 0x10000, RZ ;  /* 0x000100000e0b7824 */ /* 0x000fe200078e00ff */
[----:B------:R-:W-:Y:S02]  /*6f10*/  PRMT R124, R124, 0x5410, R61 ;  /* 0x000054107c7c7816 */ /* 0x000fe4000000003d */
[----:B------:R-:W-:-:S02]  /*6f20*/  PRMT R120, R120, 0x5410, R57 ;  /* 0x0000541078787816 */ /* 0x000fc40000000039 */
[----:B------:R-:W-:Y:S01]  /*6f30*/  SHF.R.U64 R72, R58, 0x10, R59 ;  /* 0x000000103a487819 */ /* 0x000fe2000000123b */
[----:B------:R-:W-:Y:S01]  /*6f40*/  IMAD.U32 R57, R124, 0x10000, RZ ;  /* 0x000100007c397824 */ /* 0x000fe200078e00ff */
[--C-:B------:R-:W-:Y:S02]  /*6f50*/  SHF.R.U64 R58, R62, 0x10, R63.reuse ;  /* 0x000000103e3a7819 */ /* 0x100fe4000000123f */
[----:B------:R-:W-:Y:S02]  /*6f60*/  SHF.R.U32.HI R63, RZ, 0x10, R63 ;  /* 0x00000010ff3f7819 */ /* 0x000fe4000001163f */
[----:B------:R-:W-:Y:S01]  /*6f70*/  PRMT R123, R123, 0x5410, R56 ;  /* 0x000054107b7b7816 */ /* 0x000fe20000000038 */
[----:B------:R-:W-:Y:S01]  /*6f80*/  IMAD.U32 R56, R120, 0x10000, RZ ;  /* 0x0001000078387824 */ /* 0x000fe200078e00ff */
[----:B------:R-:W-:Y:S02]  /*6f90*/  SHF.R.U32.HI R59, RZ, 0x10, R59 ;  /* 0x00000010ff3b7819 */ /* 0x000fe4000001163b */
        /* <DEDUP_REMOVED lines=15> */
[----:B------:R-:W-:Y:S01]  /*7090*/  IMAD.U32 R41, R40, 0x10000, RZ ;  /* 0x0001000028297824 */ /* 0x000fe200078e00ff */
[----:B------:R-:W-:Y:S01]  /*70a0*/  LOP3.LUT R122, R122, 0xffff0000, RZ, 0xc0, !PT ;  /* 0xffff00007a7a7812 */ /* 0x000fe200078ec0ff */
[-C--:B------:R-:W-:Y:S01]  /*70b0*/  FMUL.FTZ R53, R53, R120.reuse ;  /* 0x0000007835357220 */ /* 0x080fe20000410000 */
[----:B------:R-:W-:Y:S01]  /*70c0*/  LOP3.LUT R51, R40, 0xffff0000, RZ, 0xc0, !PT ;  /* 0xffff000028337812 */ /* 0x000fe200078ec0ff */
[C---:B------:R-:W-:Y:S01]  /*70d0*/  FMUL.FTZ R63, R54.reuse, R59 ;  /* 0x0000003b363f7220 */ /* 0x040fe20000410000 */
[----:B------:R-:W-:Y:S01]  /*70e0*/  IMAD.U32 R40, R15, 0x10000, RZ ;  /* 0x000100000f287824 */ /* 0x000fe200078e00ff */
[----:B------:R-:W-:Y:S01]  /*70f0*/  PRMT R119, R119, 0x5410, R74 ;  /* 0x0000541077777816 */ /* 0x000fe2000000004a */
[-C--:B------:R-:W-:Y:S01]  /*7100*/  FMUL.FTZ R54, R54, R49.reuse ;  /* 0x0000003136367220 */ /* 0x080fe20000410000 */
[----:B------:R-:W-:Y:S01]  /*7110*/  LOP3.LUT R118, R118, 0xffff0000, RZ, 0xc0, !PT ;  /* 0xffff000076767812 */ /* 0x000fe200078ec0ff */
[C---:B------:R-:W-:Y:S01]  /*7120*/  FFMA.FTZ R61, R50.reuse, R120, -R61 ;  /* 0x00000078323d7223 */ /* 0x040fe2000001083d */
[----:B------:R-:W-:Y:S01]  /*7130*/  LOP3.LUT R15, R15, 0xffff0000, RZ, 0xc0, !PT ;  /* 0xffff00000f0f7812 */ /* 0x000fe200078ec0ff */
[----:B------:R-:W-:Y:S01]  /*7140*/  FFMA.FTZ R124, R50, R124, R53 ;  /* 0x0000007c327c7223 */ /* 0x000fe20000010035 */
[----:B------:R-:W-:Y:S01]  /*7150*/  FMUL.FTZ R52, R55, R122 ;  /* 0x0000007a37347220 */ /* 0x000fe20000410000 */
[C---:B------:R-:W-:Y:S01]  /*7160*/  FFMA.FTZ R63, R40.reuse, R49, -R63 ;  /* 0x00000031283f7223 */ /* 0x040fe2000001083f */
[----:B------:R-:W-:Y:S01]  /*7170*/  FFMA.FTZ R59, R40, R59, R54 ;  /* 0x0000003b283b7223 */ /* 0x000fe20000010036 */
[----:B------:R-:W-:-:S02]  /*7180*/  IMAD.U32 R50, R123, 0x10000, RZ ;  /* 0x000100007b327824 */ /* 0x000fc400078e00ff */
[-C--:B------:R-:W-:Y:S01]  /*7190*/  FMUL.FTZ R54, R55, R118.reuse ;  /* 0x0000007637367220 */ /* 0x080fe20000410000 */
[----:B------:R-:W-:Y:S02]  /*71a0*/  IMAD.U32 R40, R119, 0x10000, RZ ;  /* 0x0001000077287824 */ /* 0x000fe400078e00ff */
[----:B------:R-:W-:Y:S01]  /*71b0*/  FFMA.FTZ R118, R15, R118, -R52 ;  /* 0x000000760f767223 */ /* 0x000fe20000010834 */
[C---:B------:R-:W-:Y:S01]  /*71c0*/  FMUL.FTZ R52, R41.reuse, R50 ;  /* 0x0000003229347220 */ /* 0x040fe20000410000 */
[----:B------:R-:W-:Y:S02]  /*71d0*/  IMAD.U32 R13, R12, 0x10000, RZ ;  /* 0x000100000c0d7824 */ /* 0x000fe400078e00ff */
[----:B------:R-:W-:Y:S01]  /*71e0*/  FMUL.FTZ R41, R41, R40 ;  /* 0x0000002829297220 */ /* 0x000fe20000410000 */
[----:B------:R-:W-:Y:S01]  /*71f0*/  PRMT R117, R117, 0x5410, R72 ;  /* 0x0000541075757816 */ /* 0x000fe20000000048 */
[----:B------:R-:W-:Y:S01]  /*7200*/  FFMA.FTZ R122, R15, R122, R54 ;  /* 0x0000007a0f7a7223 */ /* 0x000fe20000010036 */
[----:B------:R-:W-:Y:S01]  /*7210*/  LOP3.LUT R123, R123, 0xffff0000, RZ, 0xc0, !PT ;  /* 0xffff00007b7b7812 */ /* 0x000fe200078ec0ff */
[C---:B------:R-:W-:Y:S01]  /*7220*/  FFMA.FTZ R41, R13.reuse, R50, R41 ;  /* 0x000000320d297223 */ /* 0x040fe20000010029 */
[----:B------:R-:W-:Y:S01]  /*7230*/  SHF.L.U32 R43, R42, 0x10, RZ ;  /* 0x000000102a2b7819 */ /* 0x000fe200000006ff */
[----:B------:R-:W-:Y:S01]  /*7240*/  FFMA.FTZ R52, R13, R40, -R52 ;  /* 0x000000280d347223 */ /* 0x000fe20000010834 */
        /* <DEDUP_REMOVED lines=10> */
[-C--:B------:R-:W-:Y:S01]  /*72f0*/  FMUL.FTZ R51, R51, R119.reuse ;  /* 0x0000007733337220 */ /* 0x080fe20000410000 */
[----:B------:R-:W-:Y:S01]  /*7300*/  LOP3.LUT R14, R14, 0xffff0000, RZ, 0xc0, !PT ;  /* 0xffff00000e0e7812 */ /* 0x000fe200078ec0ff */
[----:B------:R-:W-:Y:S01]  /*7310*/  FFMA.FTZ R15, R12, R119, -R15 ;  /* 0x000000770c0f7223 */ /* 0x000fe2000001080f */
[C---:B------:R-:W-:Y:S01]  /*7320*/  FMUL.FTZ R13, R42.reuse, R121 ;  /* 0x000000792a0d7220 */ /* 0x040fe20000410000 */
        /* <DEDUP_REMOVED lines=16> */
[----:B------:R-:W-:-:S02]  /*7430*/  IMAD.MOV.U32 R41, RZ, RZ, R57 ;  /* 0x000000ffff297224 */ /* 0x000fc400078e0039 */
[----:B------:R-:W-:Y:S02]  /*7440*/  IMAD.MOV.U32 R15, RZ, RZ, R63 ;  /* 0x000000ffff0f7224 */ /* 0x000fe400078e003f */
[----:B------:R-:W-:-:S07]  /*7450*/  IMAD.MOV.U32 R43, RZ, RZ, R59 ;  /* 0x000000ffff2b7224 */ /* 0x000fce00078e003b */
.L_x_2981:
[----:B------:R-:W-:Y:S05]  /*7460*/  BSYNC B2 ;  /* 0x0000000000027941 */ /* 0x000fea0003800000 */
.L_x_2980:
[----:B------:R-:W-:Y:S01]  /*7470*/  ISETP.GE.AND P4, PT, R48, R107, PT ;  /* 0x0000006b3000720c */ /* 0x000fe20003f86270 */
[----:B----4-:R4:W-:-:S12]  /*7480*/  ST.E.128 desc[UR42][R44.64], R12 ;  /* 0x0000000c2c007985 */ /* 0x0109d8000c101d2a */
[----:B------:R-:W-:-:S05]  /*7490*/  @!P4 IMAD.WIDE R46, R48, 0x2, R46 ;  /* 0x00000002302ec825 */ /* 0x000fca00078e022e */
[----:B0-----:R4:W-:Y:S02]  /*74a0*/  @!P4 ST.E.128 desc[UR42][R46.64], R40 ;  /* 0x000000282e00c985 */ /* 0x0019e4000c101d2a */
.L_x_2979:
[----:B------:R-:W-:Y:S05]  /*74b0*/  BSYNC B1 ;  /* 0x0000000000017941 */ /* 0x000fea0003800000 */
.L_x_2978:
[----:B------:R-:W-:-:S03]  /*74c0*/  UMOV UR4, 0xffffffff ;  /* 0xffffffff00047882 */ /* 0x000fc60000000000 */
[----:B------:R-:W-:Y:S05]  /*74d0*/  BRA.DIV UR4, `(.L_x_2982) ;  /* 0x000001ba04d87947 */ /* 0x000fea000b800000 */
[----:B0-----:R-:W0:Y:S04]  /*74e0*/  SHFL.IDX PT, R101, R101, 0x3, 0x181f ;  /* 0x00781f0065657f89 */ /* 0x001e2800000e0000 */
[----:B------:R-:W0:Y:S02]  /*74f0*/  SHFL.IDX PT, R106, R106, 0x3, 0x181f ;  /* 0x00781f006a6a7f89 */ /* 0x000e2400000e0000 */
.L_x_3294:
[----:B------:R-:W-:-:S04]  /*7500*/  IADD3 R11, R187, 0x60, RZ ;  /* 0x00000060bb0b7810 */ /* 0x000fc80007ffe0ff */
        /* <DEDUP_REMOVED lines=15> */
[----:B------:R-:W-:Y:S01]  /*7600*/  LOP3.LUT R12, R12, R13, RZ, 0x3c, !PT ;  /* 0x0000000d0c0c7212 */ /* 0x000fe200078e3cff */
[----:B------:R-:W-:-:S03]  /*7610*/  IMAD R13, R19, 0x4000, R6 ;  /* 0x00004000130d7824 */ /* 0x000fc600078e0206 */
[----:B------:R-:W-:Y:S01]  /*7620*/  LOP3.LUT R109, R109, 0x7fffe000, RZ, 0xc0, !PT ;  /* 0x7fffe0006d6d7812 */ /* 0x000fe200078ec0ff */
[----:B------:R-:W-:-:S03]  /*7630*/  IMAD R13, R13, 0x2, R18 ;  /* 0x000000020d0d7824 */ /* 0x000fc600078e0212 */
[----:B------:R-:W-:-:S05]  /*7640*/  IADD3 R12, R12, R109, R201 ;  /* 0x0000006d0c0c7210 */ /* 0x000fca0007ffe0c9 */
[----:B------:R-:W-:-:S04]  /*7650*/  IMAD R15, R19, 0x4000, R12 ;  /* 0x00004000130f7824 */ /* 0x000fc800078e020c */
[----:B------:R-:W-:Y:S02]  /*7660*/  IMAD R40, R15, 0x2, R18 ;  /* 0x000000020f287824 */ /* 0x000fe400078e0212 */
        /* <DEDUP_REMOVED lines=13> */
[----:B------:R-:W-:Y:S01]  /*7740*/  SHF.R.U64 R54, R70, 0x10, R71 ;  /* 0x0000001046367819 */ /* 0x000fe20000001247 */
[----:B------:R-:W-:Y:S01]  /*7750*/  IMAD.U32 R57, R116, 0x10000, RZ ;  /* 0x0001000074397824 */ /* 0x000fe200078e00ff */
[----:B------:R-:W-:Y:S02]  /*7760*/  PRMT R112, R112, 0x5410, R65 ;  /* 0x0000541070707816 */ /* 0x000fe40000000041 */
[----:B------:R-:W-:Y:S01]  /*7770*/  SHF.R.U32.HI R71, RZ, 0x10, R71 ;  /* 0x00000010ff477819 */ /* 0x000fe20000011647 */
[----:B------:R-:W-:Y:S01]  /*7780*/  FMUL.FTZ R59, R50, R57 ;  /* 0x00000039323b7220 */ /* 0x000fe20000410000 */
[----:B------:R-:W-:Y:S02]  /*7790*/  SHF.R.U32.HI R67, RZ, 0x10, R67 ;  /* 0x00000010ff437819 */ /* 0x000fe40000011643 */
[----:B------:R-:W-:Y:S01]  /*77a0*/  PRMT R108, R108, 0x5410, R55 ;  /* 0x000054106c6c7816 */ /* 0x000fe20000000037 */
[----:B------:R-:W-:Y:S01]  /*77b0*/  IMAD.U32 R55, R112, 0x10000, RZ ;  /* 0x0001000070377824 */ /* 0x000fe200078e00ff */
[----:B------:R-:W-:-:S02]  /*77c0*/  PRMT R114, R114, 0x5410, R71 ;  /* 0x0000541072727816 */ /* 0x000fc40000000047 */
[----:B------:R-:W-:Y:S01]  /*77d0*/  PRMT R110, R110, 0x5410, R67 ;  /* 0x000054106e6e7816 */ /* 0x000fe20000000043 */
[-C--:B------:R-:W-:Y:S01]  /*77e0*/  FMUL.FTZ R61, R50, R55.reuse ;  /* 0x00000037323d7220 */ /* 0x080fe20000410000 */
[----:B------:R-:W-:Y:S01]  /*77f0*/  PRMT R113, R113, 0x5410, R54 ;  /* 0x0000541071717816 */ /* 0x000fe20000000036 */
        /* <DEDUP_REMOVED lines=11> */
[-C--:B------:R-:W-:Y:S01]  /*78b0*/  FMUL.FTZ R52, R52, R55.reuse ;  /* 0x0000003734347220 */ /* 0x080fe20000410000 */
[----:B------:R-:W-:Y:S01]  /*78c0*/  PRMT R111, R111, 0x5410, R58 ;  /* 0x000054106f6f7816 */ /* 0x000fe2000000003a */
[----:B------:R-:W-:Y:S01]  /*78d0*/  FMUL.FTZ R50, R51, R116 ;  /* 0x0000007433327220 */ /* 0x000fe20000410000 */
[----:B------:R-:W-:Y:S01]  /*78e0*/  LOP3.LUT R53, R43, 0xffff0000, RZ, 0xc0, !PT ;  /* 0xffff00002b357812 */ /* 0x000fe200078ec0ff */
[-C--:B------:R-:W-:Y:S01]  /*78f0*/  FMUL.FTZ R46, R51, R112.reuse ;  /* 0x00000070332e7220 */ /* 0x080fe20000410000 */
[----:B------:R-:W-:Y:S01]  /*7900*/  LOP3.LUT R114, R114, 0xffff0000, RZ, 0xc0, !PT ;  /* 0xffff000072727812 */ /* 0x000fe200078ec0ff */
[C---:B------:R-:W-:Y:S01]  /*7910*/  FFMA.FTZ R57, R40.reuse, R55, -R57 ;  /* 0x0000003728397223 */ /* 0x040fe20000010839 */
[----:B------:R-:W-:Y:S01]  /*7920*/  PRMT R115, R115, 0x5410, R56 ;  /* 0x0000541073737816 */ /* 0x000fe20000000038 */
[----:B------:R-:W-:Y:S01]  /*7930*/  FFMA.FTZ R52, R40, R59, R52 ;  /* 0x0000003b28347223 */ /* 0x000fe20000010034 */
[----:B------:R-:W-:Y:S01]  /*7940*/  LOP3.LUT R110, R110, 0xffff0000, RZ, 0xc0, !PT ;  /* 0xffff00006e6e7812 */ /* 0x000fe200078ec0ff */
[----:B------:R-:W-:Y:S01]  /*7950*/  FFMA.FTZ R51, R47, R112, -R50 ;  /* 0x000000702f337223 */ /* 0x000fe20000010832 */
[----:B------:R-:W-:Y:S01]  /*7960*/  LOP3.LUT R41, R15, 0xffff0000, RZ, 0xc0, !PT ;  /* 0xffff00000f297812 */ /* 0x000fe200078ec0ff */
[----:B------:R-:W-:-:S02]  /*7970*/  IMAD.U32 R40, R111, 0x10000, RZ ;  /* 0x000100006f287824 */ /* 0x000fc400078e00ff */
[----:B------:R-:W-:Y:S01]  /*7980*/  FFMA.FTZ R116, R47, R116, R46 ;  /* 0x000000742f747223 */ /* 0x000fe2000001002e */
[----:B------:R-:W-:Y:S01]  /*7990*/  FMUL.FTZ R50, R53, R114 ;  /* 0x0000007235327220 */ /* 0x000fe20000410000 */
[----:B------:R-:W-:Y:S02]  /*79a0*/  IMAD.U32 R46, R115, 0x10000, RZ ;  /* 0x00010000732e7824 */ /* 0x000fe400078e00ff */
[----:B------:R-:W-:Y:S01]  /*79b0*/  FMUL.FTZ R56, R53, R110 ;  /* 0x0000006e35387220 */ /* 0x000fe20000410000 */
[----:B------:R-:W-:Y:S01]  /*79c0*/  IMAD.U32 R13, R12, 0x10000, RZ ;  /* 0x000100000c0d7824 */ /* 0x000fe200078e00ff */
[----:B------:R-:W-:Y:S01]  /*79d0*/  LOP3.LUT R115, R115, 0xffff0000, RZ, 0xc0, !PT ;  /* 0xffff000073737812 */ /* 0x000fe200078ec0ff */
[C---:B------:R-:W-:Y:S01]  /*79e0*/  FMUL.FTZ R47, R48.reuse, R40 ;  /* 0x00000028302f7220 */ /* 0x040fe20000410000 */
[----:B------:R-:W-:Y:S01]  /*79f0*/  FFMA.FTZ R110, R41, R110, -R50 ;  /* 0x0000006e296e7223 */ /* 0x000fe20000010832 */
[----:B------:R-:W-:Y:S01]  /*7a00*/  LOP3.LUT R111, R111, 0xffff0000, RZ, 0xc0, !PT ;  /* 0xffff00006f6f7812 */ /* 0x000fe200078ec0ff */
[----:B------:R-:W-:Y:S01]  /*7a10*/  FMUL.FTZ R50, R48, R46 ;  /* 0x0000002e30327220 */ /* 0x000fe20000410000 */
[----:B------:R-:W-:Y:S01]  /*7a20*/  LOP3.LUT R12, R12, 0xffff0000, RZ, 0xc0, !PT ;  /* 0xffff00000c0c7812 */ /* 0x000fe200078ec0ff */
[----:B------:R-:W-:Y:S01]  /*7a30*/  FFMA.FTZ R53, R41, R114, R56 ;  /* 0x0000007229357223 */ /* 0x000fe20000010038 */
[----:B------:R-:W-:Y:S01]  /*7a40*/  FFMA.FTZ R47, R13, R46, R47 ;  /* 0x0000002e0d2f7223 */ /* 0x000fe2000001002f */
[C---:B------:R-:W-:Y:S01]  /*7a50*/  SHF.L.U32 R43, R42.reuse, 0x10, RZ ;  /* 0x000000102a2b7819 */ /* 0x040fe200000006ff */
[----:B------:R-:W-:Y:S01]  /*7a60*/  FMUL.FTZ R41, R49, R115 ;  /* 0x0000007331297220 */ /* 0x000fe20000410000 */
[----:B------:R-:W-:Y:S01]  /*7a70*/  IMAD.U32 R46, R113, 0x10000, RZ ;  /* 0x00010000712e7824 */ /* 0x000fe200078e00ff */
[----:B------:R-:W-:Y:S01]  /*7a80*/  LOP3.LUT R42, R42, 0xffff0000, RZ, 0xc0, !PT ;  /* 0xffff00002a2a7812 */ /* 0x000fe200078ec0ff */
[----:B------:R-:W-:Y:S01]  /*7a90*/  FFMA.FTZ R50, R13, R40, -R50 ;  /* 0x000000280d327223 */ /* 0x000fe20000010832 */
[-C--:B------:R-:W-:Y:S01]  /*7aa0*/  FMUL.FTZ R49, R49, R111.reuse ;  /* 0x0000006f31317220 */ /* 0x080fe20000410000 */
[----:B------:R-:W-:Y:S01]  /*7ab0*/  LOP3.LUT R113, R113, 0xffff0000, RZ, 0xc0, !PT ;  /* 0xffff000071717812 */ /* 0x000fe200078ec0ff */
[C---:B------:R-:W-:Y:S01]  /*7ac0*/  IMAD.U32 R40, R108.reuse, 0x10000, RZ ;  /* 0x000100006c287824 */ /* 0x040fe200078e00ff */
[----:B------:R-:W-:Y:S01]  /*7ad0*/  LOP3.LUT R13, R108, 0xffff0000, RZ, 0xc0, !PT ;  /* 0xffff00006c0d7812 */ /* 0x000fe200078ec0ff */
[----:B------:R-:W-:Y:S01]  /*7ae0*/  FFMA.FTZ R41, R12, R111, -R41 ;  /* 0x0000006f0c297223 */ /* 0x000fe20000010829 */
[----:B------:R-:W-:-:S02]  /*7af0*/  IMAD.U32 R15, R14, 0x10000, RZ ;  /* 0x000100000e0f7824 */ /* 0x000fc400078e00ff */
[----:B------:R-:W-:Y:S01]  /*7b00*/  FFMA.FTZ R12, R12, R115, R49 ;  /* 0x000000730c0c7223 */ /* 0x000fe20000010031 */
[----:B------:R-:W-:Y:S01]  /*7b10*/  LOP3.LUT R14, R14, 0xffff0000, RZ, 0xc0, !PT ;  /* 0xffff00000e0e7812 */ /* 0x000fe200078ec0ff */
[C---:B------:R-:W-:Y:S01]  /*7b20*/  FMUL.FTZ R48, R43.reuse, R46 ;  /* 0x0000002e2b307220 */ /* 0x040fe20000410000 */
[C---:B------:R-:W-:Y:S01]  /*7b30*/  FMUL.FTZ R49, R42.reuse, R113 ;  /* 0x000000712a317220 */ /* 0x040fe20000410000 */
[-C--:B------:R-:W-:Y:S01]  /*7b40*/  FMUL.FTZ R43, R43, R40.reuse ;  /* 0x000000282b2b7220 */ /* 0x080fe20000410000 */
[-C--:B------:R-:W-:Y:S01]  /*7b50*/  FMUL.FTZ R42, R42, R13.reuse ;  /* 0x0000000d2a2a7220 */ /* 0x080fe20000410000 */
        /* <DEDUP_REMOVED lines=13> */
[----:B------:R-:W-:-:S02]  /*7c30*/  F2FP.BF16.F32.PACK_AB R15, R110, R57 ;  /* 0x000000396e0f723e */ /* 0x000fc400000010ff */
[----:B------:R-:W-:-:S07]  /*7c40*/  F2FP.BF16.F32.PACK_AB R14, R49, R48 ;  /* 0x00000030310e723e */ /* 0x000fce00000010ff */
.L_x_2984:
[----:B------:R-:W-:Y:S05]  /*7c50*/  BSYNC B1 ;  /* 0x0000000000017941 */ /* 0x000fea0003800000 */
.L_x_2983:
[----:B0-----:R0:W-:Y:S01]  /*7c60*/  ST.E.128 desc[UR42][R44.64], R12 ;  /* 0x0000000c2c007985 */ /* 0x0011e2000c101d2a */
[----:B------:R-:W-:Y:S01]  /*7c70*/  ISETP.GE.AND P3, PT, R11, R107, PT ;  /* 0x0000006b0b00720c */ /* 0x000fe20003f66270 */
[----:B------:R-:W-:-:S12]  /*7c80*/  IMAD.MOV.U32 R107, RZ, RZ, R101 ;  /* 0x000000ffff6b7224 */ /* 0x000fd800078e0065 */
[----:B------:R-:W-:Y:S05]  /*7c90*/  @P3 BRA `(.L_x_2955) ;  /* 0x0000000400b03947 */ /* 0x000fea0003800000 */
[----:B0-----:R-:W-:-:S05]  /*7ca0*/  IMAD.WIDE R12, R11, 0x2, R106 ;  /* 0x000000020b0c7825 */ /* 0x001fca00078e026a */
[----:B----4-:R0:W-:Y:S01]  /*7cb0*/  ST.E.128 desc[UR42][R12.64], R40 ;  /* 0x000000280c007985 */ /* 0x0101e2000c101d2a */
[----:B------:R-:W-:Y:S05]  /*7cc0*/  BRA `(.L_x_2955) ;  /* 0x0000000400a47947 */ /* 0x000fea0003800000 */
.L_x_2914:
[----:B------:R-:W-:-:S06]  /*7cd0*/  UISETP.NE.AND UP0, UPT, UR41, 0x3, UPT ;  /* 0x000000032900788c */ /* 0x000fcc000bf05270 */
[----:B------:R-:W-:-:S13]  /*7ce0*/  PLOP3.LUT P5, PT, PT, PT, UP0, 0x80, 0x0 ;  /* 0x000000000000781c */ /* 0x000fda0003faf008 */
[----:B------:R-:W-:Y:S05]  /*7cf0*/  @!P5 BRA `(.L_x_2985) ;  /* 0x000000000004d947 */ /* 0x000fea0003800000 */
[----:B------:R-:W-:Y:S01]  /*7d00*/  BPT.TRAP 0x1 ;  /* 0x000000040000795c */ /* 0x000fe20000300000 */
.L_x_2985:
[----:B------:R-:W-:Y:S01]  /*7d10*/  IMAD R89, R19, 0x8, R18 ;  /* 0x0000000813597824 */ /* 0x000fe200078e0212 */
[----:B------:R-:W-:Y:S01]  /*7d20*/  SHF.L.U32 R100, R190, 0x1f, RZ ;  /* 0x0000001fbe647819 */ /* 0x000fe200000006ff */
[----:B------:R-:W-:Y:S01]  /*7d30*/  BSSY B1, `(.L_x_2986) ;  /* 0x0000004000017945 */ /* 0x000fe20003800000 */
[----:B------:R-:W-:Y:S02]  /*7d40*/  SHF.R.S32.HI R97, RZ, 0x1f, R98 ;  /* 0x0000001fff617819 */ /* 0x000fe40000011462 */
[----:B------:R-:W0:Y:S02]  /*7d50*/  SYNCS.PHASECHK.TRANS64.TRYWAIT P3, [R89+URZ+0x28890], R100 ;  /* 0x02889064590075a7 */ /* 0x000e24000806017f */
[----:B0-----:R-:W-:Y:S05]  /*7d60*/  @!P3 BRA `(.L_x_2987) ;  /* 0x000001b40000b947 */ /* 0x001fea0003800000 */
.L_x_3295:
[----:B------:R-:W-:Y:S05]  /*7d70*/  BSYNC B1 ;  /* 0x0000000000017941 */ /* 0x000fea0003800000 */
.L_x_2986:
        /* <DEDUP_REMOVED lines=25> */
.L_x_3299:
        /* <DEDUP_REMOVED lines=13> */
.L_x_2990:
[----:B------:R-:W-:Y:S05]  /*7fe0*/  BSYNC B1 ;  /* 0x0000000000017941 */ /* 0x000fea0003800000 */
.L_x_2989:
[----:B------:R-:W-:-:S03]  /*7ff0*/  UMOV UR4, 0xffffffff ;  /* 0xffffffff00047882 */ /* 0x000fc60000000000 */
[----:B------:R-:W-:Y:S05]  /*8000*/  BRA.DIV UR4, `(.L_x_2991) ;  /* 0x000001b204b47947 */ /* 0x000fea000b800000 */
[----:B--2-4-:R2:W4:Y:S04]  /*8010*/  SHFL.IDX PT, R41, R45, 0x1, 0x181f ;  /* 0x00381f002d297f89 */ /* 0x01452800000e0000 */
[----:B---3--:R2:W3:Y:S02]  /*8020*/  SHFL.IDX PT, R14, R44, 0x1, 0x181f ;  /* 0x00381f002c0e7f89 */ /* 0x0084e400000e0000 */
.L_x_3303:
        /* <DEDUP_REMOVED lines=14> */
.L_x_2993:
[----:B------:R-:W-:Y:S05]  /*8110*/  BSYNC B1 ;  /* 0x0000000000017941 */ /* 0x000fea0003800000 */
.L_x_2992:
[----:B------:R-:W-:-:S03]  /*8120*/  UMOV UR4, 0xffffffff ;  /* 0xffffffff00047882 */ /* 0x000fc60000000000 */
[----:B------:R-:W-:Y:S05]  /*8130*/  BRA.DIV UR4, `(.L_x_2994) ;  /* 0x000001b204b07947 */ /* 0x000fea000b800000 */
[----:B---34-:R3:W4:Y:S04]  /*8140*/  SHFL.IDX PT, R41, R45, 0x2, 0x181f ;  /* 0x00581f002d297f89 */ /* 0x01872800000e0000 */
[----:B------:R3:W0:Y:S02]  /*8150*/  SHFL.IDX PT, R14, R44, 0x2, 0x181f ;  /* 0x00581f002c0e7f89 */ /* 0x00062400000e0000 */
.L_x_3307:
        /* <DEDUP_REMOVED lines=14> */
.L_x_2996:
[----:B------:R-:W-:Y:S05]  /*8240*/  BSYNC B1 ;  /* 0x0000000000017941 */ /* 0x000fea0003800000 */
.L_x_2995:
[----:B------:R-:W-:-:S03]  /*8250*/  UMOV UR4, 0xffffffff ;  /* 0xffffffff00047882 */ /* 0x000fc60000000000 */
[----:B------:R-:W-:Y:S05]  /*8260*/  BRA.DIV UR4, `(.L_x_2997) ;  /* 0x000001b204ac7947 */ /* 0x000fea000b800000 */
[----:B0---4-:R0:W4:Y:S04]  /*8270*/  SHFL.IDX PT, R41, R45, 0x3, 0x181f ;  /* 0x00781f002d297f89 */ /* 0x01112800000e0000 */
[----:B------:R0:W0:Y:S02]  /*8280*/  SHFL.IDX PT, R14, R44, 0x3, 0x181f ;  /* 0x00781f002c0e7f89 */ /* 0x00002400000e0000 */
.L_x_3311:
        /* <DEDUP_REMOVED lines=13> */
.L_x_2955:
[----:B------:R-:W-:Y:S05]  /*8360*/  BSYNC B0 ;  /* 0x0000000000007941 */ /* 0x000fea0003800000 */
.L_x_2913:
[----:B------:R-:W5:Y:S01]  /*8370*/  S2R R11, SR_TID.X ;  /* 0x00000000000b7919 */ /* 0x000f620000002100 */
[----:B------:R-:W-:Y:S01]  /*8380*/  @!PT LDS RZ, [RZ] ;  /* 0x00000000fffff984 */ /* 0x000fe20000000800 */
[----:B------:R-:W-:Y:S01]  /*8390*/  @!PT LDS RZ, [RZ] ;  /* 0x00000000fffff984 */ /* 0x000fe20000000800 */
[----:B------:R-:W-:Y:S01]  /*83a0*/  @!PT LDS RZ, [RZ] ;  /* 0x00000000fffff984 */ /* 0x000fe20000000800 */
[----:B------:R-:W-:Y:S01]  /*83b0*/  @!PT LDS RZ, [RZ] ;  /* 0x00000000fffff984 */ /* 0x000fe20000000800 */
[----:B------:R2:W-:Y:S06]  /*83c0*/  MEMBAR.ALL.CTA ;  /* 0x0000000000007992 */ /* 0x0005ec0000008000 */
[----:B--2---:R-:W2:Y:S01]  /*83d0*/  FENCE.VIEW.ASYNC.S ;  /* 0x00000000000073c6 */ /* 0x004ea20000000000 */
[----:B------:R-:W-:Y:S05]  /*83e0*/  WARPSYNC.ALL ;  /* 0x0000000000007948 */ /* 0x000fea0003800000 */
[----:B------:R-:W-:Y:S01]  /*83f0*/  BSSY B0, `(.L_x_2998) ;  /* 0x0000009000007945 */ /* 0x000fe20003800000 */
[----:B-----5:R-:W-:Y:S01]  /*8400*/  LOP3.LUT R11, R11, 0x7f, RZ, 0xc0, !PT ;  /* 0x0000007f0b0b7812 */ /* 0x020fe200078ec0ff */
[----:B--2---:R2:W-:Y:S03]  /*8410*/  BAR.SYNC.DEFER_BLOCKING R92, 0x80 ;  /* 0x0002005c0000751d */ /* 0x0045e60000010000 */
[----:B------:R-:W-:-:S13]  /*8420*/  ISETP.NE.AND P3, PT, R11, RZ, PT ;  /* 0x000000ff0b00720c */ /* 0x000fda0003f65270 */
[----:B------:R-:W-:-:S05]  /*8430*/  @!P3 VIADD R11, R89, 0x288a0 ;  /* 0x000288a0590bb836 */ /* 0x000fca0000000000 */
[----:B------:R-:W-:-:S04]  /*8440*/  @!P3 PRMT R11, RZ, 0x654, R11 ;  /* 0x00000654ff0bb816 */ /* 0x000fc8000000000b */
[----:B------:R2:W-:Y:S01]  /*8450*/  @!P3 SYNCS.ARRIVE.TRANS64.RED.A1T0 RZ, [R11+URZ], RZ ;  /* 0x000000ff0bffb9a7 */ /* 0x0005e2000810043f */
[----:B------:R-:W-:Y:S05]  /*8460*/  @!P5 BRA `(.L_x_2999) ;  /* 0x000000000004d947 */ /* 0x000fea0003800000 */
[----:B------:R-:W-:Y:S01]  /*8470*/  BPT.TRAP 0x1 ;  /* 0x000000040000795c */ /* 0x000fe20000300000 */
.L_x_2999:
[----:B------:R-:W-:Y:S05]  /*8480*/  BSYNC B0 ;  /* 0x0000000000007941 */ /* 0x000fea0003800000 */
.L_x_2998:
[----:B------:R-:W5:Y:S01]  /*8490*/  SYNCS.PHASECHK.TRANS64.TRYWAIT P4, [R89+URZ+0x288b0], R100 ;  /* 0x0288b064590075a7 */ /* 0x000f62000808017f */
[----:B------:R-:W-:Y:S01]  /*84a0*/  ULDC UR37, c[0x0][0x2f4] ;  /* 0x0000bd0000257ab9 */ /* 0x000fe20000000800 */
[----:B------:R-:W-:Y:S04]  /*84b0*/  BSSY B0, `(.L_x_3000) ;  /* 0x0000002000007945 */ /* 0x000fe80003800000 */
[----:B-----5:R-:W-:Y:S05]  /*84c0*/  @!P4 BRA `(.L_x_3001) ;  /* 0x000001b0005cc947 */ /* 0x020fea0003800000 */
.L_x_3312:
[----:B------:R-:W-:Y:S05]  /*84d0*/  BSYNC B0 ;  /* 0x0000000000007941 */ /* 0x000fea0003800000 */
.L_x_3000:
[----:B------:R-:W-:Y:S01]  /*84e0*/  ULDC.64 UR4, c[0x0][0x328] ;  /* 0x0000ca0000047ab9 */ /* 0x000fe20000000a00 */
[----:B------:R-:W-:Y:S01]  /*84f0*/  ULDC.64 UR6, c[0x0][0x318] ;  /* 0x0000c60000067ab9 */ /* 0x000fe20000000a00 */
[----:B------:R-:W-:Y:S01]  /*8500*/  IMAD R97, R97, UR4, RZ ;  /* 0x0000000461617c24 */ /* 0x000fe2000f8e02ff */
[----:B------:R-:W-:Y:S01]  /*8510*/  BSSY B0, `(.L_x_3002) ;  /* 0x000001d000007945 */ /* 0x000fe20003800000 */
[----:B0---4-:R-:W-:-:S04]  /*8520*/  IMAD.WIDE.U32 R12, R98, UR4, RZ ;  /* 0x00000004620c7c25 */ /* 0x011fc8000f8e00ff */
[----:B------:R-:W-:Y:S01]  /*8530*/  IMAD R97, R98, UR5, R97 ;  /* 0x0000000562617c24 */ /* 0x000fe2000f8e0261 */
[----:B------:R-:W-:Y:S01]  /*8540*/  ULDC.64 UR4, c[0x0][0x338] ;  /* 0x0000ce0000047ab9 */ /* 0x000fe20000000a00 */
[----:B------:R-:W-:Y:S02]  /*8550*/  IMAD.IADD R95, R95, 0x1, -R187 ;  /* 0x000000015f5f7824 */ /* 0x000fe400078e0abb */
[----:B------:R-:W-:Y:S02]  /*8560*/  IMAD R96, R96, UR4, RZ ;  /* 0x0000000460607c24 */ /* 0x000fe4000f8e02ff */
[----:B------:R-:W-:Y:S02]  /*8570*/  IMAD.IADD R13, R13, 0x1, R97 ;  /* 0x000000010d0d7824 */ /* 0x000fe400078e0261 */
[C---:B--2---:R-:W-:Y:S02]  /*8580*/  IMAD R11, R99.reuse, UR5, R96 ;  /* 0x00000005630b7c24 */ /* 0x044fe4000f8e0260 */
[----:B------:R-:W-:Y:S01]  /*8590*/  IMAD.WIDE.U32 R12, R99, UR4, R12 ;  /* 0x00000004630c7c25 */ /* 0x000fe2000f8e000c */
[----:B------:R-:W-:-:S03]  /*85a0*/  ULDC.64 UR4, c[0x0][0x330] ;  /* 0x0000cc0000047ab9 */ /* 0x000fc60000000a00 */
[----:B------:R-:W-:Y:S02]  /*85b0*/  IMAD.IADD R13, R13, 0x1, R11 ;  /* 0x000000010d0d7824 */ /* 0x000fe400078e020b */
[----:B------:R-:W-:-:S04]  /*85c0*/  IMAD.WIDE.U32 R12, R188, UR4, R12 ;  /* 0x00000004bc0c7c25 */ /* 0x000fc8000f8e000c */
[----:B------:R-:W-:Y:S01]  /*85d0*/  IMAD R11, R188, UR5, R13 ;  /* 0x00000005bc0b7c24 */ /* 0x000fe2000f8e020d */
[----:B-1-3--:R-:W-:-:S04]  /*85e0*/  LEA R44, P4, R12, UR6, 0x1 ;  /* 0x000000060c2c7c11 */ /* 0x00afc8000f8808ff */
        /* <DEDUP_REMOVED lines=15> */
.L_x_3003:
[----:B------:R-:W-:Y:S05]  /*86e0*/  BSYNC B0 ;  /* 0x0000000000007941 */ /* 0x000fea0003800000 */
.L_x_3002:
        /* <DEDUP_REMOVED lines=15> */
.L_x_3005:
[----:B------:R-:W-:Y:S05]  /*87e0*/  BSYNC B0 ;  /* 0x0000000000007941 */ /* 0x000fea0003800000 */
.L_x_3004:
        /* <DEDUP_REMOVED lines=15> */
.L_x_3007:
[----:B------:R-:W-:Y:S05]  /*88e0*/  BSYNC B0 ;  /* 0x0000000000007941 */ /* 0x000fea0003800000 */
.L_x_3006:
        /* <DEDUP_REMOVED lines=15> */
.L_x_3009:
[----:B------:R-:W-:Y:S05]  /*89e0*/  BSYNC B0 ;  /* 0x0000000000007941 */ /* 0x000fea0003800000 */
.L_x_3008:
        /* <DEDUP_REMOVED lines=13> */
[----:B---3--:R-:W-:Y:S02]  /*8ac0*/  SEL R11, RZ, 0x1, P3 ;  /* 0x00000001ff0b7807 */ /* 0x008fe40001800000 */
[----:B------:R-:W-:Y:S02]  /*8ad0*/  SEL R19, R19, RZ, P3 ;  /* 0x000000ff13137207 */ /* 0x000fe40001800000 */
[----:B------:R-:W-:Y:S01]  /*8ae0*/  LOP3.LUT R190, R190, R11, RZ, 0x3c, !PT ;  /* 0x0000000bbebe7212 */ /* 0x000fe200078e3cff */
[----:B------:R-:W-:Y:S06]  /*8af0*/  @P4 BRA `(.L_x_3010) ;  /* 0xffffff98003c4947 */ /* 0x000fec000383ffff */
[----:B0-----:R-:W0:Y:S01]  /*8b00*/  S2R R12, SR_TID.X ;  /* 0x00000000000c7919 */ /* 0x001e220000002100 */
[----:B------:R-:W-:Y:S02]  /*8b10*/  PLOP3.LUT P0, PT, PT, PT, PT, 0x8, 0x0 ;  /* 0x000000000000781c */ /* 0x000fe40003f0e170 */
[----:B0-----:R-:W-:-:S04]  /*8b20*/  SHF.R.U32.HI R12, RZ, 0x7, R12 ;  /* 0x00000007ff0c7819 */ /* 0x001fc8000001160c */
[----:B------:R-:W-:-:S13]  /*8b30*/  ISETP.NE.AND P4, PT, R12, 0x1, PT ;  /* 0x000000010c00780c */ /* 0x000fda0003f85270 */
[----:B------:R-:W-:Y:S06]  /*8b40*/  @!P4 BAR.ARV 0x9, 0x100 ;  /* 0x024400000000cb1d */ /* 0x000fec0000002000 */
.L_x_2908:
[----:B------:R-:W0:Y:S01]  /*8b50*/  LDC R0, c[0x0][0x448] ;  /* 0x00011200ff007b82 */ /* 0x000e220000000800 */
[----:B------:R-:W-:Y:S01]  /*8b60*/  IMAD.MOV.U32 R88, RZ, RZ, RZ ;  /* 0x000000ffff587224 */ /* 0x000fe200078e00ff */
[----:B0-----:R-:W-:Y:S01]  /*8b70*/  ISETP.NE.AND P1, PT, R0, 0x1, PT ;  /* 0x000000010000780c */ /* 0x001fe20003f25270 */
[----:B------:R-:W-:-:S12]  /*8b80*/  VIADD R0, R192, 0x7f ;  /* 0x0000007fc0007836 */ /* 0x000fd80000000000 */
[----:B------:R-:W0:Y:S08]  /*8b90*/  @P1 LDC R3, c[0x0][0x44c] ;  /* 0x00011300ff031b82 */ /* 0x000e300000000800 */
[----:B------:R-:W3:Y:S01]  /*8ba0*/  @P1 LDC R4, c[0x0][0x450] ;  /* 0x00011400ff041b82 */ /* 0x000ee20000000800 */
[----:B0-----:R-:W-:-:S05]  /*8bb0*/  @P1 IMAD.HI.U32 R3, R0, R3, RZ ;  /* 0x0000000300031227 */ /* 0x001fca00078e00ff */
[----:B---3--:R-:W-:-:S05]  /*8bc0*/  @P1 SHF.R.U32.HI R0, RZ, R4, R3 ;  /* 0x00000004ff001219 */ /* 0x008fca0000011603 */
[----:B------:R-:W-:-:S05]  /*8bd0*/  IMAD.IADD R0, R93, 0x1, R0 ;  /* 0x000000015d007824 */ /* 0x000fca00078e0200 */
[----:B------:R-:W-:-:S04]  /*8be0*/  SHF.R.S32.HI R3, RZ, 0x1f, R0 ;  /* 0x0000001fff037819 */ /* 0x000fc80000011400 */
[----:B------:R-:W-:-:S04]  /*8bf0*/  LEA.HI R3, R3, R0, RZ, 0x7 ;  /* 0x0000000003037211 */ /* 0x000fc800078f38ff */
[----:B------:R-:W-:-:S04]  /*8c00*/  SHF.R.S32.HI R3, RZ, 0x7, R3 ;  /* 0x00000007ff037819 */ /* 0x000fc80000011403 */
[----:B------:R-:W-:-:S04]  /*8c10*/  VIMNMX R94, R94, R3, PT ;  /* 0x000000035e5e7248 */ /* 0x000fc80003fe0100 */
[----:B------:R-:W-:Y:S01]  /*8c20*/  ISETP.GE.AND P1, PT, R94, 0x1, PT ;  /* 0x000000015e00780c */ /* 0x000fe20003f26270 */
[----:B------:R-:W-:-:S12]  /*8c30*/  @P0 BRA `(.L_x_3011) ;  /* 0x00000000000c0947 */ /* 0x000fd80003800000 */
[----:B------:R-:W0:Y:S01]  /*8c40*/  FENCE.VIEW.ASYNC.G ;  /* 0x00000000000073c6 */ /* 0x000e220000000100 */
[----:B------:R-:W-:Y:S05]  /*8c50*/  WARPSYNC.ALL ;  /* 0x0000000000007948 */ /* 0x000fea0003800000 */
[----:B0-----:R-:W-:Y:S06]  /*8c60*/  BAR.ARV 0xc, 0x180 ;  /* 0x0306000000007b1d */ /* 0x001fec0000002000 */
.L_x_3011:
[----:B------:R-:W-:Y:S04]  /*8c70*/  BSSY B0, `(.L_x_3012) ;  /* 0x000001f000007945 */ /* 0x000fe80003800000 */
        /* <DEDUP_REMOVED lines=12> */
[----:B0-----:R-:W-:Y:S01]  /*8d40*/  VIADD R4, R3, 0xffffffe ;  /* 0x0ffffffe03047836 */ /* 0x001fe20000000000 */
[----:B------:R-:W-:-:S05]  /*8d50*/  IADD3 R3, RZ, -R10, RZ ;  /* 0x8000000aff037210 */ /* 0x000fca0007ffe0ff */
        /* <DEDUP_REMOVED lines=16> */
.L_x_3013:
[----:B------:R-:W-:Y:S05]  /*8e60*/  BSYNC B0 ;  /* 0x0000000000007941 */ /* 0x000fea0003800000 */
.L_x_3012:
[-C--:B------:R-:W-:Y:S01]  /*8e70*/  IMAD R199, R212, R88.reuse, RZ ;  /* 0x00000058d4c77224 */ /* 0x080fe200078e02ff */
        /* <DEDUP_REMOVED lines=34> */
[----:B----4-:R-:W-:Y:S02]  /*90a0*/  CS2R R92, SRZ ;  /* 0x00000000005c7805 */ /* 0x010fe4000001ff00 */
[----:B------:R-:W-:Y:S02]  /*90b0*/  CS2R R90, SRZ ;  /* 0x00000000005a7805 */ /* 0x000fe4000001ff00 */
[----:B------:R-:W-:Y:S01]  /*90c0*/  CS2R R20, SRZ ;  /* 0x0000000000147805 */ /* 0x000fe2000001ff00 */
[----:B------:R-:W-:Y:S06]  /*90d0*/  @!P1 BRA `(.L_x_3014) ;  /* 0x000000ec00689947 */ /* 0x000fec0003800000 */
[----:B------:R-:W-:-:S03]  /*90e0*/  UMOV UR4, 0xffffffff ;  /* 0xffffffff00047882 */ /* 0x000fc60000000000 */
[----:B------:R-:W-:Y:S05]  /*90f0*/  BRA.DIV UR4, `(.L_x_3015) ;  /* 0x000001a604647947 */ /* 0x000fea000b800000 */
[----:B------:R-:W0:Y:S02]  /*9100*/  S2R R3, SR_TID.X ;  /* 0x0000000000037919 */ /* 0x000e240000002100 */
[----:B0-----:R-:W-:-:S05]  /*9110*/  VIADD R3, R3, 0xffffff80 ;  /* 0xffffff8003037836 */ /* 0x001fca0000000000 */
[----:B------:R-:W-:-:S04]  /*9120*/  SHF.R.S32.HI R0, RZ, 0x1f, R3 ;  /* 0x0000001fff007819 */ /* 0x000fc80000011403 */
[----:B------:R-:W-:-:S04]  /*9130*/  LEA.HI R0, R0, R3, RZ, 0x7 ;  /* 0x0000000300007211 */ /* 0x000fc800078f38ff */
[----:B------:R-:W-:-:S05]  /*9140*/  SHF.R.S32.HI R0, RZ, 0x7, R0 ;  /* 0x00000007ff007819 */ /* 0x000fca0000011400 */
[----:B------:R0:W3:Y:S02]  /*9150*/  SHFL.IDX PT, R191, R0, RZ, 0x1f ;  /* 0x00001fff00bf7589 */ /* 0x0000e400000e0000 */
.L_x_3315:
[----:B0--3--:R-:W-:Y:S01]  /*9160*/  LEA.HI R0, R191, R191, RZ, 0x1 ;  /* 0x000000bfbf007211 */ /* 0x009fe200078f08ff */
        /* <DEDUP_REMOVED lines=22> */
[----:B0-2---:R-:W-:-:S07]  /*92d0*/  IMAD.MOV.U32 R13, RZ, RZ, RZ ;  /* 0x000000ffff0d7224 */ /* 0x005fce00078e00ff */
[----:B------:R-:W-:-:S07]  /*92e0*/  LEPC R20, `(.L_x_3016) ;  /* 0x000000001014794e */ /* 0x000fce0000000000 */
[----:B-1-3-5:R-:W-:Y:S05]  /*92f0*/  CALL.ABS.NOINC R14 ;  /* 0x000000000e007343 */ /* 0x02afea0003c00000 */
.L_x_3016:
        /* <DEDUP_REMOVED lines=13> */
.L_x_3020:
[----:B---3--:R3:W4:Y:S02]  /*93d0*/  SYNCS.PHASECHK.TRANS64.TRYWAIT P0, [R18+URZ+0x28800], R3 ;  /* 0x02880003120075a7 */ /* 0x008724000800017f */
[----:B----4-:R-:W-:Y:S05]  /*93e0*/  @!P0 NANOSLEEP.SYNCS 0x989680 ;  /* 0x009896800000895d */ /* 0x010fea0003900000 */
[----:B------:R-:W4:Y:S02]  /*93f0*/  @!P0 SYNCS.PHASECHK.TRANS64 P0, [R18+URZ+0x28800], R3 ;  /* 0x02880003120085a7 */ /* 0x000f24000800007f */
[----:B----4-:R-:W-:Y:S05]  /*9400*/  @!P0 BRA `(.L_x_3020) ;  /* 0xfffffffc00f08947 */ /* 0x010fea000383ffff */
.L_x_3019:
[----:B------:R-:W-:Y:S05]  /*9410*/  BSYNC B0 ;  /* 0x0000000000007941 */ /* 0x000fea0003800000 */
.L_x_3018:
[----:B------:R-:W-:Y:S05]  /*9420*/  BRA `(.L_x_3021) ;  /* 0x0000005400207947 */ /* 0x000fea0003800000 */
.L_x_3017:
[----:B------:R-:W-:Y:S01]  /*9430*/  ISETP.NE.AND P0, PT, R25, RZ, PT ;  /* 0x000000ff1900720c */ /* 0x000fe20003f05270 */
[----:B------:R-:W-:Y:S01]  /*9440*/  ULDC.64 UR4, c[0x0][0x3f8] ;  /* 0x0000fe0000047ab9 */ /* 0x000fe20000000a00 */
[----:B-----5:R-:W-:Y:S01]  /*9450*/  SHF.R.S32.HI R0, RZ, 0x1f, R24 ;  /* 0x0000001fff007819 */ /* 0x020fe20000011418 */
[----:B------:R-:W-:Y:S01]  /*9460*/  ULDC.64 UR6, c[0x0][0x408] ;  /* 0x0001020000067ab9 */ /* 0x000fe20000000a00 */
[----:B------:R-:W-:-:S04]  /*9470*/  IMAD.WIDE.U32 R26, R24, UR4, RZ ;  /* 0x00000004181a7c25 */ /* 0x000fc8000f8e00ff */
[C---:B------:R-:W-:Y:S02]  /*9480*/  IMAD R3, R0.reuse, UR4, RZ ;  /* 0x0000000400037c24 */ /* 0x040fe4000f8e02ff */
[----:B------:R-:W-:Y:S02]  /*9490*/  IMAD R5, R0, UR6, RZ ;  /* 0x0000000600057c24 */ /* 0x000fe4000f8e02ff */
        /* <DEDUP_REMOVED lines=21> */
[----:B-1-3--:R-:W-:Y:S05]  /*95f0*/  CALL.ABS.NOINC R14 ;  /* 0x000000000e007343 */ /* 0x00afea0003c00000 */
.L_x_3022:
[----:B------:R-:W-:Y:S01]  /*9600*/  ULDC.U8 UR4, c[0x0][0x410] ;  /* 0x0001040000047ab9 */ /* 0x000fe20000000000 */
[----:B------:R-:W-:Y:S01]  /*9610*/  IMAD.IADD R56, R187, 0x1, R192 ;  /* 0x00000001bb387824 */ /* 0x000fe200078e02c0 */
[----:B------:R-:W-:Y:S01]  /*9620*/  ISETP.NE.AND P0, PT, RZ, UR4, PT ;  /* 0x00000004ff007c0c */ /* 0x000fe2000bf05270 */
[----:B------:R-:W-:Y:S01]  /*9630*/  BSSY B0, `(.L_x_3023) ;  /* 0x000051f000007945 */ /* 0x000fe20003800000 */
[----:B------:R-:W-:Y:S01]  /*9640*/  LEA R37, R200, UR40, 0x1 ;  /* 0x00000028c8257c11 */ /* 0x000fe2000f8e08ff */
        /* <DEDUP_REMOVED lines=34> */
[----:B------:R0:W4:Y:S04]  /*9870*/  SHFL.IDX PT, R4, R8, RZ, 0x181f ;  /* 0x00181fff08047589 */ /* 0x00012800000e0000 */
[----:B------:R0:W0:Y:S02]  /*9880*/  SHFL.IDX PT, R14, R7, RZ, 0x181f ;  /* 0x00181fff070e7589 */ /* 0x00002400000e0000 */
.L_x_3321:
[----:B------:R-:W-:Y:S01]  /*9890*/  IMAD R67, R194, R67, RZ ;  /* 0x00000043c2437224 */ /* 0x000fe200078e02ff */
        /* <DEDUP_REMOVED lines=14> */
[----:B------:R-:W-:Y:S02]  /*9980*/  @!P5 SHF.L.U32 R15, R185, 0x1, RZ ;  /* 0x00000001b90fd819 */ /* 0x000fe400000006ff */
[-C--:B---3--:R-:W-:Y:S02]  /*9990*/  @!P4 IADD3 R10, P0, R3, R12.reuse, RZ ;  /* 0x0000000c030ac210 */ /* 0x088fe40007f1e0ff */
[----:B0-----:R-:W-:Y:S02]  /*99a0*/  @!P4 IADD3 R12, P1, R14, R12, RZ ;  /* 0x0000000c0e0cc210 */ /* 0x001fe40007f3e0ff */
[----:B------:R-:W-:Y:S01]  /*99b0*/  @!P5 SHF.L.U64.HI R9, R185, 0x1, R70 ;  /* 0x00000001b909d819 */ /* 0x000fe20000010246 */
[----:B--2---:R-:W-:Y:S01]  /*99c0*/  @!P4 IMAD.X R11, R0, 0x1, R13, P0 ;  /* 0x00000001000bc824 */ /* 0x004fe200000e060d */
[----:B------:R-:W-:Y:S02]  /*99d0*/  @!P5 IADD3 R20, P2, R3, R15, RZ ;  /* 0x0000000f0314d210 */ /* 0x000fe40007f5e0ff */
[----:B------:R-:W-:-:S02]  /*99e0*/  CS2R R46, SRZ ;  /* 0x00000000002e7805 */ /* 0x000fc4000001ff00 */
[----:B------:R-:W-:Y:S02]  /*99f0*/  @!P5 IADD3 R14, P3, R14, R15, RZ ;  /* 0x0000000f0e0ed210 */ /* 0x000fe40007f7e0ff */
[----:B------:R-:W-:Y:S01]  /*9a00*/  CS2R R48, SRZ ;  /* 0x0000000000307805 */ /* 0x000fe2000001ff00 */
[----:B----4-:R-:W-:Y:S02]  /*9a10*/  @!P4 IMAD.X R13, R4, 0x1, R13, P1 ;  /* 0x00000001040dc824 */ /* 0x010fe400008e060d */
[--C-:B------:R-:W-:Y:S01]  /*9a20*/  @!P5 IMAD.X R21, R0, 0x1, R9.reuse, P2 ;  /* 0x000000010015d824 */ /* 0x100fe200010e0609 */
[----:B------:R0:W5:Y:S01]  /*9a30*/  @!P4 LD.E.64 R46, desc[UR42][R10.64] ;  /* 0x0000002a0a2ec980 */ /* 0x000162000c101b00 */
[----:B------:R-:W-:-:S03]  /*9a40*/  @!P5 IMAD.X R15, R4, 0x1, R9, P3 ;  /* 0x00000001040fd824 */ /* 0x000fc600018e0609 */
[----:B------:R0:W5:Y:S04]  /*9a50*/  @!P5 LD.E.64 R40, desc[UR42][R20.64] ;  /* 0x0000002a1428d980 */ /* 0x000168000c101b00 */
[----:B------:R0:W5:Y:S04]  /*9a60*/  @!P5 LD.E.64 R38, desc[UR42][R14.64] ;  /* 0x0000002a0e26d980 */ /* 0x000168000c101b00 */
[----:B------:R0:W5:Y:S02]  /*9a70*/  @!P4 LD.E.64 R48, desc[UR42][R12.64] ;  /* 0x0000002a0c30c980 */ /* 0x000164000c101b00 */
.L_x_3027:
[----:B------:R-:W-:Y:S05]  /*9a80*/  BSYNC B1 ;  /* 0x0000000000017941 */ /* 0x000fea0003800000 */
.L_x_3026:
[----:B--2--5:R-:W-:Y:S01]  /*9a90*/  IMAD.MOV.U32 R0, RZ, RZ, R48 ;  /* 0x000000ffff007224 */ /* 0x024fe200078e0030 */
[----:B------:R-:W-:Y:S01]  /*9aa0*/  UMOV UR4, 0xffffffff ;  /* 0xffffffff00047882 */ /* 0x000fe20000000000 */
[----:B---3--:R-:W-:Y:S01]  /*9ab0*/  IMAD.MOV.U32 R3, RZ, RZ, R49 ;  /* 0x000000ffff037224 */ /* 0x008fe200078e0031 */
[----:B-1----:R-:W-:Y:S01]  /*9ac0*/  CS2R R42, SRZ ;  /* 0x00000000002a7805 */ /* 0x002fe2000001ff00 */
[----:B----4-:R-:W-:Y:S01]  /*9ad0*/  IMAD.MOV.U32 R4, RZ, RZ, R38 ;  /* 0x000000ffff047224 */ /* 0x010fe200078e0026 */
        /* <DEDUP_REMOVED lines=16> */
[----:B------:R1:W4:Y:S04]  /*9be0*/  SHFL.IDX PT, R4, R8, 0x1, 0x181f ;  /* 0x00381f0008047f89 */ /* 0x00032800000e0000 */
[----:B0-----:R1:W0:Y:S02]  /*9bf0*/  SHFL.IDX PT, R14, R7, 0x1, 0x181f ;  /* 0x00381f00070e7f89 */ /* 0x00122400000e0000 */
.L_x_3327:
        /* <DEDUP_REMOVED lines=11> */
[----:B------:R-:W-:Y:S02]  /*9cb0*/  ISETP.GE.AND P5, PT, R185, UR4, PT ;  /* 0x00000004b9007c0c */ /* 0x000fe4000bfa6270 */
[----:B------:R-:W-:-:S07]  /*9cc0*/  CS2R R44, SRZ ;  /* 0x00000000002c7805 */ /* 0x000fce000001ff00 */
[----:B------:R-:W-:-:S04]  /*9cd0*/  @!P4 SHF.L.U32 R12, R22, 0x1, RZ ;  /* 0x00000001160cc819 */ /* 0x000fc800000006ff */
[C---:B------:R-:W-:Y:S01]  /*9ce0*/  @!P5 IMAD.SHL.U32 R11, R185.reuse, 0x2, RZ ;  /* 0x00000002b90bd824 */ /* 0x040fe200078e00ff */
[----:B------:R-:W-:Y:S02]  /*9cf0*/  @!P5 SHF.L.U64.HI R15, R185, 0x1, R70 ;  /* 0x00000001b90fd819 */ /* 0x000fe40000010246 */
[CC--:B---3--:R-:W-:Y:S02]  /*9d00*/  @!P4 IADD3 R10, P0, R3.reuse, R12.reuse, RZ ;  /* 0x0000000c030ac210 */ /* 0x0c8fe40007f1e0ff */
[-C--:B------:R-:W-:Y:S02]  /*9d10*/  @!P5 IADD3 R20, P2, R3, R11.reuse, RZ ;  /* 0x0000000b0314d210 */ /* 0x080fe40007f5e0ff */
[----:B0-----:R-:W-:Y:S02]  /*9d20*/  @!P4 IADD3 R12, P1, R14, R12, RZ ;  /* 0x0000000c0e0cc210 */ /* 0x001fe40007f3e0ff */
[----:B------:R-:W-:Y:S01]  /*9d30*/  @!P4 SHF.L.U64.HI R9, R22, 0x1, R23 ;  /* 0x000000011609c819 */ /* 0x000fe20000010217 */
[----:B--2---:R-:W-:Y:S01]  /*9d40*/  @!P5 IMAD.X R21, R0, 0x1, R15, P2 ;  /* 0x000000010015d824 */ /* 0x004fe200010e060f */
[----:B------:R-:W-:-:S02]  /*9d50*/  @!P5 IADD3 R14, P3, R14, R11, RZ ;  /* 0x0000000b0e0ed210 */ /* 0x000fc40007f7e0ff */
[----:B------:R-:W-:Y:S01]  /*9d60*/  CS2R R42, SRZ ;  /* 0x00000000002a7805 */ /* 0x000fe2000001ff00 */
[--C-:B------:R-:W-:Y:S01]  /*9d70*/  @!P4 IMAD.X R11, R0, 0x1, R9.reuse, P0 ;  /* 0x00000001000bc824 */ /* 0x100fe200000e0609 */
[----:B------:R0:W5:Y:S01]  /*9d80*/  @!P5 LD.E.64 R30, desc[UR42][R20.64] ;  /* 0x0000002a141ed980 */ /* 0x000162000c101b00 */
[C---:B----4-:R-:W-:Y:S02]  /*9d90*/  @!P4 IMAD.X R13, R4.reuse, 0x1, R9, P1 ;  /* 0x00000001040dc824 */ /* 0x050fe400008e0609 */
[----:B------:R-:W-:Y:S01]  /*9da0*/  @!P5 IMAD.X R15, R4, 0x1, R15, P3 ;  /* 0x00000001040fd824 */ /* 0x000fe200018e060f */
[----:B------:R0:W5:Y:S04]  /*9db0*/  @!P4 LD.E.64 R44, desc[UR42][R10.64] ;  /* 0x0000002a0a2cc980 */ /* 0x000168000c101b00 */
[----:B------:R0:W5:Y:S04]  /*9dc0*/  @!P5 LD.E.64 R28, desc[UR42][R14.64] ;  /* 0x0000002a0e1cd980 */ /* 0x000168000c101b00 */
[----:B------:R0:W5:Y:S02]  /*9dd0*/  @!P4 LD.E.64 R42, desc[UR42][R12.64] ;  /* 0x0000002a0c2ac980 */ /* 0x000164000c101b00 */
.L_x_3030:
[----:B------:R-:W-:Y:S05]  /*9de0*/  BSYNC B1 ;  /* 0x0000000000017941 */ /* 0x000fea0003800000 */
.L_x_3029:
[----:B--2--5:R-:W-:Y:S01]  /*9df0*/  IMAD.MOV.U32 R0, RZ, RZ, R42 ;  /* 0x000000ffff007224 */ /* 0x024fe200078e002a */
[----:B------:R-:W-:Y:S01]  /*9e00*/  UMOV UR4, 0xffffffff ;  /* 0xffffffff00047882 */ /* 0x000fe20000000000 */
[----:B---3--:R-:W-:Y:S02]  /*9e10*/  IMAD.MOV.U32 R3, RZ, RZ, R43 ;  /* 0x000000ffff037224 */ /* 0x008fe400078e002b */
        /* <DEDUP_REMOVED lines=15> */
[----:B------:R2:W3:Y:S04]  /*9f10*/  SHFL.IDX PT, R0, R6, 0x2, 0x181f ;  /* 0x00581f0006007f89 */ /* 0x0004e800000e0000 */
[----:B------:R2:W4:Y:S04]  /*9f20*/  SHFL.IDX PT, R3, R5, 0x2, 0x181f ;  /* 0x00581f0005037f89 */ /* 0x00052800000e0000 */
[----:B------:R2:W1:Y:S04]  /*9f30*/  SHFL.IDX PT, R4, R8, 0x2, 0x181f ;  /* 0x00581f0008047f89 */ /* 0x00046800000e0000 */
[----:B0-----:R2:W0:Y:S02]  /*9f40*/  SHFL.IDX PT, R14, R7, 0x2, 0x181f ;  /* 0x00581f00070e7f89 */ /* 0x00142400000e0000 */
.L_x_3333:
[----:B------:R-:W-:Y:S01]  /*9f50*/  IADD3 R10, R56, 0x40, RZ ;  /* 0x00000040380a7810 */ /* 0x000fe20007ffe0ff */
[----:B------:R-:W-:Y:S01]  /*9f60*/  BSSY B1, `(.L_x_3032) ;  /* 0x000001e000017945 */ /* 0x000fe20003800000 */
[----:B------:R-:W-:Y:S02]  /*9f70*/  CS2R R32, SRZ ;  /* 0x0000000000207805 */ /* 0x000fe4000001ff00 */
[----:B------:R-:W-:Y:S02]  /*9f80*/  CS2R R26, SRZ ;  /* 0x00000000001a7805 */ /* 0x000fe4000001ff00 */
[----:B------:R-:W-:Y:S02]  /*9f90*/  ISETP.GE.AND P0, PT, R10, R67, PT ;  /* 0x000000430a00720c */ /* 0x000fe40003f06270 */
[----:B------:R-:W-:Y:S02]  /*9fa0*/  CS2R R34, SRZ ;  /* 0x0000000000227805 */ /* 0x000fe4000001ff00 */
[----:B------:R-:W-:-:S09]  /*9fb0*/  CS2R R24, SRZ ;  /* 0x0000000000187805 */ /* 0x000fd2000001ff00 */
        /* <DEDUP_REMOVED lines=10> */
[CC--:B----4-:R-:W-:Y:S02]  /*a060*/  @!P4 IADD3 R10, P0, R3.reuse, R12.reuse, RZ ;  /* 0x0000000c030ac210 */ /* 0x0d0fe40007f1e0ff */
[-C--:B------:R-:W-:Y:S02]  /*a070*/  @!P5 IADD3 R20, P2, R3, R11.reuse, RZ ;  /* 0x0000000b0314d210 */ /* 0x080fe40007f5e0ff */
[C---:B0-----:R-:W-:Y:S02]  /*a080*/  @!P4 IADD3 R12, P1, R14.reuse, R12, RZ ;  /* 0x0000000c0e0cc210 */ /* 0x041fe40007f3e0ff */
[----:B------:R-:W-:Y:S01]  /*a090*/  @!P5 IADD3 R14, P3, R14, R11, RZ ;  /* 0x0000000b0e0ed210 */ /* 0x000fe20007f7e0ff */
[----:B---3--:R-:W-:Y:S01]  /*a0a0*/  @!P5 IMAD.X R21, R0, 0x1, R15, P2 ;  /* 0x000000010015d824 */ /* 0x008fe200010e060f */
[----:B------:R-:W-:-:S02]  /*a0b0*/  CS2R R34, SRZ ;  /* 0x0000000000227805 */ /* 0x000fc4000001ff00 */
[----:B------:R-:W-:Y:S01]  /*a0c0*/  CS2R R32, SRZ ;  /* 0x0000000000207805 */ /* 0x000fe2000001ff00 */
[--C-:B------:R-:W-:Y:S02]  /*a0d0*/  @!P4 IMAD.X R11, R0, 0x1, R9.reuse, P0 ;  /* 0x00000001000bc824 */ /* 0x100fe400000e0609 */
[C---:B-1----:R-:W-:Y:S01]  /*a0e0*/  @!P4 IMAD.X R13, R4.reuse, 0x1, R9, P1 ;  /* 0x00000001040dc824 */ /* 0x042fe200008e0609 */
[----:B------:R0:W5:Y:S01]  /*a0f0*/  @!P5 LD.E.64 R24, desc[UR42][R20.64] ;  /* 0x0000002a1418d980 */ /* 0x000162000c101b00 */
[----:B------:R-:W-:-:S03]  /*a100*/  @!P5 IMAD.X R15, R4, 0x1, R15, P3 ;  /* 0x00000001040fd824 */ /* 0x000fc600018e060f */
[----:B------:R0:W5:Y:S04]  /*a110*/  @!P4 LD.E.64 R34, desc[UR42][R10.64] ;  /* 0x0000002a0a22c980 */ /* 0x000168000c101b00 */
[----:B------:R0:W5:Y:S04]  /*a120*/  @!P5 LD.E.64 R26, desc[UR42][R14.64] ;  /* 0x0000002a0e1ad980 */ /* 0x000168000c101b00 */
[----:B------:R0:W5:Y:S02]  /*a130*/  @!P4 LD.E.64 R32, desc[UR42][R12.64] ;  /* 0x0000002a0c20c980 */ /* 0x000164000c101b00 */
.L_x_3033:
[----:B------:R-:W-:Y:S05]  /*a140*/  BSYNC B1 ;  /* 0x0000000000017941 */ /* 0x000fea0003800000 */
.L_x_3032:
[----:B---3-5:R-:W-:Y:S01]  /*a150*/  IMAD.MOV.U32 R0, RZ, RZ, R32 ;  /* 0x000000ffff007224 */ /* 0x028fe200078e0020 */
[----:B------:R-:W-:Y:S01]  /*a160*/  UMOV UR4, 0xffffffff ;  /* 0xffffffff00047882 */ /* 0x000fe20000000000 */
[----:B----4-:R-:W-:Y:S01]  /*a170*/  IMAD.MOV.U32 R3, RZ, RZ, R33 ;  /* 0x000000ffff037224 */ /* 0x010fe200078e0021 */
[----:B0-----:R-:W-:Y:S01]  /*a180*/  CS2R R20, SRZ ;  /* 0x0000000000147805 */ /* 0x001fe2000001ff00 */
[----:B-1----:R-:W-:Y:S01]  /*a190*/  IMAD.MOV.U32 R4, RZ, RZ, R26 ;  /* 0x000000ffff047224 */ /* 0x002fe200078e001a */
        /* <DEDUP_REMOVED lines=9> */
[----:B------:R-:W-:Y:S02]  /*a230*/  PRMT R61, R0, 0x7610, R61 ;  /* 0x00007610003d7816 */ /* 0x000fe4000000003d */
[----:B------:R-:W-:Y:S02]  /*a240*/  PRMT R62, R3, 0x7610, R62 ;  /* 0x00007610033e7816 */ /* 0x000fe4000000003e */
[----:B------:R-:W-:Y:S02]  /*a250*/  PRMT R52, R4, 0x7610, R52 ;  /* 0x0000761004347816 */ /* 0x000fe40000000034 */
[----:B------:R-:W-:Y:S01]  /*a260*/  PRMT R53, R9, 0x7610, R53 ;  /* 0x0000761009357816 */ /* 0x000fe20000000035 */
[----:B------:R-:W-:Y:S06]  /*a270*/  BRA.DIV UR4, `(.L_x_3034) ;  /* 0x0000019a04947947 */ /* 0x000fec000b800000 */
[----:B------:R0:W1:Y:S04]  /*a280*/  SHFL.IDX PT, R0, R6, 0x3, 0x181f ;  /* 0x00781f0006007f89 */ /* 0x00006800000e0000 */
[----:B------:R0:W3:Y:S04]  /*a290*/  SHFL.IDX PT, R3, R5, 0x3, 0x181f ;  /* 0x00781f0005037f89 */ /* 0x0000e800000e0000 */
[----:B------:R0:W4:Y:S04]  /*a2a0*/  SHFL.IDX PT, R4, R8, 0x3, 0x181f ;  /* 0x00781f0008047f89 */ /* 0x00012800000e0000 */
[----:B------:R0:W0:Y:S02]  /*a2b0*/  SHFL.IDX PT, R14, R7, 0x3, 0x181f ;  /* 0x00781f00070e7f89 */ /* 0x00002400000e0000 */
.L_x_3339:
[----:B------:R-:W-:Y:S01]  /*a2c0*/  VIADD R56, R56, 0x60 ;  /* 0x0000006038387836 */ /* 0x000fe20000000000 */
[----:B------:R-:W-:Y:S01]  /*a2d0*/  BSSY B1, `(.L_x_3035) ;  /* 0x000001d000017945 */ /* 0x000fe20003800000 */
[----:B0-2---:R-:W-:Y:S02]  /*a2e0*/  CS2R R8, SRZ ;  /* 0x0000000000087805 */ /* 0x005fe4000001ff00 */
        /* <DEDUP_REMOVED lines=18> */
[C---:B-1----:R-:W-:Y:S02]  /*a410*/  @!P4 IMAD.X R7, R0.reuse, 0x1, R5, P0 ;  /* 0x000000010007c824 */ /* 0x042fe400000e0605 */
[--C-:B------:R-:W-:Y:S02]  /*a420*/  @!P5 IMAD.X R77, R0, 0x1, R9.reuse, P2 ;  /* 0x00000001004dd824 */ /* 0x100fe400010e0609 */
[C---:B----4-:R-:W-:Y:S01]  /*a430*/  @!P5 IMAD.X R15, R4.reuse, 0x1, R9, P3 ;  /* 0x00000001040fd824 */ /* 0x050fe200018e0609 */
[----:B------:R-:W-:Y:S01]  /*a440*/  CS2R R8, SRZ ;  /* 0x0000000000087805 */ /* 0x000fe2000001ff00 */
[----:B------:R-:W-:Y:S01]  /*a450*/  @!P4 IMAD.X R69, R4, 0x1, R5, P1 ;  /* 0x000000010445c824 */ /* 0x000fe200008e0605 */
[----:B------:R0:W5:Y:S04]  /*a460*/  @!P5 LD.E.64 R10, desc[UR42][R76.64] ;  /* 0x0000002a4c0ad980 */ /* 0x000168000c101b00 */
[----:B------:R0:W5:Y:S04]  /*a470*/  @!P5 LD.E.64 R8, desc[UR42][R14.64] ;  /* 0x0000002a0e08d980 */ /* 0x000168000c101b00 */
[----:B------:R0:W5:Y:S04]  /*a480*/  @!P4 LD.E.64 R12, desc[UR42][R6.64] ;  /* 0x0000002a060cc980 */ /* 0x000168000c101b00 */
[----:B------:R0:W5:Y:S02]  /*a490*/  @!P4 LD.E.64 R20, desc[UR42][R68.64] ;  /* 0x0000002a4414c980 */ /* 0x000164000c101b00 */
.L_x_3036:
[----:B------:R-:W-:Y:S05]  /*a4a0*/  BSYNC B1 ;  /* 0x0000000000017941 */ /* 0x000fea0003800000 */
.L_x_3035:
[----:B------:R-:W-:Y:S01]  /*a4b0*/  ULEA.HI UR4, UR39, UR39, URZ, 0x1 ;  /* 0x0000002727047291 */ /* 0x000fe2000f8f083f */
[----:B----45:R-:W-:Y:S01]  /*a4c0*/  IMAD.MOV.U32 R4, RZ, RZ, R21 ;  /* 0x000000ffff047224 */ /* 0x030fe200078e0015 */
[----:B-1----:R-:W-:Y:S01]  /*a4d0*/  VIADDMNMX R0, R67, -R192, 0x80, PT ;  /* 0x0000008043007446 */ /* 0x002fe200038009c0 */
[----:B---3--:R-:W-:Y:S01]  /*a4e0*/  IMAD.MOV.U32 R3, RZ, RZ, R20 ;  /* 0x000000ffff037224 */ /* 0x008fe200078e0014 */
[----:B------:R-:W-:Y:S01]  /*a4f0*/  ULOP3.LUT UR4, UR4, 0xfffffffe, URZ, 0xc0, !UPT ;  /* 0xfffffffe04047892 */ /* 0x000fe2000f8ec03f */
[----:B0-----:R-:W-:Y:S01]  /*a500*/  IMAD.MOV.U32 R6, RZ, RZ, R12 ;  /* 0x000000ffff067224 */ /* 0x001fe200078e000c */
[----:B------:R-:W-:Y:S01]  /*a510*/  PRMT R68, R4, 0x7610, R68 ;  /* 0x0000761004447816 */ /* 0x000fe20000000044 */
[----:B------:R-:W-:Y:S01]  /*a520*/  IMAD.MOV.U32 R4, RZ, RZ, R9 ;  /* 0x000000ffff047224 */ /* 0x000fe200078e0009 */
[----:B------:R-:W-:Y:S01]  /*a530*/  UIADD3 UR4, UR39, -UR4, URZ ;  /* 0x8000000427047290 */ /* 0x000fe2000fffe03f */
[----:B------:R-:W-:Y:S01]  /*a540*/  MOV R7, R13 ;  /* 0x0000000d00077202 */ /* 0x000fe20000000f00 */
        /* <DEDUP_REMOVED lines=13> */
.L_x_3340:
[----:B------:R-:W-:Y:S05]  /*a620*/  BSYNC B1 ;  /* 0x0000000000017941 */ /* 0x000fea0003800000 */
.L_x_3037:
[----:B------:R-:W-:Y:S01]  /*a630*/  BSSY B1, `(.L_x_3039) ;  /* 0x0000067000017945 */ /* 0x000fe20003800000 */
[----:B------:R-:W-:Y:S02]  /*a640*/  PRMT R15, R4, 0x7610, R15 ;  /* 0x00007610040f7816 */ /* 0x000fe4000000000f */
[----:B------:R-:W-:Y:S01]  /*a650*/  PRMT R56, R6, 0x7610, R56 ;  /* 0x0000761006387816 */ /* 0x000fe20000000038 */
[----:B------:R-:W-:Y:S06]  /*a660*/  @P1 BRA `(.L_x_3040) ;  /* 0x00000004008c1947 */ /* 0x000fec0003800000 */
[----:B------:R-:W1:Y:S01]  /*a670*/  LDC R4, c[0x0][0x3f4] ;  /* 0x0000fd00ff047b82 */ /* 0x000e620000000800 */
[----:B------:R-:W-:Y:S01]  /*a680*/  BSSY B2, `(.L_x_3041) ;  /* 0x0000032000027945 */ /* 0x000fe20003800000 */
[-C--:B-1----:R-:W-:Y:S02]  /*a690*/  ISETP.GE.AND P0, PT, R22, R4.reuse, PT ;  /* 0x000000041600720c */ /* 0x082fe40003f06270 */
[----:B------:R-:W-:-:S11]  /*a6a0*/  ISETP.GE.AND P1, PT, R185, R4, PT ;  /* 0x00000004b900720c */ /* 0x000fd60003f26270 */
[----:B------:R-:W-:Y:S05]  /*a6b0*/  @P0 BRA `(.L_x_3042) ;  /* 0x0000000000b80947 */ /* 0x000fea0003800000 */
[----:B0-----:R-:W0:Y:S01]  /*a6c0*/  LDS.128 R4, [R37] ;  /* 0x0000000025047984 */ /* 0x001e220000000c00 */
[----:B------:R-:W-:Y:S02]  /*a6d0*/  SHF.R.U32.HI R79, RZ, 0x10, R49 ;  /* 0x00000010ff4f7819 */ /* 0x000fe40000011631 */
[----:B------:R-:W-:Y:S02]  /*a6e0*/  SHF.R.U32.HI R76, RZ, 0x10, R47 ;  /* 0x00000010ff4c7819 */ /* 0x000fe4000001162f */
[----:B------:R-:W-:Y:S02]  /*a6f0*/  PRMT R79, R80, 0x5410, R79 ;  /* 0x00005410504f7816 */ /* 0x000fe4000000004f */
[----:B------:R-:W-:Y:S02]  /*a700*/  PRMT R76, R51, 0x5432, R76 ;  /* 0x00005432334c7816 */ /* 0x000fe4000000004c */
[----:B------:R-:W-:Y:S01]  /*a710*/  SHF.R.U64 R75, R46, 0x10, R47 ;  /* 0x000000102e4b7819 */ /* 0x000fe2000000122f */
[----:B------:R-:W-:Y:S01]  /*a720*/  IMAD.U32 R80, R79, 0x10000, RZ ;  /* 0x000100004f507824 */ /* 0x000fe200078e00ff */
[----:B------:R-:W-:Y:S01]  /*a730*/  SHF.R.U64 R78, R48, 0x10, R49 ;  /* 0x00000010304e7819 */ /* 0x000fe20000001231 */
[----:B------:R-:W-:Y:S01]  /*a740*/  IMAD.U32 R77, R76, 0x10000, RZ ;  /* 0x000100004c4d7824 */ /* 0x000fe200078e00ff */
[----:B------:R-:W-:-:S02]  /*a750*/  PRMT R75, R81, 0x5410, R75 ;  /* 0x00005410514b7816 */ /* 0x000fc4000000004b */
[----:B------:R-:W-:Y:S02]  /*a760*/  LOP3.LUT R79, R79, 0xffff0000, RZ, 0xc0, !PT ;  /* 0xffff00004f4f7812 */ /* 0x000fe400078ec0ff */
[----:B------:R-:W-:Y:S02]  /*a770*/  LOP3.LUT R76, R76, 0xffff0000, RZ, 0xc0, !PT ;  /* 0xffff00004c4c7812 */ /* 0x000fe400078ec0ff */
[----:B------:R-:W-:Y:S02]  /*a780*/  PRMT R78, R50, 0x5432, R78 ;  /* 0x00005432324e7816 */ /* 0x000fe4000000004e */
[C---:B0-----:R-:W-:Y:S01]  /*a790*/  LOP3.LUT R47, R6.reuse, 0xffff0000, RZ, 0xc0, !PT ;  /* 0xffff0000062f7812 */ /* 0x041fe200078ec0ff */
[----:B------:R-:W-:Y:S01]  /*a7a0*/  IMAD.U32 R46, R6, 0x10000, RZ ;  /* 0x00010000062e7824 */ /* 0x000fe200078e00ff */
[C---:B------:R-:W-:Y:S01]  /*a7b0*/  LOP3.LUT R49, R7.reuse, 0xffff0000, RZ, 0xc0, !PT ;  /* 0xffff000007317812 */ /* 0x040fe200078ec0ff */
[----:B------:R-:W-:Y:S02]  /*a7c0*/  IMAD.U32 R48, R7, 0x10000, RZ ;  /* 0x0001000007307824 */ /* 0x000fe400078e00ff */
[C---:B------:R-:W-:Y:S01]  /*a7d0*/  FMUL.FTZ R81, R47.reuse, R80 ;  /* 0x000000502f517220 */ /* 0x040fe20000410000 */
[----:B------:R-:W-:Y:S01]  /*a7e0*/  FMUL.FTZ R47, R47, R77 ;  /* 0x0000004d2f2f7220 */ /* 0x000fe20000410000 */
[----:B------:R-:W-:Y:S01]  /*a7f0*/  FMUL.FTZ R83, R49, R79 ;  /* 0x0000004f31537220 */ /* 0x000fe20000410000 */
[----:B------:R-:W-:-:S02]  /*a800*/  IMAD.U32 R6, R4, 0x10000, RZ ;  /* 0x0001000004067824 */ /* 0x000fc400078e00ff */
[C---:B------:R-:W-:Y:S01]  /*a810*/  FFMA.FTZ R81, R46.reuse, R77, -R81 ;  /* 0x0000004d2e517223 */ /* 0x040fe20000010851 */
[----:B------:R-:W-:Y:S01]  /*a820*/  FMUL.FTZ R77, R49, R76 ;  /* 0x0000004c314d7220 */ /* 0x000fe20000410000 */
[----:B------:R-:W-:Y:S02]  /*a830*/  IMAD.U32 R7, R5, 0x10000, RZ ;  /* 0x0001000005077824 */ /* 0x000fe400078e00ff */
[----:B------:R-:W-:Y:S01]  /*a840*/  FFMA.FTZ R80, R46, R80, R47 ;  /* 0x000000502e507223 */ /* 0x000fe2000001002f */
[----:B------:R-:W-:Y:S01]  /*a850*/  IMAD.U32 R49, R78, 0x10000, RZ ;  /* 0x000100004e317824 */ /* 0x000fe200078e00ff */
[----:B------:R-:W-:Y:S01]  /*a860*/  LOP3.LUT R4, R4, 0xffff0000, RZ, 0xc0, !PT ;  /* 0xffff000004047812 */ /* 0x000fe200078ec0ff */
[----:B------:R-:W-:Y:S01]  /*a870*/  IMAD.U32 R47, R75, 0x10000, RZ ;  /* 0x000100004b2f7824 */ /* 0x000fe200078e00ff */
        /* <DEDUP_REMOVED lines=8> */
[-C--:B------:R-:W-:Y:S01]  /*a900*/  FMUL.FTZ R77, R5, R46.reuse ;  /* 0x0000002e054d7220 */ /* 0x080fe20000410000 */
[C---:B------:R-:W-:Y:S01]  /*a910*/  FFMA.FTZ R4, R6.reuse, R47, -R75 ;  /* 0x0000002f06047223 */ /* 0x040fe2000001084b */
[----:B------:R-:W-:Y:S01]  /*a920*/  FFMA.FTZ R49, R6, R49, R48 ;  /* 0x0000003106317223 */ /* 0x000fe20000010030 */
[C---:B------:R-:W-:Y:S01]  /*a930*/  FFMA.FTZ R5, R7.reuse, R46, -R76 ;  /* 0x0000002e07057223 */ /* 0x040fe2000001084c */
[----:B------:R-:W-:Y:S01]  /*a940*/  FFMA.FTZ R78, R7, R78, R77 ;  /* 0x0000004e074e7223 */ /* 0x000fe2000001004d */
[----:B------:R-:W-:Y:S02]  /*a950*/  F2FP.BF16.F32.PACK_AB R6, R80, R81 ;  /* 0x000000515006723e */ /* 0x000fe400000010ff */
[----:B------:R-:W-:Y:S02]  /*a960*/  F2FP.BF16.F32.PACK_AB R7, R82, R83 ;  /* 0x000000535207723e */ /* 0x000fe400000010ff */
[----:B------:R-:W-:Y:S02]  /*a970*/  F2FP.BF16.F32.PACK_AB R4, R49, R4 ;  /* 0x000000043104723e */ /* 0x000fe400000010ff */
[----:B------:R-:W-:-:S05]  /*a980*/  F2FP.BF16.F32.PACK_AB R5, R78, R5 ;  /* 0x000000054e05723e */ /* 0x000fca00000010ff */
[----:B------:R1:W-:Y:S02]  /*a990*/  STS.128 [R37], R4 ;  /* 0x0000000425007388 */ /* 0x0003e40000000c00 */
.L_x_3042:
[----:B------:R-:W-:Y:S05]  /*a9a0*/  BSYNC B2 ;  /* 0x0000000000027941 */ /* 0x000fea0003800000 */
.L_x_3041:
[----:B------:R-:W-:Y:S05]  /*a9b0*/  @P1 BRA `(.L_x_3040) ;  /* 0x0000000000b81947 */ /* 0x000fea0003800000 */
[----:B01----:R-:W0:Y:S01]  /*a9c0*/  LDS.128 R4, [R37+0x4000] ;  /* 0x0040000025047984 */ /* 0x003e220000000c00 */
        /* <DEDUP_REMOVED lines=8> */
[----:B------:R-:W-:Y:S02]  /*aa50*/  PRMT R72, R72, 0x5410, R41 ;  /* 0x0000541048487816 */ /* 0x000fe40000000029 */
[C---:B------:R-:W-:Y:S02]  /*aa60*/  SHF.L.U32 R47, R71.reuse, 0x10, RZ ;  /* 0x00000010472f7819 */ /* 0x040fe400000006ff */
        /* <DEDUP_REMOVED lines=35> */
.L_x_3040:
[----:B------:R-:W-:Y:S05]  /*aca0*/  BSYNC B1 ;  /* 0x0000000000017941 */ /* 0x000fea0003800000 */
.L_x_3039:
[----:B-12---:R-:W-:Y:S01]  /*acb0*/  VIADD R4, R187, 0x20 ;  /* 0x00000020bb047836 */ /* 0x006fe20000000000 */
[----:B------:R-:W-:Y:S04]  /*acc0*/  BSSY B1, `(.L_x_3043) ;  /* 0x0000066000017945 */ /* 0x000fe80003800000 */
[----:B------:R-:W-:-:S13]  /*acd0*/  ISETP.GE.AND P0, PT, R4, R0, PT ;  /* 0x000000000400720c */ /* 0x000fda0003f06270 */
[----:B------:R-:W-:Y:S05]  /*ace0*/  @P0 BRA `(.L_x_3044) ;  /* 0x00000004008c0947 */ /* 0x000fea0003800000 */
[----:B------:R-:W1:Y:S01]  /*acf0*/  LDC R4, c[0x0][0x3f4] ;  /* 0x0000fd00ff047b82 */ /* 0x000e620000000800 */
[----:B------:R-:W-:Y:S01]  /*ad00*/  BSSY B2, `(.L_x_3045) ;  /* 0x0000032000027945 */ /* 0x000fe20003800000 */
[-C--:B-1----:R-:W-:Y:S02]  /*ad10*/  ISETP.GE.AND P0, PT, R22, R4.reuse, PT ;  /* 0x000000041600720c */ /* 0x082fe40003f06270 */
[----:B------:R-:W-:-:S11]  /*ad20*/  ISETP.GE.AND P1, PT, R185, R4, PT ;  /* 0x00000004b900720c */ /* 0x000fd60003f26270 */
        /* <DEDUP_REMOVED lines=47> */
.L_x_3046:
[----:B------:R-:W-:Y:S05]  /*b020*/  BSYNC B2 ;  /* 0x0000000000027941 */ /* 0x000fea0003800000 */
.L_x_3045:
        /* <DEDUP_REMOVED lines=17> */
[----:B------:R-:W-:Y:S01]  /*b140*/  IMAD.U32 R7, R5, 0x10000, RZ ;  /* 0x0001000005077824 */ /* 0x000fe200078e00ff */
[----:B------:R-:W-:Y:S01]  /*b150*/  SHF.L.U32 R28, R6, 0x10, RZ ;  /* 0x00000010061c7819 */ /* 0x000fe200000006ff */
[C---:B------:R-:W-:Y:S01]  /*b160*/  FMUL.FTZ R42, R29.reuse, R38 ;  /* 0x000000261d2a7220 */ /* 0x040fe20000410000 */
[----:B------:R-:W-:Y:S01]  /*b170*/  FMUL.FTZ R41, R29, R39 ;  /* 0x000000271d297220 */ /* 0x000fe20000410000 */
[----:B------:R-:W-:Y:S01]  /*b180*/  FMUL.FTZ R29, R31, R55 ;  /* 0x000000371f1d7220 */ /* 0x000fe20000410000 */
[----:B------:R-:W-:-:S02]  /*b190*/  IMAD.U32 R6, R4, 0x10000, RZ ;  /* 0x0001000004067824 */ /* 0x000fc400078e00ff */
[C---:B------:R-:W-:Y:S01]  /*b1a0*/  FFMA.FTZ R43, R28.reuse, R39, R42 ;  /* 0x000000271c2b7223 */ /* 0x040fe2000001002a */
[----:B------:R-:W-:Y:S01]  /*b1b0*/  FMUL.FTZ R39, R31, R58 ;  /* 0x0000003a1f277220 */ /* 0x000fe20000410000 */
[----:B------:R-:W-:Y:S01]  /*b1c0*/  FFMA.FTZ R40, R28, R38, -R41 ;  /* 0x000000261c287223 */ /* 0x000fe20000010829 */
[----:B------:R-:W-:Y:S01]  /*b1d0*/  IMAD.U32 R31, R54, 0x10000, RZ ;  /* 0x00010000361f7824 */ /* 0x000fe200078e00ff */
[----:B------:R-:W-:Y:S01]  /*b1e0*/  LOP3.LUT R4, R4, 0xffff0000, RZ, 0xc0, !PT ;  /* 0xffff000004047812 */ /* 0x000fe200078ec0ff */
[----:B------:R-:W-:Y:S01]  /*b1f0*/  FFMA.FTZ R58, R30, R58, -R29 ;  /* 0x0000003a1e3a7223 */ /* 0x000fe2000001081d */
[----:B------:R-:W-:Y:S01]  /*b200*/  LOP3.LUT R5, R5, 0xffff0000, RZ, 0xc0, !PT ;  /* 0xffff000005057812 */ /* 0x000fe200078ec0ff */
[C---:B------:R-:W-:Y:S01]  /*b210*/  IMAD.U32 R29, R57.reuse, 0x10000, RZ ;  /* 0x00010000391d7824 */ /* 0x040fe200078e00ff */
        /* <DEDUP_REMOVED lines=15> */
[----:B------:R2:W-:Y:S02]  /*b310*/  STS.128 [R37+0x5000], R4 ;  /* 0x0050000425007388 */ /* 0x0005e40000000c00 */
.L_x_3044:
[----:B------:R-:W-:Y:S05]  /*b320*/  BSYNC B1 ;  /* 0x0000000000017941 */ /* 0x000fea0003800000 */
.L_x_3043:
        /* <DEDUP_REMOVED lines=25> */
[----:B------:R-:W-:Y:S01]  /*b4c0*/  IMAD.U32 R30, R7, 0x10000, RZ ;  /* 0x00010000071e7824 */ /* 0x000fe200078e00ff */
[----:B------:R-:W-:Y:S01]  /*b4d0*/  SHF.L.U32 R7, R5, 0x10, RZ ;  /* 0x0000001005077819 */ /* 0x000fe200000006ff */
[C---:B------:R-:W-:Y:S01]  /*b4e0*/  FMUL.FTZ R34, R29.reuse, R32 ;  /* 0x000000201d227220 */ /* 0x040fe20000410000 */
[----:B------:R-:W-:Y:S01]  /*b4f0*/  FMUL.FTZ R35, R29, R33 ;  /* 0x000000211d237220 */ /* 0x000fe20000410000 */
[----:B------:R-:W-:Y:S01]  /*b500*/  FMUL.FTZ R29, R31, R60 ;  /* 0x0000003c1f1d7220 */ /* 0x000fe20000410000 */
[----:B------:R-:W-:-:S02]  /*b510*/  IMAD.U32 R6, R4, 0x10000, RZ ;  /* 0x0001000004067824 */ /* 0x000fc400078e00ff */
[C---:B------:R-:W-:Y:S01]  /*b520*/  FFMA.FTZ R39, R28.reuse, R33, R34 ;  /* 0x000000211c277223 */ /* 0x040fe20000010022 */
        /* <DEDUP_REMOVED lines=23> */
.L_x_3050:
[----:B------:R-:W-:Y:S05]  /*b6a0*/  BSYNC B2 ;  /* 0x0000000000027941 */ /* 0x000fea0003800000 */
.L_x_3049:
        /* <DEDUP_REMOVED lines=47> */
.L_x_3048:
[----:B------:R-:W-:Y:S05]  /*b9a0*/  BSYNC B1 ;  /* 0x0000000000017941 */ /* 0x000fea0003800000 */
.L_x_3047:
[----:B-12---:R-:W-:-:S05]  /*b9b0*/  VIADD R4, R187, 0x60 ;  /* 0x00000060bb047836 */ /* 0x006fca0000000000 */
        /* <DEDUP_REMOVED lines=29> */
[C---:B------:R-:W-:Y:S01]  /*bb90*/  FFMA.FTZ R26, R12.reuse, R21, -R25 ;  /* 0x000000150c1a7223 */ /* 0x040fe20000010819 */
[----:B------:R-:W-:Y:S01]  /*bba0*/  FFMA.FTZ R27, R12, R24, R13 ;  /* 0x000000180c1b7223 */ /* 0x000fe2000001000d */
[-C--:B------:R-:W-:Y:S01]  /*bbb0*/  FMUL.FTZ R21, R7, R70.reuse ;  /* 0x0000004607157220 */ /* 0x080fe20000410000 */
[----:B------:R-:W-:Y:S01]  /*bbc0*/  IMAD.U32 R13, R67, 0x10000, RZ ;  /* 0x00010000430d7824 */ /* 0x000fe200078e00ff */
[----:B------:R-:W-:Y:S01]  /*bbd0*/  LOP3.LUT R4, R4, 0xffff0000, RZ, 0xc0, !PT ;  /* 0xffff000004047812 */ /* 0x000fe200078ec0ff */
[----:B------:R-:W-:Y:S01]  /*bbe0*/  IMAD.U32 R7, R69, 0x10000, RZ ;  /* 0x0001000045077824 */ /* 0x000fe200078e00ff */
[----:B------:R-:W-:Y:S01]  /*bbf0*/  LOP3.LUT R5, R5, 0xffff0000, RZ, 0xc0, !PT ;  /* 0xffff000005057812 */ /* 0x000fe200078ec0ff */
[C---:B------:R-:W-:Y:S01]  /*bc00*/  FFMA.FTZ R29, R20.reuse, R70, -R29 ;  /* 0x00000046141d7223 */ /* 0x040fe2000001081d */
[----:B------:R-:W-:Y:S01]  /*bc10*/  LOP3.LUT R67, R67, 0xffff0000, RZ, 0xc0, !PT ;  /* 0xffff000043437812 */ /* 0x000fe200078ec0ff */
[----:B------:R-:W-:Y:S01]  /*bc20*/  FFMA.FTZ R68, R20, R68, R21 ;  /* 0x0000004414447223 */ /* 0x000fe20000010015 */
[----:B------:R-:W-:Y:S01]  /*bc30*/  LOP3.LUT R69, R69, 0xffff0000, RZ, 0xc0, !PT ;  /* 0xffff000045457812 */ /* 0x000fe200078ec0ff */
[C---:B------:R-:W-:Y:S01]  /*bc40*/  FMUL.FTZ R21, R4.reuse, R13 ;  /* 0x0000000d04157220 */ /* 0x040fe20000410000 */
[----:B------:R-:W-:Y:S01]  /*bc50*/  FMUL.FTZ R12, R4, R7 ;  /* 0x00000007040c7220 */ /* 0x000fe20000410000 */
[----:B------:R-:W-:-:S02]  /*bc60*/  FMUL.FTZ R25, R5, R67 ;  /* 0x0000004305197220 */ /* 0x000fc40000410000 */
[----:B------:R-:W-:Y:S01]  /*bc70*/  FMUL.FTZ R20, R5, R69 ;  /* 0x0000004505147220 */ /* 0x000fe20000410000 */
        /* <DEDUP_REMOVED lines=9> */
.L_x_3053:
[----:B------:R-:W-:Y:S05]  /*bd10*/  BSYNC B1 ;  /* 0x0000000000017941 */ /* 0x000fea0003800000 */
.L_x_3052:
[----:B------:R-:W-:Y:S05]  /*bd20*/  @P1 BRA `(.L_x_3051) ;  /* 0x0000002800bc1947 */ /* 0x000fea0003800000 */
[----:B01----:R-:W0:Y:S01]  /*bd30*/  LDS.128 R4, [R37+0x7000] ;  /* 0x0070000025047984 */ /* 0x003e220000000c00 */
[----:B------:R-:W-:Y:S02]  /*bd40*/  SHF.R.U64 R0, R10, 0x10, R11 ;  /* 0x000000100a007819 */ /* 0x000fe4000000120b */
[--C-:B------:R-:W-:Y:S02]  /*bd50*/  SHF.R.U64 R10, R8, 0x10, R9.reuse ;  /* 0x00000010080a7819 */ /* 0x100fe40000001209 */
        /* <DEDUP_REMOVED lines=44> */
.L_x_3024:
[----:B------:R-:W0:Y:S01]  /*c020*/  LDC R5, c[0x0][0x448] ;  /* 0x00011200ff057b82 */ /* 0x000e220000000800 */
[----:B------:R-:W-:Y:S01]  /*c030*/  ULDC.64 UR4, c[0x0][0x3f8] ;  /* 0x0000fe0000047ab9 */ /* 0x000fe20000000a00 */
[----:B------:R-:W-:Y:S01]  /*c040*/  MOV R27, R29 ;  /* 0x0000001d001b7202 */ /* 0x000fe20000000f00 */
[----:B------:R-:W-:Y:S01]  /*c050*/  ULDC.64 UR6, c[0x0][0x408] ;  /* 0x0001020000067ab9 */ /* 0x000fe20000000a00 */
        /* <DEDUP_REMOVED lines=26> */
[----:B------:R-:W4:Y:S04]  /*c200*/  SHFL.IDX PT, R0, R35, RZ, 0x181f ;  /* 0x00181fff23007589 */ /* 0x000f2800000e0000 */
[----:B------:R-:W5:Y:S04]  /*c210*/  SHFL.IDX PT, R14, R34, RZ, 0x181f ;  /* 0x00181fff220e7589 */ /* 0x000f6800000e0000 */
[----:B------:R-:W1:Y:S01]  /*c220*/  SHFL.IDX PT, R5, R33, RZ, 0x181f ;  /* 0x00181fff21057589 */ /* 0x000e6200000e0000 */
[----:B0-----:R-:W-:-:S04]  /*c230*/  ISETP.GE.AND P0, PT, R16, R58, PT ;  /* 0x0000003a1000720c */ /* 0x001fc80003f06270 */
[----:B------:R-:W-:-:S13]  /*c240*/  ISETP.GE.OR P1, PT, R56, R3, P0 ;  /* 0x000000033800720c */ /* 0x000fda0000726670 */
[C---:B------:R-:W-:Y:S01]  /*c250*/  @!P1 IMAD.SHL.U32 R21, R16.reuse, 0x2, RZ ;  /* 0x0000000210159824 */ /* 0x040fe200078e00ff */
[----:B------:R-:W-:-:S04]  /*c260*/  @!P1 SHF.L.U64.HI R6, R16, 0x1, R17 ;  /* 0x0000000110069819 */ /* 0x000fc80000010211 */
[----:B---3--:R-:W-:-:S05]  /*c270*/  @!P1 IADD3 R4, P2, R4, R21, RZ ;  /* 0x0000001504049210 */ /* 0x008fca0007f5e0ff */
[----:B----4-:R-:W-:Y:S02]  /*c280*/  @!P1 IMAD.X R7, R0, 0x1, R6, P2 ;  /* 0x0000000100079824 */ /* 0x010fe400010e0606 */
[----:B------:R-:W-:Y:S02]  /*c290*/  @!P1 IMAD.MOV.U32 R8, RZ, RZ, R4 ;  /* 0x000000ffff089224 */ /* 0x000fe400078e0004 */
[----:B------:R-:W-:-:S06]  /*c2a0*/  @!P1 IMAD.MOV.U32 R9, RZ, RZ, R7 ;  /* 0x000000ffff099224 */ /* 0x000fcc00078e0007 */
[----:B------:R-:W3:Y:S01]  /*c2b0*/  @!P1 LD.E.128 R8, desc[UR42][R8.64] ;  /* 0x0000002a08089980 */ /* 0x000ee2000c101d00 */
[----:B-----5:R-:W-:-:S05]  /*c2c0*/  @!P1 IADD3 R14, P2, R14, R21, RZ ;  /* 0x000000150e0e9210 */ /* 0x020fca0007f5e0ff */
[----:B-1----:R-:W-:Y:S02]  /*c2d0*/  @!P1 IMAD.X R5, R5, 0x1, R6, P2 ;  /* 0x0000000105059824 */ /* 0x002fe400010e0606 */
[----:B------:R-:W-:-:S06]  /*c2e0*/  @!P1 IMAD.MOV.U32 R4, RZ, RZ, R14 ;  /* 0x000000ffff049224 */ /* 0x000fcc00078e000e */
[----:B------:R-:W4:Y:S01]  /*c2f0*/  @!P1 LD.E.128 R4, desc[UR42][R4.64] ;  /* 0x0000002a04049980 */ /* 0x000f22000c101d00 */
[----:B------:R-:W-:Y:S02]  /*c300*/  CS2R R48, SRZ ;  /* 0x0000000000307805 */ /* 0x000fe4000001ff00 */
[----:B------:R-:W-:Y:S02]  /*c310*/  CS2R R50, SRZ ;  /* 0x0000000000327805 */ /* 0x000fe4000001ff00 */
[----:B------:R-:W-:Y:S01]  /*c320*/  CS2R R38, SRZ ;  /* 0x0000000000267805 */ /* 0x000fe2000001ff00 */
[----:B------:R0:W1:Y:S01]  /*c330*/  SHFL.IDX PT, R14, R34, 0x1, 0x181f ;  /* 0x00381f00220e7f89 */ /* 0x00006200000e0000 */
[----:B------:R-:W-:Y:S02]  /*c340*/  CS2R R20, SRZ ;  /* 0x0000000000147805 */ /* 0x000fe4000001ff00 */
[----:B------:R-:W-:Y:S01]  /*c350*/  CS2R R24, SRZ ;  /* 0x0000000000187805 */ /* 0x000fe2000001ff00 */
[----:B---3--:R-:W-:Y:S01]  /*c360*/  @!P1 IMAD.MOV.U32 R48, RZ, RZ, R8 ;  /* 0x000000ffff309224 */ /* 0x008fe200078e0008 */
[----:B------:R-:W-:Y:S01]  /*c370*/  @!P1 MOV R50, R10 ;  /* 0x0000000a00329202 */ /* 0x000fe20000000f00 */
[----:B------:R-:W-:Y:S01]  /*c380*/  @!P1 IMAD.MOV.U32 R49, RZ, RZ, R9 ;  /* 0x000000ffff319224 */ /* 0x000fe200078e0009 */
[----:B------:R0:W3:Y:S01]  /*c390*/  SHFL.IDX PT, R8, R32, 0x1, 0x181f ;  /* 0x00381f0020087f89 */ /* 0x0000e200000e0000 */
[----:B------:R-:W-:-:S02]  /*c3a0*/  IMAD.MOV.U32 R0, RZ, RZ, R48 ;  /* 0x000000ffff007224 */ /* 0x000fc400078e0030 */
[----:B------:R-:W-:Y:S01]  /*c3b0*/  @!P1 IMAD.MOV.U32 R51, RZ, RZ, R11 ;  /* 0x000000ffff339224 */ /* 0x000fe200078e000b */
[----:B------:R0:W0:Y:S01]  /*c3c0*/  SHFL.IDX PT, R9, R33, 0x1, 0x181f ;  /* 0x00381f0021097f89 */ /* 0x00002200000e0000 */
[----:B------:R-:W-:Y:S01]  /*c3d0*/  IMAD.MOV.U32 R12, RZ, RZ, R49 ;  /* 0x000000ffff0c7224 */ /* 0x000fe200078e0031 */
[----:B------:R-:W-:Y:S01]  /*c3e0*/  PRMT R78, R0, 0x7610, R78 ;  /* 0x00007610004e7816 */ /* 0x000fe2000000004e */
[----:B------:R-:W-:Y:S01]  /*c3f0*/  IMAD.MOV.U32 R10, RZ, RZ, R50 ;  /* 0x000000ffff0a7224 */ /* 0x000fe200078e0032 */
[----:B------:R0:W0:Y:S01]  /*c400*/  SHFL.IDX PT, R0, R35, 0x1, 0x181f ;  /* 0x00381f0023007f89 */ /* 0x00002200000e0000 */
[----:B------:R-:W-:Y:S01]  /*c410*/  IMAD.MOV.U32 R11, RZ, RZ, R51 ;  /* 0x000000ffff0b7224 */ /* 0x000fe200078e0033 */
[----:B------:R-:W-:Y:S01]  /*c420*/  PRMT R79, R12, 0x7610, R79 ;  /* 0x000076100c4f7816 */ /* 0x000fe2000000004f */
[----:B----4-:R-:W-:Y:S01]  /*c430*/  @!P1 IMAD.MOV.U32 R38, RZ, RZ, R4 ;  /* 0x000000ffff269224 */ /* 0x010fe200078e0004 */
        /* <DEDUP_REMOVED lines=11> */
[----:B------:R-:W-:-:S02]  /*c4f0*/  PRMT R82, R6, 0x7610, R82 ;  /* 0x0000761006527816 */ /* 0x000fc40000000052 */
[----:B-1-3--:R-:W-:-:S07]  /*c500*/  PRMT R83, R7, 0x7610, R83 ;  /* 0x0000761007537816 */ /* 0x00afce0000000053 */
.L_x_3350:
        /* <DEDUP_REMOVED lines=14> */
[----:B------:R-:W-:Y:S02]  /*c5f0*/  IADD3 R14, P2, R14, R15, RZ ;  /* 0x0000000f0e0e7210 */ /* 0x000fe40007f5e0ff */
[----:B0-----:R-:W-:-:S03]  /*c600*/  IADD3.X R5, R0, R6, RZ, P1, !PT ;  /* 0x0000000600057210 */ /* 0x001fc60000ffe4ff */
[----:B------:R-:W-:-:S03]  /*c610*/  IMAD.X R15, R9, 0x1, R6, P2 ;  /* 0x00000001090f7824 */ /* 0x000fc600010e0606 */
[----:B------:R-:W5:Y:S04]  /*c620*/  LD.E.128 R4, desc[UR42][R4.64] ;  /* 0x0000002a04047980 */ /* 0x000f68000c101d00 */
[----:B------:R1:W5:Y:S02]  /*c630*/  LD.E.128 R24, desc[UR42][R14.64] ;  /* 0x0000002a0e187980 */ /* 0x000364000c101d00 */
.L_x_3056:
[----:B------:R-:W-:Y:S05]  /*c640*/  BSYNC B1 ;  /* 0x0000000000017941 */ /* 0x000fea0003800000 */
.L_x_3055:
[----:B0----5:R-:W-:Y:S01]  /*c650*/  IMAD.MOV.U32 R0, RZ, RZ, R24 ;  /* 0x000000ffff007224 */ /* 0x021fe200078e0018 */
        /* <DEDUP_REMOVED lines=17> */
[----:B------:R-:W0:Y:S01]  /*c770*/  SHFL.IDX PT, R8, R32, 0x2, 0x181f ;  /* 0x00581f0020087f89 */ /* 0x000e2200000e0000 */
[----:B------:R-:W-:-:S03]  /*c780*/  VIADD R10, R56, 0x40 ;  /* 0x00000040380a7836 */ /* 0x000fc60000000000 */
[----:B------:R-:W3:Y:S02]  /*c790*/  SHFL.IDX PT, R0, R35, 0x2, 0x181f ;  /* 0x00581f0023007f89 */ /* 0x000ee400000e0000 */
[----:B------:R-:W-:Y:S02]  /*c7a0*/  ISETP.GE.OR P1, PT, R10, R3, P0 ;  /* 0x000000030a00720c */ /* 0x000fe40000726670 */
[----:B-1----:R-:W1:Y:S04]  /*c7b0*/  SHFL.IDX PT, R14, R34, 0x2, 0x181f ;  /* 0x00581f00220e7f89 */ /* 0x002e6800000e0000 */
[----:B------:R-:W4:Y:S07]  /*c7c0*/  SHFL.IDX PT, R28, R33, 0x2, 0x181f ;  /* 0x00581f00211c7f89 */ /* 0x000f2e00000e0000 */
[C---:B------:R-:W-:Y:S01]  /*c7d0*/  @!P1 IMAD.SHL.U32 R31, R16.reuse, 0x2, RZ ;  /* 0x00000002101f9824 */ /* 0x040fe200078e00ff */
[----:B------:R-:W-:-:S04]  /*c7e0*/  @!P1 SHF.L.U64.HI R29, R16, 0x1, R17 ;  /* 0x00000001101d9819 */ /* 0x000fc80000010211 */
[----:B0-----:R-:W-:-:S05]  /*c7f0*/  @!P1 IADD3 R8, P2, R8, R31, RZ ;  /* 0x0000001f08089210 */ /* 0x001fca0007f5e0ff */
[----:B---3--:R-:W-:-:S06]  /*c800*/  @!P1 IMAD.X R9, R0, 0x1, R29, P2 ;  /* 0x0000000100099824 */ /* 0x008fcc00010e061d */
[----:B------:R-:W3:Y:S01]  /*c810*/  @!P1 LD.E.128 R8, desc[UR42][R8.64] ;  /* 0x0000002a08089980 */ /* 0x000ee2000c101d00 */
[----:B-1----:R-:W-:-:S05]  /*c820*/  @!P1 IADD3 R14, P2, R14, R31, RZ ;  /* 0x0000001f0e0e9210 */ /* 0x002fca0007f5e0ff */
[----:B----4-:R-:W-:-:S05]  /*c830*/  @!P1 IMAD.X R29, R28, 0x1, R29, P2 ;  /* 0x000000011c1d9824 */ /* 0x010fca00010e061d */
[----:B------:R-:W-:-:S05]  /*c840*/  @!P1 MOV R15, R29 ;  /* 0x0000001d000f9202 */ /* 0x000fca0000000f00 */
[----:B------:R-:W4:Y:S01]  /*c850*/  @!P1 LD.E.128 R28, desc[UR42][R14.64] ;  /* 0x0000002a0e1c9980 */ /* 0x000f22000c101d00 */
[----:B------:R-:W-:Y:S02]  /*c860*/  CS2R R44, SRZ ;  /* 0x00000000002c7805 */ /* 0x000fe4000001ff00 */
[----:B------:R-:W-:Y:S02]  /*c870*/  CS2R R46, SRZ ;  /* 0x00000000002e7805 */ /* 0x000fe4000001ff00 */
[----:B------:R-:W-:Y:S01]  /*c880*/  CS2R R40, SRZ ;  /* 0x0000000000287805 */ /* 0x000fe2000001ff00 */
[----:B------:R-:W0:Y:S01]  /*c890*/  SHFL.IDX PT, R32, R32, 0x3, 0x181f ;  /* 0x00781f0020207f89 */ /* 0x000e2200000e0000 */
[----:B------:R-:W-:-:S03]  /*c8a0*/  CS2R R42, SRZ ;  /* 0x00000000002a7805 */ /* 0x000fc6000001ff00 */
[----:B------:R-:W1:Y:S04]  /*c8b0*/  SHFL.IDX PT, R34, R34, 0x3, 0x181f ;  /* 0x00781f0022227f89 */ /* 0x000e6800000e0000 */
[----:B------:R-:W0:Y:S01]  /*c8c0*/  SHFL.IDX PT, R33, R33, 0x3, 0x181f ;  /* 0x00781f0021217f89 */ /* 0x000e2200000e0000 */
[----:B---3--:R-:W-:Y:S02]  /*c8d0*/  @!P1 IMAD.MOV.U32 R44, RZ, RZ, R8 ;  /* 0x000000ffff2c9224 */ /* 0x008fe400078e0008 */
        /* <DEDUP_REMOVED lines=10> */
[----:B----4-:R-:W-:Y:S01]  /*c980*/  @!P1 IMAD.MOV.U32 R40, RZ, RZ, R28 ;  /* 0x000000ffff289224 */ /* 0x010fe200078e001c */
[----:B------:R-:W-:Y:S01]  /*c990*/  PRMT R55, R9, 0x7610, R55 ;  /* 0x0000761009377816 */ /* 0x000fe20000000037 */
[----:B------:R-:W-:Y:S01]  /*c9a0*/  @!P1 IMAD.MOV.U32 R41, RZ, RZ, R29 ;  /* 0x000000ffff299224 */ /* 0x000fe200078e001d */
[----:B------:R-:W-:Y:S01]  /*c9b0*/  PRMT R67, R12, 0x7610, R67 ;  /* 0x000076100c437816 */ /* 0x000fe20000000043 */
[----:B------:R-:W-:-:S02]  /*c9c0*/  @!P1 IMAD.MOV.U32 R42, RZ, RZ, R30 ;  /* 0x000000ffff2a9224 */ /* 0x000fc400078e001e */
[----:B------:R-:W-:Y:S01]  /*c9d0*/  @!P1 IMAD.MOV.U32 R43, RZ, RZ, R31 ;  /* 0x000000ffff2b9224 */ /* 0x000fe200078e001f */
[----:B------:R-:W-:Y:S01]  /*c9e0*/  MOV R9, R41 ;  /* 0x0000002900097202 */ /* 0x000fe20000000f00 */
[----:B------:R-:W-:Y:S02]  /*c9f0*/  IMAD.MOV.U32 R8, RZ, RZ, R40 ;  /* 0x000000ffff087224 */ /* 0x000fe400078e0028 */
[----:B------:R-:W-:Y:S01]  /*ca00*/  IMAD.MOV.U32 R10, RZ, RZ, R42 ;  /* 0x000000ffff0a7224 */ /* 0x000fe200078e002a */
[----:B------:R-:W-:Y:S01]  /*ca10*/  PRMT R74, R9, 0x7610, R74 ;  /* 0x00007610094a7816 */ /* 0x000fe2000000004a */
[----:B------:R-:W-:Y:S01]  /*ca20*/  IMAD.MOV.U32 R11, RZ, RZ, R43 ;  /* 0x000000ffff0b7224 */ /* 0x000fe200078e002b */
[----:B------:R-:W-:Y:S02]  /*ca30*/  PRMT R73, R8, 0x7610, R73 ;  /* 0x0000761008497816 */ /* 0x000fe40000000049 */
[----:B------:R-:W-:Y:S02]  /*ca40*/  CS2R R8, SRZ ;  /* 0x0000000000087805 */ /* 0x000fe4000001ff00 */
[----:B------:R-:W-:-:S02]  /*ca50*/  PRMT R75, R10, 0x7610, R75 ;  /* 0x000076100a4b7816 */ /* 0x000fc4000000004b */
[----:B01-3--:R-:W-:-:S07]  /*ca60*/  PRMT R76, R11, 0x7610, R76 ;  /* 0x000076100b4c7816 */ /* 0x00bfce000000004c */
.L_x_3360:
[----:B------:R-:W-:Y:S01]  /*ca70*/  VIADD R56, R56, 0x60 ;  /* 0x0000006038387836 */ /* 0x000fe20000000000 */
[----:B------:R-:W-:Y:S01]  /*ca80*/  BSSY B1, `(.L_x_3058) ;  /* 0x0000012000017945 */ /* 0x000fe20003800000 */
[----:B------:R-:W-:Y:S02]  /*ca90*/  CS2R R10, SRZ ;  /* 0x00000000000a7805 */ /* 0x000fe4000001ff00 */
[----:B--2---:R-:W-:Y:S02]  /*caa0*/  CS2R R12, SRZ ;  /* 0x00000000000c7805 */ /* 0x004fe4000001ff00 */
        /* <DEDUP_REMOVED lines=15> */
.L_x_3059:
[----:B------:R-:W-:Y:S05]  /*cba0*/  BSYNC B1 ;  /* 0x0000000000017941 */ /* 0x000fea0003800000 */
.L_x_3058:
[----:B------:R-:W-:Y:S01]  /*cbb0*/  ULEA.HI UR4, UR39, UR39, URZ, 0x1 ;  /* 0x0000002727047291 */ /* 0x000fe2000f8f083f */
[----:B------:R-:W-:Y:S01]  /*cbc0*/  VIADD R28, R187, 0x20 ;  /* 0x00000020bb1c7836 */ /* 0x000fe20000000000 */
[----:B------:R-:W-:Y:S01]  /*cbd0*/  VIADDMNMX R0, R3, -R192, 0x80, PT ;  /* 0x0000008003007446 */ /* 0x000fe200038009c0 */
[C---:B------:R-:W-:Y:S01]  /*cbe0*/  VIADD R31, R187.reuse, 0x40 ;  /* 0x00000040bb1f7836 */ /* 0x040fe20000000000 */
[----:B------:R-:W-:Y:S01]  /*cbf0*/  ULOP3.LUT UR4, UR4, 0xfffffffe, URZ, 0xc0, !UPT ;  /* 0xfffffffe04047892 */ /* 0x000fe2000f8ec03f */
[C---:B------:R-:W-:Y:S01]  /*cc00*/  VIADD R30, R187.reuse, 0x60 ;  /* 0x00000060bb1e7836 */ /* 0x040fe20000000000 */
        /* <DEDUP_REMOVED lines=12> */
[----:B------:R-:W-:Y:S02]  /*ccd0*/  SHF.L.U32 R29, R29, 0x1f, RZ ;  /* 0x0000001f1d1d7819 */ /* 0x000fe400000006ff */
[----:B------:R-:W-:Y:S01]  /*cce0*/  PRMT R68, R28, 0x7610, R68 ;  /* 0x000076101c447816 */ /* 0x000fe20000000044 */
[----:B------:R-:W-:Y:S01]  /*ccf0*/  IMAD.MOV.U32 R28, RZ, RZ, R12 ;  /* 0x000000ffff1c7224 */ /* 0x000fe200078e000c */
[----:B------:R-:W0:Y:S01]  /*cd00*/  SYNCS.PHASECHK.TRANS64.TRYWAIT P4, [R18+URZ+0x28800], R29 ;  /* 0x0288001d120075a7 */ /* 0x000e22000808017f */
[----:B------:R-:W-:-:S02]  /*cd10*/  MOV R3, R11 ;  /* 0x0000000b00037202 */ /* 0x000fc40000000f00 */
[----:B------:R-:W-:Y:S01]  /*cd20*/  PRMT R69, R0, 0x7610, R69 ;  /* 0x0000761000457816 */ /* 0x000fe20000000045 */
[----:B------:R-:W-:Y:S01]  /*cd30*/  IMAD.MOV.U32 R0, RZ, RZ, R14 ;  /* 0x000000ffff007224 */ /* 0x000fe200078e000e */
[----:B------:R-:W-:Y:S01]  /*cd40*/  PRMT R70, R3, 0x7610, R70 ;  /* 0x0000761003467816 */ /* 0x000fe20000000046 */
[----:B------:R-:W-:Y:S01]  /*cd50*/  IMAD.MOV.U32 R3, RZ, RZ, R15 ;  /* 0x000000ffff037224 */ /* 0x000fe200078e000f */
[----:B------:R-:W-:Y:S02]  /*cd60*/  PRMT R71, R28, 0x7610, R71 ;  /* 0x000076101c477816 */ /* 0x000fe40000000047 */
[----:B------:R-:W-:Y:S01]  /*cd70*/  PRMT R72, R30, 0x7610, R72 ;  /* 0x000076101e487816 */ /* 0x000fe20000000048 */
[----:B0-----:R-:W-:Y:S06]  /*cd80*/  @!P4 BRA `(.L_x_3061) ;  /* 0x0000017c0034c947 */ /* 0x001fec0003800000 */
.L_x_3361:
[----:B------:R-:W-:Y:S05]  /*cd90*/  BSYNC B1 ;  /* 0x0000000000017941 */ /* 0x000fea0003800000 */
.L_x_3060:
[----:B------:R-:W-:Y:S04]  /*cda0*/  BSSY B1, `(.L_x_3062) ;  /* 0x000006a000017945 */ /* 0x000fe80003800000 */
[----:B------:R-:W-:Y:S05]  /*cdb0*/  @P3 BRA `(.L_x_3063) ;  /* 0x0000000400a03947 */ /* 0x000fea0003800000 */
[----:B------:R-:W-:Y:S01]  /*cdc0*/  LEA.HI R28, R58, R207, RZ, 0x1d ;  /* 0x000000cf3a1c7211 */ /* 0x000fe200078fe8ff */
[----:B------:R-:W-:Y:S01]  /*cdd0*/  IMAD.SHL.U32 R30, R187, 0x40, RZ ;  /* 0x00000040bb1e7824 */ /* 0x000fe200078e00ff */
[--C-:B------:R-:W-:Y:S02]  /*cde0*/  SHF.R.U64 R87, R48, 0x10, R49.reuse ;  /* 0x0000001030577819 */ /* 0x100fe40000001231 */
[----:B------:R-:W-:Y:S01]  /*cdf0*/  SHF.R.S32.HI R31, RZ, 0x1f, R28 ;  /* 0x0000001fff1f7819 */ /* 0x000fe2000001141c */
[----:B0-----:R-:W-:Y:S01]  /*ce00*/  IMAD.SHL.U32 R29, R28, 0x8, RZ ;  /* 0x000000081c1d7824 */ /* 0x001fe200078e00ff */
[----:B------:R-:W-:Y:S02]  /*ce10*/  SHF.R.U32.HI R48, RZ, 0x10, R49 ;  /* 0x00000010ff307819 */ /* 0x000fe40000011631 */
[----:B------:R-:W-:Y:S02]  /*ce20*/  LEA.HI R31, R31, R28, RZ, 0x3 ;  /* 0x0000001c1f1f7211 */ /* 0x000fe400078f18ff */
[----:B------:R-:W-:-:S02]  /*ce30*/  LOP3.LUT R29, R29, 0x38, RZ, 0xc0, !PT ;  /* 0x000000381d1d7812 */ /* 0x000fc400078ec0ff */
[----:B------:R-:W-:Y:S01]  /*ce40*/  SHF.R.U64 R49, R38, 0x10, R39 ;  /* 0x0000001026317819 */ /* 0x000fe20000001227 */
[----:B------:R-:W-:Y:S01]  /*ce50*/  IMAD.SHL.U32 R31, R31, 0x400, RZ ;  /* 0x000004001f1f7824 */ /* 0x000fe200078e00ff */
[----:B------:R-:W-:Y:S02]  /*ce60*/  LOP3.LUT R29, R29, 0x1c0, R30, 0xf8, !PT ;  /* 0x000001c01d1d7812 */ /* 0x000fe400078ef81e */
[----:B------:R-:W-:Y:S02]  /*ce70*/  SHF.R.U64 R85, R50, 0x10, R51 ;  /* 0x0000001032557819 */ /* 0x000fe40000001233 */
[----:B------:R-:W-:Y:S02]  /*ce80*/  LOP3.LUT R29, R29, R204, RZ, 0x3c, !PT ;  /* 0x000000cc1d1d7212 */ /* 0x000fe400078e3cff */
[----:B------:R-:W-:Y:S02]  /*ce90*/  LOP3.LUT R28, R31, 0x7fffe000, RZ, 0xc0, !PT ;  /* 0x7fffe0001f1c7812 */ /* 0x000fe400078ec0ff */
[----:B------:R-:W-:-:S02]  /*cea0*/  SHF.R.U32.HI R38, RZ, 0x10, R39 ;  /* 0x00000010ff267819 */ /* 0x000fc40000011627 */
[----:B------:R-:W-:Y:S02]  /*ceb0*/  IADD3 R77, R29, R28, R205 ;  /* 0x0000001c1d4d7210 */ /* 0x000fe40007ffe0cd */
[----:B------:R-:W0:Y:S01]  /*cec0*/  LDS.128 R28, [R37] ;  /* 0x00000000251c7984 */ /* 0x000e220000000c00 */
[----:B------:R-:W-:Y:S02]  /*ced0*/  PRMT R80, R80, 0x5410, R49 ;  /* 0x0000541050507816 */ /* 0x000fe40000000031 */
[----:B------:R-:W-:Y:S01]  /*cee0*/  IMAD R77, R77, 0x2, R18 ;  /* 0x000000024d4d7824 */ /* 0x000fe200078e0212 */
[----:B------:R-:W-:Y:S02]  /*cef0*/  SHF.R.U64 R39, R20, 0x10, R21 ;  /* 0x0000001014277819 */ /* 0x000fe40000001215 */
[----:B------:R-:W-:Y:S02]  /*cf00*/  PRMT R52, R52, 0x5410, R85 ;  /* 0x0000541034347816 */ /* 0x000fe40000000055 */
[----:B------:R-:W1:Y:S01]  /*cf10*/  LDS.128 R32, [R77+0x10400] ;  /* 0x010400004d207984 */ /* 0x000e620000000c00 */
[----:B------:R-:W-:-:S02]  /*cf20*/  SHF.R.U32.HI R84, RZ, 0x10, R51 ;  /* 0x00000010ff547819 */ /* 0x000fc40000011633 */
[----:B------:R-:W-:Y:S02]  /*cf30*/  SHF.R.U32.HI R20, RZ, 0x10, R21 ;  /* 0x00000010ff147819 */ /* 0x000fe40000011615 */
[----:B------:R-:W-:Y:S02]  /*cf40*/  PRMT R78, R78, 0x5410, R87 ;  /* 0x000054104e4e7816 */ /* 0x000fe40000000057 */
[----:B------:R-:W-:Y:S02]  /*cf50*/  PRMT R79, R79, 0x5410, R48 ;  /* 0x000054104f4f7816 */ /* 0x000fe40000000030 */
[----:B------:R-:W-:Y:S01]  /*cf60*/  PRMT R85, R81, 0x5410, R38 ;  /* 0x0000541051557816 */ /* 0x000fe20000000026 */
[----:B------:R-:W-:Y:S01]  /*cf70*/  IMAD.U32 R81, R80, 0x10000, RZ ;  /* 0x0001000050517824 */ /* 0x000fe200078e00ff */
[----:B------:R-:W-:Y:S01]  /*cf80*/  PRMT R84, R53, 0x5410, R84 ;  /* 0x0000541035547816 */ /* 0x000fe20000000054 */
[----:B------:R-:W-:Y:S01]  /*cf90*/  IMAD.U32 R53, R78, 0x10000, RZ ;  /* 0x000100004e357824 */ /* 0x000fe200078e00ff */
[----:B------:R-:W-:-:S02]  /*cfa0*/  PRMT R83, R83, 0x5410, R20 ;  /* 0x0000541053537816 */ /* 0x000fc40000000014 */
[----:B------:R-:W-:Y:S01]  /*cfb0*/  PRMT R86, R82, 0x5410, R39 ;  /* 0x0000541052567816 */ /* 0x000fe20000000027 */
[----:B------:R-:W-:Y:S01]  /*cfc0*/  IMAD.U32 R82, R85, 0x10000, RZ ;  /* 0x0001000055527824 */ /* 0x000fe200078e00ff */
[----:B------:R-:W-:Y:S01]  /*cfd0*/  LOP3.LUT R80, R80, 0xffff0000, RZ, 0xc0, !PT ;  /* 0xffff000050507812 */ /* 0x000fe200078ec0ff */
        /* <DEDUP_REMOVED lines=12> */
[----:B------:R-:W-:Y:S01]  /*d0a0*/  SHF.L.U32 R49, R33, 0x10, RZ ;  /* 0x0000001021317819 */ /* 0x000fe200000006ff */
[----:B------:R-:W-:Y:S01]  /*d0b0*/  IMAD.U32 R51, R35, 0x10000, RZ ;  /* 0x0001000023337824 */ /* 0x000fe200078e00ff */
[----:B------:R-:W-:Y:S01]  /*d0c0*/  LOP3.LUT R32, R32, 0xffff0000, RZ, 0xc0, !PT ;  /* 0xffff000020207812 */ /* 0x000fe200078ec0ff */
[C---:B------:R-:W-:Y:S01]  /*d0d0*/  FMUL.FTZ R87, R48.reuse, R81 ;  /* 0x0000005130577220 */ /* 0x040fe20000410000 */
[-C--:B------:R-:W-:Y:S01]  /*d0e0*/  FMUL.FTZ R89, R48, R53.reuse ;  /* 0x0000003530597220 */ /* 0x080fe20000410000 */
[----:B------:R-:W-:Y:S01]  /*d0f0*/  IMAD.U32 R48, R79, 0x10000, RZ ;  /* 0x000100004f307824 */ /* 0x000fe200078e00ff */
[----:B------:R-:W-:Y:S01]  /*d100*/  LOP3.LUT R33, R33, 0xffff0000, RZ, 0xc0, !PT ;  /* 0xffff000021217812 */ /* 0x000fe200078ec0ff */
[C---:B------:R-:W-:Y:S01]  /*d110*/  FFMA.FTZ R87, R20.reuse, R53, -R87 ;  /* 0x0000003514577223 */ /* 0x040fe20000010857 */
[----:B------:R-:W-:Y:S01]  /*d120*/  FMUL.FTZ R53, R49, R82 ;  /* 0x0000005231357220 */ /* 0x000fe20000410000 */
[----:B------:R-:W-:Y:S01]  /*d130*/  FFMA.FTZ R89, R20, R81, R89 ;  /* 0x0000005114597223 */ /* 0x000fe20000010059 */
[----:B------:R-:W-:-:S02]  /*d140*/  IMAD.U32 R20, R84, 0x10000, RZ ;  /* 0x0001000054147824 */ /* 0x000fc400078e00ff */
[-C--:B------:R-:W-:Y:S01]  /*d150*/  FMUL.FTZ R49, R49, R48.reuse ;  /* 0x0000003031317220 */ /* 0x080fe20000410000 */
[C---:B------:R-:W-:Y:S01]  /*d160*/  FFMA.FTZ R53, R38.reuse, R48, -R53 ;  /* 0x0000003026357223 */ /* 0x040fe20000010835 */
[C---:B------:R-:W-:Y:S01]  /*d170*/  FMUL.FTZ R48, R51.reuse, R90 ;  /* 0x0000005a33307220 */ /* 0x040fe20000410000 */
[----:B------:R-:W-:Y:S01]  /*d180*/  FMUL.FTZ R81, R51, R20 ;  /* 0x0000001433517220 */ /* 0x000fe20000410000 */
[----:B------:R-:W-:Y:S01]  /*d190*/  FFMA.FTZ R49, R38, R82, R49 ;  /* 0x0000005226317223 */ /* 0x000fe20000010031 */
[C---:B------:R-:W-:Y:S01]  /*d1a0*/  FMUL.FTZ R38, R32.reuse, R78 ;  /* 0x0000004e20267220 */ /* 0x040fe20000410000 */
[----:B------:R-:W-:Y:S01]  /*d1b0*/  FFMA.FTZ R51, R39, R20, -R48 ;  /* 0x0000001427337223 */ /* 0x000fe20000010830 */
[----:B------:R-:W-:Y:S01]  /*d1c0*/  FMUL.FTZ R20, R32, R80 ;  /* 0x0000005020147220 */ /* 0x000fe20000410000 */
[----:B------:R-:W-:Y:S01]  /*d1d0*/  IMAD.U32 R50, R34, 0x10000, RZ ;  /* 0x0001000022327824 */ /* 0x000fe200078e00ff */
[----:B------:R-:W-:Y:S01]  /*d1e0*/  LOP3.LUT R79, R79, 0xffff0000, RZ, 0xc0, !PT ;  /* 0xffff00004f4f7812 */ /* 0x000fe200078ec0ff */
[----:B------:R-:W-:-:S02]  /*d1f0*/  IMAD.U32 R32, R86, 0x10000, RZ ;  /* 0x0001000056207824 */ /* 0x000fc400078e00ff */
[C---:B------:R-:W-:Y:S01]  /*d200*/  FFMA.FTZ R78, R21.reuse, R78, -R20 ;  /* 0x0000004e154e7223 */ /* 0x040fe20000010814 */
[----:B------:R-:W-:Y:S01]  /*d210*/  FFMA.FTZ R38, R21, R80, R38 ;  /* 0x0000005015267223 */ /* 0x000fe20000010026 */
[----:B------:R-:W-:Y:S02]  /*d220*/  IMAD.U32 R20, R52, 0x10000, RZ ;  /* 0x0001000034147824 */ /* 0x000fe400078e00ff */
[----:B------:R-:W-:Y:S01]  /*d230*/  FMUL.FTZ R80, R50, R32 ;  /* 0x0000002032507220 */ /* 0x000fe20000410000 */
[----:B------:R-:W-:Y:S01]  /*d240*/  FFMA.FTZ R81, R39, R90, R81 ;  /* 0x0000005a27517223 */ /* 0x000fe20000010051 */
[C---:B------:R-:W-:Y:S01]  /*d250*/  FMUL.FTZ R39, R33.reuse, R85 ;  /* 0x0000005521277220 */ /* 0x040fe20000410000 */
[-C--:B------:R-:W-:Y:S01]  /*d260*/  FMUL.FTZ R82, R33, R79.reuse ;  /* 0x0000004f21527220 */ /* 0x080fe20000410000 */
[----:B------:R-:W-:Y:S01]  /*d270*/  LOP3.LUT R34, R34, 0xffff0000, RZ, 0xc0, !PT ;  /* 0xffff000022227812 */ /* 0x000fe200078ec0ff */
[-C--:B------:R-:W-:Y:S01]  /*d280*/  FMUL.FTZ R50, R50, R20.reuse ;  /* 0x0000001432327220 */ /* 0x080fe20000410000 */
[----:B------:R-:W-:Y:S01]  /*d290*/  FFMA.FTZ R80, R29, R20, -R80 ;  /* 0x000000141d507223 */ /* 0x000fe20000010850 */
        /* <DEDUP_REMOVED lines=11> */
[C---:B------:R-:W-:Y:S01]  /*d350*/  FMUL.FTZ R28, R35.reuse, R20 ;  /* 0x00000014231c7220 */ /* 0x040fe20000410000 */
[C---:B------:R-:W-:Y:S01]  /*d360*/  FFMA.FTZ R21, R30.reuse, R21, -R29 ;  /* 0x000000151e157223 */ /* 0x040fe2000001081d */
[-C--:B------:R-:W-:Y:S01]  /*d370*/  FMUL.FTZ R39, R35, R84.reuse ;  /* 0x0000005423277220 */ /* 0x080fe20000410000 */
[----:B------:R-:W-:Y:S01]  /*d380*/  FFMA.FTZ R35, R30, R33, R34 ;  /* 0x000000211e237223 */ /* 0x000fe20000010022 */
[C---:B------:R-:W-:Y:S01]  /*d390*/  FFMA.FTZ R84, R31.reuse, R84, -R28 ;  /* 0x000000541f547223 */ /* 0x040fe2000001081c */
[----:B------:R-:W-:Y:S01]  /*d3a0*/  F2FP.BF16.F32.PACK_AB R28, R78, R87 ;  /* 0x000000574e1c723e */ /* 0x000fe200000010ff */
[----:B------:R-:W-:Y:S01]  /*d3b0*/  FFMA.FTZ R20, R31, R20, R39 ;  /* 0x000000141f147223 */ /* 0x000fe20000010027 */
[----:B------:R-:W-:-:S02]  /*d3c0*/  F2FP.BF16.F32.PACK_AB R29, R48, R53 ;  /* 0x00000035301d723e */ /* 0x000fc400000010ff */
[----:B------:R-:W-:Y:S02]  /*d3d0*/  F2FP.BF16.F32.PACK_AB R30, R21, R80 ;  /* 0x00000050151e723e */ /* 0x000fe400000010ff */
[----:B------:R-:W-:Y:S02]  /*d3e0*/  F2FP.BF16.F32.PACK_AB R34, R35, R50 ;  /* 0x000000322322723e */ /* 0x000fe400000010ff */
[----:B------:R-:W-:Y:S02]  /*d3f0*/  F2FP.BF16.F32.PACK_AB R31, R84, R51 ;  /* 0x00000033541f723e */ /* 0x000fe400000010ff */
[----:B------:R-:W-:Y:S02]  /*d400*/  F2FP.BF16.F32.PACK_AB R33, R82, R49 ;  /* 0x000000315221723e */ /* 0x000fe400000010ff */
[----:B------:R-:W-:Y:S01]  /*d410*/  F2FP.BF16.F32.PACK_AB R35, R20, R81 ;  /* 0x000000511423723e */ /* 0x000fe200000010ff */
[----:B------:R1:W-:Y:S04]  /*d420*/  STS.128 [R37], R28 ;  /* 0x0000001c25007388 */ /* 0x0003e80000000c00 */
[----:B------:R1:W-:Y:S02]  /*d430*/  STS.128 [R77+0x10400], R32 ;  /* 0x010400204d007388 */ /* 0x0003e40000000c00 */
.L_x_3063:
[----:B------:R-:W-:Y:S05]  /*d440*/  BSYNC B1 ;  /* 0x0000000000017941 */ /* 0x000fea0003800000 */
.L_x_3062:
[----:B------:R-:W-:Y:S04]  /*d450*/  BSSY B1, `(.L_x_3064) ;  /* 0x0000069000017945 */ /* 0x000fe80003800000 */
[----:B------:R-:W-:Y:S05]  /*d460*/  @P2 BRA `(.L_x_3065) ;  /* 0x00000004009c2947 */ /* 0x000fea0003800000 */
[----:B------:R-:W-:Y:S02]  /*d470*/  LEA.HI R20, R58, R207, RZ, 0x1d ;  /* 0x000000cf3a147211 */ /* 0x000fe400078fe8ff */
[----:B-1----:R-:W-:Y:S02]  /*d480*/  SHF.R.U32.HI R28, RZ, 0x3, R198 ;  /* 0x00000003ff1c7819 */ /* 0x002fe400000116c6 */
        /* <DEDUP_REMOVED lines=8> */
[----:B------:R-:W-:Y:S02]  /*d510*/  PRMT R57, R57, 0x5410, R4 ;  /* 0x0000541039397816 */ /* 0x000fe40000000004 */
[----:B------:R-:W-:Y:S02]  /*d520*/  LOP3.LUT R21, R29, 0x7fffe000, RZ, 0xc0, !PT ;  /* 0x7fffe0001d157812 */ /* 0x000fe400078ec0ff */
[----:B------:R-:W0:Y:S01]  /*d530*/  LDS.128 R28, [R229] ;  /* 0x00000000e51c7984 */ /* 0x000e220000000c00 */
[----:B------:R-:W-:Y:S01]  /*d540*/  SHF.R.U64 R37, R6, 0x10, R7 ;  /* 0x0000001006257819 */ /* 0x000fe20000001207 */
[----:B------:R-:W-:Y:S01]  /*d550*/  IMAD.U32 R38, R57, 0x10000, RZ ;  /* 0x0001000039267824 */ /* 0x000fe200078e00ff */
[----:B------:R-:W-:-:S02]  /*d560*/  IADD3 R21, R20, R21, R203 ;  /* 0x0000001514157210 */ /* 0x000fc40007ffe0cb */
[----:B------:R-:W-:Y:S02]  /*d570*/  SHF.R.U32.HI R20, RZ, 0x10, R5 ;  /* 0x00000010ff147819 */ /* 0x000fe40000011605 */
[----:B------:R-:W-:Y:S01]  /*d580*/  SHF.R.U32.HI R24, RZ, 0x10, R25 ;  /* 0x00000010ff187819 */ /* 0x000fe20000011619 */
[----:B------:R-:W-:Y:S01]  /*d590*/  IMAD R21, R21, 0x2, R18 ;  /* 0x0000000215157824 */ /* 0x000fe200078e0212 */
[----:B------:R-:W-:Y:S02]  /*d5a0*/  SHF.R.U64 R5, R26, 0x10, R27 ;  /* 0x000000101a057819 */ /* 0x000fe4000000121b */
[----:B------:R-:W-:Y:S02]  /*d5b0*/  PRMT R62, R62, 0x5410, R39 ;  /* 0x000054103e3e7816 */ /* 0x000fe40000000027 */
[----:B------:R-:W1:Y:S01]  /*d5c0*/  LDS.128 R32, [R21+0x10400] ;  /* 0x0104000015207984 */ /* 0x000e620000000c00 */
[----:B------:R-:W-:Y:S02]  /*d5d0*/  SHF.R.U32.HI R26, RZ, 0x10, R27 ;  /* 0x00000010ff1a7819 */ /* 0x000fe4000001161b */
[----:B------:R-:W-:Y:S01]  /*d5e0*/  PRMT R64, R64, 0x5410, R37 ;  /* 0x0000541040407816 */ /* 0x000fe20000000025 */
[----:B------:R-:W-:Y:S01]  /*d5f0*/  IMAD.U32 R37, R62, 0x10000, RZ ;  /* 0x000100003e257824 */ /* 0x000fe200078e00ff */
[----:B------:R-:W-:-:S02]  /*d600*/  SHF.R.U32.HI R6, RZ, 0x10, R7 ;  /* 0x00000010ff067819 */ /* 0x000fc40000011607 */
[----:B------:R-:W-:Y:S02]  /*d610*/  PRMT R61, R61, 0x5410, R26 ;  /* 0x000054103d3d7816 */ /* 0x000fe4000000001a */
[----:B------:R-:W-:Y:S02]  /*d620*/  PRMT R63, R63, 0x5410, R20 ;  /* 0x000054103f3f7816 */ /* 0x000fe40000000014 */
[----:B------:R-:W-:Y:S02]  /*d630*/  PRMT R59, R59, 0x5410, R24 ;  /* 0x000054103b3b7816 */ /* 0x000fe40000000018 */
[----:B------:R-:W-:Y:S02]  /*d640*/  PRMT R60, R60, 0x5410, R5 ;  /* 0x000054103c3c7816 */ /* 0x000fe40000000005 */
[----:B------:R-:W-:Y:S02]  /*d650*/  PRMT R65, R65, 0x5410, R6 ;  /* 0x0000541041417816 */ /* 0x000fe40000000006 */
[----:B------:R-:W-:-:S02]  /*d660*/  LOP3.LUT R57, R57, 0xffff0000, RZ, 0xc0, !PT ;  /* 0xffff000039397812 */ /* 0x000fc400078ec0ff */
[----:B------:R-:W-:Y:S02]  /*d670*/  LOP3.LUT R62, R62, 0xffff0000, RZ, 0xc0, !PT ;  /* 0xffff00003e3e7812 */ /* 0x000fe400078ec0ff */
[----:B0-----:R-:W-:Y:S01]  /*d680*/  SHF.L.U32 R4, R28, 0x10, RZ ;  /* 0x000000101c047819 */ /* 0x001fe200000006ff */
[----:B------:R-:W-:Y:S01]  /*d690*/  IMAD.U32 R7, R30, 0x10000, RZ ;  /* 0x000100001e077824 */ /* 0x000fe200078e00ff */
[----:B------:R-:W-:Y:S01]  /*d6a0*/  LOP3.LUT R5, R28, 0xffff0000, RZ, 0xc0, !PT ;  /* 0xffff00001c057812 */ /* 0x000fe200078ec0ff */
[----:B------:R-:W-:Y:S01]  /*d6b0*/  IMAD.U32 R6, R29, 0x10000, RZ ;  /* 0x000100001d067824 */ /* 0x000fe200078e00ff */
[----:B------:R-:W-:Y:S01]  /*d6c0*/  LOP3.LUT R20, R30, 0xffff0000, RZ, 0xc0, !PT ;  /* 0xffff00001e147812 */ /* 0x000fe200078ec0ff */
[----:B------:R-:W-:Y:S01]  /*d6d0*/  IMAD.U32 R24, R31, 0x10000, RZ ;  /* 0x000100001f187824 */ /* 0x000fe200078e00ff */
[----:B------:R-:W-:Y:S02]  /*d6e0*/  LOP3.LUT R28, R29, 0xffff0000, RZ, 0xc0, !PT ;  /* 0xffff00001d1c7812 */ /* 0x000fe400078ec0ff */
[----:B------:R-:W-:Y:S01]  /*d6f0*/  LOP3.LUT R30, R31, 0xffff0000, RZ, 0xc0, !PT ;  /* 0xffff00001f1e7812 */ /* 0x000fe200078ec0ff */
[C---:B-1----:R-:W-:Y:S01]  /*d700*/  IMAD.U32 R25, R32.reuse, 0x10000, RZ ;  /* 0x0001000020197824 */ /* 0x042fe200078e00ff */
[----:B------:R-:W-:Y:S01]  /*d710*/  LOP3.LUT R26, R32, 0xffff0000, RZ, 0xc0, !PT ;  /* 0xffff0000201a7812 */ /* 0x000fe200078ec0ff */
[C---:B------:R-:W-:Y:S01]  /*d720*/  IMAD.U32 R27, R33.reuse, 0x10000, RZ ;  /* 0x00010000211b7824 */ /* 0x040fe200078e00ff */
[----:B------:R-:W-:Y:S01]  /*d730*/  LOP3.LUT R32, R33, 0xffff0000, RZ, 0xc0, !PT ;  /* 0xffff000021207812 */ /* 0x000fe200078ec0ff */
[C---:B------:R-:W-:Y:S01]  /*d740*/  FMUL.FTZ R39, R25.reuse, R38 ;  /* 0x0000002619277220 */ /* 0x040fe20000410000 */
[-C--:B------:R-:W-:Y:S01]  /*d750*/  FMUL.FTZ R49, R25, R37.reuse ;  /* 0x0000002519317220 */ /* 0x080fe20000410000 */
[----:B------:R-:W-:Y:S01]  /*d760*/  IMAD.U32 R33, R35, 0x10000, RZ ;  /* 0x0001000023217824 */ /* 0x000fe200078e00ff */
[----:B------:R-:W-:Y:S01]  /*d770*/  LOP3.LUT R31, R34, 0xffff0000, RZ, 0xc0, !PT ;  /* 0xffff0000221f7812 */ /* 0x000fe200078ec0ff */
[----:B------:R-:W-:Y:S01]  /*d780*/  FFMA.FTZ R39, R4, R37, -R39 ;  /* 0x0000002504277223 */ /* 0x000fe20000010827 */
[----:B------:R-:W-:-:S02]  /*d790*/  IMAD.U32 R37, R61, 0x10000, RZ ;  /* 0x000100003d257824 */ /* 0x000fc400078e00ff */
[----:B------:R-:W-:Y:S01]  /*d7a0*/  FFMA.FTZ R49, R4, R38, R49 ;  /* 0x0000002604317223 */ /* 0x000fe20000010031 */
[----:B------:R-:W-:Y:S01]  /*d7b0*/  IMAD.U32 R29, R34, 0x10000, RZ ;  /* 0x00010000221d7824 */ /* 0x000fe200078e00ff */
[----:B------:R-:W-:Y:S01]  /*d7c0*/  LOP3.LUT R34, R35, 0xffff0000, RZ, 0xc0, !PT ;  /* 0xffff000023227812 */ /* 0x000fe200078ec0ff */
[----:B------:R-:W-:Y:S02]  /*d7d0*/  IMAD.U32 R35, R59, 0x10000, RZ ;  /* 0x000100003b237824 */ /* 0x000fe400078e00ff */
[----:B------:R-:W-:Y:S01]  /*d7e0*/  FMUL.FTZ R53, R33, R37 ;  /* 0x0000002521357220 */ /* 0x000fe20000410000 */
[----:B------:R-:W-:Y:S01]  /*d7f0*/  IMAD.U32 R25, R63, 0x10000, RZ ;  /* 0x000100003f197824 */ /* 0x000fe200078e00ff */
[----:B------:R-:W-:Y:S01]  /*d800*/  LOP3.LUT R59, R59, 0xffff0000, RZ, 0xc0, !PT ;  /* 0xffff00003b3b7812 */ /* 0x000fe200078ec0ff */
[----:B------:R-:W-:Y:S02]  /*d810*/  IMAD.U32 R4, R65, 0x10000, RZ ;  /* 0x0001000041047824 */ /* 0x000fe400078e00ff */
[C---:B------:R-:W-:Y:S01]  /*d820*/  FMUL.FTZ R51, R27.reuse, R35 ;  /* 0x000000231b337220 */ /* 0x040fe20000410000 */
[----:B------:R-:W-:Y:S01]  /*d830*/  FMUL.FTZ R27, R27, R25 ;  /* 0x000000191b1b7220 */ /* 0x000fe20000410000 */
[----:B------:R-:W-:Y:S01]  /*d840*/  LOP3.LUT R63, R63, 0xffff0000, RZ, 0xc0, !PT ;  /* 0xffff00003f3f7812 */ /* 0x000fe200078ec0ff */
[-C--:B------:R-:W-:Y:S01]  /*d850*/  FMUL.FTZ R38, R33, R4.reuse ;  /* 0x0000000421267220 */ /* 0x080fe20000410000 */
[----:B------:R-:W-:Y:S01]  /*d860*/  FFMA.FTZ R53, R24, R4, -R53 ;  /* 0x0000000418357223 */ /* 0x000fe20000010835 */
[----:B------:R-:W-:Y:S01]  /*d870*/  FMUL.FTZ R4, R26, R57 ;  /* 0x000000391a047220 */ /* 0x000fe20000410000 */
[C---:B------:R-:W-:Y:S01]  /*d880*/  FFMA.FTZ R51, R6.reuse, R25, -R51 ;  /* 0x0000001906337223 */ /* 0x040fe20000010833 */
[----:B------:R-:W-:Y:S01]  /*d890*/  FFMA.FTZ R25, R6, R35, R27 ;  /* 0x0000002306197223 */ /* 0x000fe2000001001b */
[-C--:B------:R-:W-:Y:S01]  /*d8a0*/  FMUL.FTZ R26, R26, R62.reuse ;  /* 0x0000003e1a1a7220 */ /* 0x080fe20000410000 */
[----:B------:R-:W-:Y:S01]  /*d8b0*/  FFMA.FTZ R62, R5, R62, -R4 ;  /* 0x0000003e053e7223 */ /* 0x000fe20000010804 */
[----:B------:R-:W-:Y:S01]  /*d8c0*/  SHF.L.U32 R6, R60, 0x10, RZ ;  /* 0x000000103c067819 */ /* 0x000fe200000006ff */
[----:B------:R-:W-:Y:S01]  /*d8d0*/  FMUL.FTZ R27, R32, R59 ;  /* 0x0000003b201b7220 */ /* 0x000fe20000410000 */
[----:B------:R-:W-:-:S02]  /*d8e0*/  IMAD.U32 R4, R64, 0x10000, RZ ;  /* 0x0001000040047824 */ /* 0x000fc400078e00ff */
[----:B------:R-:W-:Y:S01]  /*d8f0*/  FMUL.FTZ R32, R32, R63 ;  /* 0x0000003f20207220 */ /* 0x000fe20000410000 */
[----:B------:R-:W-:Y:S01]  /*d900*/  LOP3.LUT R60, R60, 0xffff0000, RZ, 0xc0, !PT ;  /* 0xffff00003c3c7812 */ /* 0x000fe200078ec0ff */
[----:B------:R-:W-:Y:S01]  /*d910*/  FFMA.FTZ R37, R24, R37, R38 ;  /* 0x0000002518257223 */ /* 0x000fe20000010026 */
[----:B------:R-:W-:Y:S01]  /*d920*/  LOP3.LUT R64, R64, 0xffff0000, RZ, 0xc0, !PT ;  /* 0xffff000040407812 */ /* 0x000fe200078ec0ff */
[----:B------:R-:W-:Y:S01]  /*d930*/  FFMA.FTZ R24, R5, R57, R26 ;  /* 0x0000003905187223 */ /* 0x000fe2000001001a */
[----:B------:R-:W-:Y:S01]  /*d940*/  LOP3.LUT R61, R61, 0xffff0000, RZ, 0xc0, !PT ;  /* 0xffff00003d3d7812 */ /* 0x000fe200078ec0ff */
[C---:B------:R-:W-:Y:S01]  /*d950*/  FFMA.FTZ R26, R28.reuse, R63, -R27 ;  /* 0x0000003f1c1a7223 */ /* 0x040fe2000001081b */
[----:B------:R-:W-:Y:S01]  /*d960*/  LOP3.LUT R65, R65, 0xffff0000, RZ, 0xc0, !PT ;  /* 0xffff000041417812 */ /* 0x000fe200078ec0ff */
[----:B------:R-:W-:Y:S01]  /*d970*/  FFMA.FTZ R32, R28, R59, R32 ;  /* 0x0000003b1c207223 */ /* 0x000fe20000010020 */
[C---:B------:R-:W-:Y:S01]  /*d980*/  FMUL.FTZ R38, R29.reuse, R6 ;  /* 0x000000061d267220 */ /* 0x040fe20000410000 */
[----:B------:R-:W-:Y:S01]  /*d990*/  FMUL.FTZ R28, R29, R4 ;  /* 0x000000041d1c7220 */ /* 0x000fe20000410000 */
        /* <DEDUP_REMOVED lines=20> */
.L_x_3065:
[----:B------:R-:W-:Y:S05]  /*dae0*/  BSYNC B1 ;  /* 0x0000000000017941 */ /* 0x000fea0003800000 */
.L_x_3064:
[----:B------:R-:W-:Y:S04]  /*daf0*/  BSSY B1, `(.L_x_3066) ;  /* 0x0000069000017945 */ /* 0x000fe80003800000 */
[----:B------:R-:W-:Y:S05]  /*db00*/  @P1 BRA `(.L_x_3067) ;  /* 0x00000004009c1947 */ /* 0x000fea0003800000 */
        /* <DEDUP_REMOVED lines=14> */
[----:B------:R-:W1:Y:S01]  /*dbf0*/  LDS.128 R4, [R228] ;  /* 0x00000000e4047984 */ /* 0x000e620000000c00 */
[----:B------:R-:W-:Y:S01]  /*dc00*/  PRMT R66, R66, 0x5410, R31 ;  /* 0x0000541042427816 */ /* 0x000fe2000000001f */
[----:B------:R-:W-:Y:S01]  /*dc10*/  IMAD.U32 R37, R73, 0x10000, RZ ;  /* 0x0001000049257824 */ /* 0x000fe200078e00ff */
[----:B------:R-:W-:Y:S01]  /*dc20*/  SHF.R.U32.HI R44, RZ, 0x10, R45 ;  /* 0x00000010ff2c7819 */ /* 0x000fe2000001162d */
[----:B------:R-:W-:Y:S01]  /*dc30*/  IMAD R21, R21, 0x2, R18 ;  /* 0x0000000215157824 */ /* 0x000fe200078e0212 */
[----:B------:R-:W-:Y:S01]  /*dc40*/  SHF.R.U64 R20, R42, 0x10, R43 ;  /* 0x000000102a147819 */ /* 0x000fe2000000122b */
[----:B------:R-:W-:Y:S01]  /*dc50*/  IMAD.U32 R35, R66, 0x10000, RZ ;  /* 0x0001000042237824 */ /* 0x000fe200078e00ff */
[----:B------:R-:W-:Y:S02]  /*dc60*/  PRMT R74, R74, 0x5410, R41 ;  /* 0x000054104a4a7816 */ /* 0x000fe40000000029 */
[----:B------:R-:W2:Y:S01]  /*dc70*/  LDS.128 R24, [R21+0x10400] ;  /* 0x0104000015187984 */ /* 0x000ea20000000c00 */
[----:B------:R-:W-:-:S02]  /*dc80*/  SHF.R.U32.HI R43, RZ, 0x10, R43 ;  /* 0x00000010ff2b7819 */ /* 0x000fc4000001162b */
[--C-:B0-----:R-:W-:Y:S01]  /*dc90*/  SHF.R.U64 R29, R46, 0x10, R47.reuse ;  /* 0x000000102e1d7819 */ /* 0x101fe2000000122f */
[----:B------:R-:W-:Y:S01]  /*dca0*/  IMAD.U32 R39, R74, 0x10000, RZ ;  /* 0x000100004a277824 */ /* 0x000fe200078e00ff */
[----:B------:R-:W-:Y:S02]  /*dcb0*/  PRMT R67, R67, 0x5410, R44 ;  /* 0x0000541043437816 */ /* 0x000fe4000000002c */
[----:B------:R-:W-:Y:S02]  /*dcc0*/  PRMT R75, R75, 0x5410, R20 ;  /* 0x000054104b4b7816 */ /* 0x000fe40000000014 */
[----:B------:R-:W-:Y:S02]  /*dcd0*/  SHF.R.U32.HI R46, RZ, 0x10, R47 ;  /* 0x00000010ff2e7819 */ /* 0x000fe4000001162f */
[----:B------:R-:W-:Y:S02]  /*dce0*/  PRMT R76, R76, 0x5410, R43 ;  /* 0x000054104c4c7816 */ /* 0x000fe4000000002b */
[----:B------:R-:W-:-:S02]  /*dcf0*/  PRMT R55, R55, 0x5410, R46 ;  /* 0x0000541037377816 */ /* 0x000fc4000000002e */
[----:B------:R-:W-:Y:S02]  /*dd00*/  LOP3.LUT R73, R73, 0xffff0000, RZ, 0xc0, !PT ;  /* 0xffff000049497812 */ /* 0x000fe400078ec0ff */
[----:B------:R-:W-:Y:S02]  /*dd10*/  LOP3.LUT R74, R74, 0xffff0000, RZ, 0xc0, !PT ;  /* 0xffff00004a4a7812 */ /* 0x000fe400078ec0ff */
[----:B------:R-:W-:Y:S01]  /*dd20*/  PRMT R54, R54, 0x5410, R29 ;  /* 0x0000541036367816 */ /* 0x000fe2000000001d */
        /* <DEDUP_REMOVED lines=8> */
[C---:B--2---:R-:W-:Y:S01]  /*ddb0*/  IMAD.U32 R31, R24.reuse, 0x10000, RZ ;  /* 0x00010000181f7824 */ /* 0x044fe200078e00ff */
        /* <DEDUP_REMOVED lines=8> */
[----:B------:R-:W-:Y:S02]  /*de40*/  IMAD.U32 R34, R27, 0x10000, RZ ;  /* 0x000100001b227824 */ /* 0x000fe400078e00ff */
[----:B------:R-:W-:Y:S01]  /*de50*/  FFMA.FTZ R43, R20, R37, R43 ;  /* 0x00000025142b7223 */ /* 0x000fe2000001002b */
[----:B------:R-:W-:Y:S02]  /*de60*/  IMAD.U32 R41, R76, 0x10000, RZ ;  /* 0x000100004c297824 */ /* 0x000fe400078e00ff */
[-C--:B------:R-:W-:Y:S01]  /*de70*/  FMUL.FTZ R37, R32, R31.reuse ;  /* 0x0000001f20257220 */ /* 0x080fe20000410000 */
[----:B------:R-:W-:Y:S01]  /*de80*/  FFMA.FTZ R45, R28, R31, -R45 ;  /* 0x0000001f1c2d7223 */ /* 0x000fe2000001082d */
[----:B------:R-:W-:Y:S02]  /*de90*/  IMAD.U32 R35, R55, 0x10000, RZ ;  /* 0x0001000037237824 */ /* 0x000fe400078e00ff */
[----:B------:R-:W-:Y:S01]  /*dea0*/  FMUL.FTZ R31, R34, R41 ;  /* 0x00000029221f7220 */ /* 0x000fe20000410000 */
[----:B------:R-:W-:Y:S01]  /*deb0*/  FFMA.FTZ R39, R28, R39, R37 ;  /* 0x000000271c277223 */ /* 0x000fe20000010025 */
[----:B------:R-:W-:Y:S01]  /*dec0*/  SHF.L.U32 R33, R26, 0x10, RZ ;  /* 0x000000101a217819 */ /* 0x000fe200000006ff */
[-C--:B------:R-:W-:Y:S01]  /*ded0*/  FMUL.FTZ R34, R34, R35.reuse ;  /* 0x0000002322227220 */ /* 0x080fe20000410000 */
[----:B------:R-:W-:Y:S01]  /*dee0*/  FFMA.FTZ R40, R30, R35, -R31 ;  /* 0x000000231e287223 */ /* 0x000fe2000001081f */
[----:B------:R-:W-:Y:S01]  /*def0*/  LOP3.LUT R31, R66, 0xffff0000, RZ, 0xc0, !PT ;  /* 0xffff0000421f7812 */ /* 0x000fe200078ec0ff */
[----:B------:R-:W-:Y:S01]  /*df00*/  FMUL.FTZ R35, R24, R73 ;  /* 0x0000004918237220 */ /* 0x000fe20000410000 */
[----:B------:R-:W-:Y:S01]  /*df10*/  LOP3.LUT R20, R67, 0xffff0000, RZ, 0xc0, !PT ;  /* 0xffff000043147812 */ /* 0x000fe200078ec0ff */
[----:B------:R-:W-:-:S02]  /*df20*/  IMAD.U32 R28, R75, 0x10000, RZ ;  /* 0x000100004b1c7824 */ /* 0x000fc400078e00ff */
[----:B------:R-:W-:Y:S01]  /*df30*/  FFMA.FTZ R41, R30, R41, R34 ;  /* 0x000000291e297223 */ /* 0x000fe20000010022 */
[-C--:B------:R-:W-:Y:S01]  /*df40*/  FMUL.FTZ R37, R24, R31.reuse ;  /* 0x0000001f18257220 */ /* 0x080fe20000410000 */
[----:B------:R-:W-:Y:S01]  /*df50*/  FFMA.FTZ R35, R4, R31, -R35 ;  /* 0x0000001f04237223 */ /* 0x000fe20000010823 */
[C---:B------:R-:W-:Y:S01]  /*df60*/  FMUL.FTZ R32, R25.reuse, R74 ;  /* 0x0000004a19207220 */ /* 0x040fe20000410000 */
[----:B------:R-:W-:Y:S02]  /*df70*/  IMAD.U32 R24, R54, 0x10000, RZ ;  /* 0x0001000036187824 */ /* 0x000fe400078e00ff */
[----:B------:R-:W-:Y:S01]  /*df80*/  FFMA.FTZ R30, R4, R73, R37 ;  /* 0x00000049041e7223 */ /* 0x000fe20000010025 */
[----:B------:R-:W-:Y:S01]  /*df90*/  FMUL.FTZ R25, R25, R20 ;  /* 0x0000001419197220 */ /* 0x000fe20000410000 */
[----:B------:R-:W-:Y:S01]  /*dfa0*/  FMUL.FTZ R4, R33, R28 ;  /* 0x0000001c21047220 */ /* 0x000fe20000410000 */
[C---:B------:R-:W-:Y:S01]  /*dfb0*/  FFMA.FTZ R32, R5.reuse, R20, -R32 ;  /* 0x0000001405207223 */ /* 0x040fe20000010820 */
[----:B------:R-:W-:Y:S01]  /*dfc0*/  LOP3.LUT R26, R26, 0xffff0000, RZ, 0xc0, !PT ;  /* 0xffff00001a1a7812 */ /* 0x000fe200078ec0ff */
[----:B------:R-:W-:Y:S01]  /*dfd0*/  FFMA.FTZ R74, R5, R74, R25 ;  /* 0x0000004a054a7223 */ /* 0x000fe20000010019 */
[----:B------:R-:W-:Y:S01]  /*dfe0*/  LOP3.LUT R27, R27, 0xffff0000, RZ, 0xc0, !PT ;  /* 0xffff00001b1b7812 */ /* 0x000fe200078ec0ff */
[-C--:B------:R-:W-:Y:S01]  /*dff0*/  FFMA.FTZ R20, R29, R24.reuse, -R4 ;  /* 0x000000181d147223 */ /* 0x080fe20000010804 */
[----:B------:R-:W-:Y:S01]  /*e000*/  LOP3.LUT R75, R75, 0xffff0000, RZ, 0xc0, !PT ;  /* 0xffff00004b4b7812 */ /* 0x000fe200078ec0ff */
[----:B------:R-:W-:Y:S01]  /*e010*/  FMUL.FTZ R34, R33, R24 ;  /* 0x0000001821227220 */ /* 0x000fe20000410000 */
[----:B------:R-:W-:-:S02]  /*e020*/  LOP3.LUT R76, R76, 0xffff0000, RZ, 0xc0, !PT ;  /* 0xffff00004c4c7812 */ /* 0x000fc400078ec0ff */
[----:B------:R-:W-:Y:S01]  /*e030*/  LOP3.LUT R5, R54, 0xffff0000, RZ, 0xc0, !PT ;  /* 0xffff000036057812 */ /* 0x000fe200078ec0ff */
[C---:B------:R-:W-:Y:S01]  /*e040*/  FMUL.FTZ R25, R26.reuse, R75 ;  /* 0x0000004b1a197220 */ /* 0x040fe20000410000 */
[----:B------:R-:W-:Y:S01]  /*e050*/  LOP3.LUT R4, R55, 0xffff0000, RZ, 0xc0, !PT ;  /* 0xffff000037047812 */ /* 0x000fe200078ec0ff */
[----:B------:R-:W-:Y:S01]  /*e060*/  FMUL.FTZ R24, R27, R76 ;  /* 0x0000004c1b187220 */ /* 0x000fe20000410000 */
[----:B------:R-:W-:Y:S01]  /*e070*/  FFMA.FTZ R34, R29, R28, R34 ;  /* 0x0000001c1d227223 */ /* 0x000fe20000010022 */
[-C--:B------:R-:W-:Y:S02]  /*e080*/  FMUL.FTZ R26, R26, R5.reuse ;  /* 0x000000051a1a7220 */ /* 0x080fe40000410000 */
[-C--:B------:R-:W-:Y:S01]  /*e090*/  FMUL.FTZ R31, R27, R4.reuse ;  /* 0x000000041b1f7220 */ /* 0x080fe20000410000 */
[C---:B------:R-:W-:Y:S01]  /*e0a0*/  FFMA.FTZ R27, R6.reuse, R5, -R25 ;  /* 0x00000005061b7223 */ /* 0x040fe20000010819 */
[C---:B------:R-:W-:Y:S01]  /*e0b0*/  FFMA.FTZ R29, R7.reuse, R4, -R24 ;  /* 0x00000004071d7223 */ /* 0x040fe20000010818 */
        /* <DEDUP_REMOVED lines=12> */
.L_x_3067:
[----:B------:R-:W-:Y:S05]  /*e180*/  BSYNC B1 ;  /* 0x0000000000017941 */ /* 0x000fea0003800000 */
.L_x_3066:
[----:B------:R-:W-:Y:S01]  /*e190*/  PRMT R20, R3, 0x5410, R0 ;  /* 0x0000541003147816 */ /* 0x000fe20000000000 */
[----:B------:R-:W-:Y:S06]  /*e1a0*/  @P0 BRA `(.L_x_3051) ;  /* 0x00000004009c0947 */ /* 0x000fec0003800000 */
        /* <DEDUP_REMOVED lines=12> */
[----:B------:R-:W2:Y:S01]  /*e270*/  LDS.128 R4, [R227] ;  /* 0x00000000e3047984 */ /* 0x000ea20000000c00 */
[----:B------:R-:W-:Y:S02]  /*e280*/  SHF.R.U32.HI R9, RZ, 0x10, R9 ;  /* 0x00000010ff097819 */ /* 0x000fe40000011609 */
[----:B------:R-:W-:-:S02]  /*e290*/  IADD3 R3, R0, R3, R201 ;  /* 0x0000000300037210 */ /* 0x000fc40007ffe0c9 */
[--C-:B------:R-:W-:Y:S02]  /*e2a0*/  SHF.R.U64 R0, R10, 0x10, R11.reuse ;  /* 0x000000100a007819 */ /* 0x100fe4000000120b */
[----:B------:R-:W-:Y:S01]  /*e2b0*/  SHF.R.U32.HI R11, RZ, 0x10, R11 ;  /* 0x00000010ff0b7819 */ /* 0x000fe2000001160b */
[----:B------:R-:W-:Y:S01]  /*e2c0*/  IMAD R3, R3, 0x2, R18 ;  /* 0x0000000203037824 */ /* 0x000fe200078e0212 */
[----:B------:R-:W-:Y:S02]  /*e2d0*/  PRMT R56, R56, 0x5410, R13 ;  /* 0x0000541038387816 */ /* 0x000fe4000000000d */
[----:B------:R-:W-:Y:S02]  /*e2e0*/  PRMT R71, R71, 0x5410, R12 ;  /* 0x0000541047477816 */ /* 0x000fe4000000000c */
[----:B------:R-:W3:Y:S01]  /*e2f0*/  LDS.128 R24, [R3+0x10400] ;  /* 0x0104000003187984 */ /* 0x000ee20000000c00 */
[----:B------:R-:W-:Y:S02]  /*e300*/  PRMT R70, R70, 0x5410, R11 ;  /* 0x0000541046467816 */ /* 0x000fe4000000000b */
[----:B-1----:R-:W-:-:S02]  /*e310*/  SHF.R.U64 R28, R14, 0x10, R15 ;  /* 0x000000100e1c7819 */ /* 0x002fc4000000120f */
[----:B0-----:R-:W-:Y:S02]  /*e320*/  SHF.R.U32.HI R29, RZ, 0x10, R15 ;  /* 0x00000010ff1d7819 */ /* 0x001fe4000001160f */
[----:B------:R-:W-:Y:S02]  /*e330*/  PRMT R68, R68, 0x5410, R9 ;  /* 0x0000541044447816 */ /* 0x000fe40000000009 */
[----:B------:R-:W-:Y:S01]  /*e340*/  PRMT R72, R72, 0x5410, R21 ;  /* 0x0000541048487816 */ /* 0x000fe20000000015 */
[----:B------:R-:W-:Y:S01]  /*e350*/  IMAD.U32 R21, R71, 0x10000, RZ ;  /* 0x0001000047157824 */ /* 0x000fe200078e00ff */
[C---:B------:R-:W-:Y:S02]  /*e360*/  PRMT R28, R20.reuse, 0x5432, R28 ;  /* 0x00005432141c7816 */ /* 0x040fe4000000001c */
[----:B------:R-:W-:Y:S02]  /*e370*/  PRMT R29, R20, 0x5410, R29 ;  /* 0x00005410141d7816 */ /* 0x000fe4000000001d */
[----:B------:R-:W-:-:S02]  /*e380*/  PRMT R69, R69, 0x5410, R0 ;  /* 0x0000541045457816 */ /* 0x000fc40000000000 */
[----:B------:R-:W-:Y:S01]  /*e390*/  LOP3.LUT R71, R71, 0xffff0000, RZ, 0xc0, !PT ;  /* 0xffff000047477812 */ /* 0x000fe200078ec0ff */
[C---:B--2---:R-:W-:Y:S01]  /*e3a0*/  IMAD.U32 R0, R4.reuse, 0x10000, RZ ;  /* 0x0001000004007824 */ /* 0x044fe200078e00ff */
[----:B------:R-:W-:Y:S01]  /*e3b0*/  LOP3.LUT R4, R4, 0xffff0000, RZ, 0xc0, !PT ;  /* 0xffff000004047812 */ /* 0x000fe200078ec0ff */
[C---:B------:R-:W-:Y:S01]  /*e3c0*/  IMAD.U32 R8, R5.reuse, 0x10000, RZ ;  /* 0x0001000005087824 */ /* 0x040fe200078e00ff */
[----:B------:R-:W-:Y:S01]  /*e3d0*/  LOP3.LUT R5, R5, 0xffff0000, RZ, 0xc0, !PT ;  /* 0xffff000005057812 */ /* 0x000fe200078ec0ff */
[C---:B------:R-:W-:Y:S01]  /*e3e0*/  IMAD.U32 R10, R7.reuse, 0x10000, RZ ;  /* 0x00010000070a7824 */ /* 0x040fe200078e00ff */
[----:B------:R-:W-:Y:S01]  /*e3f0*/  LOP3.LUT R7, R7, 0xffff0000, RZ, 0xc0, !PT ;  /* 0xffff000007077812 */ /* 0x000fe200078ec0ff */
[C---:B------:R-:W-:Y:S01]  /*e400*/  IMAD.U32 R9, R6.reuse, 0x10000, RZ ;  /* 0x0001000006097824 */ /* 0x040fe200078e00ff */
[----:B------:R-:W-:Y:S02]  /*e410*/  LOP3.LUT R6, R6, 0xffff0000, RZ, 0xc0, !PT ;  /* 0xffff000006067812 */ /* 0x000fe400078ec0ff */
[C---:B---3--:R-:W-:Y:S01]  /*e420*/  SHF.L.U32 R11, R24.reuse, 0x10, RZ ;  /* 0x00000010180b7819 */ /* 0x048fe200000006ff */
[C---:B------:R-:W-:Y:S01]  /*e430*/  IMAD.U32 R13, R25.reuse, 0x10000, RZ ;  /* 0x00010000190d7824 */ /* 0x040fe200078e00ff */
[----:B------:R-:W-:Y:S01]  /*e440*/  LOP3.LUT R12, R24, 0xffff0000, RZ, 0xc0, !PT ;  /* 0xffff0000180c7812 */ /* 0x000fe200078ec0ff */
[----:B------:R-:W-:Y:S01]  /*e450*/  IMAD.U32 R14, R26, 0x10000, RZ ;  /* 0x000100001a0e7824 */ /* 0x000fe200078e00ff */
[----:B------:R-:W-:Y:S01]  /*e460*/  LOP3.LUT R24, R25, 0xffff0000, RZ, 0xc0, !PT ;  /* 0xffff000019187812 */ /* 0x000fe200078ec0ff */
[----:B------:R-:W-:Y:S01]  /*e470*/  IMAD.U32 R25, R56, 0x10000, RZ ;  /* 0x0001000038197824 */ /* 0x000fe200078e00ff */
[----:B------:R-:W-:Y:S01]  /*e480*/  LOP3.LUT R15, R26, 0xffff0000, RZ, 0xc0, !PT ;  /* 0xffff00001a0f7812 */ /* 0x000fe200078ec0ff */
[C---:B------:R-:W-:Y:S01]  /*e490*/  IMAD.U32 R20, R27.reuse, 0x10000, RZ ;  /* 0x000100001b147824 */ /* 0x040fe200078e00ff */
[----:B------:R-:W-:Y:S01]  /*e4a0*/  LOP3.LUT R26, R27, 0xffff0000, RZ, 0xc0, !PT ;  /* 0xffff00001b1a7812 */ /* 0x000fe200078ec0ff */
[----:B------:R-:W-:Y:S01]  /*e4b0*/  FMUL.FTZ R31, R11, R25 ;  /* 0x000000190b1f7220 */ /* 0x000fe20000410000 */
[----:B------:R-:W-:-:S02]  /*e4c0*/  IMAD.U32 R27, R68, 0x10000, RZ ;  /* 0x00010000441b7824 */ /* 0x000fc400078e00ff */
[-C--:B------:R-:W-:Y:S01]  /*e4d0*/  FMUL.FTZ R33, R11, R21.reuse ;  /* 0x000000150b217220 */ /* 0x080fe20000410000 */
[----:B------:R-:W-:Y:S02]  /*e4e0*/  IMAD.U32 R11, R72, 0x10000, RZ ;  /* 0x00010000480b7824 */ /* 0x000fe400078e00ff */
[----:B------:R-:W-:Y:S01]  /*e4f0*/  FFMA.FTZ R30, R0, R21, -R31 ;  /* 0x00000015001e7223 */ /* 0x000fe2000001081f */
[----:B------:R-:W-:Y:S01]  /*e500*/  FMUL.FTZ R35, R13, R27 ;  /* 0x0000001b0d237220 */ /* 0x000fe20000410000 */
[----:B------:R-:W-:Y:S02]  /*e510*/  IMAD.U32 R31, R70, 0x10000, RZ ;  /* 0x00010000461f7824 */ /* 0x000fe400078e00ff */
[----:B------:R-:W-:Y:S01]  /*e520*/  FFMA.FTZ R33, R0, R25, R33 ;  /* 0x0000001900217223 */ /* 0x000fe20000010021 */
[----:B------:R-:W-:Y:S02]  /*e530*/  IMAD.U32 R21, R29, 0x10000, RZ ;  /* 0x000100001d157824 */ /* 0x000fe400078e00ff */
[-C--:B------:R-:W-:Y:S01]  /*e540*/  FMUL.FTZ R13, R13, R11.reuse ;  /* 0x0000000b0d0d7220 */ /* 0x080fe20000410000 */
[----:B------:R-:W-:Y:S01]  /*e550*/  FFMA.FTZ R35, R8, R11, -R35 ;  /* 0x0000000b08237223 */ /* 0x000fe20000010823 */
[----:B------:R-:W-:Y:S01]  /*e560*/  FMUL.FTZ R25, R20, R31 ;  /* 0x0000001f14197220 */ /* 0x000fe20000410000 */
[----:B------:R-:W-:Y:S01]  /*e570*/  LOP3.LUT R11, R56, 0xffff0000, RZ, 0xc0, !PT ;  /* 0xffff0000380b7812 */ /* 0x000fe200078ec0ff */
[----:B------:R-:W-:Y:S01]  /*e580*/  FMUL.FTZ R0, R20, R21 ;  /* 0x0000001514007220 */ /* 0x000fe20000410000 */
[----:B------:R-:W-:Y:S01]  /*e590*/  FFMA.FTZ R27, R8, R27, R13 ;  /* 0x0000001b081b7223 */ /* 0x000fe2000001000d */
[----:B------:R-:W-:Y:S01]  /*e5a0*/  FFMA.FTZ R20, R10, R21, -R25 ;  /* 0x000000150a147223 */ /* 0x000fe20000010819 */
[C---:B------:R-:W-:Y:S01]  /*e5b0*/  FMUL.FTZ R21, R12.reuse, R71 ;  /* 0x000000470c157220 */ /* 0x040fe20000410000 */
[----:B------:R-:W-:Y:S01]  /*e5c0*/  FMUL.FTZ R13, R12, R11 ;  /* 0x0000000b0c0d7220 */ /* 0x000fe20000410000 */
[----:B------:R-:W-:Y:S01]  /*e5d0*/  FFMA.FTZ R31, R10, R31, R0 ;  /* 0x0000001f0a1f7223 */ /* 0x000fe20000010000 */
[----:B------:R-:W-:Y:S01]  /*e5e0*/  LOP3.LUT R72, R72, 0xffff0000, RZ, 0xc0, !PT ;  /* 0xffff000048487812 */ /* 0x000fe200078ec0ff */
[----:B------:R-:W-:Y:S01]  /*e5f0*/  IMAD.U32 R8, R69, 0x10000, RZ ;  /* 0x0001000045087824 */ /* 0x000fe200078e00ff */
[----:B------:R-:W-:Y:S01]  /*e600*/  LOP3.LUT R68, R68, 0xffff0000, RZ, 0xc0, !PT ;  /* 0xffff000044447812 */ /* 0x000fe200078ec0ff */
[----:B------:R-:W-:-:S02]  /*e610*/  IMAD.U32 R0, R28, 0x10000, RZ ;  /* 0x000100001c007824 */ /* 0x000fc400078e00ff */
[C---:B------:R-:W-:Y:S01]  /*e620*/  FFMA.FTZ R13, R4.reuse, R71, -R13 ;  /* 0x00000047040d7223 */ /* 0x040fe2000001080d */
[----:B------:R-:W-:Y:S01]  /*e630*/  FFMA.FTZ R10, R4, R11, R21 ;  /* 0x0000000b040a7223 */ /* 0x000fe20000010015 */
[----:B------:R-:W-:Y:S01]  /*e640*/  FMUL.FTZ R4, R14, R8 ;  /* 0x000000080e047220 */ /* 0x000fe20000410000 */
[C---:B------:R-:W-:Y:S01]  /*e650*/  FMUL.FTZ R12, R24.reuse, R68 ;  /* 0x00000044180c7220 */ /* 0x040fe20000410000 */
[----:B------:R-:W-:Y:S01]  /*e660*/  FMUL.FTZ R25, R24, R72 ;  /* 0x0000004818197220 */ /* 0x000fe20000410000 */
[----:B------:R-:W-:Y:S01]  /*e670*/  FMUL.FTZ R14, R14, R0 ;  /* 0x000000000e0e7220 */ /* 0x000fe20000410000 */
[----:B------:R-:W-:Y:S01]  /*e680*/  LOP3.LUT R69, R69, 0xffff0000, RZ, 0xc0, !PT ;  /* 0xffff000045457812 */ /* 0x000fe200078ec0ff */
[C---:B------:R-:W-:Y:S01]  /*e690*/  FFMA.FTZ R12, R5.reuse, R72, -R12 ;  /* 0x00000048050c7223 */ /* 0x040fe2000001080c */
[----:B------:R-:W-:Y:S01]  /*e6a0*/  LOP3.LUT R70, R70, 0xffff0000, RZ, 0xc0, !PT ;  /* 0xffff000046467812 */ /* 0x000fe200078ec0ff */
[----:B------:R-:W-:Y:S01]  /*e6b0*/  FFMA.FTZ R68, R5, R68, R25 ;  /* 0x0000004405447223 */ /* 0x000fe20000010019 */
[----:B------:R-:W-:Y:S01]  /*e6c0*/  LOP3.LUT R28, R28, 0xffff0000, RZ, 0xc0, !PT ;  /* 0xffff00001c1c7812 */ /* 0x000fe200078ec0ff */
[----:B------:R-:W-:Y:S01]  /*e6d0*/  FFMA.FTZ R14, R9, R8, R14 ;  /* 0x00000008090e7223 */ /* 0x000fe2000001000e */
[----:B------:R-:W-:Y:S01]  /*e6e0*/  LOP3.LUT R29, R29, 0xffff0000, RZ, 0xc0, !PT ;  /* 0xffff00001d1d7812 */ /* 0x000fe200078ec0ff */
[----:B------:R-:W-:Y:S01]  /*e6f0*/  FFMA.FTZ R0, R9, R0, -R4 ;  /* 0x0000000009007223 */ /* 0x000fe20000010804 */
        /* <DEDUP_REMOVED lines=18> */
.L_x_3051:
[----:B------:R-:W-:Y:S05]  /*e820*/  BSYNC B0 ;  /* 0x0000000000007941 */ /* 0x000fea0003800000 */
.L_x_3023:
        /* <DEDUP_REMOVED lines=8> */
.L_x_3021:
[----:B------:R-:W-:-:S05]  /*e8b0*/  IMAD.U32 R0, RZ, RZ, UR41 ;  /* 0x00000029ff007e24 */ /* 0x000fca000f8e00ff */
[----:B------:R-:W-:-:S13]  /*e8c0*/  ISETP.NE.AND P0, PT, R0, 0x3, PT ;  /* 0x000000030000780c */ /* 0x000fda0003f05270 */
[----:B------:R-:W-:Y:S05]  /*e8d0*/  @!P0 BRA `(.L_x_3068) ;  /* 0x0000000000048947 */ /* 0x000fea0003800000 */
[----:B------:R-:W-:Y:S01]  /*e8e0*/  BPT.TRAP 0x1 ;  /* 0x000000040000795c */ /* 0x000fe20000300000 */
.L_x_3068:
[----:B------:R-:W-:Y:S01]  /*e8f0*/  IMAD R0, R186, 0x8, R18 ;  /* 0x00000008ba007824 */ /* 0x000fe200078e0212 */
[----:B0--34-:R-:W-:-:S04]  /*e900*/  SHF.L.U32 R3, R189, 0x1f, RZ ;  /* 0x0000001fbd037819 */ /* 0x019fc800000006ff */
[----:B------:R0:W3:Y:S01]  /*e910*/  SYNCS.PHASECHK.TRANS64.TRYWAIT P1, [R0+URZ+0x28830], R3 ;  /* 0x02883003000075a7 */ /* 0x0000e2000802017f */
[----:B------:R-:W-:Y:S05]  /*e920*/  @!P0 BRA `(.L_x_3069) ;  /* 0x0000000000048947 */ /* 0x000fea0003800000 */
[----:B------:R-:W-:Y:S01]  /*e930*/  BPT.TRAP 0x1 ;  /* 0x000000040000795c */ /* 0x000fe20000300000 */
.L_x_3069:
[----:B---3--:R-:W-:Y:S05]  /*e940*/  @P1 BRA `(.L_x_3070) ;  /* 0x0000000000081947 */ /* 0x008fea0003800000 */
[----:B------:R-:W3:Y:S02]  /*e950*/  SYNCS.PHASECHK.TRANS64.TRYWAIT P1, [R0+URZ+0x28830], R3 ;  /* 0x02883003000075a7 */ /* 0x000ee4000802017f */
[----:B---3--:R-:W-:Y:S05]  /*e960*/  @!P1 BRA `(.L_x_3071) ;  /* 0x0000016000509947 */ /* 0x008fea0003800000 */
.L_x_3070:
[----:B------:R-:W-:Y:S05]  /*e970*/  WARPSYNC.ALL ;  /* 0x0000000000007948 */ /* 0x000fea0003800000 */
[----:B0--3--:R-:W-:Y:S01]  /*e980*/  IADD3 R3, R18, 0x18400, RZ ;  /* 0x0001840012037810 */ /* 0x009fe20007ffe0ff */
[----:B-12---:R-:W-:Y:S01]  /*e990*/  IMAD.MOV.U32 R7, RZ, RZ, 0x40000040 ;  /* 0x40000040ff077424 */ /* 0x006fe200078e00ff */
[----:B------:R-:W-:Y:S01]  /*e9a0*/  R2UR UR4, R36 ;  /* 0x00000000240472ca */ /* 0x000fe200000e0000 */
[----:B------:R-:W-:Y:S01]  /*e9b0*/  UMOV UR5, 0x40000040 ;  /* 0x4000004000057882 */ /* 0x000fe20000000000 */
[----:B------:R-:W-:Y:S01]  /*e9c0*/  SHF.R.U32.HI R3, RZ, 0x4, R3 ;  /* 0x00000004ff037819 */ /* 0x000fe20000011603 */
[----:B-----5:R-:W-:Y:S01]  /*e9d0*/  WARPGROUP.ARRIVE ;  /* 0x00000000000079c5 */ /* 0x020fe20000000000 */
[----:B------:R-:W-:Y:S01]  /*e9e0*/  R2UR UR7, R7 ;  /* 0x00000000070772ca */ /* 0x000fe200000e0000 */
[----:B------:R-:W-:Y:S01]  /*e9f0*/  IMAD.MOV.U32 R9, RZ, RZ, 0x40000040 ;  /* 0x40000040ff097424 */ /* 0x000fe200078e00ff */
[----:B------:R-:W-:Y:S01]  /*ea00*/  LOP3.LUT R3, R3, 0x3fff, RZ, 0xc0, !PT ;  /* 0x00003fff03037812 */ /* 0x000fe200078ec0ff */
[----:B------:R-:W-:Y:S01]  /*ea10*/  UMOV UR9, 0x40000040 ;  /* 0x4000004000097882 */ /* 0x000fe20000000000 */
[----:B------:R-:W-:Y:S01]  /*ea20*/  UMOV UR13, 0x40000040 ;  /* 0x40000040000d7882 */ /* 0x000fe20000000000 */
[----:B------:R-:W-:Y:S01]  /*ea30*/  UMOV UR17, 0x40000040 ;  /* 0x4000004000117882 */ /* 0x000fe20000000000 */
[----:B------:R-:W-:Y:S01]  /*ea40*/  LOP3.LUT R4, R3, 0x10000, RZ, 0xfc, !PT ;  /* 0x0001000003047812 */ /* 0x000fe200078efcff */
[----:B------:R-:W-:Y:S01]  /*ea50*/  UMOV UR21, 0x40000040 ;  /* 0x4000004000157882 */ /* 0x000fe20000000000 */
[----:B------:R-:W-:Y:S01]  /*ea60*/  R2UR UR11, R9 ;  /* 0x00000000090b72ca */ /* 0x000fe200000e0000 */
[----:B------:R-:W-:Y:S01]  /*ea70*/  ULOP3.LUT UR4, UR4, 0x10000, URZ, 0xfc, !UPT ;  /* 0x0001000004047892 */ /* 0x000fe2000f8efc3f */
[----:B------:R-:W-:Y:S01]  /*ea80*/  IMAD.MOV.U32 R9, RZ, RZ, 0x40000040 ;  /* 0x40000040ff097424 */ /* 0x000fe200078e00ff */
[----:B------:R-:W-:Y:S01]  /*ea90*/  UMOV UR25, 0x40000040 ;  /* 0x4000004000197882 */ /* 0x000fe20000000000 */
[----:B------:R-:W-:Y:S01]  /*eaa0*/  IMAD R6, R186, 0x800, R4 ;  /* 0x00000800ba067824 */ /* 0x000fe200078e0204 */
[----:B------:R-:W-:Y:S01]  /*eab0*/  UIADD3 UR8, UR4, 0x2, URZ ;  /* 0x0000000204087890 */ /* 0x000fe2000fffe03f */
[----:B------:R-:W-:Y:S01]  /*eac0*/  IMAD.MOV.U32 R7, RZ, RZ, 0x40000040 ;  /* 0x40000040ff077424 */ /* 0x000fe200078e00ff */
[----:B------:R-:W-:Y:S01]  /*ead0*/  R2UR UR15, R9 ;  /* 0x00000000090f72ca */ /* 0x000fe200000e0000 */
[C---:B------:R-:W-:Y:S01]  /*eae0*/  VIADD R8, R6.reuse, 0x2 ;  /* 0x0000000206087836 */ /* 0x040fe20000000000 */
[----:B------:R-:W-:Y:S01]  /*eaf0*/  R2UR UR6, R6 ;  /* 0x00000000060672ca */ /* 0x000fe200000e0000 */
[----:B------:R-:W-:Y:S01]  /*eb00*/  UIADD3 UR12, UR4, 0x4, URZ ;  /* 0x00000004040c7890 */ /* 0x000fe2000fffe03f */
[----:B------:R-:W-:Y:S01]  /*eb10*/  IMAD.MOV.U32 R9, RZ, RZ, 0x40000040 ;  /* 0x40000040ff097424 */ /* 0x000fe200078e00ff */
[----:B------:R-:W-:Y:S01]  /*eb20*/  UIADD3 UR16, UR4, 0x6, URZ ;  /* 0x0000000604107890 */ /* 0x000fe2000fffe03f */
[----:B------:R-:W-:Y:S01]  /*eb30*/  R2UR UR10, R8 ;  /* 0x00000000080a72ca */ /* 0x000fe200000e0000 */
[----:B------:R-:W-:Y:S01]  /*eb40*/  VIADD R8, R6, 0x4 ;  /* 0x0000000406087836 */ /* 0x000fe20000000000 */
[----:B------:R-:W-:Y:S01]  /*eb50*/  UIADD3 UR20, UR4, 0x400, URZ ;  /* 0x0000040004147890 */ /* 0x000fe2000fffe03f */
[----:B------:R-:W-:Y:S01]  /*eb60*/  R2UR UR19, R9 ;  /* 0x00000000091372ca */ /* 0x000fe200000e0000 */
[----:B------:R-:W-:Y:S01]  /*eb70*/  IMAD.MOV.U32 R9, RZ, RZ, 0x40000040 ;  /* 0x40000040ff097424 */ /* 0x000fe200078e00ff */
[----:B------:R-:W-:Y:S01]  /*eb80*/  UIADD3 UR24, UR4, 0x402, URZ ;  /* 0x0000040204187890 */ /* 0x000fe2000fffe03f */
[----:B------:R-:W-:Y:S01]  /*eb90*/  R2UR UR14, R8 ;  /* 0x00000000080e72ca */ /* 0x000fe200000e0000 */
[----:B------:R-:W-:Y:S01]  /*eba0*/  VIADD R8, R6, 0x6 ;  /* 0x0000000606087836 */ /* 0x000fe20000000000 */
[----:B------:R-:W-:-:S02]  /*ebb0*/  UIADD3 UR28, UR4, 0x404, URZ ;  /* 0x00000404041c7890 */ /* 0x000fc4000fffe03f */
[----:B------:R-:W-:Y:S01]  /*ebc0*/  HGMMA.64x128x16.F32.BF16 R24, gdesc[UR4], RZ, !UPT, gsb0 ;  /* 0x01e00000041879f0 */ /* 0x000fe2000c0018ff */
[----:B------:R-:W-:Y:S01]  /*ebd0*/  R2UR UR23, R9 ;  /* 0x00000000091772ca */ /* 0x000fe200000e0000 */
[----:B------:R-:W-:Y:S01]  /*ebe0*/  IMAD.MOV.U32 R9, RZ, RZ, 0x40000040 ;  /* 0x40000040ff097424 */ /* 0x000fe200078e00ff */
[----:B------:R-:W-:Y:S01]  /*ebf0*/  R2UR UR18, R8 ;  /* 0x00000000081272ca */ /* 0x000fe200000e0000 */
[----:B------:R-:W-:Y:S01]  /*ec00*/  VIADD R8, R6, 0x400 ;  /* 0x0000040006087836 */ /* 0x000fe20000000000 */
[----:B------:R-:W-:Y:S01]  /*ec10*/  UMOV UR29, 0x40000040 ;  /* 0x40000040001d7882 */ /* 0x000fe20000000000 */
[----:B------:R-:W-:Y:S01]  /*ec20*/  R2UR UR35, R7 ;  /* 0x00000000072372ca */ /* 0x000fe200000e0000 */
[----:B------:R-:W-:Y:S01]  /*ec30*/  UIADD3 UR32, UR4, 0x406, URZ ;  /* 0x0000040604207890 */ /* 0x000fe2000fffe03f */
[----:B------:R-:W-:Y:S01]  /*ec40*/  R2UR UR27, R9 ;  /* 0x00000000091b72ca */ /* 0x000fe200000e0000 */
[----:B------:R-:W-:Y:S01]  /*ec50*/  UMOV UR33, 0x40000040 ;  /* 0x4000004000217882 */ /* 0x000fe20000000000 */
[----:B------:R-:W-:Y:S01]  /*ec60*/  R2UR UR22, R8 ;  /* 0x00000000081672ca */ /* 0x000fe200000e0000 */
[----:B------:R-:W-:Y:S01]  /*ec70*/  VIADD R8, R6, 0x402 ;  /* 0x0000040206087836 */ /* 0x000fe20000000000 */
[----:B------:R-:W-:-:S04]  /*ec80*/  MOV R9, 0x40000040 ;  /* 0x4000004000097802 */ /* 0x000fc80000000f00 */
[----:B------:R-:W-:Y:S01]  /*ec90*/  R2UR UR26, R8 ;  /* 0x00000000081a72ca */ /* 0x000fe200000e0000 */
[C---:B------:R-:W-:Y:S01]  /*eca0*/  VIADD R8, R6.reuse, 0x404 ;  /* 0x0000040406087836 */ /* 0x040fe20000000000 */
[----:B------:R-:W-:Y:S01]  /*ecb0*/  R2UR UR31, R9 ;  /* 0x00000000091f72ca */ /* 0x000fe200000e0000 */
        /* <DEDUP_REMOVED lines=27> */
.L_x_3072:
[----:B------:R-:W0:Y:S01]  /*ee70*/  LDC R7, c[0x0][0x448] ;  /* 0x00011200ff077b82 */ /* 0x000e220000000800 */
[----:B------:R-:W-:Y:S01]  /*ee80*/  ULDC UR6, c[0x0][0x9d8] ;  /* 0x0002760000067ab9 */ /* 0x000fe20000000800 */
[----:B------:R-:W-:Y:S01]  /*ee90*/  ULDC UR48, c[0x0][0x988] ;  /* 0x0002620000307ab9 */ /* 0x000fe20000000800 */
[----:B------:R-:W-:Y:S01]  /*eea0*/  FMUL.FTZ R8, R28, UR6 ;  /* 0x000000061c087c20 */ /* 0x000fe20008410000 */
[----:B------:R-:W-:Y:S01]  /*eeb0*/  FMUL.FTZ R3, R24, UR6 ;  /* 0x0000000618037c20 */ /* 0x000fe20008410000 */
[----:B------:R-:W-:Y:S01]  /*eec0*/  FMUL.FTZ R24, R48, UR6 ;  /* 0x0000000630187c20 */ /* 0x000fe20008410000 */
[----:B------:R-:W-:Y:S02]  /*eed0*/  IMAD.IADD R48, R206, 0x1, R192 ;  /* 0x00000001ce307824 */ /* 0x000fe400078e02c0 */
[----:B------:R-:W-:Y:S01]  /*eee0*/  FMUL.FTZ R6, R29, UR6 ;  /* 0x000000061d067c20 */ /* 0x000fe20008410000 */
[----:B------:R-:W-:Y:S01]  /*eef0*/  FMUL.FTZ R50, R50, UR6 ;  /* 0x0000000632327c20 */ /* 0x000fe20008410000 */
[----:B------:R-:W-:-:S02]  /*ef00*/  IMAD.MOV.U32 R29, RZ, RZ, -0x80 ;  /* 0xffffff80ff1d7424 */ /* 0x000fc400078e00ff */
        /* <DEDUP_REMOVED lines=11> */
[----:B-1----:R-:W-:-:S02]  /*efc0*/  IMAD R50, R88, R29, 0x80 ;  /* 0x0000008058327424 */ /* 0x002fc400078e021d */
[----:B------:R-:W-:Y:S01]  /*efd0*/  FMUL.FTZ R42, R42, UR6 ;  /* 0x000000062a2a7c20 */ /* 0x000fe20008410000 */
[----:B------:R-:W-:Y:S01]  /*efe0*/  FMUL.FTZ R43, R43, UR6 ;  /* 0x000000062b2b7c20 */ /* 0x000fe20008410000 */
[----:B0-----:R-:W-:Y:S01]  /*eff0*/  ISETP.NE.AND P1, PT, R7, 0x1, PT ;  /* 0x000000010700780c */ /* 0x001fe20003f25270 */
[----:B------:R-:W-:Y:S01]  /*f000*/  FMUL.FTZ R46, R46, UR6 ;  /* 0x000000062e2e7c20 */ /* 0x000fe20008410000 */
[--C-:B------:R-:W-:Y:S01]  /*f010*/  IADD3 R97, -R193, 0x1, R50.reuse ;  /* 0x00000001c1617810 */ /* 0x100fe20007ffe132 */
[----:B------:R-:W-:Y:S01]  /*f020*/  FMUL.FTZ R47, R47, UR6 ;  /* 0x000000062f2f7c20 */ /* 0x000fe20008410000 */
[----:B------:R0:W1:Y:S01]  /*f030*/  MUFU.TANH R99, R27 ;  /* 0x0000001b00637308 */ /* 0x0000620000002400 */
[----:B------:R-:W-:Y:S01]  /*f040*/  IADD3 R50, -R193, R195, R50 ;  /* 0x000000c3c1327210 */ /* 0x000fe20007ffe132 */
[----:B------:R-:W-:Y:S01]  /*f050*/  FMUL.FTZ R63, R63, UR6 ;  /* 0x000000063f3f7c20 */ /* 0x000fe20008410000 */
[----:B------:R-:W-:Y:S01]  /*f060*/  IADD3 R97, -R194, R97, R195 ;  /* 0x00000061c2617210 */ /* 0x000fe20007ffe1c3 */
[----:B------:R-:W-:Y:S01]  /*f070*/  FMUL.FTZ R15, R44, UR6 ;  /* 0x000000062c0f7c20 */ /* 0x000fe20008410000 */
[----:B------:R-:W-:Y:S01]  /*f080*/  FMUL.FTZ R59, R59, UR6 ;  /* 0x000000063b3b7c20 */ /* 0x000fe20008410000 */
[----:B------:R-:W-:Y:S01]  /*f090*/  FMUL.FTZ R51, R51, UR6 ;  /* 0x0000000633337c20 */ /* 0x000fe20008410000 */
[----:B------:R-:W-:Y:S01]  /*f0a0*/  FMUL.FTZ R54, R54, UR6 ;  /* 0x0000000636367c20 */ /* 0x000fe20008410000 */
[----:B------:R-:W3:Y:S01]  /*f0b0*/  MUFU.TANH R30, R30 ;  /* 0x0000001e001e7308 */ /* 0x000ee20000002400 */
[----:B------:R-:W4:Y:S01]  /*f0c0*/  @P1 LDC R7, c[0x0][0x44c] ;  /* 0x00011300ff071b82 */ /* 0x000f220000000800 */
[----:B------:R-:W-:Y:S01]  /*f0d0*/  FMUL.FTZ R21, R49, UR6 ;  /* 0x0000000631157c20 */ /* 0x000fe20008410000 */
[----:B------:R-:W-:Y:S01]  /*f0e0*/  FMUL.FTZ R55, R55, UR6 ;  /* 0x0000000637377c20 */ /* 0x000fe20008410000 */
[----:B0-----:R-:W-:Y:S01]  /*f0f0*/  FMUL.FTZ R27, R57, UR6 ;  /* 0x00000006391b7c20 */ /* 0x001fe20008410000 */
[----:B------:R-:W-:Y:S01]  /*f100*/  FMUL.FTZ R20, R45, UR6 ;  /* 0x000000062d147c20 */ /* 0x000fe20008410000 */
[----:B------:R-:W-:Y:S01]  /*f110*/  FMUL.FTZ R26, R53, UR6 ;  /* 0x00000006351a7c20 */ /* 0x000fe20008410000 */
[----:B------:R-:W-:Y:S01]  /*f120*/  FMUL.FTZ R58, R58, UR6 ;  /* 0x000000063a3a7c20 */ /* 0x000fe20008410000 */
[----:B------:R0:W5:Y:S01]  /*f130*/  MUFU.TANH R93, R31 ;  /* 0x0000001f005d7308 */ /* 0x0001620000002400 */
[----:B------:R-:W2:Y:S01]  /*f140*/  @P1 LDC R28, c[0x0][0x450] ;  /* 0x00011400ff1c1b82 */ /* 0x000ea20000000800 */
        /* <DEDUP_REMOVED lines=15> */
[----:B----4-:R-:W-:-:S04]  /*f240*/  @P1 IMAD.HI.U32 R7, R48, R7, RZ ;  /* 0x0000000730071227 */ /* 0x010fc800078e00ff */
[----:B------:R-:W-:Y:S01]  /*f250*/  FMUL.FTZ R83, R83, UR6 ;  /* 0x0000000653537c20 */ /* 0x000fe20008410000 */
[----:B------:R-:W-:Y:S01]  /*f260*/  FMUL.FTZ R86, R86, UR6 ;  /* 0x0000000656567c20 */ /* 0x000fe20008410000 */
[----:B------:R-:W-:Y:S01]  /*f270*/  FMUL.FTZ R87, R87, UR6 ;  /* 0x0000000657577c20 */ /* 0x000fe20008410000 */
[----:B------:R-:W-:Y:S01]  /*f280*/  FMUL.FTZ R13, R41, UR6 ;  /* 0x00000006290d7c20 */ /* 0x000fe20008410000 */
[----:B------:R-:W-:Y:S01]  /*f290*/  FMUL.FTZ R5, R25, UR6 ;  /* 0x0000000619057c20 */ /* 0x000fe20008410000 */
[----:B------:R-:W-:Y:S01]  /*f2a0*/  FMUL.FTZ R61, R61, UR6 ;  /* 0x000000063d3d7c20 */ /* 0x000fe20008410000 */
[----:B------:R-:W4:Y:S01]  /*f2b0*/  MUFU.TANH R38, R38 ;  /* 0x0000002600267308 */ /* 0x000f220000002400 */
[----:B--2---:R-:W-:Y:S01]  /*f2c0*/  @P1 SHF.R.U32.HI R48, RZ, R28, R7 ;  /* 0x0000001cff301219 */ /* 0x004fe20000011607 */
[----:B------:R-:W-:Y:S01]  /*f2d0*/  FMUL.FTZ R73, R73, UR6 ;  /* 0x0000000649497c20 */ /* 0x000fe20008410000 */
[----:B------:R-:W-:Y:S01]  /*f2e0*/  FMUL.FTZ R25, R52, UR6 ;  /* 0x0000000634197c20 */ /* 0x000fe20008410000 */
[----:B------:R-:W-:Y:S01]  /*f2f0*/  FMUL.FTZ R28, R56, UR6 ;  /* 0x00000006381c7c20 */ /* 0x000fe20008410000 */
[----:B------:R-:W-:Y:S01]  /*f300*/  FMUL.FTZ R64, R64, UR6 ;  /* 0x0000000640407c20 */ /* 0x000fe20008410000 */
[----:B------:R-:W0:Y:S01]  /*f310*/  SHFL.IDX PT, R7, R48, 0x1, 0x1c1f ;  /* 0x003c1f0030077f89 */ /* 0x000e2200000e0000 */
[----:B------:R-:W-:Y:S01]  /*f320*/  FMUL.FTZ R68, R68, UR6 ;  /* 0x0000000644447c20 */ /* 0x000fe20008410000 */
[----:B------:R-:W2:Y:S01]  /*f330*/  MUFU.TANH R39, R39 ;  /* 0x0000002700277308 */ /* 0x000ea20000002400 */
[----:B------:R-:W-:Y:S01]  /*f340*/  FMUL.FTZ R69, R69, UR6 ;  /* 0x0000000645457c20 */ /* 0x000fe20008410000 */
[----:B------:R-:W2:Y:S01]  /*f350*/  SHFL.IDX PT, R48, R48, RZ, 0x1c1f ;  /* 0x001c1fff30307589 */ /* 0x000ea200000e0000 */
[----:B------:R-:W-:Y:S01]  /*f360*/  VIADD R0, R0, 0x28840 ;  /* 0x0002884000007836 */ /* 0x000fe20000000000 */
[----:B------:R-:W-:Y:S01]  /*f370*/  ULDC UR46, c[0x0][0x9d8] ;  /* 0x00027600002e7ab9 */ /* 0x000fe20000000800 */
[----:B------:R-:W-:Y:S01]  /*f380*/  ULDC UR47, c[0x0][0x9d8] ;  /* 0x00027600002f7ab9 */ /* 0x000fe20000000800 */
[----:B------:R-:W-:Y:S01]  /*f390*/  ULDC UR44, c[0x0][0x988] ;  /* 0x00026200002c7ab9 */ /* 0x000fe20000000800 */
[----:B------:R-:W-:Y:S01]  /*f3a0*/  ULDC UR45, c[0x0][0x988] ;  /* 0x00026200002d7ab9 */ /* 0x000fe20000000800 */
[----:B------:R-:W2:Y:S01]  /*f3b0*/  MUFU.TANH R42, R42 ;  /* 0x0000002a002a7308 */ /* 0x000ea20000002400 */
[----:B------:R-:W-:-:S02]  /*f3c0*/  CS2R R150, SRZ ;  /* 0x0000000000967805 */ /* 0x000fc4000001ff00 */
[----:B------:R-:W-:Y:S02]  /*f3d0*/  CS2R R148, SRZ ;  /* 0x0000000000947805 */ /* 0x000fe4000001ff00 */
[----:B------:R-:W-:Y:S02]  /*f3e0*/  CS2R R146, SRZ ;  /* 0x0000000000927805 */ /* 0x000fe4000001ff00 */
[----:B------:R-:W-:Y:S02]  /*f3f0*/  CS2R R144, SRZ ;  /* 0x0000000000907805 */ /* 0x000fe4000001ff00 */
[----:B------:R-:W-:Y:S02]  /*f400*/  CS2R R142, SRZ ;  /* 0x00000000008e7805 */ /* 0x000fe4000001ff00 */
[----:B------:R-:W-:Y:S02]  /*f410*/  CS2R R140, SRZ ;  /* 0x00000000008c7805 */ /* 0x000fe4000001ff00 */
[----:B------:R-:W-:Y:S01]  /*f420*/  CS2R R138, SRZ ;  /* 0x00000000008a7805 */ /* 0x000fe2000001ff00 */
[----:B------:R-:W2:Y:S01]  /*f430*/  MUFU.TANH R43, R43 ;  /* 0x0000002b002b7308 */ /* 0x000ea20000002400 */
[----:B------:R-:W-:-:S02]  /*f440*/  CS2R R136, SRZ ;  /* 0x0000000000887805 */ /* 0x000fc4000001ff00 */
[----:B------:R-:W-:Y:S02]  /*f450*/  CS2R R134, SRZ ;  /* 0x0000000000867805 */ /* 0x000fe4000001ff00 */
[----:B------:R-:W-:Y:S02]  /*f460*/  CS2R R132, SRZ ;  /* 0x0000000000847805 */ /* 0x000fe4000001ff00 */
[----:B------:R-:W-:Y:S02]  /*f470*/  CS2R R130, SRZ ;  /* 0x0000000000827805 */ /* 0x000fe4000001ff00 */
[----:B------:R-:W-:Y:S02]  /*f480*/  CS2R R128, SRZ ;  /* 0x0000000000807805 */ /* 0x000fe4000001ff00 */
[----:B0-----:R-:W-:Y:S01]  /*f490*/  VIADDMNMX R31, R7, R97, R50, PT ;  /* 0x00000061071f7246 */ /* 0x001fe20003800132 */
[----:B------:R-:W-:Y:S01]  /*f4a0*/  FMUL.FTZ R7, R67, UR6 ;  /* 0x0000000643077c20 */ /* 0x000fe20008410000 */
[----:B------:R-:W0:Y:S01]  /*f4b0*/  MUFU.TANH R46, R46 ;  /* 0x0000002e002e7308 */ /* 0x000e220000002400 */
[----:B------:R-:W-:-:S02]  /*f4c0*/  CS2R R126, SRZ ;  /* 0x00000000007e7805 */ /* 0x000fc4000001ff00 */
[C---:B------:R-:W-:Y:S02]  /*f4d0*/  ISETP.GT.AND P2, PT, R31.reuse, RZ, PT ;  /* 0x000000ff1f00720c */ /* 0x040fe40003f44270 */
[----:B------:R-:W-:Y:S02]  /*f4e0*/  CS2R R124, SRZ ;  /* 0x00000000007c7805 */ /* 0x000fe4000001ff00 */
[C---:B------:R-:W-:Y:S02]  /*f4f0*/  ISETP.GT.AND P3, PT, R31.reuse, 0x1, PT ;  /* 0x000000011f00780c */ /* 0x040fe40003f64270 */
[----:B------:R-:W-:Y:S02]  /*f500*/  CS2R R122, SRZ ;  /* 0x00000000007a7805 */ /* 0x000fe4000001ff00 */
[----:B------:R-:W-:Y:S02]  /*f510*/  ISETP.GT.AND P4, PT, R31, 0x8, PT ;  /* 0x000000081f00780c */ /* 0x000fe40003f84270 */
[----:B------:R-:W-:-:S02]  /*f520*/  CS2R R120, SRZ ;  /* 0x0000000000787805 */ /* 0x000fc4000001ff00 */
[----:B------:R-:W-:Y:S01]  /*f530*/  FSEL R101, R101, -INF , P2 ;  /* 0xff80000065657808 */ /* 0x000fe20001000000 */
[----:B------:R-:W0:Y:S01]  /*f540*/  MUFU.TANH R47, R47 ;  /* 0x0000002f002f7308 */ /* 0x000e220000002400 */
[----:B-1----:R-:W-:Y:S02]  /*f550*/  FSEL R99, R99, -INF , P3 ;  /* 0xff80000063637808 */ /* 0x002fe40001800000 */
[----:B------:R-:W-:Y:S02]  /*f560*/  CS2R R118, SRZ ;  /* 0x0000000000767805 */ /* 0x000fe4000001ff00 */
[----:B---3--:R-:W-:Y:S02]  /*f570*/  FSEL R95, R30, -INF , P4 ;  /* 0xff8000001e5f7808 */ /* 0x008fe40002000000 */
[----:B------:R-:W-:Y:S02]  /*f580*/  CS2R R116, SRZ ;  /* 0x0000000000747805 */ /* 0x000fe4000001ff00 */
[----:B------:R-:W-:-:S02]  /*f590*/  ISETP.GT.AND P2, PT, R31, 0x9, PT ;  /* 0x000000091f00780c */ /* 0x000fc40003f44270 */
[----:B------:R-:W-:Y:S02]  /*f5a0*/  CS2R R114, SRZ ;  /* 0x0000000000727805 */ /* 0x000fe4000001ff00 */
[----:B------:R-:W-:Y:S01]  /*f5b0*/  FMNMX.FTZ R30, R101, R99, !PT ;  /* 0x00000063651e7209 */ /* 0x000fe20007810000 */
[----:B------:R2:W-:Y:S01]  /*f5c0*/  MUFU.TANH R44, R63 ;  /* 0x0000003f002c7308 */ /* 0x0005e20000002400 */
[----:B------:R-:W-:Y:S02]  /*f5d0*/  ISETP.GT.AND P3, PT, R31, 0x10, PT ;  /* 0x000000101f00780c */ /* 0x000fe40003f64270 */
[----:B------:R-:W-:Y:S02]  /*f5e0*/  CS2R R112, SRZ ;  /* 0x0000000000707805 */ /* 0x000fe4000001ff00 */
[----:B-----5:R-:W-:Y:S02]  /*f5f0*/  FSEL R93, R93, -INF , P2 ;  /* 0xff8000005d5d7808 */ /* 0x020fe40001000000 */
[----:B------:R-:W-:-:S02]  /*f600*/  CS2R R110, SRZ ;  /* 0x00000000006e7805 */ /* 0x000fc4000001ff00 */
[----:B------:R-:W-:Y:S02]  /*f610*/  FMNMX.FTZ R30, R95, R30, !PT ;  /* 0x0000001e5f1e7209 */ /* 0x000fe40007810000 */
[----:B------:R-:W-:Y:S02]  /*f620*/  CS2R R108, SRZ ;  /* 0x00000000006c7805 */ /* 0x000fe4000001ff00 */
[----:B------:R-:W-:Y:S01]  /*f630*/  ISETP.GT.AND P2, PT, R31, 0x11, PT ;  /* 0x000000111f00780c */ /* 0x000fe20003f44270 */
[----:B------:R1:W-:Y:S01]  /*f640*/  MUFU.TANH R29, R59 ;  /* 0x0000003b001d7308 */ /* 0x0003e20000002400 */
[----:B------:R-:W-:Y:S02]  /*f650*/  FSEL R91, R34, -INF , P3 ;  /* 0xff800000225b7808 */ /* 0x000fe40001800000 */
[----:B------:R-:W-:Y:S02]  /*f660*/  CS2R R106, SRZ ;  /* 0x00000000006a7805 */ /* 0x000fe4000001ff00 */
[----:B------:R-:W-:-:S02]  /*f670*/  FMNMX.FTZ R30, R93, R30, !PT ;  /* 0x0000001e5d1e7209 */ /* 0x000fc40007810000 */
[----:B------:R-:W-:Y:S02]  /*f680*/  CS2R R104, SRZ ;  /* 0x0000000000687805 */ /* 0x000fe4000001ff00 */
[----:B------:R-:W-:Y:S02]  /*f690*/  ISETP.GT.AND P3, PT, R31, 0x18, PT ;  /* 0x000000181f00780c */ /* 0x000fe40003f64270 */
[----:B------:R-:W-:Y:S02]  /*f6a0*/  CS2R R102, SRZ ;  /* 0x0000000000667805 */ /* 0x000fe4000001ff00 */
[----:B------:R-:W-:Y:S01]  /*f6b0*/  FSEL R89, R35, -INF , P2 ;  /* 0xff80000023597808 */ /* 0x000fe20001000000 */
[----:B------:R-:W3:Y:S01]  /*f6c0*/  MUFU.TANH R49, R51 ;  /* 0x0000003300317308 */ /* 0x000ee20000002400 */
[----:B------:R-:W-:Y:S02]  /*f6d0*/  FMNMX.FTZ R30, R91, R30, !PT ;  /* 0x0000001e5b1e7209 */ /* 0x000fe40007810000 */
[----:B------:R-:W-:-:S02]  /*f6e0*/  ISETP.GT.AND P2, PT, R31, 0x19, PT ;  /* 0x000000191f00780c */ /* 0x000fc40003f44270 */
[----:B----4-:R-:W-:Y:S02]  /*f6f0*/  FSEL R67, R38, -INF , P3 ;  /* 0xff80000026437808 */ /* 0x010fe40001800000 */
[----:B------:R-:W-:Y:S01]  /*f700*/  FMNMX.FTZ R30, R89, R30, !PT ;  /* 0x0000001e591e7209 */ /* 0x000fe20007810000 */
[----:B------:R-:W4:Y:S01]  /*f710*/  MUFU.TANH R54, R54 ;  /* 0x0000003600367308 */ /* 0x000f220000002400 */
[----:B------:R-:W-:Y:S02]  /*f720*/  ISETP.GT.AND P3, PT, R31, 0x20, PT ;  /* 0x000000201f00780c */ /* 0x000fe40003f64270 */
[----:B--2---:R-:W-:Y:S02]  /*f730*/  FSEL R63, R39, -INF , P2 ;  /* 0xff800000273f7808 */ /* 0x004fe40001000000 */
[----:B------:R-:W-:Y:S02]  /*f740*/  FMNMX.FTZ R30, R67, R30, !PT ;  /* 0x0000001e431e7209 */ /* 0x000fe40007810000 */
[----:B------:R-:W-:Y:S01]  /*f750*/  ISETP.GT.AND P2, PT, R31, 0x21, PT ;  /* 0x000000211f00780c */ /* 0x000fe20003f44270 */
[----:B------:R0:W2:Y:S01]  /*f760*/  MUFU.TANH R45, R55 ;  /* 0x00000037002d7308 */ /* 0x0000a20000002400 */
[----:B-1----:R-:W-:-:S02]  /*f770*/  FSEL R59, R42, -INF , P3 ;  /* 0xff8000002a3b7808 */ /* 0x002fc40001800000 */
[----:B------:R-:W-:Y:S02]  /*f780*/  FMNMX.FTZ R30, R63, R30, !PT ;  /* 0x0000001e3f1e7209 */ /* 0x000fe40007810000 */
[----:B------:R-:W-:Y:S02]  /*f790*/  ISETP.GT.AND P3, PT, R31, 0x28, PT ;  /* 0x000000281f00780c */ /* 0x000fe40003f64270 */
[----:B------:R-:W-:Y:S01]  /*f7a0*/  FSEL R57, R43, -INF , P2 ;  /* 0xff8000002b397808 */ /* 0x000fe20001000000 */
[----:B------:R-:W1:Y:S01]  /*f7b0*/  MUFU.TANH R33, R58 ;  /* 0x0000003a00217308 */ /* 0x000e620000002400 */
[----:B------:R-:W-:Y:S02]  /*f7c0*/  FMNMX.FTZ R30, R59, R30, !PT ;  /* 0x0000001e3b1e7209 */ /* 0x000fe40007810000 */
[----:B------:R-:W-:Y:S02]  /*f7d0*/  ISETP.GT.AND P2, PT, R31, 0x29, PT ;  /* 0x000000291f00780c */ /* 0x000fe40003f44270 */
[----:B0-----:R-:W-:-:S02]  /*f7e0*/  FSEL R55, R46, -INF , P3 ;  /* 0xff8000002e377808 */ /* 0x001fc40001800000 */
[----:B------:R-:W-:Y:S01]  /*f7f0*/  FMNMX.FTZ R30, R57, R30, !PT ;  /* 0x0000001e391e7209 */ /* 0x000fe20007810000 */
[----:B------:R0:W5:Y:S01]  /*f800*/  MUFU.TANH R37, R62 ;  /* 0x0000003e00257308 */ /* 0x0001620000002400 */
[----:B------:R-:W-:Y:S02]  /*f810*/  ISETP.GT.AND P3, PT, R31, 0x30, PT ;  /* 0x000000301f00780c */ /* 0x000fe40003f64270 */
[----:B------:R-:W-:Y:S02]  /*f820*/  FSEL R53, R47, -INF , P2 ;  /* 0xff8000002f357808 */ /* 0x000fe40001000000 */
[----:B------:R-:W-:Y:S02]  /*f830*/  FMNMX.FTZ R30, R55, R30, !PT ;  /* 0x0000001e371e7209 */ /* 0x000fe40007810000 */
[----:B------:R-:W-:Y:S01]  /*f840*/  ISETP.GT.AND P2, PT, R31, 0x31, PT ;  /* 0x000000311f00780c */ /* 0x000fe20003f44270 */
[----:B------:R-:W5:Y:S01]  /*f850*/  MUFU.TANH R66, R66 ;  /* 0x0000004200427308 */ /* 0x000f620000002400 */
[----:B------:R-:W-:Y:S01]  /*f860*/  FSEL R51, R32, -INF , P3 ;  /* 0xff80000020337808 */ /* 0x000fe20001800000 */
[----:B0-----:R-:W-:Y:S01]  /*f870*/  FMUL.FTZ R62, R60, UR6 ;  /* 0x000000063c3e7c20 */ /* 0x001fe20008410000 */
[----:B------:R-:W-:-:S02]  /*f880*/  FMNMX.FTZ R30, R53, R30, !PT ;  /* 0x0000001e351e7209 */ /* 0x000fc40007810000 */
[----:B------:R-:W-:Y:S02]  /*f890*/  ISETP.GT.AND P3, PT, R31, 0x38, PT ;  /* 0x000000381f00780c */ /* 0x000fe40003f64270 */
[----:B---3--:R-:W-:Y:S01]  /*f8a0*/  FSEL R49, R49, -INF , P2 ;  /* 0xff80000031317808 */ /* 0x008fe20001000000 */
[----:B------:R0:W3:Y:S01]  /*f8b0*/  MUFU.TANH R34, R7 ;  /* 0x0000000700227308 */ /* 0x0000e20000002400 */
[----:B------:R-:W-:Y:S02]  /*f8c0*/  FMNMX.FTZ R30, R51, R30, !PT ;  /* 0x0000001e331e7209 */ /* 0x000fe40007810000 */
[----:B------:R-:W-:Y:S02]  /*f8d0*/  ISETP.GT.AND P2, PT, R31, 0x39, PT ;  /* 0x000000391f00780c */ /* 0x000fe40003f44270 */
[----:B----4-:R-:W-:Y:S02]  /*f8e0*/  FSEL R47, R54, -INF , P3 ;  /* 0xff800000362f7808 */ /* 0x010fe40001800000 */
[----:B------:R-:W-:Y:S01]  /*f8f0*/  FMNMX.FTZ R30, R49, R30, !PT ;  /* 0x0000001e311e7209 */ /* 0x000fe20007810000 */
[----:B------:R-:W4:Y:S01]  /*f900*/  MUFU.TANH R70, R70 ;  /* 0x0000004600467308 */ /* 0x000f220000002400 */
[----:B------:R-:W-:-:S02]  /*f910*/  ISETP.GT.AND P3, PT, R31, 0x40, PT ;  /* 0x000000401f00780c */ /* 0x000fc40003f64270 */
[----:B--2---:R-:W-:Y:S02]  /*f920*/  FSEL R45, R45, -INF , P2 ;  /* 0xff8000002d2d7808 */ /* 0x004fe40001000000 */
[----:B------:R-:W-:Y:S02]  /*f930*/  FMNMX.FTZ R30, R47, R30, !PT ;  /* 0x0000001e2f1e7209 */ /* 0x000fe40007810000 */
[----:B------:R-:W-:Y:S01]  /*f940*/  ISETP.GT.AND P2, PT, R31, 0x41, PT ;  /* 0x000000411f00780c */ /* 0x000fe20003f44270 */
[----:B------:R-:W2:Y:S01]  /*f950*/  MUFU.TANH R42, R71 ;  /* 0x00000047002a7308 */ /* 0x000ea20000002400 */
[----:B-1----:R-:W-:Y:S02]  /*f960*/  FSEL R33, R33, -INF , P3 ;  /* 0xff80000021217808 */ /* 0x002fe40001800000 */
[----:B------:R-:W-:Y:S02]  /*f970*/  FMNMX.FTZ R30, R45, R30, !PT ;  /* 0x0000001e2d1e7209 */ /* 0x000fe40007810000 */
[----:B------:R-:W-:-:S02]  /*f980*/  ISETP.GT.AND P3, PT, R31, 0x48, PT ;  /* 0x000000481f00780c */ /* 0x000fc40003f64270 */
[----:B------:R-:W-:Y:S01]  /*f990*/  FSEL R32, R29, -INF , P2 ;  /* 0xff8000001d207808 */ /* 0x000fe20001000000 */
[----:B------:R-:W1:Y:S01]  /*f9a0*/  MUFU.TANH R35, R74 ;  /* 0x0000004a00237308 */ /* 0x000e620000002400 */
[----:B0-----:R-:W-:Y:S02]  /*f9b0*/  FMNMX.FTZ R7, R33, R30, !PT ;  /* 0x0000001e21077209 */ /* 0x001fe40007810000 */
[----:B------:R-:W-:Y:S02]  /*f9c0*/  ISETP.GT.AND P2, PT, R31, 0x49, PT ;  /* 0x000000491f00780c */ /* 0x000fe40003f44270 */
[----:B-----5:R-:W-:Y:S02]  /*f9d0*/  FSEL R37, R37, -INF , P3 ;  /* 0xff80000025257808 */ /* 0x020fe40001800000 */
[----:B------:R-:W-:Y:S01]  /*f9e0*/  FMNMX.FTZ R30, R32, R7, !PT ;  /* 0x00000007201e7209 */ /* 0x000fe20007810000 */
[----:B------:R-:W0:Y:S01]  /*f9f0*/  MUFU.TANH R40, R75 ;  /* 0x0000004b00287308 */ /* 0x000e220000002400 */
[----:B------:R-:W-:-:S02]  /*fa00*/  ISETP.GT.AND P3, PT, R31, 0x50, PT ;  /* 0x000000501f00780c */ /* 0x000fc40003f64270 */
[----:B------:R-:W-:Y:S02]  /*fa10*/  FSEL R44, R44, -INF , P2 ;  /* 0xff8000002c2c7808 */ /* 0x000fe40001000000 */
[----:B------:R-:W-:Y:S02]  /*fa20*/  FMNMX.FTZ R7, R37, R30, !PT ;  /* 0x0000001e25077209 */ /* 0x000fe40007810000 */
[----:B------:R-:W-:Y:S01]  /*fa30*/  ISETP.GT.AND P2, PT, R31, 0x51, PT ;  /* 0x000000511f00780c */ /* 0x000fe20003f44270 */
[----:B------:R-:W5:Y:S01]  /*fa40*/  MUFU.TANH R36, R78 ;  /* 0x0000004e00247308 */ /* 0x000f620000002400 */
[----:B------:R-:W-:Y:S01]  /*fa50*/  FSEL R38, R66, -INF , P3 ;  /* 0xff80000042267808 */ /* 0x000fe20001800000 */
[----:B------:R-:W-:Y:S01]  /*fa60*/  FMUL.FTZ R66, R77, UR6 ;  /* 0x000000064d427c20 */ /* 0x000fe20008410000 */
[----:B------:R-:W-:Y:S02]  /*fa70*/  FMNMX.FTZ R7, R44, R7, !PT ;  /* 0x000000072c077209 */ /* 0x000fe40007810000 */
[----:B------:R-:W-:-:S02]  /*fa80*/  ISETP.GT.AND P3, PT, R31, 0x58, PT ;  /* 0x000000581f00780c */ /* 0x000fc40003f64270 */
[----:B---3--:R-:W-:Y:S01]  /*fa90*/  FSEL R43, R34, -INF , P2 ;  /* 0xff800000222b7808 */ /* 0x008fe20001000000 */
[----:B------:R-:W3:Y:S01]  /*faa0*/  MUFU.TANH R39, R79 ;  /* 0x0000004f00277308 */ /* 0x000ee20000002400 */
[----:B------:R-:W-:Y:S02]  /*fab0*/  FMNMX.FTZ R30, R38, R7, !PT ;  /* 0x00000007261e7209 */ /* 0x000fe40007810000 */
[----:B------:R-:W-:Y:S02]  /*fac0*/  ISETP.GT.AND P2, PT, R31, 0x59, PT ;  /* 0x000000591f00780c */ /* 0x000fe40003f44270 */
[----:B----4-:R-:W-:Y:S01]  /*fad0*/  FSEL R34, R70, -INF , P3 ;  /* 0xff80000046227808 */ /* 0x010fe20001800000 */
[----:B------:R-:W-:Y:S01]  /*fae0*/  FMUL.FTZ R70, R84, UR6 ;  /* 0x0000000654467c20 */ /* 0x000fe20008410000 */
        /* <DEDUP_REMOVED lines=10> */
[----:B0-----:R-:W-:Y:S01]  /*fb90*/  FSEL R40, R40, -INF , P2 ;  /* 0xff80000028287808 */ /* 0x001fe20001000000 */
[----:B------:R-:W0:Y:S01]  /*fba0*/  MUFU.TANH R41, R86 ;  /* 0x0000005600297308 */ /* 0x000e220000002400 */
[----:B------:R-:W-:Y:S02]  /*fbb0*/  FMNMX.FTZ R7, R35, R30, !PT ;  /* 0x0000001e23077209 */ /* 0x000fe40007810000 */
[C---:B------:R-:W-:Y:S02]  /*fbc0*/  ISETP.GT.AND P2, PT, R31.reuse, 0x69, PT ;  /* 0x000000691f00780c */ /* 0x040fe40003f44270 */
[----:B-----5:R-:W-:Y:S02]  /*fbd0*/  FSEL R36, R36, -INF , P3 ;  /* 0xff80000024247808 */ /* 0x020fe40001800000 */
[----:B------:R-:W-:Y:S01]  /*fbe0*/  FMNMX.FTZ R7, R40, R7, !PT ;  /* 0x0000000728077209 */ /* 0x000fe20007810000 */
[----:B------:R-:W1:Y:S01]  /*fbf0*/  MUFU.TANH R87, R87 ;  /* 0x0000005700577308 */ /* 0x000e620000002400 */
[----:B------:R-:W-:-:S02]  /*fc00*/  ISETP.GT.AND P3, PT, R31, 0x70, PT ;  /* 0x000000701f00780c */ /* 0x000fc40003f64270 */
[----:B---3--:R-:W-:Y:S02]  /*fc10*/  FSEL R39, R39, -INF , P2 ;  /* 0xff80000027277808 */ /* 0x008fe40001000000 */
[----:B------:R-:W-:Y:S02]  /*fc20*/  FMNMX.FTZ R30, R36, R7, !PT ;  /* 0x00000007241e7209 */ /* 0x000fe40007810000 */
[----:B------:R-:W-:Y:S01]  /*fc30*/  ISETP.GT.AND P2, PT, R31, 0x71, PT ;  /* 0x000000711f00780c */ /* 0x000fe20003f44270 */
[----:B------:R-:W-:Y:S01]  /*fc40*/  MUFU.TANH R3, R3 ;  /* 0x0000000300037308 */ /* 0x000fe20000002400 */
[----:B----4-:R-:W-:Y:S02]  /*fc50*/  FSEL R29, R29, -INF , P3 ;  /* 0xff8000001d1d7808 */ /* 0x010fe40001800000 */
[----:B------:R-:W-:Y:S02]  /*fc60*/  FMNMX.FTZ R46, R39, R30, !PT ;  /* 0x0000001e272e7209 */ /* 0x000fe40007810000 */
[----:B------:R-:W-:-:S02]  /*fc70*/  ISETP.GT.AND P3, PT, R31, 0x78, PT ;  /* 0x000000781f00780c */ /* 0x000fc40003f64270 */
[----:B--2---:R-:W-:Y:S01]  /*fc80*/  FSEL R30, R83, -INF , P2 ;  /* 0xff800000531e7808 */ /* 0x004fe20001000000 */
[----:B------:R-:W2:Y:S01]  /*fc90*/  MUFU.TANH R5, R5 ;  /* 0x0000000500057308 */ /* 0x000ea20000002400 */
[----:B------:R-:W-:Y:S02]  /*fca0*/  FMNMX.FTZ R7, R29, R46, !PT ;  /* 0x0000002e1d077209 */ /* 0x000fe40007810000 */
[----:B------:R-:W-:Y:S01]  /*fcb0*/  ISETP.GT.AND P2, PT, R31, 0x79, PT ;  /* 0x000000791f00780c */ /* 0x000fe20003f44270 */
[----:B------:R-:W-:Y:S01]  /*fcc0*/  FMUL.FTZ R31, R65, UR6 ;  /* 0x00000006411f7c20 */ /* 0x000fe20008410000 */
[----:B0-----:R-:W-:Y:S01]  /*fcd0*/  FSEL R41, R41, -INF , P3 ;  /* 0xff80000029297808 */ /* 0x001fe20001800000 */
[----:B------:R-:W-:Y:S01]  /*fce0*/  FMUL.FTZ R65, R72, UR6 ;  /* 0x0000000648417c20 */ /* 0x000fe20008410000 */
[----:B------:R-:W-:Y:S01]  /*fcf0*/  FMNMX.FTZ R46, R30, R7, !PT ;  /* 0x000000071e2e7209 */ /* 0x000fe20007810000 */
[----:B------:R-:W-:Y:S01]  /*fd00*/  MUFU.TANH R78, R31 ;  /* 0x0000001f004e7308 */ /* 0x000fe20000002400 */
[----:B-1----:R-:W-:Y:S01]  /*fd10*/  FSEL R7, R87, -INF , P2 ;  /* 0xff80000057077808 */ /* 0x002fe20001000000 */
[----:B------:R-:W-:Y:S01]  /*fd20*/  FMUL.FTZ R72, R76, UR6 ;  /* 0x000000064c487c20 */ /* 0x000fe20008410000 */
[----:B------:R-:W-:-:S02]  /*fd30*/  FMNMX.FTZ R46, R41, R46, !PT ;  /* 0x0000002e292e7209 */ /* 0x000fc40007810000 */
[----:B------:R-:W-:Y:S02]  /*fd40*/  VIADDMNMX R97, R48, R97, R50, PT ;  /* 0x0000006130617246 */ /* 0x000fe40003800132 */
[----:B------:R-:W-:Y:S01]  /*fd50*/  FMNMX.FTZ R46, R7, R46, !PT ;  /* 0x0000002e072e7209 */ /* 0x000fe20007810000 */
[----:B------:R-:W0:Y:S01]  /*fd60*/  MUFU.TANH R8, R8 ;  /* 0x0000000800087308 */ /* 0x000e220000002400 */
[C---:B------:R-:W-:Y:S02]  /*fd70*/  ISETP.GT.AND P3, PT, R97.reuse, 0x1, PT ;  /* 0x000000016100780c */ /* 0x040fe40003f64270 */
[----:B------:R-:W-:Y:S01]  /*fd80*/  ISETP.GT.AND P4, PT, R97, 0x8, PT ;  /* 0x000000086100780c */ /* 0x000fe20003f84270 */
[----:B------:R-:W1:Y:S04]  /*fd90*/  SHFL.BFLY PT, R71, R46, 0x2, 0x1f ;  /* 0x0c401f002e477f89 */ /* 0x000e6800000e0000 */
[----:B------:R-:W3:Y:S08]  /*fda0*/  MUFU.TANH R6, R6 ;  /* 0x0000000600067308 */ /* 0x000ef00000002400 */
[----:B------:R-:W4:Y:S08]  /*fdb0*/  MUFU.TANH R10, R10 ;  /* 0x0000000a000a7308 */ /* 0x000f300000002400 */
[----:B------:R-:W5:Y:S01]  /*fdc0*/  MUFU.TANH R9, R9 ;  /* 0x0000000900097308 */ /* 0x000f620000002400 */
[----:B-1----:R-:W-:-:S07]  /*fdd0*/  FMNMX.FTZ R71, R46, R71, !PT ;  /* 0x000000472e477209 */ /* 0x002fce0007810000 */
[----:B------:R2:W-:Y:S01]  /*fde0*/  MUFU.TANH R74, R61 ;  /* 0x0000003d004a7308 */ /* 0x0005e20000002400 */
[----:B------:R-:W1:Y:S07]  /*fdf0*/  SHFL.BFLY PT, R46, R71, 0x1, 0x1f ;  /* 0x0c201f00472e7f89 */ /* 0x000e6e00000e0000 */
[----:B------:R-:W5:Y:S01]  /*fe00*/  MUFU.TANH R11, R11 ;  /* 0x0000000b000b7308 */ /* 0x000f620000002400 */
[----:B--2---:R-:W-:Y:S02]  /*fe10*/  FSEL R61, R5, -INF , P3 ;  /* 0xff800000053d7808 */ /* 0x004fe40001800000 */
[----:B0-----:R-:W-:-:S02]  /*fe20*/  FSEL R5, R8, -INF , P4 ;  /* 0xff80000008057808 */ /* 0x001fc40002000000 */
[----:B------:R-:W-:-:S03]  /*fe30*/  ISETP.GT.AND P3, PT, R97, 0x10, PT ;  /* 0x000000106100780c */ /* 0x000fc60003f64270 */
[----:B------:R-:W0:Y:S08]  /*fe40*/  MUFU.TANH R12, R12 ;  /* 0x0000000c000c7308 */ /* 0x000e300000002400 */
[----:B------:R-:W2:Y:S01]  /*fe50*/  MUFU.TANH R14, R14 ;  /* 0x0000000e000e7308 */ /* 0x000ea20000002400 */
[----:B-1----:R-:W-:Y:S01]  /*fe60*/  FMNMX.FTZ R31, R71, R46, !PT ;  /* 0x0000002e471f7209 */ /* 0x002fe20007810000 */
[----:B------:R-:W-:-:S03]  /*fe70*/  FMUL.FTZ R71, R85, UR6 ;  /* 0x0000000655477c20 */ /* 0x000fc60008410000 */
[C---:B------:R-:W-:Y:S01]  /*fe80*/  FSETP.NEU.FTZ.AND P2, PT, R31.reuse, -INF , PT ;  /* 0xff8000001f00780b */ /* 0x040fe20003f5d000 */
[----:B------:R-:W-:Y:S02]  /*fe90*/  FMUL.FTZ R46, R31, UR48 ;  /* 0x000000301f2e7c20 */ /* 0x000fe40008410000 */
[----:B------:R1:W-:Y:S03]  /*fea0*/  MUFU.TANH R83, R73 ;  /* 0x0000004900537308 */ /* 0x0003e60000002400 */
[----:B------:R-:W-:Y:S02]  /*feb0*/  FSEL R46, R46, RZ, P2 ;  /* 0x000000ff2e2e7208 */ /* 0x000fe40001000000 */
[----:B------:R-:W-:-:S03]  /*fec0*/  ISETP.GT.AND P2, PT, R97, RZ, PT ;  /* 0x000000ff6100720c */ /* 0x000fc60003f44270 */
[----:B------:R-:W2:Y:S01]  /*fed0*/  MUFU.TANH R13, R13 ;  /* 0x0000000d000d7308 */ /* 0x000ea20000002400 */
[----:B------:R-:W-:Y:S01]  /*fee0*/  FSEL R48, R3, -INF , P2 ;  /* 0xff80000003307808 */ /* 0x000fe20001000000 */
[--C-:B------:R-:W-:Y:S01]  /*fef0*/  FFMA.FTZ R179, R67, UR48, -R46.reuse ;  /* 0x0000003043b37c23 */ /* 0x100fe2000801082e */
[----:B------:R-:W-:Y:S01]  /*ff00*/  ISETP.GT.AND P2, PT, R97, 0x9, PT ;  /* 0x000000096100780c */ /* 0x000fe20003f44270 */
[--C-:B------:R-:W-:Y:S01]  /*ff10*/  FFMA.FTZ R173, R59, UR48, -R46.reuse ;  /* 0x000000303bad7c23 */ /* 0x100fe2000801082e */
[----:B------:R-:W-:Y:S01]  /*ff20*/  FMNMX.FTZ R50, R48, R61, !PT ;  /* 0x0000003d30327209 */ /* 0x000fe20007810000 */
[--C-:B------:R-:W-:Y:S01]  /*ff30*/  FFMA.FTZ R175, R55, UR48, -R46.reuse ;  /* 0x0000003037af7c23 */ /* 0x100fe2000801082e */
[----:B---3--:R-:W-:Y:S01]  /*ff40*/  FSEL R3, R6, -INF , P2 ;  /* 0xff80000006037808 */ /* 0x008fe20001000000 */
[----:B------:R-:W3:Y:S01]  /*ff50*/  MUFU.TANH R15, R15 ;  /* 0x0000000f000f7308 */ /* 0x000ee20000002400 */
[----:B------:R-:W-:Y:S01]  /*ff60*/  FMNMX.FTZ R6, R5, R50, !PT ;  /* 0x0000003205067209 */ /* 0x000fe20007810000 */
[--C-:B------:R-:W-:Y:S01]  /*ff70*/  FFMA.FTZ R169, R51, UR48, -R46.reuse ;  /* 0x0000003033a97c23 */ /* 0x100fe2000801082e */
[----:B------:R-:W-:Y:S01]  /*ff80*/  ISETP.GT.AND P2, PT, R97, 0x11, PT ;  /* 0x000000116100780c */ /* 0x000fe20003f44270 */
[--C-:B------:R-:W-:Y:S01]  /*ff90*/  FFMA.FTZ R171, R47, UR48, -R46.reuse ;  /* 0x000000302fab7c23 */ /* 0x100fe2000801082e */
[----:B----4-:R-:W-:Y:S01]  /*ffa0*/  FSEL R50, R10, -INF , P3 ;  /* 0xff8000000a327808 */ /* 0x010fe20001800000 */
[--C-:B------:R-:W-:Y:S01]  /*ffb0*/  FFMA.FTZ R165, R33, UR48, -R46.reuse ;  /* 0x0000003021a57c23 */ /* 0x100fe2000801082e */
[----:B-1----:R-:W-:Y:S01]  /*ffc0*/  FMNMX.FTZ R73, R3, R6, !PT ;  /* 0x0000000603497209 */ /* 0x002fe20007810000 */
[----:B------:R-:W1:Y:S01]  /*ffd0*/  MUFU.TANH R20, R20 ;  /* 0x0000001400147308 */ /* 0x000e620000002400 */
[----:B------:R-:W-:Y:S01]  /*ffe0*/  ISETP.GT.AND P3, PT, R97, 0x18, PT ;  /* 0x000000186100780c */ /* 0x000fe20003f64270 */
[--C-:B------:R-:W-:Y:S01]  /*fff0*/  FFMA.FTZ R167, R37, UR48, -R46.reuse ;  /* 0x0000003025a77c23 */ /* 0x100fe2000801082e */
[----:B-----5:R-:W-:Y:S01]  /*10000*/  FSEL R9, R9, -INF , P2 ;  /* 0xff80000009097808 */ /* 0x020fe20001000000 */
[--C-:B------:R-:W-:Y:S01]  /*10010*/  FFMA.FTZ R153, R29, UR48, -R46.reuse ;  /* 0x000000301d997c23 */ /* 0x100fe2000801082e */
[----:B------:R-:W-:Y:S01]  /*10020*/  FMNMX.FTZ R10, R50, R73, !PT ;  /* 0x00000049320a7209 */ /* 0x000fe20007810000 */
[--C-:B------:R-:W-:Y:S01]  /*10030*/  FFMA.FTZ R163, R34, UR48, -R46.reuse ;  /* 0x0000003022a37c23 */ /* 0x100fe2000801082e */
[----:B------:R-:W-:Y:S01]  /*10040*/  ISETP.GT.AND P2, PT, R97, 0x19, PT ;  /* 0x000000196100780c */ /* 0x000fe20003f44270 */
[----:B------:R-:W4:Y:S01]  /*10050*/  MUFU.TANH R24, R24 ;  /* 0x0000001800187308 */ /* 0x000f220000002400 */
[----:B------:R-:W-:Y:S01]  /*10060*/  FSEL R11, R11, -INF , P3 ;  /* 0xff8000000b0b7808 */ /* 0x000fe20001800000 */
        /* <DEDUP_REMOVED lines=17> */
[----:B------:R-:W-:Y:S01]  /*10180*/  FSEL R13, R13, -INF , P2 ;  /* 0xff8000000d0d7808 */ /* 0x000fe20001000000 */
[--C-:B------:R-:W-:Y:S01]  /*10190*/  FFMA.FTZ R157, R35, UR48, -R46.reuse ;  /* 0x00000030239d7c23 */ /* 0x100fe2000801082e */
[----:B------:R-:W-:Y:S01]  /*101a0*/  FMNMX.FTZ R12, R54, R73, !PT ;  /* 0x00000049360c7209 */ /* 0x000fe20007810000 */
[--C-:B------:R-:W-:Y:S01]  /*101b0*/  FFMA.FTZ R161, R38, UR48, -R46.reuse ;  /* 0x0000003026a17c23 */ /* 0x100fe2000801082e */
[----:B------:R-:W-:Y:S01]  /*101c0*/  ISETP.GT.AND P2, PT, R97, 0x29, PT ;  /* 0x000000296100780c */ /* 0x000fe20003f44270 */
[----:B------:R-:W5:Y:S01]  /*101d0*/  MUFU.TANH R26, R26 ;  /* 0x0000001a001a7308 */ /* 0x000f620000002400 */
[----:B---3--:R-:W-:Y:S01]  /*101e0*/  FSEL R15, R15, -INF , P3 ;  /* 0xff8000000f0f7808 */ /* 0x008fe20001800000 */
[----:B------:R-:W-:Y:S01]  /*101f0*/  FFMA.FTZ R159, R36, UR48, -R46 ;  /* 0x00000030249f7c23 */ /* 0x000fe2000801082e */
[----:B------:R-:W-:Y:S01]  /*10200*/  FMNMX.FTZ R12, R13, R12, !PT ;  /* 0x0000000c0d0c7209 */ /* 0x000fe20007810000 */
[----:B------:R-:W-:Y:S01]  /*10210*/  IMAD.MOV.U32 R35, RZ, RZ, R192 ;  /* 0x000000ffff237224 */ /* 0x000fe200078e00c0 */
[----:B------:R-:W-:Y:S01]  /*10220*/  ISETP.GT.AND P3, PT, R97, 0x30, PT ;  /* 0x000000306100780c */ /* 0x000fe20003f64270 */
[--C-:B------:R-:W-:Y:S01]  /*10230*/  FFMA.FTZ R32, R32, UR48, -R46.reuse ;  /* 0x0000003020207c23 */ /* 0x100fe2000801082e */
[----:B-1----:R-:W-:Y:S01]  /*10240*/  FSEL R56, R20, -INF , P2 ;  /* 0xff80000014387808 */ /* 0x002fe20001000000 */
[----:B------:R-:W1:Y:S01]  /*10250*/  MUFU.TANH R28, R28 ;  /* 0x0000001c001c7308 */ /* 0x000e620000002400 */
[----:B------:R-:W-:Y:S01]  /*10260*/  FMNMX.FTZ R67, R15, R12, !PT ;  /* 0x0000000c0f437209 */ /* 0x000fe20007810000 */
[--C-:B------:R-:W-:Y:S01]  /*10270*/  FFMA.FTZ R12, R63, UR48, -R46.reuse ;  /* 0x000000303f0c7c23 */ /* 0x100fe2000801082e */
[----:B------:R-:W-:Y:S01]  /*10280*/  ISETP.GT.AND P2, PT, R97, 0x31, PT ;  /* 0x000000316100780c */ /* 0x000fe20003f44270 */
[--C-:B------:R-:W-:Y:S01]  /*10290*/  FFMA.FTZ R44, R44, UR48, -R46.reuse ;  /* 0x000000302c2c7c23 */ /* 0x100fe2000801082e */
[----:B----4-:R-:W-:Y:S01]  /*102a0*/  FSEL R58, R24, -INF , P3 ;  /* 0xff800000183a7808 */ /* 0x010fe20001800000 */
[--C-:B------:R-:W-:Y:S01]  /*102b0*/  FFMA.FTZ R24, R57, UR48, -R46.reuse ;  /* 0x0000003039187c23 */ /* 0x100fe2000801082e */
[----:B------:R-:W-:Y:S01]  /*102c0*/  FMNMX.FTZ R67, R56, R67, !PT ;  /* 0x0000004338437209 */ /* 0x000fe20007810000 */
[----:B------:R-:W3:Y:S01]  /*102d0*/  MUFU.TANH R27, R27 ;  /* 0x0000001b001b7308 */ /* 0x000ee20000002400 */
[----:B------:R-:W-:Y:S01]  /*102e0*/  ISETP.GT.AND P3, PT, R97, 0x38, PT ;  /* 0x000000386100780c */ /* 0x000fe20003f64270 */
[--C-:B------:R-:W-:Y:S01]  /*102f0*/  FFMA.FTZ R38, R43, UR48, -R46.reuse ;  /* 0x000000302b267c23 */ /* 0x100fe2000801082e */
[----:B0-----:R-:W-:Y:S01]  /*10300*/  FSEL R21, R21, -INF , P2 ;  /* 0xff80000015157808 */ /* 0x001fe20001000000 */
[--C-:B------:R-:W-:Y:S01]  /*10310*/  FFMA.FTZ R40, R40, UR48, -R46.reuse ;  /* 0x0000003028287c23 */ /* 0x100fe2000801082e */
[----:B------:R-:W-:Y:S01]  /*10320*/  FMNMX.FTZ R14, R58, R67, !PT ;  /* 0x000000433a0e7209 */ /* 0x000fe20007810000 */
[--C-:B------:R-:W-:Y:S01]  /*10330*/  FFMA.FTZ R36, R39, UR48, -R46.reuse ;  /* 0x0000003027247c23 */ /* 0x100fe2000801082e */
[----:B------:R-:W-:Y:S01]  /*10340*/  ISETP.GT.AND P2, PT, R97, 0x39, PT ;  /* 0x000000396100780c */ /* 0x000fe20003f44270 */
[----:B------:R-:W0:Y:S01]  /*10350*/  MUFU.TANH R62, R62 ;  /* 0x0000003e003e7308 */ /* 0x000e220000002400 */
[----:B--2---:R-:W-:Y:S01]  /*10360*/  FSEL R25, R25, -INF , P3 ;  /* 0xff80000019197808 */ /* 0x004fe20001800000 */
[--C-:B------:R-:W-:Y:S01]  /*10370*/  FFMA.FTZ R30, R30, UR48, -R46.reuse ;  /* 0x000000301e1e7c23 */ /* 0x100fe2000801082e */
[----:B------:R-:W-:Y:S01]  /*10380*/  FMNMX.FTZ R14, R21, R14, !PT ;  /* 0x0000000e150e7209 */ /* 0x000fe20007810000 */
[--C-:B------:R-:W-:Y:S01]  /*10390*/  FFMA.FTZ R155, R41, UR48, -R46.reuse ;  /* 0x00000030299b7c23 */ /* 0x100fe2000801082e */
[----:B------:R-:W-:Y:S01]  /*103a0*/  ISETP.GT.AND P3, PT, R97, 0x40, PT ;  /* 0x000000406100780c */ /* 0x000fe20003f64270 */
[--C-:B------:R-:W-:Y:S01]  /*103b0*/  FFMA.FTZ R7, R7, UR48, -R46.reuse ;  /* 0x0000003007077c23 */ /* 0x100fe2000801082e */
[----:B-----5:R-:W-:Y:S01]  /*103c0*/  FSEL R60, R26, -INF , P2 ;  /* 0xff8000001a3c7808 */ /* 0x020fe20001000000 */
[----:B------:R0:W2:Y:S01]  /*103d0*/  MUFU.TANH R75, R64 ;  /* 0x00000040004b7308 */ /* 0x0000a20000002400 */
[----:B------:R-:W-:Y:S01]  /*103e0*/  FMNMX.FTZ R63, R25, R14, !PT ;  /* 0x0000000e193f7209 */ /* 0x000fe20007810000 */
[----:B------:R-:W-:Y:S01]  /*103f0*/  FFMA.FTZ R26, R53, UR48, -R46 ;  /* 0x00000030351a7c23 */ /* 0x000fe2000801082e */
[----:B------:R-:W-:-:S02]  /*10400*/  ISETP.GT.AND P2, PT, R97, 0x41, PT ;  /* 0x000000416100780c */ /* 0x000fc40003f44270 */
[----:B------:R-:W-:Y:S02]  /*10410*/  CS2R R100, SRZ ;  /* 0x0000000000647805 */ /* 0x000fe4000001ff00 */
[----:B-1----:R-:W-:Y:S01]  /*10420*/  FSEL R59, R28, -INF , P3 ;  /* 0xff8000001c3b7808 */ /* 0x002fe20001800000 */
[----:B------:R-:W-:Y:S01]  /*10430*/  FFMA.FTZ R28, R49, UR48, -R46 ;  /* 0x00000030311c7c23 */ /* 0x000fe2000801082e */
[----:B------:R-:W-:Y:S01]  /*10440*/  FMNMX.FTZ R14, R60, R63, !PT ;  /* 0x0000003f3c0e7209 */ /* 0x000fe20007810000 */
[----:B------:R1:W4:Y:S01]  /*10450*/  MUFU.TANH R79, R68 ;  /* 0x00000044004f7308 */ /* 0x0003220000002400 */
[----:B------:R-:W-:Y:S02]  /*10460*/  ISETP.GT.AND P3, PT, R97, 0x48, PT ;  /* 0x000000486100780c */ /* 0x000fe40003f64270 */
[----:B------:R-:W-:Y:S02]  /*10470*/  CS2R R94, SRZ ;  /* 0x00000000005e7805 */ /* 0x000fe4000001ff00 */
[----:B---3--:R-:W-:-:S02]  /*10480*/  FSEL R63, R27, -INF , P2 ;  /* 0xff8000001b3f7808 */ /* 0x008fc40001000000 */
[----:B------:R-:W-:Y:S02]  /*10490*/  CS2R R92, SRZ ;  /* 0x00000000005c7805 */ /* 0x000fe4000001ff00 */
[----:B------:R-:W-:Y:S02]  /*104a0*/  FMNMX.FTZ R20, R59, R14, !PT ;  /* 0x0000000e3b147209 */ /* 0x000fe40007810000 */
[----:B------:R-:W-:Y:S02]  /*104b0*/  CS2R R90, SRZ ;  /* 0x00000000005a7805 */ /* 0x000fe4000001ff00 */
[----:B------:R-:W-:Y:S01]  /*104c0*/  ISETP.GT.AND P2, PT, R97, 0x49, PT ;  /* 0x000000496100780c */ /* 0x000fe20003f44270 */
[----:B------:R3:W5:Y:S01]  /*104d0*/  MUFU.TANH R82, R69 ;  /* 0x0000004500527308 */ /* 0x0007620000002400 */
[----:B0-----:R-:W-:Y:S01]  /*104e0*/  FSEL R64, R62, -INF , P3 ;  /* 0xff8000003e407808 */ /* 0x001fe20001800000 */
[----:B-1----:R-:W-:Y:S01]  /*104f0*/  FMUL.FTZ R68, R80, UR6 ;  /* 0x0000000650447c20 */ /* 0x002fe20008410000 */
[----:B------:R-:W-:-:S02]  /*10500*/  FMNMX.FTZ R27, R63, R20, !PT ;  /* 0x000000143f1b7209 */ /* 0x000fc40007810000 */
[----:B------:R-:W-:Y:S02]  /*10510*/  ISETP.GT.AND P3, PT, R97, 0x50, PT ;  /* 0x000000506100780c */ /* 0x000fe40003f64270 */
[----:B------:R-:W-:Y:S01]  /*10520*/  FSEL R57, R74, -INF , P2 ;  /* 0xff8000004a397808 */ /* 0x000fe20001000000 */
[----:B------:R-:W0:Y:S01]  /*10530*/  MUFU.TANH R65, R65 ;  /* 0x0000004100417308 */ /* 0x000e220000002400 */
[----:B------:R-:W-:Y:S01]  /*10540*/  FMNMX.FTZ R20, R64, R27, !PT ;  /* 0x0000001b40147209 */ /* 0x000fe20007810000 */
[----:B---3--:R-:W-:Y:S01]  /*10550*/  FMUL.FTZ R69, R81, UR6 ;  /* 0x0000000651457c20 */ /* 0x008fe20008410000 */
[----:B------:R-:W-:Y:S02]  /*10560*/  ISETP.GT.AND P2, PT, R97, 0x51, PT ;  /* 0x000000516100780c */ /* 0x000fe40003f44270 */
[----:B--2---:R-:W-:Y:S02]  /*10570*/  FSEL R27, R75, -INF , P3 ;  /* 0xff8000004b1b7808 */ /* 0x004fe40001800000 */
[----:B------:R-:W-:Y:S01]  /*10580*/  FMNMX.FTZ R20, R57, R20, !PT ;  /* 0x0000001439147209 */ /* 0x000fe20007810000 */
[----:B------:R1:W-:Y:S01]  /*10590*/  MUFU.EX2 R14, R24 ;  /* 0x00000018000e7308 */ /* 0x0003e20000000800 */
[----:B------:R-:W-:-:S02]  /*105a0*/  ISETP.GT.AND P3, PT, R97, 0x58, PT ;  /* 0x000000586100780c */ /* 0x000fc40003f64270 */
[----:B------:R-:W-:Y:S02]  /*105b0*/  FSEL R55, R78, -INF , P2 ;  /* 0xff8000004e377808 */ /* 0x000fe40001000000 */
[----:B------:R-:W-:Y:S02]  /*105c0*/  ISETP.GT.AND P2, PT, R97, 0x59, PT ;  /* 0x000000596100780c */ /* 0x000fe40003f44270 */
[----:B----4-:R-:W-:Y:S01]  /*105d0*/  FSEL R53, R79, -INF , P3 ;  /* 0xff8000004f357808 */ /* 0x010fe20001800000 */
[----:B------:R-:W2:Y:S01]  /*105e0*/  MUFU.TANH R72, R72 ;  /* 0x0000004800487308 */ /* 0x000ea20000002400 */
[----:B-1----:R-:W-:Y:S02]  /*105f0*/  FMNMX.FTZ R24, R27, R20, !PT ;  /* 0x000000141b187209 */ /* 0x002fe40007810000 */
[----:B------:R-:W-:Y:S02]  /*10600*/  ISETP.GT.AND P3, PT, R97, 0x60, PT ;  /* 0x000000606100780c */ /* 0x000fe40003f64270 */
[----:B------:R-:W-:-:S02]  /*10610*/  FMNMX.FTZ R24, R55, R24, !PT ;  /* 0x0000001837187209 */ /* 0x000fc40007810000 */
[----:B-----5:R-:W-:Y:S01]  /*10620*/  FSEL R62, R82, -INF , P2 ;  /* 0xff800000523e7808 */ /* 0x020fe20001000000 */
[----:B------:R-:W1:Y:S01]  /*10630*/  MUFU.TANH R66, R66 ;  /* 0x0000004200427308 */ /* 0x000e620000002400 */
[----:B------:R-:W-:Y:S02]  /*10640*/  FMNMX.FTZ R67, R53, R24, !PT ;  /* 0x0000001835437209 */ /* 0x000fe40007810000 */
[----:B------:R-:W-:Y:S02]  /*10650*/  ISETP.GT.AND P2, PT, R97, 0x61, PT ;  /* 0x000000616100780c */ /* 0x000fe40003f44270 */
[----:B0-----:R-:W-:Y:S02]  /*10660*/  FSEL R51, R65, -INF , P3 ;  /* 0xff80000041337808 */ /* 0x001fe40001800000 */
[----:B------:R-:W-:Y:S01]  /*10670*/  FMNMX.FTZ R24, R62, R67, !PT ;  /* 0x000000433e187209 */ /* 0x000fe20007810000 */
[----:B------:R-:W0:Y:S01]  /*10680*/  MUFU.TANH R68, R68 ;  /* 0x0000004400447308 */ /* 0x000e220000002400 */
[----:B------:R-:W-:-:S02]  /*10690*/  ISETP.GT.AND P3, PT, R97, 0x68, PT ;  /* 0x000000686100780c */ /* 0x000fc40003f64270 */
[----:B------:R-:W-:Y:S02]  /*106a0*/  FSEL R65, R83, -INF , P2 ;  /* 0xff80000053417808 */ /* 0x000fe40001000000 */
[C---:B------:R-:W-:Y:S02]  /*106b0*/  ISETP.GT.AND P2, PT, R97.reuse, 0x69, PT ;  /* 0x000000696100780c */ /* 0x040fe40003f44270 */
[----:B--2---:R-:W-:Y:S01]  /*106c0*/  FSEL R49, R72, -INF , P3 ;  /* 0xff80000048317808 */ /* 0x004fe20001800000 */
[----:B------:R-:W2:Y:S01]  /*106d0*/  MUFU.TANH R69, R69 ;  /* 0x0000004500457308 */ /* 0x000ea20000002400 */
[C---:B------:R-:W-:Y:S02]  /*106e0*/  ISETP.GT.AND P3, PT, R97.reuse, 0x70, PT ;  /* 0x000000706100780c */ /* 0x040fe40003f64270 */
[----:B-1----:R-:W-:Y:S02]  /*106f0*/  FSEL R66, R66, -INF , P2 ;  /* 0xff80000042427808 */ /* 0x002fe40001000000 */
[----:B------:R-:W-:-:S03]  /*10700*/  ISETP.GT.AND P2, PT, R97, 0x71, PT ;  /* 0x000000716100780c */ /* 0x000fc60003f44270 */
[----:B------:R1:W-:Y:S01]  /*10710*/  MUFU.EX2 R20, R26 ;  /* 0x0000001a00147308 */ /* 0x0003e20000000800 */
[----:B0-----:R-:W-:Y:S02]  /*10720*/  FSEL R47, R68, -INF , P3 ;  /* 0xff800000442f7808 */ /* 0x001fe40001800000 */
[----:B------:R-:W-:-:S05]  /*10730*/  ISETP.GT.AND P3, PT, R97, 0x78, PT ;  /* 0x000000786100780c */ /* 0x000fca0003f64270 */
[----:B------:R-:W0:Y:S01]  /*10740*/  MUFU.TANH R70, R70 ;  /* 0x0000004600467308 */ /* 0x000e220000002400 */
[----:B-1----:R-:W-:-:S04]  /*10750*/  FMNMX.FTZ R26, R51, R24, !PT ;  /* 0x00000018331a7209 */ /* 0x002fc80007810000 */
[----:B------:R-:W-:-:S03]  /*10760*/  FMNMX.FTZ R26, R65, R26, !PT ;  /* 0x0000001a411a7209 */ /* 0x000fc60007810000 */
[----:B------:R-:W1:Y:S01]  /*10770*/  MUFU.TANH R71, R71 ;  /* 0x0000004700477308 */ /* 0x000e620000002400 */
[----:B------:R-:W-:-:S04]  /*10780*/  FMNMX.FTZ R67, R49, R26, !PT ;  /* 0x0000001a31437209 */ /* 0x000fc80007810000 */
[----:B------:R-:W-:Y:S02]  /*10790*/  FMNMX.FTZ R26, R66, R67, !PT ;  /* 0x00000043421a7209 */ /* 0x000fe40007810000 */
[----:B--2---:R-:W-:Y:S01]  /*107a0*/  FSEL R67, R69, -INF , P2 ;  /* 0xff80000045437808 */ /* 0x004fe20001000000 */
[----:B------:R2:W-:Y:S01]  /*107b0*/  MUFU.EX2 R24, R28 ;  /* 0x0000001c00187308 */ /* 0x0005e20000000800 */
[----:B------:R-:W-:Y:S02]  /*107c0*/  FMNMX.FTZ R26, R47, R26, !PT ;  /* 0x0000001a2f1a7209 */ /* 0x000fe40007810000 */
[----:B------:R-:W-:Y:S02]  /*107d0*/  ISETP.GT.AND P2, PT, R97, 0x79, PT ;  /* 0x000000796100780c */ /* 0x000fe40003f44270 */
[----:B------:R-:W-:Y:S02]  /*107e0*/  CS2R R96, SRZ ;  /* 0x0000000000607805 */ /* 0x000fe4000001ff00 */
[----:B------:R-:W-:Y:S01]  /*107f0*/  FMNMX.FTZ R26, R67, R26, !PT ;  /* 0x0000001a431a7209 */ /* 0x000fe20007810000 */
[----:B------:R-:W-:Y:S01]  /*10800*/  MUFU.EX2 R181, R181 ;  /* 0x000000b500b57308 */ /* 0x000fe20000000800 */
[----:B--2---:R-:W-:Y:S01]  /*10810*/  FFMA.FTZ R28, R45, UR48, -R46 ;  /* 0x000000302d1c7c23 */ /* 0x004fe2000801082e */
[----:B0-----:R-:W-:-:S02]  /*10820*/  FSEL R45, R70, -INF , P3 ;  /* 0xff800000462d7808 */ /* 0x001fc40001800000 */
[----:B-1----:R-:W-:Y:S02]  /*10830*/  FSEL R68, R71, -INF , P2 ;  /* 0xff80000047447808 */ /* 0x002fe40001000000 */
[----:B------:R-:W-:Y:S02]  /*10840*/  FMNMX.FTZ R33, R45, R26, !PT ;  /* 0x0000001a2d217209 */ /* 0x000fe40007810000 */
[----:B------:R0:W1:Y:S02]  /*10850*/  MUFU.EX2 R8, R99 ;  /* 0x0000006300087308 */ /* 0x0000640000000800 */
[----:B------:R-:W-:-:S05]  /*10860*/  FMNMX.FTZ R33, R68, R33, !PT ;  /* 0x0000002144217209 */ /* 0x000fca0007810000 */
[----:B------:R-:W2:Y:S01]  /*10870*/  SHFL.BFLY PT, R26, R33, 0x2, 0x1f ;  /* 0x0c401f00211a7f89 */ /* 0x000ea200000e0000 */
[----:B------:R-:W-:Y:S01]  /*10880*/  MUFU.EX2 R183, R183 ;  /* 0x000000b700b77308 */ /* 0x000fe20000000800 */
[----:B0-----:R-:W-:-:S07]  /*10890*/  CS2R R98, SRZ ;  /* 0x0000000000627805 */ /* 0x001fce000001ff00 */
[----:B------:R-:W-:Y:S08]  /*108a0*/  MUFU.EX2 R6, R6 ;  /* 0x0000000600067308 */ /* 0x000ff00000000800 */
[----:B------:R-:W-:Y:S01]  /*108b0*/  MUFU.EX2 R177, R177 ;  /* 0x000000b100b17308 */ /* 0x000fe20000000800 */
[----:B--2---:R-:W-:-:S07]  /*108c0*/  FMNMX.FTZ R37, R33, R26, !PT ;  /* 0x0000001a21257209 */ /* 0x004fce0007810000 */
[----:B------:R-:W-:Y:S01]  /*108d0*/  MUFU.EX2 R10, R10 ;  /* 0x0000000a000a7308 */ /* 0x000fe20000000800 */
[----:B------:R-:W0:Y:S07]  /*108e0*/  SHFL.BFLY PT, R26, R37, 0x1, 0x1f ;  /* 0x0c201f00251a7f89 */ /* 0x000e2e00000e0000 */
[----:B------:R-:W-:Y:S08]  /*108f0*/  MUFU.EX2 R179, R179 ;  /* 0x000000b300b37308 */ /* 0x000ff00000000800 */
[----:B------:R-:W-:Y:S08]  /*10900*/  MUFU.EX2 R12, R12 ;  /* 0x0000000c000c7308 */ /* 0x000ff00000000800 */
[----:B------:R-:W-:Y:S01]  /*10910*/  MUFU.EX2 R173, R173 ;  /* 0x000000ad00ad7308 */ /* 0x000fe20000000800 */
[----:B0-----:R-:W-:-:S02]  /*10920*/  FMNMX.FTZ R26, R37, R26, !PT ;  /* 0x0000001a251a7209 */ /* 0x001fc40007810000 */
[----:B------:R-:W0:Y:S02]  /*10930*/  @P1 LDC R37, c[0x0][0x44c] ;  /* 0x00011300ff251b82 */ /* 0x000e240000000800 */
[C---:B------:R-:W-:Y:S01]  /*10940*/  FSETP.NEU.FTZ.AND P2, PT, R26.reuse, -INF , PT ;  /* 0xff8000001a00780b */ /* 0x040fe20003f5d000 */
[----:B------:R-:W-:Y:S02]  /*10950*/  FMUL.FTZ R29, R26, UR48 ;  /* 0x000000301a1d7c20 */ /* 0x000fe40008410000 */
[----:B------:R-:W-:Y:S03]  /*10960*/  MUFU.EX2 R175, R175 ;  /* 0x000000af00af7308 */ /* 0x000fe60000000800 */
[----:B------:R-:W-:-:S05]  /*10970*/  FSEL R42, R29, RZ, P2 ;  /* 0x000000ff1d2a7208 */ /* 0x000fca0001000000 */
[----:B------:R-:W-:Y:S01]  /*10980*/  MUFU.EX2 R169, R169 ;  /* 0x000000a900a97308 */ /* 0x000fe20000000800 */
[--C-:B------:R-:W-:Y:S01]  /*10990*/  FFMA.FTZ R180, R48, UR48, -R42.reuse ;  /* 0x0000003030b47c23 */ /* 0x100fe2000801082a */
[--C-:B------:R-:W-:Y:S01]  /*109a0*/  FFMA.FTZ R29, R61, UR48, -R42.reuse ;  /* 0x000000303d1d7c23 */ /* 0x100fe2000801082a */
[----:B------:R-:W2:Y:S01]  /*109b0*/  @P1 LDC R48, c[0x0][0x450] ;  /* 0x00011400ff301b82 */ /* 0x000ea20000000800 */
[--C-:B------:R-:W-:Y:S01]  /*109c0*/  FFMA.FTZ R182, R5, UR48, -R42.reuse ;  /* 0x0000003005b67c23 */ /* 0x100fe2000801082a */
[--C-:B------:R-:W-:Y:S01]  /*109d0*/  FFMA.FTZ R3, R3, UR48, -R42.reuse ;  /* 0x0000003003037c23 */ /* 0x100fe2000801082a */
[--C-:B------:R-:W-:Y:S01]  /*109e0*/  FFMA.FTZ R176, R50, UR48, -R42.reuse ;  /* 0x0000003032b07c23 */ /* 0x100fe2000801082a */
[----:B------:R-:W-:Y:S01]  /*109f0*/  IMAD.U32 R5, RZ, RZ, UR38 ;  /* 0x00000026ff057e24 */ /* 0x000fe2000f8e00ff */
[----:B------:R-:W-:Y:S01]  /*10a00*/  MUFU.EX2 R180, R180 ;  /* 0x000000b400b47308 */ /* 0x000fe20000000800 */
[--C-:B------:R-:W-:Y:S01]  /*10a10*/  FFMA.FTZ R9, R9, UR48, -R42.reuse ;  /* 0x0000003009097c23 */ /* 0x100fe2000801082a */
[--C-:B------:R-:W-:Y:S01]  /*10a20*/  FFMA.FTZ R178, R11, UR48, -R42.reuse ;  /* 0x000000300bb27c23 */ /* 0x100fe2000801082a */
[----:B------:R-:W-:Y:S01]  /*10a30*/  FFMA.FTZ R11, R52, UR48, -R42 ;  /* 0x00000030340b7c23 */ /* 0x000fe2000801082a */
[----:B------:R-:W-:Y:S01]  /*10a40*/  PRMT R0, R5, 0x654, R0 ;  /* 0x0000065405007816 */ /* 0x000fe20000000000 */
[----:B0-----:R-:W-:-:S04]  /*10a50*/  @P1 IMAD.HI.U32 R37, R192, R37, RZ ;  /* 0x00000025c0251227 */ /* 0x001fc800078e00ff */
[--C-:B------:R-:W-:Y:S01]  /*10a60*/  FFMA.FTZ R172, R54, UR48, -R42.reuse ;  /* 0x0000003036ac7c23 */ /* 0x100fe2000801082a */
[--C-:B------:R-:W-:Y:S01]  /*10a70*/  FFMA.FTZ R13, R13, UR48, -R42.reuse ;  /* 0x000000300d0d7c23 */ /* 0x100fe2000801082a */
[----:B------:R-:W0:Y:S01]  /*10a80*/  MUFU.EX2 R29, R29 ;  /* 0x0000001d001d7308 */ /* 0x000e220000000800 */
[----:B------:R1:W-:Y:S01]  /*10a90*/  SYNCS.ARRIVE.TRANS64.RED.A1T0 RZ, [R0+URZ], RZ ;  /* 0x000000ff00ff79a7 */ /* 0x0003e2000810043f */
[--C-:B------:R-:W-:Y:S01]  /*10aa0*/  FFMA.FTZ R174, R15, UR48, -R42.reuse ;  /* 0x000000300fae7c23 */ /* 0x100fe2000801082a */
[--C-:B------:R-:W-:Y:S01]  /*10ab0*/  FFMA.FTZ R15, R56, UR48, -R42.reuse ;  /* 0x00000030380f7c23 */ /* 0x100fe2000801082a */
[--C-:B------:R-:W-:Y:S01]  /*10ac0*/  FFMA.FTZ R168, R58, UR48, -R42.reuse ;  /* 0x000000303aa87c23 */ /* 0x100fe2000801082a */
[--C-:B------:R-:W-:Y:S01]  /*10ad0*/  FFMA.FTZ R33, R21, UR48, -R42.reuse ;  /* 0x0000003015217c23 */ /* 0x100fe2000801082a */
[--C-:B------:R-:W-:Y:S01]  /*10ae0*/  FFMA.FTZ R170, R25, UR48, -R42.reuse ;  /* 0x0000003019aa7c23 */ /* 0x100fe2000801082a */
[----:B------:R-:W-:Y:S01]  /*10af0*/  FFMA.FTZ R21, R60, UR48, -R42 ;  /* 0x000000303c157c23 */ /* 0x000fe2000801082a */
[----:B------:R-:W3:Y:S01]  /*10b00*/  MUFU.EX2 R182, R182 ;  /* 0x000000b600b67308 */ /* 0x000ee20000000800 */
[----:B-1----:R-:W-:Y:S01]  /*10b10*/  FADD.FTZ R0, R181, R8 ;  /* 0x00000008b5007221 */ /* 0x002fe20000010000 */
[--C-:B------:R-:W-:Y:S01]  /*10b20*/  FFMA.FTZ R164, R59, UR48, -R42.reuse ;  /* 0x000000303ba47c23 */ /* 0x100fe2000801082a */
[----:B--2---:R-:W-:Y:S01]  /*10b30*/  @P1 SHF.R.U32.HI R35, RZ, R48, R37 ;  /* 0x00000030ff231219 */ /* 0x004fe20000011625 */
[--C-:B------:R-:W-:Y:S01]  /*10b40*/  FFMA.FTZ R25, R63, UR48, -R42.reuse ;  /* 0x000000303f197c23 */ /* 0x100fe2000801082a */
[--C-:B------:R-:W-:Y:S01]  /*10b50*/  FFMA.FTZ R166, R64, UR48, -R42.reuse ;  /* 0x0000003040a67c23 */ /* 0x100fe2000801082a */
[----:B------:R-:W-:Y:S01]  /*10b60*/  FFMA.FTZ R57, R57, UR48, -R42 ;  /* 0x0000003039397c23 */ /* 0x000fe2000801082a */
[----:B------:R-:W-:Y:S01]  /*10b70*/  IADD3 R37, R35, R195, -R194 ;  /* 0x000000c323257210 */ /* 0x000fe20007ffe8c2 */
[----:B------:R-:W1:Y:S01]  /*10b80*/  MUFU.EX2 R3, R3 ;  /* 0x0000000300037308 */ /* 0x000e620000000800 */
[----:B0-----:R-:W-:Y:S01]  /*10b90*/  FADD.FTZ R5, R180, R29 ;  /* 0x0000001db4057221 */ /* 0x001fe20000010000 */
[--C-:B------:R-:W-:Y:S01]  /*10ba0*/  FFMA.FTZ R27, R27, UR48, -R42.reuse ;  /* 0x000000301b1b7c23 */ /* 0x100fe2000801082a */
[----:B------:R-:W-:Y:S01]  /*10bb0*/  SHF.R.S32.HI R48, RZ, 0x1f, R37 ;  /* 0x0000001fff307819 */ /* 0x000fe20000011425 */
[--C-:B------:R-:W-:Y:S01]  /*10bc0*/  FFMA.FTZ R55, R55, UR48, -R42.reuse ;  /* 0x0000003037377c23 */ /* 0x100fe2000801082a */
[--C-:B------:R-:W-:Y:S01]  /*10bd0*/  FFMA.FTZ R53, R53, UR48, -R42.reuse ;  /* 0x0000003035357c23 */ /* 0x100fe2000801082a */
[----:B------:R-:W-:Y:S01]  /*10be0*/  F2FP.BF16.F32.PACK_AB R180, R29, R180 ;  /* 0x000000b41db4723e */ /* 0x000fe200000010ff */
[----:B------:R-:W-:Y:S01]  /*10bf0*/  FFMA.FTZ R62, R62, UR48, -R42 ;  /* 0x000000303e3e7c23 */ /* 0x000fe2000801082a */
[----:B------:R-:W0:Y:S01]  /*10c00*/  MUFU.EX2 R176, R176 ;  /* 0x000000b000b07308 */ /* 0x000e220000000800 */
[----:B---3--:R-:W-:Y:S01]  /*10c10*/  FADD.FTZ R46, R182, R5 ;  /* 0x00000005b62e7221 */ /* 0x008fe20000010000 */
[----:B------:R-:W-:Y:S01]  /*10c20*/  FADD.FTZ R5, R183, R0 ;  /* 0x00000000b7057221 */ /* 0x000fe20000010000 */
[C---:B------:R-:W-:Y:S01]  /*10c30*/  F2FP.BF16.F32.PACK_AB R183, R6.reuse, R183 ;  /* 0x000000b706b7723e */ /* 0x040fe200000010ff */
[--C-:B------:R-:W-:Y:S01]  /*10c40*/  FFMA.FTZ R51, R51, UR48, -R42.reuse ;  /* 0x0000003033337c23 */ /* 0x100fe2000801082a */
[--C-:B------:R-:W-:Y:S01]  /*10c50*/  FFMA.FTZ R65, R65, UR48, -R42.reuse ;  /* 0x0000003041417c23 */ /* 0x100fe2000801082a */
[----:B------:R-:W-:Y:S01]  /*10c60*/  FADD.FTZ R0, R6, R5 ;  /* 0x0000000506007221 */ /* 0x000fe20000010000 */
[----:B------:R-:W-:Y:S01]  /*10c70*/  FFMA.FTZ R49, R49, UR48, -R42 ;  /* 0x0000003031317c23 */ /* 0x000fe2000801082a */
[----:B------:R-:W2:Y:S01]  /*10c80*/  MUFU.EX2 R9, R9 ;  /* 0x0000000900097308 */ /* 0x000ea20000000800 */
[----:B-1----:R-:W-:Y:S01]  /*10c90*/  FADD.FTZ R35, R3, R46 ;  /* 0x0000002e03237221 */ /* 0x002fe20000010000 */
[----:B------:R-:W-:Y:S01]  /*10ca0*/  FADD.FTZ R5, R177, R0 ;  /* 0x00000000b1057221 */ /* 0x000fe20000010000 */
[----:B------:R-:W-:Y:S01]  /*10cb0*/  F2FP.BF16.F32.PACK_AB R182, R3, R182 ;  /* 0x000000b603b6723e */ /* 0x000fe200000010ff */
[--C-:B------:R-:W-:Y:S01]  /*10cc0*/  FFMA.FTZ R66, R66, UR48, -R42.reuse ;  /* 0x0000003042427c23 */ /* 0x100fe2000801082a */
[--C-:B------:R-:W-:Y:S01]  /*10cd0*/  FFMA.FTZ R47, R47, UR48, -R42.reuse ;  /* 0x000000302f2f7c23 */ /* 0x100fe2000801082a */
[----:B------:R-:W-:Y:S01]  /*10ce0*/  FADD.FTZ R0, R10, R5 ;  /* 0x000000050a007221 */ /* 0x000fe20000010000 */
[----:B------:R-:W-:Y:S01]  /*10cf0*/  FFMA.FTZ R67, R67, UR48, -R42 ;  /* 0x0000003043437c23 */ /* 0x000fe2000801082a */
[----:B------:R-:W1:Y:S01]  /*10d00*/  MUFU.EX2 R178, R178 ;  /* 0x000000b200b27308 */ /* 0x000e620000000800 */
[----:B0-----:R-:W-:Y:S01]  /*10d10*/  FADD.FTZ R46, R176, R35 ;  /* 0x00000023b02e7221 */ /* 0x001fe20000010000 */
[----:B------:R-:W-:Y:S01]  /*10d20*/  FADD.FTZ R5, R179, R0 ;  /* 0x00000000b3057221 */ /* 0x000fe20000010000 */
[--C-:B------:R-:W-:Y:S01]  /*10d30*/  FFMA.FTZ R45, R45, UR48, -R42.reuse ;  /* 0x000000302d2d7c23 */ /* 0x100fe2000801082a */
[----:B------:R-:W-:Y:S01]  /*10d40*/  F2FP.BF16.F32.PACK_AB R181, R8, R181 ;  /* 0x000000b508b5723e */ /* 0x000fe200000010ff */
[----:B------:R-:W-:Y:S01]  /*10d50*/  FFMA.FTZ R42, R68, UR48, -R42 ;  /* 0x00000030442a7c23 */ /* 0x000fe2000801082a */
[C---:B------:R-:W-:Y:S01]  /*10d60*/  FADD.FTZ R0, R12.reuse, R5 ;  /* 0x000000050c007221 */ /* 0x040fe20000010000 */
[----:B------:R-:W-:Y:S01]  /*10d70*/  F2FP.BF16.F32.PACK_AB R179, R12, R179 ;  /* 0x000000b30cb3723e */ /* 0x000fe200000010ff */
[----:B------:R-:W0:Y:S01]  /*10d80*/  MUFU.EX2 R11, R11 ;  /* 0x0000000b000b7308 */ /* 0x000e220000000800 */
[----:B--2---:R-:W-:Y:S01]  /*10d90*/  FADD.FTZ R35, R9, R46 ;  /* 0x0000002e09237221 */ /* 0x004fe20000010000 */
[----:B------:R-:W-:Y:S01]  /*10da0*/  FADD.FTZ R5, R173, R0 ;  /* 0x00000000ad057221 */ /* 0x000fe20000010000 */
[----:B------:R-:W-:Y:S01]  /*10db0*/  F2FP.BF16.F32.PACK_AB R176, R9, R176 ;  /* 0x000000b009b0723e */ /* 0x000fe200000010ff */
[----:B------:R-:W-:Y:S01]  /*10dc0*/  VIADD R12, R88, 0xfffffffe ;  /* 0xfffffffe580c7836 */ /* 0x000fe20000000000 */
[----:B------:R-:W-:Y:S01]  /*10dd0*/  F2FP.BF16.F32.PACK_AB R177, R10, R177 ;  /* 0x000000b10ab1723e */ /* 0x000fe200000010ff */
[C---:B------:R-:W-:Y:S01]  /*10de0*/  FADD.FTZ R0, R14.reuse, R5 ;  /* 0x000000050e007221 */ /* 0x040fe20000010000 */
[----:B------:R-:W-:Y:S01]  /*10df0*/  F2FP.BF16.F32.PACK_AB R173, R14, R173 ;  /* 0x000000ad0ead723e */ /* 0x000fe200000010ff */
[----:B------:R-:W2:Y:S01]  /*10e00*/  MUFU.EX2 R172, R172 ;  /* 0x000000ac00ac7308 */ /* 0x000ea20000000800 */
[----:B-1----:R-:W-:Y:S01]  /*10e10*/  FADD.FTZ R46, R178, R35 ;  /* 0x00000023b22e7221 */ /* 0x002fe20000010000 */
[----:B------:R-:W-:Y:S01]  /*10e20*/  FADD.FTZ R5, R175, R0 ;  /* 0x00000000af057221 */ /* 0x000fe20000010000 */
[----:B------:R-:W-:-:S02]  /*10e30*/  F2FP.BF16.F32.PACK_AB R175, R20, R175 ;  /* 0x000000af14af723e */ /* 0x000fc400000010ff */
[----:B------:R-:W-:Y:S01]  /*10e40*/  CS2R R88, SRZ ;  /* 0x0000000000587805 */ /* 0x000fe2000001ff00 */
[----:B------:R-:W-:Y:S01]  /*10e50*/  FADD.FTZ R0, R20, R5 ;  /* 0x0000000514007221 */ /* 0x000fe20000010000 */
[----:B------:R-:W-:Y:S01]  /*10e60*/  LEA.HI R5, R48, R37, RZ, 0x7 ;  /* 0x0000002530057211 */ /* 0x000fe200078f38ff */
[----:B------:R-:W1:Y:S01]  /*10e70*/  MUFU.EX2 R13, R13 ;  /* 0x0000000d000d7308 */ /* 0x000e620000000800 */
[C---:B0-----:R-:W-:Y:S01]  /*10e80*/  FADD.FTZ R35, R11.reuse, R46 ;  /* 0x0000002e0b237221 */ /* 0x041fe20000010000 */
[----:B------:R-:W-:-:S06]  /*10e90*/  F2FP.BF16.F32.PACK_AB R178, R11, R178 ;  /* 0x000000b20bb2723e */ /* 0x000fcc00000010ff */
[----:B------:R-:W0:Y:S01]  /*10ea0*/  MUFU.EX2 R174, R174 ;  /* 0x000000ae00ae7308 */ /* 0x000e220000000800 */
[----:B--2---:R-:W-:-:S07]  /*10eb0*/  FADD.FTZ R46, R172, R35 ;  /* 0x00000023ac2e7221 */ /* 0x004fce0000010000 */
[----:B------:R-:W2:Y:S01]  /*10ec0*/  MUFU.EX2 R15, R15 ;  /* 0x0000000f000f7308 */ /* 0x000ea20000000800 */
[C---:B-1----:R-:W-:Y:S01]  /*10ed0*/  FADD.FTZ R35, R13.reuse, R46 ;  /* 0x0000002e0d237221 */ /* 0x042fe20000010000 */
[----:B------:R-:W-:-:S06]  /*10ee0*/  F2FP.BF16.F32.PACK_AB R172, R13, R172 ;  /* 0x000000ac0dac723e */ /* 0x000fcc00000010ff */
[----:B------:R-:W1:Y:S01]  /*10ef0*/  MUFU.EX2 R168, R168 ;  /* 0x000000a800a87308 */ /* 0x000e620000000800 */
[----:B0-----:R-:W-:-:S07]  /*10f00*/  FADD.FTZ R46, R174, R35 ;  /* 0x00000023ae2e7221 */ /* 0x001fce0000010000 */
[----:B------:R-:W0:Y:S01]  /*10f10*/  MUFU.EX2 R33, R33 ;  /* 0x0000002100217308 */ /* 0x000e220000000800 */
[C---:B--2---:R-:W-:Y:S01]  /*10f20*/  FADD.FTZ R35, R15.reuse, R46 ;  /* 0x0000002e0f237221 */ /* 0x044fe20000010000 */
[----:B------:R-:W-:-:S06]  /*10f30*/  F2FP.BF16.F32.PACK_AB R174, R15, R174 ;  /* 0x000000ae0fae723e */ /* 0x000fcc00000010ff */
[----:B------:R-:W2:Y:S01]  /*10f40*/  MUFU.EX2 R171, R171 ;  /* 0x000000ab00ab7308 */ /* 0x000ea20000000800 */
[----:B-1----:R-:W-:Y:S01]  /*10f50*/  FADD.FTZ R46, R168, R35 ;  /* 0x00000023a82e7221 */ /* 0x002fe20000010000 */
[----:B------:R-:W-:Y:S01]  /*10f60*/  FADD.FTZ R35, R169, R0 ;  /* 0x00000000a9237221 */ /* 0x000fe20000010000 */
[----:B------:R-:W-:-:S03]  /*10f70*/  F2FP.BF16.F32.PACK_AB R169, R24, R169 ;  /* 0x000000a918a9723e */ /* 0x000fc600000010ff */
[----:B------:R-:W-:Y:S02]  /*10f80*/  FADD.FTZ R0, R24, R35 ;  /* 0x0000002318007221 */ /* 0x000fe40000010000 */
        /* <DEDUP_REMOVED lines=83> */
[----:B------:R0:W1:Y:S08]  /*114c0*/  MUFU.EX2 R6, R7 ;  /* 0x0000000700067308 */ /* 0x0000700000000800 */
[----:B------:R-:W3:Y:S01]  /*114d0*/  MUFU.EX2 R42, R42 ;  /* 0x0000002a002a7308 */ /* 0x000ee20000000800 */
[----:B0-----:R-:W-:Y:S01]  /*114e0*/  FADD.FTZ R7, R155, R8 ;  /* 0x000000089b077221 */ /* 0x001fe20000010000 */
[----:B--2---:R-:W-:-:S03]  /*114f0*/  FADD.FTZ R3, R45, R0 ;  /* 0x000000002d037221 */ /* 0x004fc60000010000 */
[C---:B-1----:R-:W-:Y:S01]  /*11500*/  FADD.FTZ R0, R6.reuse, R7 ;  /* 0x0000000706007221 */ /* 0x042fe20000010000 */
[----:B------:R-:W-:Y:S02]  /*11510*/  F2FP.BF16.F32.PACK_AB R155, R6, R155 ;  /* 0x0000009b069b723e */ /* 0x000fe400000010ff */
[----:B------:R-:W-:-:S04]  /*11520*/  SHF.R.S32.HI R6, RZ, 0x7, R5 ;  /* 0x00000007ff067819 */ /* 0x000fc80000011405 */
[----:B------:R-:W-:Y:S01]  /*11530*/  VIMNMX R5, R199, R6, !PT ;  /* 0x00000006c7057248 */ /* 0x000fe20007fe0100 */
[C---:B---3--:R-:W-:Y:S01]  /*11540*/  FADD.FTZ R3, R42.reuse, R3 ;  /* 0x000000032a037221 */ /* 0x048fe20000010000 */
[----:B------:R-:W-:Y:S02]  /*11550*/  F2FP.BF16.F32.PACK_AB R154, R42, R45 ;  /* 0x0000002d2a9a723e */ /* 0x000fe400000010ff */
[----:B------:R-:W-:-:S13]  /*11560*/  ISETP.GE.AND P2, PT, R12, R5, PT ;  /* 0x000000050c00720c */ /* 0x000fda0003f46270 */
[----:B------:R-:W-:Y:S05]  /*11570*/  @!P2 BRA `(.L_x_3073) ;  /* 0x0000003000eca947 */ /* 0x000fea0003800000 */
[----:B------:R-:W-:Y:S02]  /*11580*/  IMAD.MOV.U32 R10, RZ, RZ, R31 ;  /* 0x000000ffff0a7224 */ /* 0x000fe400078e001f */
[----:B------:R-:W-:Y:S02]  /*11590*/  IMAD.MOV.U32 R11, RZ, RZ, R26 ;  /* 0x000000ffff0b7224 */ /* 0x000fe400078e001a */
[----:B------:R-:W-:Y:S02]  /*115a0*/  IMAD.MOV.U32 R6, RZ, RZ, R189 ;  /* 0x000000ffff067224 */ /* 0x000fe400078e00bd */
[----:B------:R-:W-:Y:S02]  /*115b0*/  IMAD.MOV.U32 R13, RZ, RZ, R186 ;  /* 0x000000ffff0d7224 */ /* 0x000fe400078e00ba */
[----:B------:R-:W-:-:S07]  /*115c0*/  IMAD.MOV.U32 R151, RZ, RZ, RZ ;  /* 0x000000ffff977224 */ /* 0x000fce00078e00ff */
.L_x_3085:
        /* <DEDUP_REMOVED lines=8> */
.L_x_3075:
[----:B------:R-:W-:Y:S02]  /*11650*/  IADD3 R7, R13, 0x1, RZ ;  /* 0x000000010d077810 */ /* 0x000fe40007ffe0ff */
[----:B------:R-:W-:Y:S02]  /*11660*/  SHF.L.U32 R8, R189, 0x1f, RZ ;  /* 0x0000001fbd087819 */ /* 0x000fe400000006ff */
[----:B------:R-:W-:-:S04]  /*11670*/  ISETP.NE.AND P3, PT, R7, 0x2, PT ;  /* 0x000000020700780c */ /* 0x000fc80003f65270 */
[----:B------:R-:W-:-:S05]  /*11680*/  SEL R7, R7, RZ, P3 ;  /* 0x000000ff07077207 */ /* 0x000fca0001800000 */
[----:B------:R-:W-:-:S04]  /*11690*/  IMAD R7, R7, 0x8, R18 ;  /* 0x0000000807077824 */ /* 0x000fc800078e0212 */
[----:B------:R0:W1:Y:S01]  /*116a0*/  SYNCS.PHASECHK.TRANS64.TRYWAIT P3, [R7+URZ+0x28830], R8 ;  /* 0x02883008070075a7 */ /* 0x000062000806017f */
[----:B------:R-:W-:Y:S05]  /*116b0*/  @!P0 BRA `(.L_x_3076) ;  /* 0x0000000000048947 */ /* 0x000fea0003800000 */
[----:B------:R-:W-:Y:S01]  /*116c0*/  BPT.TRAP 0x1 ;  /* 0x000000040000795c */ /* 0x000fe20000300000 */
.L_x_3076:
[----:B------:R-:W-:Y:S04]  /*116d0*/  BSSY B0, `(.L_x_3074) ;  /* 0x0000004000007945 */ /* 0x000fe80003800000 */
[----:B-1----:R-:W-:Y:S05]  /*116e0*/  @P3 BRA `(.L_x_3077) ;  /* 0x0000000000083947 */ /* 0x002fea0003800000 */
[----:B------:R-:W1:Y:S02]  /*116f0*/  SYNCS.PHASECHK.TRANS64.TRYWAIT P3, [R7+URZ+0x28830], R8 ;  /* 0x02883008070075a7 */ /* 0x000e64000806017f */
[----:B-1----:R-:W-:Y:S05]  /*11700*/  @!P3 BRA `(.L_x_3078) ;  /* 0x0000013000fcb947 */ /* 0x002fea0003800000 */
.L_x_3077:
[----:B------:R-:W-:Y:S05]  /*11710*/  BSYNC B0 ;  /* 0x0000000000007941 */ /* 0x000fea0003800000 */
.L_x_3074:
        /* <DEDUP_REMOVED lines=10> */
[C---:B------:R-:W-:Y:S01]  /*117c0*/  R2UR UR15, R25.reuse ;  /* 0x00000000190f72ca */ /* 0x040fe200000e0000 */
[----:B------:R-:W-:Y:S01]  /*117d0*/  IMAD R8, R186, 0x800, R4 ;  /* 0x00000800ba087824 */ /* 0x000fe200078e0204 */
[----:B------:R-:W-:-:S02]  /*117e0*/  R2UR UR31, R25 ;  /* 0x00000000191f72ca */ /* 0x000fc400000e0000 */
[----:B------:R-:W-:Y:S01]  /*117f0*/  R2UR UR11, R21 ;  /* 0x00000000150b72ca */ /* 0x000fe200000e0000 */
[C---:B------:R-:W-:Y:S01]  /*11800*/  VIADD R24, R8.reuse, 0x4 ;  /* 0x0000000408187836 */ /* 0x040fe20000000000 */
[C---:B------:R-:W-:Y:S01]  /*11810*/  R2UR UR6, R8.reuse ;  /* 0x00000000080672ca */ /* 0x040fe200000e0000 */
[C---:B------:R-:W-:Y:S01]  /*11820*/  VIADD R20, R8.reuse, 0x2 ;  /* 0x0000000208147836 */ /* 0x040fe20000000000 */
[----:B------:R-:W-:Y:S01]  /*11830*/  R2UR UR19, R15 ;  /* 0x000000000f1372ca */ /* 0x000fe200000e0000 */
[----:B------:R-:W-:Y:S01]  /*11840*/  VIADD R14, R8, 0x6 ;  /* 0x00000006080e7836 */ /* 0x000fe20000000000 */
[----:B------:R-:W-:Y:S02]  /*11850*/  R2UR UR14, R24 ;  /* 0x00000000180e72ca */ /* 0x000fe400000e0000 */
[----:B------:R-:W-:Y:S02]  /*11860*/  IADD3 R24, R8, 0x404, RZ ;  /* 0x0000040408187810 */ /* 0x000fe40007ffe0ff */
[----:B------:R-:W-:Y:S01]  /*11870*/  R2UR UR10, R20 ;  /* 0x00000000140a72ca */ /* 0x000fe200000e0000 */
[----:B------:R-:W-:Y:S01]  /*11880*/  VIADD R20, R8, 0x400 ;  /* 0x0000040008147836 */ /* 0x000fe20000000000 */
[----:B------:R-:W-:-:S02]  /*11890*/  R2UR UR30, R24 ;  /* 0x00000000181e72ca */ /* 0x000fc400000e0000 */
[----:B0-----:R-:W-:Y:S02]  /*118a0*/  SHF.R.U32.HI R7, RZ, 0x7, R7 ;  /* 0x00000007ff077819 */ /* 0x001fe40000011607 */
[----:B------:R-:W-:Y:S01]  /*118b0*/  R2UR UR18, R14 ;  /* 0x000000000e1272ca */ /* 0x000fe200000e0000 */
[----:B------:R-:W-:Y:S01]  /*118c0*/  VIADD R14, R8, 0x402 ;  /* 0x00000402080e7836 */ /* 0x000fe20000000000 */
[----:B------:R-:W-:Y:S01]  /*118d0*/  R2UR UR22, R20 ;  /* 0x00000000141672ca */ /* 0x000fe200000e0000 */
[----:B------:R-:W-:Y:S01]  /*118e0*/  VIADD R7, R7, 0x8 ;  /* 0x0000000807077836 */ /* 0x000fe20000000000 */
[----:B------:R-:W-:Y:S01]  /*118f0*/  R2UR UR23, R21 ;  /* 0x00000000151772ca */ /* 0x000fe200000e0000 */
[----:B------:R-:W-:Y:S01]  /*11900*/  VIADD R8, R8, 0x406 ;  /* 0x0000040608087836 */ /* 0x000fe20000000000 */
[----:B------:R-:W-:Y:S02]  /*11910*/  R2UR UR26, R14 ;  /* 0x000000000e1a72ca */ /* 0x000fe400000e0000 */
[----:B------:R0:W-:Y:S01]  /*11920*/  BAR.SYNC.DEFER_BLOCKING R7, 0x100 ;  /* 0x000400070000751d */ /* 0x0001e20000010000 */
[----:B------:R-:W-:-:S02]  /*11930*/  R2UR UR27, R15 ;  /* 0x000000000f1b72ca */ /* 0x000fc400000e0000 */
        /* <DEDUP_REMOVED lines=29> */
.L_x_3080:
[----:B------:R-:W-:Y:S01]  /*11b10*/  SHF.L.U32 R6, R6, 0x1f, RZ ;  /* 0x0000001f06067819 */ /* 0x000fe200000006ff */
[----:B------:R-:W-:-:S04]  /*11b20*/  IMAD R7, R13, 0x8, R18 ;  /* 0x000000080d077824 */ /* 0x000fc800078e0212 */
[----:B------:R0:W1:Y:S01]  /*11b30*/  SYNCS.PHASECHK.TRANS64.TRYWAIT P2, [R7+URZ+0x28850], R6 ;  /* 0x02885006070075a7 */ /* 0x000062000804017f */
[----:B------:R-:W-:Y:S05]  /*11b40*/  @!P0 BRA `(.L_x_3081) ;  /* 0x0000000000048947 */ /* 0x000fea0003800000 */
[----:B------:R-:W-:Y:S01]  /*11b50*/  BPT.TRAP 0x1 ;  /* 0x000000040000795c */ /* 0x000fe20000300000 */
.L_x_3081:
[----:B-1----:R-:W-:Y:S05]  /*11b60*/  @P2 BRA `(.L_x_3079) ;  /* 0x0000000000082947 */ /* 0x002fea0003800000 */
[----:B------:R-:W1:Y:S02]  /*11b70*/  SYNCS.PHASECHK.TRANS64.TRYWAIT P2, [R7+URZ+0x28850], R6 ;  /* 0x02885006070075a7 */ /* 0x000e64000804017f */
[----:B-1----:R-:W-:Y:S05]  /*11b80*/  @!P2 BRA `(.L_x_3082) ;  /* 0x0000012c00f0a947 */ /* 0x002fea0003800000 */
.L_x_3079:
        /* <DEDUP_REMOVED lines=8> */
[----:B------:R-:W-:Y:S01]  /*11c10*/  R2UR UR7, R7 ;  /* 0x00000000070772ca */ /* 0x000fe200000e0000 */
[----:B------:R-:W-:Y:S01]  /*11c20*/  IMAD.MOV.U32 R7, RZ, RZ, 0x40000040 ;  /* 0x40000040ff077424 */ /* 0x000fe200078e00ff */
[----:B------:R-:W-:-:S05]  /*11c30*/  LOP3.LUT R6, R6, 0x4000000, RZ, 0xfc, !PT ;  /* 0x0400000006067812 */ /* 0x000fca00078efcff */
        /* <DEDUP_REMOVED lines=56> */
.L_x_3083:
[----:B------:R-:W-:Y:S01]  /*11fc0*/  FMUL.FTZ R158, R33, UR47 ;  /* 0x0000002f219e7c20 */ /* 0x000fe20008410000 */
[----:B------:R-:W-:Y:S01]  /*11fd0*/  FMUL.FTZ R14, R34, UR47 ;  /* 0x0000002f220e7c20 */ /* 0x000fe20008410000 */
[----:B------:R-:W1:Y:S01]  /*11fe0*/  @P1 LDC R33, c[0x0][0x44c] ;  /* 0x00011300ff211b82 */ /* 0x000e620000000800 */
[----:B0-----:R-:W-:Y:S01]  /*11ff0*/  FMUL.FTZ R6, R26, UR47 ;  /* 0x0000002f1a067c20 */ /* 0x001fe20008410000 */
[----:B------:R-:W-:Y:S02]  /*12000*/  IMAD.IADD R26, R206, 0x1, R192 ;  /* 0x00000001ce1a7824 */ /* 0x000fe400078e02c0 */
[----:B------:R-:W-:Y:S01]  /*12010*/  FMUL.FTZ R157, R24, UR47 ;  /* 0x0000002f189d7c20 */ /* 0x000fe20008410000 */
[----:B------:R-:W-:Y:S01]  /*12020*/  FMUL.FTZ R156, R25, UR47 ;  /* 0x0000002f199c7c20 */ /* 0x000fe20008410000 */
[----:B------:R-:W-:Y:S01]  /*12030*/  FMUL.FTZ R15, R35, UR47 ;  /* 0x0000002f230f7c20 */ /* 0x000fe20008410000 */
[----:B------:R-:W-:Y:S01]  /*12040*/  FMUL.FTZ R155, R28, UR47 ;  /* 0x0000002f1c9b7c20 */ /* 0x000fe20008410000 */
[----:B------:R-:W-:Y:S01]  /*12050*/  FMUL.FTZ R153, R29, UR47 ;  /* 0x0000002f1d997c20 */ /* 0x000fe20008410000 */
[----:B------:R-:W0:Y:S01]  /*12060*/  @P1 LDC R34, c[0x0][0x450] ;  /* 0x00011400ff221b82 */ /* 0x000e220000000800 */
[----:B------:R-:W2:Y:S01]  /*12070*/  MUFU.TANH R157, R157 ;  /* 0x0000009d009d7308 */ /* 0x000ea20000002400 */
        /* <DEDUP_REMOVED lines=8> */
[----:B------:R-:W-:Y:S01]  /*12100*/  FMUL.FTZ R44, R52, UR47 ;  /* 0x0000002f342c7c20 */ /* 0x000fe20008410000 */
[----:B------:R-:W-:Y:S01]  /*12110*/  FMUL.FTZ R21, R39, UR47 ;  /* 0x0000002f27157c20 */ /* 0x000fe20008410000 */
[----:B------:R-:W-:Y:S01]  /*12120*/  FMUL.FTZ R39, R41, UR47 ;  /* 0x0000002f29277c20 */ /* 0x000fe20008410000 */
[----:B------:R-:W-:Y:S01]  /*12130*/  FMUL.FTZ R41, R45, UR47 ;  /* 0x0000002f2d297c20 */ /* 0x000fe20008410000 */
[----:B------:R-:W-:Y:S01]  /*12140*/  FMUL.FTZ R24, R42, UR47 ;  /* 0x0000002f2a187c20 */ /* 0x000fe20008410000 */
[----:B------:R-:W-:Y:S01]  /*12150*/  FMUL.FTZ R42, R48, UR47 ;  /* 0x0000002f302a7c20 */ /* 0x000fe20008410000 */
[----:B-1----:R-:W-:Y:S01]  /*12160*/  @P1 IMAD.HI.U32 R33, R26, R33, RZ ;  /* 0x000000211a211227 */ /* 0x002fe200078e00ff */
[----:B------:R-:W1:Y:S03]  /*12170*/  MUFU.TANH R155, R155 ;  /* 0x0000009b009b7308 */ /* 0x000e660000002400 */
[----:B------:R-:W-:Y:S01]  /*12180*/  FMUL.FTZ R45, R53, UR47 ;  /* 0x0000002f352d7c20 */ /* 0x000fe20008410000 */
[----:B------:R-:W-:Y:S01]  /*12190*/  FMUL.FTZ R25, R43, UR47 ;  /* 0x0000002f2b197c20 */ /* 0x000fe20008410000 */
[----:B------:R-:W-:Y:S01]  /*121a0*/  FMUL.FTZ R43, R49, UR47 ;  /* 0x0000002f312b7c20 */ /* 0x000fe20008410000 */
[----:B------:R-:W-:Y:S01]  /*121b0*/  FMUL.FTZ R9, R31, UR47 ;  /* 0x0000002f1f097c20 */ /* 0x000fe20008410000 */
[----:B------:R-:W-:Y:S01]  /*121c0*/  FMUL.FTZ R31, R54, UR47 ;  /* 0x0000002f361f7c20 */ /* 0x000fe20008410000 */
[----:B------:R-:W-:Y:S01]  /*121d0*/  FMUL.FTZ R7, R27, UR47 ;  /* 0x0000002f1b077c20 */ /* 0x000fe20008410000 */
[----:B0-----:R-:W-:Y:S01]  /*121e0*/  @P1 SHF.R.U32.HI R26, RZ, R34, R33 ;  /* 0x00000022ff1a1219 */ /* 0x001fe20000011621 */
[----:B------:R-:W-:Y:S01]  /*121f0*/  IMAD.MOV.U32 R33, RZ, RZ, -0x80 ;  /* 0xffffff80ff217424 */ /* 0x000fe200078e00ff */
[----:B------:R-:W0:Y:S01]  /*12200*/  MUFU.TANH R153, R153 ;  /* 0x0000009900997308 */ /* 0x000e220000002400 */
[----:B------:R-:W-:Y:S01]  /*12210*/  FMUL.FTZ R32, R55, UR47 ;  /* 0x0000002f37207c20 */ /* 0x000fe20008410000 */
[----:B------:R-:W-:Y:S01]  /*12220*/  FMUL.FTZ R27, R46, UR47 ;  /* 0x0000002f2e1b7c20 */ /* 0x000fe20008410000 */
[----:B------:R-:W4:Y:S01]  /*12230*/  SHFL.IDX PT, R159, R26, RZ, 0x1c1f ;  /* 0x001c1fff1a9f7589 */ /* 0x000f2200000e0000 */
[----:B------:R-:W-:-:S02]  /*12240*/  IMAD R34, R12, R33, 0x1 ;  /* 0x000000010c227424 */ /* 0x000fc400078e0221 */
[----:B------:R-:W-:Y:S01]  /*12250*/  FMUL.FTZ R46, R56, UR47 ;  /* 0x0000002f382e7c20 */ /* 0x000fe20008410000 */
[----:B------:R-:W-:Y:S01]  /*12260*/  FMUL.FTZ R28, R47, UR47 ;  /* 0x0000002f2f1c7c20 */ /* 0x000fe20008410000 */
[----:B------:R-:W-:Y:S01]  /*12270*/  FMUL.FTZ R47, R57, UR47 ;  /* 0x0000002f392f7c20 */ /* 0x000fe20008410000 */
[----:B------:R-:W5:Y:S01]  /*12280*/  MUFU.TANH R152, R152 ;  /* 0x0000009800987308 */ /* 0x000f620000002400 */
[----:B------:R-:W-:Y:S01]  /*12290*/  IADD3 R35, R195, R34, -R193 ;  /* 0x00000022c3237210 */ /* 0x000fe20007ffe8c1 */
[----:B------:R-:W-:Y:S01]  /*122a0*/  FMUL.FTZ R49, R60, UR47 ;  /* 0x0000002f3c317c20 */ /* 0x000fe20008410000 */
[----:B------:R-:W-:Y:S01]  /*122b0*/  FMUL.FTZ R48, R61, UR47 ;  /* 0x0000002f3d307c20 */ /* 0x000fe20008410000 */
[----:B------:R-:W-:Y:S01]  /*122c0*/  FMUL.FTZ R8, R30, UR47 ;  /* 0x0000002f1e087c20 */ /* 0x000fe20008410000 */
[----:B------:R-:W-:Y:S01]  /*122d0*/  FMUL.FTZ R33, R58, UR47 ;  /* 0x0000002f3a217c20 */ /* 0x000fe20008410000 */
[----:B------:R-:W-:Y:S02]  /*122e0*/  IMAD.IADD R154, R35, 0x1, -R194 ;  /* 0x00000001239a7824 */ /* 0x000fe400078e0ac2 */
        /* <DEDUP_REMOVED lines=12> */
[----:B----4-:R-:W-:-:S02]  /*123b0*/  IMAD.IADD R159, R154, 0x1, R159 ;  /* 0x000000019a9f7824 */ /* 0x010fc400078e029f */
[----:B------:R-:W-:Y:S01]  /*123c0*/  FMUL.FTZ R67, R71, UR47 ;  /* 0x0000002f47437c20 */ /* 0x000fe20008410000 */
[----:B------:R-:W-:Y:S01]  /*123d0*/  FMUL.FTZ R71, R79, UR47 ;  /* 0x0000002f4f477c20 */ /* 0x000fe20008410000 */
[----:B------:R-:W-:Y:S01]  /*123e0*/  UMOV UR48, UR45 ;  /* 0x0000002d00307c82 */ /* 0x000fe20008000000 */
[C---:B------:R-:W-:Y:S01]  /*123f0*/  ISETP.GT.AND P2, PT, R159.reuse, RZ, PT ;  /* 0x000000ff9f00720c */ /* 0x040fe20003f44270 */
[----:B------:R-:W4:Y:S01]  /*12400*/  MUFU.TANH R36, R36 ;  /* 0x0000002400247308 */ /* 0x000f220000002400 */
[----:B------:R-:W-:Y:S02]  /*12410*/  ISETP.GT.AND P3, PT, R159, 0x1, PT ;  /* 0x000000019f00780c */ /* 0x000fe40003f64270 */
[----:B--2---:R-:W-:Y:S02]  /*12420*/  FSEL R157, R157, -INF , P2 ;  /* 0xff8000009d9d7808 */ /* 0x004fe40001000000 */
[----:B------:R-:W-:Y:S02]  /*12430*/  ISETP.GT.AND P2, PT, R159, 0x8, PT ;  /* 0x000000089f00780c */ /* 0x000fe40003f44270 */
[----:B---3--:R-:W-:Y:S01]  /*12440*/  FSEL R156, R156, -INF , P3 ;  /* 0xff8000009c9c7808 */ /* 0x008fe20001800000 */
[----:B------:R-:W2:Y:S01]  /*12450*/  MUFU.TANH R38, R38 ;  /* 0x0000002600267308 */ /* 0x000ea20000002400 */
[----:B------:R-:W-:-:S02]  /*12460*/  FMNMX.FTZ R35, R157, R11, !PT ;  /* 0x0000000b9d237209 */ /* 0x000fc40007810000 */
[----:B------:R-:W-:Y:S02]  /*12470*/  ISETP.GT.AND P3, PT, R159, 0x9, PT ;  /* 0x000000099f00780c */ /* 0x000fe40003f64270 */
[----:B-1----:R-:W-:Y:S02]  /*12480*/  FSEL R155, R155, -INF , P2 ;  /* 0xff8000009b9b7808 */ /* 0x002fe40001000000 */
[----:B------:R-:W-:Y:S01]  /*12490*/  FMNMX.FTZ R50, R156, R35, !PT ;  /* 0x000000239c327209 */ /* 0x000fe20007810000 */
[----:B------:R-:W1:Y:S01]  /*124a0*/  MUFU.TANH R39, R39 ;  /* 0x0000002700277308 */ /* 0x000e620000002400 */
[----:B------:R-:W-:Y:S02]  /*124b0*/  ISETP.GT.AND P2, PT, R159, 0x10, PT ;  /* 0x000000109f00780c */ /* 0x000fe40003f44270 */
[----:B0-----:R-:W-:Y:S02]  /*124c0*/  FSEL R153, R153, -INF , P3 ;  /* 0xff80000099997808 */ /* 0x001fe40001800000 */
[----:B------:R-:W-:Y:S01]  /*124d0*/  FMNMX.FTZ R52, R155, R50, !PT ;  /* 0x000000329b347209 */ /* 0x000fe20007810000 */
[----:B------:R-:W-:Y:S01]  /*124e0*/  FMUL.FTZ R50, R64, UR47 ;  /* 0x0000002f40327c20 */ /* 0x000fe20008410000 */
[----:B------:R-:W-:Y:S01]  /*124f0*/  ISETP.GT.AND P3, PT, R159, 0x11, PT ;  /* 0x000000119f00780c */ /* 0x000fe20003f64270 */
[----:B------:R-:W0:Y:S01]  /*12500*/  MUFU.TANH R40, R40 ;  /* 0x0000002800287308 */ /* 0x000e220000002400 */
[----:B-----5:R-:W-:-:S02]  /*12510*/  FSEL R152, R152, -INF , P2 ;  /* 0xff80000098987808 */ /* 0x020fc40001000000 */
[----:B------:R-:W-:Y:S02]  /*12520*/  FMNMX.FTZ R37, R153, R52, !PT ;  /* 0x0000003499257209 */ /* 0x000fe40007810000 */
[C---:B------:R-:W-:Y:S02]  /*12530*/  ISETP.GT.AND P2, PT, R159.reuse, 0x18, PT ;  /* 0x000000189f00780c */ /* 0x040fe40003f44270 */
[----:B------:R-:W-:Y:S01]  /*12540*/  FSEL R35, R158, -INF , P3 ;  /* 0xff8000009e237808 */ /* 0x000fe20001800000 */
[----:B------:R-:W3:Y:S01]  /*12550*/  MUFU.TANH R41, R41 ;  /* 0x0000002900297308 */ /* 0x000ee20000002400 */
[----:B------:R-:W-:Y:S02]  /*12560*/  FMNMX.FTZ R52, R152, R37, !PT ;  /* 0x0000002598347209 */ /* 0x000fe40007810000 */
[----:B------:R-:W-:Y:S02]  /*12570*/  ISETP.GT.AND P3, PT, R159, 0x19, PT ;  /* 0x000000199f00780c */ /* 0x000fe40003f64270 */
[----:B------:R-:W-:-:S02]  /*12580*/  FSEL R37, R160, -INF , P2 ;  /* 0xff800000a0257808 */ /* 0x000fc40001000000 */
[----:B------:R-:W-:Y:S01]  /*12590*/  FMNMX.FTZ R52, R35, R52, !PT ;  /* 0x0000003423347209 */ /* 0x000fe20007810000 */
[----:B------:R-:W5:Y:S01]  /*125a0*/  MUFU.TANH R42, R42 ;  /* 0x0000002a002a7308 */ /* 0x000f620000002400 */
[----:B------:R-:W-:Y:S02]  /*125b0*/  ISETP.GT.AND P2, PT, R159, 0x20, PT ;  /* 0x000000209f00780c */ /* 0x000fe40003f44270 */
[----:B----4-:R-:W-:Y:S02]  /*125c0*/  FSEL R36, R36, -INF , P3 ;  /* 0xff80000024247808 */ /* 0x010fe40001800000 */
[----:B------:R-:W-:Y:S01]  /*125d0*/  FMNMX.FTZ R53, R37, R52, !PT ;  /* 0x0000003425357209 */ /* 0x000fe20007810000 */
[----:B------:R-:W-:Y:S01]  /*125e0*/  FMUL.FTZ R52, R68, UR47 ;  /* 0x0000002f44347c20 */ /* 0x000fe20008410000 */
[----:B------:R-:W-:Y:S01]  /*125f0*/  ISETP.GT.AND P3, PT, R159, 0x21, PT ;  /* 0x000000219f00780c */ /* 0x000fe20003f64270 */
[----:B------:R-:W4:Y:S01]  /*12600*/  MUFU.TANH R43, R43 ;  /* 0x0000002b002b7308 */ /* 0x000f220000002400 */
[----:B--2---:R-:W-:-:S02]  /*12610*/  FSEL R38, R38, -INF , P2 ;  /* 0xff80000026267808 */ /* 0x004fc40001000000 */
[----:B------:R-:W-:Y:S02]  /*12620*/  FMNMX.FTZ R53, R36, R53, !PT ;  /* 0x0000003524357209 */ /* 0x000fe40007810000 */
[----:B------:R-:W-:Y:S02]  /*12630*/  ISETP.GT.AND P2, PT, R159, 0x28, PT ;  /* 0x000000289f00780c */ /* 0x000fe40003f44270 */
[----:B-1----:R-:W-:Y:S01]  /*12640*/  FSEL R39, R39, -INF , P3 ;  /* 0xff80000027277808 */ /* 0x002fe20001800000 */
[----:B------:R-:W1:Y:S01]  /*12650*/  MUFU.TANH R44, R44 ;  /* 0x0000002c002c7308 */ /* 0x000e620000002400 */
[----:B------:R-:W-:Y:S01]  /*12660*/  FMNMX.FTZ R54, R38, R53, !PT ;  /* 0x0000003526367209 */ /* 0x000fe20007810000 */
[----:B------:R-:W-:Y:S01]  /*12670*/  FMUL.FTZ R53, R69, UR47 ;  /* 0x0000002f45357c20 */ /* 0x000fe20008410000 */
[----:B------:R-:W-:Y:S02]  /*12680*/  ISETP.GT.AND P3, PT, R159, 0x29, PT ;  /* 0x000000299f00780c */ /* 0x000fe40003f64270 */
[----:B0-----:R-:W-:-:S02]  /*12690*/  FSEL R40, R40, -INF , P2 ;  /* 0xff80000028287808 */ /* 0x001fc40001000000 */
[----:B------:R-:W-:Y:S01]  /*126a0*/  FMNMX.FTZ R55, R39, R54, !PT ;  /* 0x0000003627377209 */ /* 0x000fe20007810000 */
[----:B------:R-:W0:Y:S01]  /*126b0*/  MUFU.TANH R45, R45 ;  /* 0x0000002d002d7308 */ /* 0x000e220000002400 */
[----:B------:R-:W-:Y:S02]  /*126c0*/  ISETP.GT.AND P2, PT, R159, 0x30, PT ;  /* 0x000000309f00780c */ /* 0x000fe40003f44270 */
[----:B---3--:R-:W-:Y:S02]  /*126d0*/  FSEL R41, R41, -INF , P3 ;  /* 0xff80000029297808 */ /* 0x008fe40001800000 */
[----:B------:R-:W-:Y:S01]  /*126e0*/  FMNMX.FTZ R54, R40, R55, !PT ;  /* 0x0000003728367209 */ /* 0x000fe20007810000 */
[----:B------:R-:W-:Y:S01]  /*126f0*/  FMUL.FTZ R55, R72, UR47 ;  /* 0x0000002f48377c20 */ /* 0x000fe20008410000 */
[----:B------:R-:W-:Y:S01]  /*12700*/  ISETP.GT.AND P3, PT, R159, 0x31, PT ;  /* 0x000000319f00780c */ /* 0x000fe20003f64270 */
[----:B------:R-:W2:Y:S01]  /*12710*/  MUFU.TANH R46, R46 ;  /* 0x0000002e002e7308 */ /* 0x000ea20000002400 */
[----:B-----5:R-:W-:-:S02]  /*12720*/  FSEL R42, R42, -INF , P2 ;  /* 0xff8000002a2a7808 */ /* 0x020fc40001000000 */
[----:B------:R-:W-:Y:S01]  /*12730*/  FMNMX.FTZ R57, R41, R54, !PT ;  /* 0x0000003629397209 */ /* 0x000fe20007810000 */
[----:B------:R-:W-:Y:S01]  /*12740*/  FMUL.FTZ R54, R73, UR47 ;  /* 0x0000002f49367c20 */ /* 0x000fe20008410000 */
[----:B------:R-:W-:Y:S01]  /*12750*/  ISETP.GT.AND P2, PT, R159, 0x38, PT ;  /* 0x000000389f00780c */ /* 0x000fe20003f44270 */
[----:B------:R-:W-:Y:S01]  /*12760*/  FMUL.FTZ R73, R83, UR47 ;  /* 0x0000002f53497c20 */ /* 0x000fe20008410000 */
[----:B----4-:R-:W-:Y:S01]  /*12770*/  FSEL R43, R43, -INF , P3 ;  /* 0xff8000002b2b7808 */ /* 0x010fe20001800000 */
[----:B------:R-:W3:Y:S01]  /*12780*/  MUFU.TANH R47, R47 ;  /* 0x0000002f002f7308 */ /* 0x000ee20000002400 */
[----:B------:R-:W-:Y:S02]  /*12790*/  FMNMX.FTZ R56, R42, R57, !PT ;  /* 0x000000392a387209 */ /* 0x000fe40007810000 */
[----:B------:R-:W-:Y:S02]  /*127a0*/  ISETP.GT.AND P3, PT, R159, 0x39, PT ;  /* 0x000000399f00780c */ /* 0x000fe40003f64270 */
[----:B-1----:R-:W-:-:S02]  /*127b0*/  FSEL R44, R44, -INF , P2 ;  /* 0xff8000002c2c7808 */ /* 0x002fc40001000000 */
[----:B------:R-:W-:Y:S01]  /*127c0*/  FMNMX.FTZ R57, R43, R56, !PT ;  /* 0x000000382b397209 */ /* 0x000fe20007810000 */
[----:B------:R-:W1:Y:S01]  /*127d0*/  MUFU.TANH R49, R49 ;  /* 0x0000003100317308 */ /* 0x000e620000002400 */
[----:B------:R-:W-:Y:S01]  /*127e0*/  ISETP.GT.AND P2, PT, R159, 0x40, PT ;  /* 0x000000409f00780c */ /* 0x000fe20003f44270 */
[----:B------:R-:W-:Y:S01]  /*127f0*/  FMUL.FTZ R56, R76, UR47 ;  /* 0x0000002f4c387c20 */ /* 0x000fe20008410000 */
[----:B0-----:R-:W-:Y:S02]  /*12800*/  FSEL R45, R45, -INF , P3 ;  /* 0xff8000002d2d7808 */ /* 0x001fe40001800000 */
[----:B------:R-:W-:Y:S02]  /*12810*/  FMNMX.FTZ R58, R44, R57, !PT ;  /* 0x000000392c3a7209 */ /* 0x000fe40007810000 */
[----:B------:R-:W-:Y:S01]  /*12820*/  ISETP.GT.AND P3, PT, R159, 0x41, PT ;  /* 0x000000419f00780c */ /* 0x000fe20003f64270 */
[----:B------:R-:W0:Y:S01]  /*12830*/  MUFU.TANH R48, R48 ;  /* 0x0000003000307308 */ /* 0x000e220000002400 */
[----:B--2---:R-:W-:-:S02]  /*12840*/  FSEL R46, R46, -INF , P2 ;  /* 0xff8000002e2e7808 */ /* 0x004fc40001000000 */
[----:B------:R-:W-:Y:S02]  /*12850*/  FMNMX.FTZ R57, R45, R58, !PT ;  /* 0x0000003a2d397209 */ /* 0x000fe40007810000 */
[----:B------:R-:W-:Y:S02]  /*12860*/  ISETP.GT.AND P2, PT, R159, 0x48, PT ;  /* 0x000000489f00780c */ /* 0x000fe40003f44270 */
[----:B---3--:R-:W-:Y:S01]  /*12870*/  FSEL R47, R47, -INF , P3 ;  /* 0xff8000002f2f7808 */ /* 0x008fe20001800000 */
[----:B------:R-:W2:Y:S01]  /*12880*/  MUFU.TANH R50, R50 ;  /* 0x0000003200327308 */ /* 0x000ea20000002400 */
[----:B------:R-:W-:Y:S01]  /*12890*/  FMNMX.FTZ R58, R46, R57, !PT ;  /* 0x000000392e3a7209 */ /* 0x000fe20007810000 */
[----:B------:R-:W-:Y:S01]  /*128a0*/  FMUL.FTZ R57, R77, UR47 ;  /* 0x0000002f4d397c20 */ /* 0x000fe20008410000 */
[----:B------:R-:W-:Y:S02]  /*128b0*/  ISETP.GT.AND P3, PT, R159, 0x49, PT ;  /* 0x000000499f00780c */ /* 0x000fe40003f64270 */
[----:B-1----:R-:W-:-:S02]  /*128c0*/  FSEL R49, R49, -INF , P2 ;  /* 0xff80000031317808 */ /* 0x002fc40001000000 */
[----:B------:R-:W-:Y:S01]  /*128d0*/  FMNMX.FTZ R58, R47, R58, !PT ;  /* 0x0000003a2f3a7209 */ /* 0x000fe20007810000 */
[----:B------:R-:W1:Y:S01]  /*128e0*/  MUFU.TANH R51, R51 ;  /* 0x0000003300337308 */ /* 0x000e620000002400 */
[----:B------:R-:W-:Y:S02]  /*128f0*/  ISETP.GT.AND P2, PT, R159, 0x50, PT ;  /* 0x000000509f00780c */ /* 0x000fe40003f44270 */
[----:B0-----:R-:W-:Y:S02]  /*12900*/  FSEL R48, R48, -INF , P3 ;  /* 0xff80000030307808 */ /* 0x001fe40001800000 */
[----:B------:R-:W-:Y:S02]  /*12910*/  FMNMX.FTZ R59, R49, R58, !PT ;  /* 0x0000003a313b7209 */ /* 0x000fe40007810000 */
[----:B------:R-:W-:Y:S01]  /*12920*/  ISETP.GT.AND P3, PT, R159, 0x51, PT ;  /* 0x000000519f00780c */ /* 0x000fe20003f64270 */
[----:B------:R-:W0:Y:S01]  /*12930*/  MUFU.TANH R52, R52 ;  /* 0x0000003400347308 */ /* 0x000e220000002400 */
[----:B--2---:R-:W-:-:S02]  /*12940*/  FSEL R50, R50, -INF , P2 ;  /* 0xff80000032327808 */ /* 0x004fc40001000000 */
[----:B------:R-:W-:Y:S02]  /*12950*/  FMNMX.FTZ R59, R48, R59, !PT ;  /* 0x0000003b303b7209 */ /* 0x000fe40007810000 */
[----:B------:R-:W-:Y:S02]  /*12960*/  ISETP.GT.AND P2, PT, R159, 0x58, PT ;  /* 0x000000589f00780c */ /* 0x000fe40003f44270 */
[----:B------:R-:W-:Y:S01]  /*12970*/  FMNMX.FTZ R58, R50, R59, !PT ;  /* 0x0000003b323a7209 */ /* 0x000fe20007810000 */
        /* <DEDUP_REMOVED lines=37> */
[----:B-1----:R-:W-:-:S04]  /*12bd0*/  FSEL R63, R84, -INF , P2 ;  /* 0xff800000543f7808 */ /* 0x002fc80001000000 */
[----:B------:R-:W-:Y:S01]  /*12be0*/  FMNMX.FTZ R68, R63, R64, !PT ;  /* 0x000000403f447209 */ /* 0x000fe20007810000 */
[----:B------:R-:W-:Y:S01]  /*12bf0*/  FMUL.FTZ R64, R66, UR47 ;  /* 0x0000002f42407c20 */ /* 0x000fe20008410000 */
[----:B------:R-:W-:Y:S01]  /*12c00*/  FMUL.FTZ R66, R70, UR47 ;  /* 0x0000002f46427c20 */ /* 0x000fe20008410000 */
[----:B------:R-:W1:Y:S01]  /*12c10*/  MUFU.TANH R7, R7 ;  /* 0x0000000700077308 */ /* 0x000e620000002400 */
[----:B0-----:R-:W-:Y:S01]  /*12c20*/  FSEL R61, R85, -INF , P3 ;  /* 0xff800000553d7808 */ /* 0x001fe20001800000 */
[----:B------:R-:W-:-:S03]  /*12c30*/  FMUL.FTZ R70, R78, UR47 ;  /* 0x0000002f4e467c20 */ /* 0x000fc60008410000 */
[----:B------:R-:W-:Y:S01]  /*12c40*/  FMNMX.FTZ R72, R61, R68, !PT ;  /* 0x000000443d487209 */ /* 0x000fe20007810000 */
[----:B------:R-:W-:Y:S02]  /*12c50*/  FMUL.FTZ R68, R74, UR47 ;  /* 0x0000002f4a447c20 */ /* 0x000fe40008410000 */
[----:B------:R-:W0:Y:S02]  /*12c60*/  MUFU.TANH R8, R8 ;  /* 0x0000000800087308 */ /* 0x000e240000002400 */
[----:B------:R-:W3:Y:S06]  /*12c70*/  SHFL.BFLY PT, R69, R72, 0x2, 0x1f ;  /* 0x0c401f0048457f89 */ /* 0x000eec00000e0000 */
[----:B------:R-:W4:Y:S08]  /*12c80*/  MUFU.TANH R9, R9 ;  /* 0x0000000900097308 */ /* 0x000f300000002400 */
[----:B------:R-:W5:Y:S08]  /*12c90*/  MUFU.TANH R14, R14 ;  /* 0x0000000e000e7308 */ /* 0x000f700000002400 */
[----:B------:R-:W5:Y:S01]  /*12ca0*/  MUFU.TANH R15, R15 ;  /* 0x0000000f000f7308 */ /* 0x000f620000002400 */
[----:B---3--:R-:W-:Y:S01]  /*12cb0*/  FMNMX.FTZ R74, R72, R69, !PT ;  /* 0x00000045484a7209 */ /* 0x008fe20007810000 */
[----:B------:R-:W-:Y:S01]  /*12cc0*/  FMUL.FTZ R69, R75, UR47 ;  /* 0x0000002f4b457c20 */ /* 0x000fe20008410000 */
[----:B------:R-:W-:Y:S01]  /*12cd0*/  FMUL.FTZ R72, R82, UR47 ;  /* 0x0000002f52487c20 */ /* 0x000fe20008410000 */
[----:B------:R-:W3:Y:S04]  /*12ce0*/  SHFL.IDX PT, R75, R26, 0x1, 0x1c1f ;  /* 0x003c1f001a4b7f89 */ /* 0x000ee800000e0000 */
[----:B------:R-:W5:Y:S01]  /*12cf0*/  MUFU.TANH R20, R20 ;  /* 0x0000001400147308 */ /* 0x000f620000002400 */
[----:B------:R-:W2:Y:S07]  /*12d00*/  SHFL.BFLY PT, R77, R74, 0x1, 0x1f ;  /* 0x0c201f004a4d7f89 */ /* 0x000eae00000e0000 */
[----:B------:R-:W5:Y:S08]  /*12d10*/  MUFU.TANH R21, R21 ;  /* 0x0000001500157308 */ /* 0x000f700000002400 */
[----:B------:R-:W5:Y:S01]  /*12d20*/  MUFU.TANH R24, R24 ;  /* 0x0000001800187308 */ /* 0x000f620000002400 */
[----:B---3--:R-:W-:-:S07]  /*12d30*/  IMAD.IADD R78, R154, 0x1, R75 ;  /* 0x000000019a4e7824 */ /* 0x008fce00078e024b */
[----:B------:R-:W3:Y:S01]  /*12d40*/  MUFU.TANH R25, R25 ;  /* 0x0000001900197308 */ /* 0x000ee20000002400 */
[----:B--2---:R-:W-:Y:S01]  /*12d50*/  FMNMX.FTZ R26, R74, R77, !PT ;  /* 0x0000004d4a1a7209 */ /* 0x004fe20007810000 */
[----:B------:R-:W-:Y:S01]  /*12d60*/  FMUL.FTZ R74, R86, UR47 ;  /* 0x0000002f564a7c20 */ /* 0x000fe20008410000 */
[C---:B------:R-:W-:Y:S01]  /*12d70*/  ISETP.GT.AND P3, PT, R78.reuse, RZ, PT ;  /* 0x000000ff4e00720c */ /* 0x040fe20003f64270 */
[----:B------:R-:W-:Y:S01]  /*12d80*/  FMUL.FTZ R77, R87, UR47 ;  /* 0x0000002f574d7c20 */ /* 0x000fe20008410000 */
[----:B------:R-:W-:Y:S01]  /*12d90*/  ISETP.GT.AND P4, PT, R78, 0x1, PT ;  /* 0x000000014e00780c */ /* 0x000fe20003f84270 */
[----:B------:R-:W-:Y:S01]  /*12da0*/  FMUL.FTZ R76, R26, UR48 ;  /* 0x000000301a4c7c20 */ /* 0x000fe20008410000 */
[----:B------:R-:W-:Y:S01]  /*12db0*/  FSEL R6, R6, -INF , P3 ;  /* 0xff80000006067808 */ /* 0x000fe20001800000 */
[----:B------:R-:W2:Y:S01]  /*12dc0*/  MUFU.TANH R27, R27 ;  /* 0x0000001b001b7308 */ /* 0x000ea20000002400 */
[----:B------:R-:W-:Y:S02]  /*12dd0*/  ISETP.GT.AND P3, PT, R78, 0x8, PT ;  /* 0x000000084e00780c */ /* 0x000fe40003f64270 */
[----:B-1----:R-:W-:-:S02]  /*12de0*/  FSEL R79, R7, -INF , P4 ;  /* 0xff800000074f7808 */ /* 0x002fc40002000000 */
[----:B------:R-:W-:Y:S02]  /*12df0*/  FMNMX.FTZ R80, R6, R10, !PT ;  /* 0x0000000a06507209 */ /* 0x000fe40007810000 */
[----:B------:R-:W-:Y:S01]  /*12e00*/  ISETP.GT.AND P4, PT, R78, 0x9, PT ;  /* 0x000000094e00780c */ /* 0x000fe20003f84270 */
[----:B------:R-:W1:Y:S01]  /*12e10*/  MUFU.TANH R28, R28 ;  /* 0x0000001c001c7308 */ /* 0x000e620000002400 */
[----:B0-----:R-:W-:Y:S02]  /*12e20*/  FSEL R8, R8, -INF , P3 ;  /* 0xff80000008087808 */ /* 0x001fe40001800000 */
[----:B------:R-:W-:Y:S02]  /*12e30*/  FMNMX.FTZ R81, R79, R80, !PT ;  /* 0x000000504f517209 */ /* 0x000fe40007810000 */
[----:B------:R-:W-:Y:S02]  /*12e40*/  ISETP.GT.AND P3, PT, R78, 0x10, PT ;  /* 0x000000104e00780c */ /* 0x000fe40003f64270 */
[----:B----4-:R-:W-:Y:S01]  /*12e50*/  FSEL R9, R9, -INF , P4 ;  /* 0xff80000009097808 */ /* 0x010fe20002000000 */
[----:B------:R-:W0:Y:S01]  /*12e60*/  MUFU.TANH R29, R29 ;  /* 0x0000001d001d7308 */ /* 0x000e220000002400 */
[----:B------:R-:W-:-:S02]  /*12e70*/  FMNMX.FTZ R82, R8, R81, !PT ;  /* 0x0000005108527209 */ /* 0x000fc40007810000 */
[----:B------:R-:W-:Y:S02]  /*12e80*/  ISETP.GT.AND P4, PT, R78, 0x11, PT ;  /* 0x000000114e00780c */ /* 0x000fe40003f84270 */
[----:B-----5:R-:W-:Y:S02]  /*12e90*/  FSEL R80, R14, -INF , P3 ;  /* 0xff8000000e507808 */ /* 0x020fe40001800000 */
[----:B------:R-:W-:Y:S01]  /*12ea0*/  FMNMX.FTZ R81, R9, R82, !PT ;  /* 0x0000005209517209 */ /* 0x000fe20007810000 */
[----:B------:R-:W4:Y:S01]  /*12eb0*/  MUFU.TANH R30, R30 ;  /* 0x0000001e001e7308 */ /* 0x000f220000002400 */
[----:B------:R-:W-:Y:S02]  /*12ec0*/  FSETP.NEU.FTZ.AND P2, PT, R26, -INF , PT ;  /* 0xff8000001a00780b */ /* 0x000fe40003f5d000 */
[----:B------:R-:W-:Y:S02]  /*12ed0*/  ISETP.GT.AND P3, PT, R78, 0x18, PT ;  /* 0x000000184e00780c */ /* 0x000fe40003f64270 */
[----:B------:R-:W-:-:S02]  /*12ee0*/  FSEL R15, R15, -INF , P4 ;  /* 0xff8000000f0f7808 */ /* 0x000fc40002000000 */
[----:B------:R-:W-:Y:S01]  /*12ef0*/  FMNMX.FTZ R14, R80, R81, !PT ;  /* 0x00000051500e7209 */ /* 0x000fe20007810000 */
[----:B------:R-:W5:Y:S01]  /*12f00*/  MUFU.TANH R31, R31 ;  /* 0x0000001f001f7308 */ /* 0x000f620000002400 */
[----:B------:R-:W-:Y:S02]  /*12f10*/  FSEL R76, R76, RZ, P2 ;  /* 0x000000ff4c4c7208 */ /* 0x000fe40001000000 */
[----:B------:R-:W-:Y:S02]  /*12f20*/  ISETP.GT.AND P4, PT, R78, 0x19, PT ;  /* 0x000000194e00780c */ /* 0x000fe40003f84270 */
[----:B------:R-:W-:Y:S01]  /*12f30*/  FSEL R20, R20, -INF , P3 ;  /* 0xff80000014147808 */ /* 0x000fe20001800000 */
[--C-:B------:R-:W-:Y:S01]  /*12f40*/  FFMA.FTZ R83, R35, UR48, -R76.reuse ;  /* 0x0000003023537c23 */ /* 0x100fe2000801084c */
[----:B------:R-:W-:Y:S01]  /*12f50*/  FMNMX.FTZ R81, R15, R14, !PT ;  /* 0x0000000e0f517209 */ /* 0x000fe20007810000 */
[--C-:B------:R-:W-:Y:S01]  /*12f60*/  FFMA.FTZ R178, R37, UR48, -R76.reuse ;  /* 0x0000003025b27c23 */ /* 0x100fe2000801084c */
[----:B------:R-:W-:Y:S01]  /*12f70*/  ISETP.GT.AND P3, PT, R78, 0x20, PT ;  /* 0x000000204e00780c */ /* 0x000fe20003f64270 */
[----:B------:R-:W5:Y:S01]  /*12f80*/  MUFU.TANH R32, R32 ;  /* 0x0000002000207308 */ /* 0x000f620000002400 */
[----:B------:R-:W-:Y:S01]  /*12f90*/  FSEL R35, R21, -INF , P4 ;  /* 0xff80000015237808 */ /* 0x000fe20002000000 */
[--C-:B------:R-:W-:Y:S01]  /*12fa0*/  FFMA.FTZ R172, R38, UR48, -R76.reuse ;  /* 0x0000003026ac7c23 */ /* 0x100fe2000801084c */
[----:B------:R-:W-:Y:S01]  /*12fb0*/  FMNMX.FTZ R82, R20, R81, !PT ;  /* 0x0000005114527209 */ /* 0x000fe20007810000 */
[--C-:B------:R-:W-:Y:S01]  /*12fc0*/  FFMA.FTZ R81, R39, UR48, -R76.reuse ;  /* 0x0000003027517c23 */ /* 0x100fe2000801084c */
[----:B------:R-:W-:Y:S01]  /*12fd0*/  ISETP.GT.AND P4, PT, R78, 0x21, PT ;  /* 0x000000214e00780c */ /* 0x000fe20003f84270 */
[--C-:B------:R-:W-:Y:S01]  /*12fe0*/  FFMA.FTZ R174, R40, UR48, -R76.reuse ;  /* 0x0000003028ae7c23 */ /* 0x100fe2000801084c */
[----:B------:R-:W-:Y:S01]  /*12ff0*/  FSEL R24, R24, -INF , P3 ;  /* 0xff80000018187808 */ /* 0x000fe20001800000 */
[----:B------:R-:W5:Y:S01]  /*13000*/  MUFU.TANH R33, R33 ;  /* 0x0000002100217308 */ /* 0x000f620000002400 */
[----:B------:R-:W-:Y:S01]  /*13010*/  FMNMX.FTZ R21, R35, R82, !PT ;  /* 0x0000005223157209 */ /* 0x000fe20007810000 */
[--C-:B------:R-:W-:Y:S01]  /*13020*/  FFMA.FTZ R168, R42, UR48, -R76.reuse ;  /* 0x000000302aa87c23 */ /* 0x100fe2000801084c */
[----:B------:R-:W-:Y:S01]  /*13030*/  ISETP.GT.AND P3, PT, R78, 0x28, PT ;  /* 0x000000284e00780c */ /* 0x000fe20003f64270 */
[--C-:B------:R-:W-:Y:S01]  /*13040*/  FFMA.FTZ R164, R46, UR48, -R76.reuse ;  /* 0x000000302ea47c23 */ /* 0x100fe2000801084c */
[----:B---3--:R-:W-:Y:S01]  /*13050*/  FSEL R25, R25, -INF , P4 ;  /* 0xff80000019197808 */ /* 0x008fe20002000000 */
[--C-:B------:R-:W-:Y:S01]  /*13060*/  FFMA.FTZ R46, R48, UR48, -R76.reuse ;  /* 0x00000030302e7c23 */ /* 0x100fe2000801084c */
[----:B------:R-:W-:Y:S01]  /*13070*/  FMNMX.FTZ R82, R24, R21, !PT ;  /* 0x0000001518527209 */ /* 0x000fe20007810000 */
[----:B------:R-:W3:Y:S01]  /*13080*/  MUFU.TANH R34, R34 ;  /* 0x0000002200227308 */ /* 0x000ee20000002400 */
[----:B------:R-:W-:Y:S01]  /*13090*/  ISETP.GT.AND P4, PT, R78, 0x29, PT ;  /* 0x000000294e00780c */ /* 0x000fe20003f84270 */
[--C-:B------:R-:W-:Y:S01]  /*130a0*/  FFMA.FTZ R21, R36, UR48, -R76.reuse ;  /* 0x0000003024157c23 */ /* 0x100fe2000801084c */
[----:B--2---:R-:W-:Y:S01]  /*130b0*/  FSEL R37, R27, -INF , P3 ;  /* 0xff8000001b257808 */ /* 0x004fe20001800000 */
        /* <DEDUP_REMOVED lines=17> */
[----:B----4-:R-:W-:Y:S01]  /*131d0*/  FSEL R36, R30, -INF , P4 ;  /* 0xff8000001e247808 */ /* 0x010fe20002000000 */
[--C-:B------:R-:W-:Y:S01]  /*131e0*/  FFMA.FTZ R176, R152, UR48, -R76.reuse ;  /* 0x0000003098b07c23 */ /* 0x100fe2000801084c */
[----:B------:R-:W-:Y:S01]  /*131f0*/  FMNMX.FTZ R27, R29, R38, !PT ;  /* 0x000000261d1b7209 */ /* 0x000fe20007810000 */
[----:B------:R-:W1:Y:S01]  /*13200*/  MUFU.TANH R64, R64 ;  /* 0x0000004000407308 */ /* 0x000e620000002400 */
[----:B-----5:R-:W-:Y:S01]  /*13210*/  FSEL R38, R31, -INF , P3 ;  /* 0xff8000001f267808 */ /* 0x020fe20001800000 */
[--C-:B------:R-:W-:Y:S01]  /*13220*/  FFMA.FTZ R160, R50, UR48, -R76.reuse ;  /* 0x0000003032a07c23 */ /* 0x100fe2000801084c */
[----:B------:R-:W-:Y:S01]  /*13230*/  ISETP.GT.AND P4, PT, R78, 0x39, PT ;  /* 0x000000394e00780c */ /* 0x000fe20003f84270 */
        /* <DEDUP_REMOVED lines=22> */
[----:B------:R-:W-:Y:S01]  /*133a0*/  FFMA.FTZ R30, R41, UR48, -R76 ;  /* 0x00000030291e7c23 */ /* 0x000fe2000801084c */
[----:B--2---:R-:W-:-:S02]  /*133b0*/  FSEL R60, R60, -INF , P3 ;  /* 0xff8000003c3c7808 */ /* 0x004fc40001800000 */
[----:B------:R-:W-:Y:S02]  /*133c0*/  FMNMX.FTZ R31, R34, R31, !PT ;  /* 0x0000001f221f7209 */ /* 0x000fe40007810000 */
[----:B------:R-:W-:Y:S01]  /*133d0*/  ISETP.GT.AND P3, PT, R78, 0x50, PT ;  /* 0x000000504e00780c */ /* 0x000fe20003f64270 */
[----:B------:R-:W2:Y:S01]  /*133e0*/  MUFU.TANH R68, R68 ;  /* 0x0000004400447308 */ /* 0x000ea20000002400 */
[----:B0-----:R-:W-:Y:S02]  /*133f0*/  FSEL R62, R62, -INF , P4 ;  /* 0xff8000003e3e7808 */ /* 0x001fe40002000000 */
[----:B------:R-:W-:Y:S02]  /*13400*/  FMNMX.FTZ R31, R60, R31, !PT ;  /* 0x0000001f3c1f7209 */ /* 0x000fe40007810000 */
[----:B------:R-:W-:Y:S02]  /*13410*/  ISETP.GT.AND P4, PT, R78, 0x51, PT ;  /* 0x000000514e00780c */ /* 0x000fe40003f84270 */
[----:B-1----:R-:W-:Y:S01]  /*13420*/  FSEL R64, R64, -INF , P3 ;  /* 0xff80000040407808 */ /* 0x002fe20001800000 */
[----:B------:R-:W0:Y:S01]  /*13430*/  MUFU.TANH R69, R69 ;  /* 0x0000004500457308 */ /* 0x000e220000002400 */
[----:B------:R-:W-:-:S02]  /*13440*/  FMNMX.FTZ R31, R62, R31, !PT ;  /* 0x0000001f3e1f7209 */ /* 0x000fc40007810000 */
[----:B------:R-:W-:Y:S02]  /*13450*/  ISETP.GT.AND P3, PT, R78, 0x58, PT ;  /* 0x000000584e00780c */ /* 0x000fe40003f64270 */
[----:B----4-:R-:W-:Y:S02]  /*13460*/  FSEL R65, R65, -INF , P4 ;  /* 0xff80000041417808 */ /* 0x010fe40002000000 */
[----:B------:R-:W-:Y:S01]  /*13470*/  FMNMX.FTZ R32, R64, R31, !PT ;  /* 0x0000001f40207209 */ /* 0x000fe20007810000 */
[----:B------:R-:W1:Y:S01]  /*13480*/  MUFU.TANH R70, R70 ;  /* 0x0000004600467308 */ /* 0x000e620000002400 */
[----:B------:R-:W-:Y:S02]  /*13490*/  ISETP.GT.AND P4, PT, R78, 0x59, PT ;  /* 0x000000594e00780c */ /* 0x000fe40003f84270 */
[----:B-----5:R-:W-:Y:S02]  /*134a0*/  FSEL R66, R66, -INF , P3 ;  /* 0xff80000042427808 */ /* 0x020fe40001800000 */
[----:B------:R-:W-:-:S02]  /*134b0*/  FMNMX.FTZ R31, R65, R32, !PT ;  /* 0x00000020411f7209 */ /* 0x000fc40007810000 */
[----:B------:R-:W-:Y:S01]  /*134c0*/  ISETP.GT.AND P3, PT, R78, 0x60, PT ;  /* 0x000000604e00780c */ /* 0x000fe20003f64270 */
[----:B------:R-:W4:Y:S01]  /*134d0*/  MUFU.TANH R71, R71 ;  /* 0x0000004700477308 */ /* 0x000f220000002400 */
[----:B---3--:R-:W-:Y:S02]  /*134e0*/  FSEL R67, R67, -INF , P4 ;  /* 0xff80000043437808 */ /* 0x008fe40002000000 */
[----:B------:R-:W-:Y:S02]  /*134f0*/  FMNMX.FTZ R40, R66, R31, !PT ;  /* 0x0000001f42287209 */ /* 0x000fe40007810000 */
[----:B------:R-:W-:Y:S02]  /*13500*/  ISETP.GT.AND P4, PT, R78, 0x61, PT ;  /* 0x000000614e00780c */ /* 0x000fe40003f84270 */
[----:B--2---:R-:W-:Y:S01]  /*13510*/  FSEL R68, R68, -INF , P3 ;  /* 0xff80000044447808 */ /* 0x004fe20001800000 */
[----:B------:R-:W2:Y:S01]  /*13520*/  MUFU.TANH R72, R72 ;  /* 0x0000004800487308 */ /* 0x000ea20000002400 */
[----:B------:R-:W-:-:S02]  /*13530*/  FMNMX.FTZ R31, R67, R40, !PT ;  /* 0x00000028431f7209 */ /* 0x000fc40007810000 */
[----:B------:R-:W-:Y:S02]  /*13540*/  ISETP.GT.AND P3, PT, R78, 0x68, PT ;  /* 0x000000684e00780c */ /* 0x000fe40003f64270 */
[----:B0-----:R-:W-:Y:S02]  /*13550*/  FSEL R69, R69, -INF , P4 ;  /* 0xff80000045457808 */ /* 0x001fe40002000000 */
[----:B------:R-:W-:Y:S01]  /*13560*/  FMNMX.FTZ R40, R68, R31, !PT ;  /* 0x0000001f44287209 */ /* 0x000fe20007810000 */
[----:B------:R-:W0:Y:S01]  /*13570*/  MUFU.TANH R73, R73 ;  /* 0x0000004900497308 */ /* 0x000e220000002400 */
[----:B------:R-:W-:Y:S02]  /*13580*/  ISETP.GT.AND P4, PT, R78, 0x69, PT ;  /* 0x000000694e00780c */ /* 0x000fe40003f84270 */
[----:B-1----:R-:W-:Y:S02]  /*13590*/  FSEL R70, R70, -INF , P3 ;  /* 0xff80000046467808 */ /* 0x002fe40001800000 */
[----:B------:R-:W-:-:S02]  /*135a0*/  FMNMX.FTZ R31, R69, R40, !PT ;  /* 0x00000028451f7209 */ /* 0x000fc40007810000 */
[----:B------:R-:W-:Y:S01]  /*135b0*/  ISETP.GT.AND P3, PT, R78, 0x70, PT ;  /* 0x000000704e00780c */ /* 0x000fe20003f64270 */
[----:B------:R-:W1:Y:S01]  /*135c0*/  MUFU.TANH R74, R74 ;  /* 0x0000004a004a7308 */ /* 0x000e620000002400 */
[----:B----4-:R-:W-:Y:S02]  /*135d0*/  FSEL R71, R71, -INF , P4 ;  /* 0xff80000047477808 */ /* 0x010fe40002000000 */
        /* <DEDUP_REMOVED lines=8> */
[----:B------:R-:W-:Y:S01]  /*13660*/  MUFU.EX2 R180, R180 ;  /* 0x000000b400b47308 */ /* 0x000fe20000000800 */
[----:B------:R-:W-:Y:S02]  /*13670*/  ISETP.GT.AND P4, PT, R78, 0x79, PT ;  /* 0x000000794e00780c */ /* 0x000fe40003f84270 */
[----:B-1----:R-:W-:Y:S02]  /*13680*/  FSEL R74, R74, -INF , P3 ;  /* 0xff8000004a4a7808 */ /* 0x002fe40001800000 */
[----:B------:R-:W-:-:S03]  /*13690*/  FMNMX.FTZ R31, R73, R42, !PT ;  /* 0x0000002a491f7209 */ /* 0x000fc60007810000 */
[----:B------:R0:W-:Y:S01]  /*136a0*/  MUFU.EX2 R75, R156 ;  /* 0x0000009c004b7308 */ /* 0x0001e20000000800 */
[----:B--2---:R-:W-:Y:S02]  /*136b0*/  FSEL R77, R77, -INF , P4 ;  /* 0xff8000004d4d7808 */ /* 0x004fe40002000000 */
[----:B------:R-:W-:-:S04]  /*136c0*/  FMNMX.FTZ R42, R74, R31, !PT ;  /* 0x0000001f4a2a7209 */ /* 0x000fc80007810000 */
[----:B------:R-:W-:Y:S01]  /*136d0*/  FMNMX.FTZ R42, R77, R42, !PT ;  /* 0x0000002a4d2a7209 */ /* 0x000fe20007810000 */
[----:B------:R1:W-:Y:S01]  /*136e0*/  MUFU.EX2 R40, R45 ;  /* 0x0000002d00287308 */ /* 0x0003e20000000800 */
[----:B0-----:R-:W-:-:S03]  /*136f0*/  FFMA.FTZ R156, R55, UR48, -R76 ;  /* 0x00000030379c7c23 */ /* 0x001fc6000801084c */
[----:B------:R-:W0:Y:S04]  /*13700*/  SHFL.BFLY PT, R31, R42, 0x2, 0x1f ;  /* 0x0c401f002a1f7f89 */ /* 0x000e2800000e0000 */
[----:B------:R-:W-:Y:S01]  /*13710*/  MUFU.EX2 R182, R182 ;  /* 0x000000b600b67308 */ /* 0x000fe20000000800 */
[----:B-1----:R-:W-:-:S07]  /*13720*/  FFMA.FTZ R45, R51, UR48, -R76 ;  /* 0x00000030332d7c23 */ /* 0x002fce000801084c */
[----:B------:R-:W-:Y:S08]  /*13730*/  MUFU.EX2 R7, R7 ;  /* 0x0000000700077308 */ /* 0x000ff00000000800 */
[----:B------:R-:W-:Y:S01]  /*13740*/  MUFU.EX2 R176, R176 ;  /* 0x000000b000b07308 */ /* 0x000fe20000000800 */
[----:B0-----:R-:W-:Y:S01]  /*13750*/  FMNMX.FTZ R41, R42, R31, !PT ;  /* 0x0000001f2a297209 */ /* 0x001fe20007810000 */
[----:B------:R-:W-:-:S06]  /*13760*/  FFMA.FTZ R42, R57, UR48, -R76 ;  /* 0x00000030392a7c23 */ /* 0x000fcc000801084c */
[----:B------:R-:W-:Y:S01]  /*13770*/  MUFU.EX2 R14, R83 ;  /* 0x00000053000e7308 */ /* 0x000fe20000000800 */
[----:B------:R-:W0:Y:S07]  /*13780*/  SHFL.BFLY PT, R48, R41, 0x1, 0x1f ;  /* 0x0c201f0029307f89 */ /* 0x000e2e00000e0000 */
[----:B------:R-:W-:Y:S08]  /*13790*/  MUFU.EX2 R178, R178 ;  /* 0x000000b200b27308 */ /* 0x000ff00000000800 */
[----:B------:R-:W-:Y:S08]  /*137a0*/  MUFU.EX2 R21, R21 ;  /* 0x0000001500157308 */ /* 0x000ff00000000800 */
[----:B------:R-:W-:Y:S01]  /*137b0*/  MUFU.EX2 R172, R172 ;  /* 0x000000ac00ac7308 */ /* 0x000fe20000000800 */
[----:B0-----:R-:W-:Y:S01]  /*137c0*/  FMNMX.FTZ R31, R41, R48, !PT ;  /* 0x00000030291f7209 */ /* 0x001fe20007810000 */
[----:B------:R-:W-:-:S03]  /*137d0*/  FFMA.FTZ R48, R61, UR48, -R76 ;  /* 0x000000303d307c23 */ /* 0x000fc6000801084c */
[C---:B------:R-:W-:Y:S01]  /*137e0*/  FSETP.NEU.FTZ.AND P3, PT, R31.reuse, -INF , PT ;  /* 0xff8000001f00780b */ /* 0x040fe20003f7d000 */
[----:B------:R-:W-:Y:S02]  /*137f0*/  FMUL.FTZ R49, R31, UR48 ;  /* 0x000000301f317c20 */ /* 0x000fe40008410000 */
        /* <DEDUP_REMOVED lines=9> */
[----:B------:R-:W-:Y:S01]  /*13890*/  FSEL R11, R31, RZ, P3 ;  /* 0x000000ff1f0b7208 */ /* 0x000fe20001800000 */
[----:B------:R-:W-:Y:S01]  /*138a0*/  MUFU.EX2 R181, R181 ;  /* 0x000000b500b57308 */ /* 0x000fe20000000800 */
[--C-:B------:R-:W-:Y:S01]  /*138b0*/  FFMA.FTZ R50, R15, UR48, -R49.reuse ;  /* 0x000000300f327c23 */ /* 0x100fe20008010831 */
[----:B------:R-:W-:Y:S01]  /*138c0*/  FMUL.FTZ R6, R6, UR48 ;  /* 0x0000003006067c20 */ /* 0x000fe20008410000 */
[--C-:B------:R-:W-:Y:S01]  /*138d0*/  FFMA.FTZ R179, R20, UR48, -R49.reuse ;  /* 0x0000003014b37c23 */ /* 0x100fe20008010831 */
[----:B------:R-:W-:Y:S01]  /*138e0*/  FADD.FTZ R11, -R11, R10 ;  /* 0x0000000a0b0b7221 */ /* 0x000fe20000010100 */
[--C-:B------:R-:W-:Y:S01]  /*138f0*/  FFMA.FTZ R35, R35, UR48, -R49.reuse ;  /* 0x0000003023237c23 */ /* 0x100fe20008010831 */
[--C-:B------:R-:W-:Y:S01]  /*13900*/  FFMA.FTZ R173, R24, UR48, -R49.reuse ;  /* 0x0000003018ad7c23 */ /* 0x100fe20008010831 */
[--C-:B------:R-:W-:Y:S01]  /*13910*/  FFMA.FTZ R20, R25, UR48, -R49.reuse ;  /* 0x0000003019147c23 */ /* 0x100fe20008010831 */
[----:B------:R-:W-:Y:S01]  /*13920*/  FMUL.FTZ R8, R11, UR48 ;  /* 0x000000300b087c20 */ /* 0x000fe20008410000 */
        /* <DEDUP_REMOVED lines=17> */
[----:B0-----:R-:W-:Y:S01]  /*13a40*/  FFMA.FTZ R10, R6, R3, R180 ;  /* 0x00000003060a7223 */ /* 0x001fe200000100b4 */
[--C-:B------:R-:W-:Y:S01]  /*13a50*/  FFMA.FTZ R157, R68, UR48, -R49.reuse ;  /* 0x00000030449d7c23 */ /* 0x100fe20008010831 */
[--C-:B------:R-:W-:Y:S01]  /*13a60*/  FFMA.FTZ R24, R69, UR48, -R49.reuse ;  /* 0x0000003045187c23 */ /* 0x100fe20008010831 */
[--C-:B------:R-:W-:Y:S01]  /*13a70*/  FFMA.FTZ R159, R70, UR48, -R49.reuse ;  /* 0x00000030469f7c23 */ /* 0x100fe20008010831 */
[----:B------:R-:W-:Y:S01]  /*13a80*/  FADD.FTZ R11, R75, R10 ;  /* 0x0000000a4b0b7221 */ /* 0x000fe20000010000 */
[----:B------:R-:W-:Y:S01]  /*13a90*/  FFMA.FTZ R153, R72, UR48, -R49 ;  /* 0x0000003048997c23 */ /* 0x000fe20008010831 */
[----:B------:R-:W-:Y:S01]  /*13aa0*/  IMAD R38, R186, 0x8, R18 ;  /* 0x00000008ba267824 */ /* 0x000fe200078e0212 */
[----:B------:R-:W0:Y:S01]  /*13ab0*/  MUFU.EX2 R183, R183 ;  /* 0x000000b700b77308 */ /* 0x000e220000000800 */
[----:B-1----:R-:W-:Y:S01]  /*13ac0*/  FFMA.FTZ R3, R8, R0, R181 ;  /* 0x0000000008037223 */ /* 0x002fe200000100b5 */
[----:B------:R-:W-:Y:S01]  /*13ad0*/  FADD.FTZ R10, R182, R11 ;  /* 0x0000000bb60a7221 */ /* 0x000fe20000010000 */
[----:B------:R-:W-:Y:S01]  /*13ae0*/  FFMA.FTZ R155, R74, UR48, -R49 ;  /* 0x000000304a9b7c23 */ /* 0x000fe20008010831 */
[----:B------:R-:W-:-:S04]  /*13af0*/  IMAD.U32 R39, RZ, RZ, UR38 ;  /* 0x00000026ff277e24 */ /* 0x000fc8000f8e00ff */
        /* <DEDUP_REMOVED lines=13> */
[----:B--2---:R-:W-:-:S07]  /*13bd0*/  FADD.FTZ R11, R177, R0 ;  /* 0x00000000b10b7221 */ /* 0x004fce0000010000 */
        /* <DEDUP_REMOVED lines=19> */
[----:B------:R2:W3:Y:S01]  /*13d10*/  MUFU.EX2 R32, R43 ;  /* 0x0000002b00207308 */ /* 0x0004e20000000800 */
[----:B0-----:R-:W-:-:S07]  /*13d20*/  FADD.FTZ R11, R168, R11 ;  /* 0x0000000ba80b7221 */ /* 0x001fce0000010000 */
[----:B------:R-:W0:Y:S01]  /*13d30*/  MUFU.EX2 R9, R9 ;  /* 0x0000000900097308 */ /* 0x000e220000000800 */
[----:B-1----:R-:W-:Y:S01]  /*13d40*/  FADD.FTZ R0, R169, R0 ;  /* 0x00000000a9007221 */ /* 0x002fe20000010000 */
[----:B--2---:R-:W-:-:S06]  /*13d50*/  FFMA.FTZ R43, R54, UR48, -R76 ;  /* 0x00000030362b7c23 */ /* 0x004fcc000801084c */
[----:B------:R-:W1:Y:S01]  /*13d60*/  MUFU.EX2 R170, R170 ;  /* 0x000000aa00aa7308 */ /* 0x000e620000000800 */
[----:B---3--:R-:W-:-:S07]  /*13d70*/  FADD.FTZ R11, R32, R11 ;  /* 0x0000000b200b7221 */ /* 0x008fce0000010000 */
        /* <DEDUP_REMOVED lines=47> */
[----:B------:R-:W-:-:S05]  /*14070*/  VIADD R0, R38, 0x28840 ;  /* 0x0002884026007836 */ /* 0x000fca0000000000 */
[----:B------:R-:W-:Y:S01]  /*14080*/  PRMT R0, R39, 0x654, R0 ;  /* 0x0000065427007816 */ /* 0x000fe20000000000 */
[----:B------:R-:W0:Y:S01]  /*14090*/  MUFU.EX2 R158, R158 ;  /* 0x0000009e009e7308 */ /* 0x000e220000000800 */
[----:B-1----:R-:W-:Y:S01]  /*140a0*/  FADD.FTZ R37, R43, R34 ;  /* 0x000000222b257221 */ /* 0x002fe20000010000 */
[----:B------:R-:W-:Y:S01]  /*140b0*/  FFMA.FTZ R34, R77, UR48, -R49 ;  /* 0x000000304d227c23 */ /* 0x000fe20008010831 */
[----:B------:R1:W-:Y:S05]  /*140c0*/  SYNCS.ARRIVE.TRANS64.RED.A1T0 RZ, [R0+URZ], RZ ;  /* 0x000000ff00ff79a7 */ /* 0x0003ea000810043f */
[----:B------:R-:W3:Y:S01]  /*140d0*/  MUFU.EX2 R159, R159 ;  /* 0x0000009f009f7308 */ /* 0x000ee20000000800 */
[----:B--2---:R-:W-:-:S07]  /*140e0*/  FADD.FTZ R38, R24, R3 ;  /* 0x0000000318267221 */ /* 0x004fce0000010000 */
[----:B------:R-:W2:Y:S01]  /*140f0*/  MUFU.EX2 R42, R42 ;  /* 0x0000002a002a7308 */ /* 0x000ea20000000800 */
[----:B0-----:R-:W-:-:S07]  /*14100*/  FADD.FTZ R37, R158, R37 ;  /* 0x000000259e257221 */ /* 0x001fce0000010000 */
[----:B------:R-:W0:Y:S01]  /*14110*/  MUFU.EX2 R11, R11 ;  /* 0x0000000b000b7308 */ /* 0x000e220000000800 */
[----:B---3--:R-:W-:-:S07]  /*14120*/  FADD.FTZ R38, R159, R38 ;  /* 0x000000269f267221 */ /* 0x008fce0000010000 */
        /* <DEDUP_REMOVED lines=20> */
.L_x_3084:
[----:B------:R-:W-:Y:S01]  /*14270*/  LEA R13, R13, R18, 0x3 ;  /* 0x000000120d0d7211 */ /* 0x000fe200078e18ff */
[----:B------:R-:W-:Y:S01]  /*14280*/  IMAD.U32 R38, RZ, RZ, UR38 ;  /* 0x00000026ff267e24 */ /* 0x000fe2000f8e00ff */
[----:B------:R-:W-:Y:S01]  /*14290*/  ISETP.GT.AND P2, PT, R12, R5, PT ;  /* 0x000000050c00720c */ /* 0x000fe20003f44270 */
[-C--:B------:R-:W-:Y:S01]  /*142a0*/  FMUL.FTZ R88, R88, R6.reuse ;  /* 0x0000000658587220 */ /* 0x080fe20000410000 */
[----:B------:R-:W-:Y:S01]  /*142b0*/  F2FP.BF16.F32.PACK_AB R159, R11, R159 ;  /* 0x0000009f0b9f723e */ /* 0x000fe200000010ff */
[----:B------:R-:W-:Y:S01]  /*142c0*/  VIADD R13, R13, 0x28860 ;  /* 0x000288600d0d7836 */ /* 0x000fe20000000000 */
[----:B------:R-:W-:Y:S01]  /*142d0*/  F2FP.BF16.F32.PACK_AB R153, R10, R153 ;  /* 0x000000990a99723e */ /* 0x000fe200000010ff */
        /* <DEDUP_REMOVED lines=92> */
[-C--:B------:R-:W-:Y:S01]  /*148a0*/  FMUL.FTZ R147, R147, R8.reuse ;  /* 0x0000000893937220 */ /* 0x080fe20000410000 */
[-C--:B------:R-:W-:Y:S01]  /*148b0*/  FMUL.FTZ R150, R150, R8.reuse ;  /* 0x0000000896967220 */ /* 0x080fe20000410000 */
[----:B------:R-:W-:Y:S01]  /*148c0*/  FMUL.FTZ R151, R151, R8 ;  /* 0x0000000897977220 */ /* 0x000fe20000410000 */
[----:B------:R-:W-:-:S02]  /*148d0*/  VIADD R12, R12, 0xffffffff ;  /* 0xffffffff0c0c7836 */ /* 0x000fc40000000000 */
[----:B------:R-:W-:Y:S02]  /*148e0*/  IMAD.MOV.U32 R10, RZ, RZ, R31 ;  /* 0x000000ffff0a7224 */ /* 0x000fe400078e001f */
[----:B------:R-:W-:Y:S02]  /*148f0*/  IMAD.MOV.U32 R11, RZ, RZ, R26 ;  /* 0x000000ffff0b7224 */ /* 0x000fe400078e001a */
[----:B------:R-:W-:Y:S02]  /*14900*/  IMAD.MOV.U32 R6, RZ, RZ, R189 ;  /* 0x000000ffff067224 */ /* 0x000fe400078e00bd */
[----:B0-----:R-:W-:Y:S01]  /*14910*/  IMAD.MOV.U32 R13, RZ, RZ, R186 ;  /* 0x000000ffff0d7224 */ /* 0x001fe200078e00ba */
[----:B------:R-:W-:Y:S06]  /*14920*/  @P2 BRA `(.L_x_3085) ;  /* 0xffffffcc00282947 */ /* 0x000fec000383ffff */
.L_x_3073:
[----:B------:R-:W-:-:S13]  /*14930*/  ISETP.GE.AND P1, PT, R12, R199, PT ;  /* 0x000000c70c00720c */ /* 0x000fda0003f26270 */
[----:B------:R-:W-:Y:S05]  /*14940*/  @!P1 BRA `(.L_x_3086) ;  /* 0x00000028008c9947 */ /* 0x000fea0003800000 */
[----:B------:R-:W-:Y:S02]  /*14950*/  IMAD.MOV.U32 R5, RZ, RZ, R31 ;  /* 0x000000ffff057224 */ /* 0x000fe400078e001f */
[----:B------:R-:W-:Y:S02]  /*14960*/  IMAD.MOV.U32 R10, RZ, RZ, R26 ;  /* 0x000000ffff0a7224 */ /* 0x000fe400078e001a */
[----:B------:R-:W-:Y:S02]  /*14970*/  IMAD.MOV.U32 R6, RZ, RZ, R189 ;  /* 0x000000ffff067224 */ /* 0x000fe400078e00bd */
[----:B------:R-:W-:-:S07]  /*14980*/  IMAD.MOV.U32 R11, RZ, RZ, R186 ;  /* 0x000000ffff0b7224 */ /* 0x000fce00078e00ba */
.L_x_3098:
        /* <DEDUP_REMOVED lines=10> */
.L_x_3088:
[----:B------:R-:W-:Y:S01]  /*14a30*/  IMAD R7, R186, 0x8, R18 ;  /* 0x00000008ba077824 */ /* 0x000fe200078e0212 */
[----:B------:R-:W-:-:S04]  /*14a40*/  SHF.L.U32 R8, R189, 0x1f, RZ ;  /* 0x0000001fbd087819 */ /* 0x000fc800000006ff */
[----:B------:R0:W1:Y:S01]  /*14a50*/  SYNCS.PHASECHK.TRANS64.TRYWAIT P1, [R7+URZ+0x28830], R8 ;  /* 0x02883008070075a7 */ /* 0x000062000802017f */
[----:B------:R-:W-:Y:S05]  /*14a60*/  @!P0 BRA `(.L_x_3089) ;  /* 0x0000000000048947 */ /* 0x000fea0003800000 */
[----:B------:R-:W-:Y:S01]  /*14a70*/  BPT.TRAP 0x1 ;  /* 0x000000040000795c */ /* 0x000fe20000300000 */
.L_x_3089:
[----:B------:R-:W-:Y:S04]  /*14a80*/  BSSY B0, `(.L_x_3087) ;  /* 0x0000004000007945 */ /* 0x000fe80003800000 */
[----:B-1----:R-:W-:Y:S05]  /*14a90*/  @P1 BRA `(.L_x_3090) ;  /* 0x0000000000081947 */ /* 0x002fea0003800000 */
[----:B------:R-:W1:Y:S02]  /*14aa0*/  SYNCS.PHASECHK.TRANS64.TRYWAIT P1, [R7+URZ+0x28830], R8 ;  /* 0x02883008070075a7 */ /* 0x000e64000802017f */
[----:B-1----:R-:W-:Y:S05]  /*14ab0*/  @!P1 BRA `(.L_x_3091) ;  /* 0x0000010000389947 */ /* 0x002fea0003800000 */
.L_x_3090:
[----:B------:R-:W-:Y:S05]  /*14ac0*/  BSYNC B0 ;  /* 0x0000000000007941 */ /* 0x000fea0003800000 */
.L_x_3087:
[----:B01----:R-:W0:Y:S01]  /*14ad0*/  S2R R7, SR_TID.X ;  /* 0x0000000000077919 */ /* 0x003e220000002100 */
[----:B------:R-:W-:Y:S05]  /*14ae0*/  WARPSYNC.ALL ;  /* 0x0000000000007948 */ /* 0x000fea0003800000 */
[----:B------:R-:W-:Y:S01]  /*14af0*/  LEA R8, R186, R4, 0xb ;  /* 0x00000004ba087211 */ /* 0x000fe200078e58ff */
[----:B------:R-:W-:Y:S02]  /*14b00*/  IMAD.MOV.U32 R9, RZ, RZ, 0x40000040 ;  /* 0x40000040ff097424 */ /* 0x000fe400078e00ff */
[----:B------:R-:W-:Y:S01]  /*14b10*/  IMAD.MOV.U32 R25, RZ, RZ, 0x40000040 ;  /* 0x40000040ff197424 */ /* 0x000fe200078e00ff */
[C---:B------:R-:W-:Y:S01]  /*14b20*/  R2UR UR6, R8.reuse ;  /* 0x00000000080672ca */ /* 0x040fe200000e0000 */
[C---:B------:R-:W-:Y:S01]  /*14b30*/  VIADD R24, R8.reuse, 0x4 ;  /* 0x0000000408187836 */ /* 0x040fe20000000000 */
[----:B------:R-:W-:Y:S01]  /*14b40*/  R2UR UR7, R9 ;  /* 0x00000000090772ca */ /* 0x000fe200000e0000 */
[----:B------:R-:W-:Y:S01]  /*14b50*/  VIADD R20, R8, 0x2 ;  /* 0x0000000208147836 */ /* 0x000fe20000000000 */
[C---:B------:R-:W-:Y:S01]  /*14b60*/  R2UR UR15, R25.reuse ;  /* 0x00000000190f72ca */ /* 0x040fe200000e0000 */
[----:B------:R-:W-:Y:S01]  /*14b70*/  IMAD.MOV.U32 R21, RZ, RZ, 0x40000040 ;  /* 0x40000040ff157424 */ /* 0x000fe200078e00ff */
[----:B------:R-:W-:Y:S01]  /*14b80*/  R2UR UR14, R24 ;  /* 0x00000000180e72ca */ /* 0x000fe200000e0000 */
[C---:B------:R-:W-:Y:S01]  /*14b90*/  VIADD R24, R8.reuse, 0x404 ;  /* 0x0000040408187836 */ /* 0x040fe20000000000 */
[----:B------:R-:W-:Y:S01]  /*14ba0*/  R2UR UR31, R25 ;  /* 0x00000000191f72ca */ /* 0x000fe200000e0000 */
[----:B------:R-:W-:Y:S01]  /*14bb0*/  VIADD R14, R8, 0x6 ;  /* 0x00000006080e7836 */ /* 0x000fe20000000000 */
[----:B------:R-:W-:Y:S01]  /*14bc0*/  R2UR UR10, R20 ;  /* 0x00000000140a72ca */ /* 0x000fe200000e0000 */
[----:B------:R-:W-:Y:S01]  /*14bd0*/  IMAD.MOV.U32 R15, RZ, RZ, 0x40000040 ;  /* 0x40000040ff0f7424 */ /* 0x000fe200078e00ff */
[----:B------:R-:W-:Y:S01]  /*14be0*/  R2UR UR30, R24 ;  /* 0x00000000181e72ca */ /* 0x000fe200000e0000 */
[----:B------:R-:W-:Y:S01]  /*14bf0*/  VIADD R20, R8, 0x400 ;  /* 0x0000040008147836 */ /* 0x000fe20000000000 */
[----:B------:R-:W-:-:S02]  /*14c00*/  R2UR UR11, R21 ;  /* 0x00000000150b72ca */ /* 0x000fc400000e0000 */
[----:B------:R-:W-:Y:S01]  /*14c10*/  R2UR UR18, R14 ;  /* 0x000000000e1272ca */ /* 0x000fe200000e0000 */
[C---:B------:R-:W-:Y:S01]  /*14c20*/  VIADD R14, R8.reuse, 0x402 ;  /* 0x00000402080e7836 */ /* 0x040fe20000000000 */
[----:B------:R-:W-:Y:S01]  /*14c30*/  R2UR UR19, R15 ;  /* 0x000000000f1372ca */ /* 0x000fe200000e0000 */
[----:B------:R-:W-:Y:S01]  /*14c40*/  VIADD R8, R8, 0x406 ;  /* 0x0000040608087836 */ /* 0x000fe20000000000 */
[----:B------:R-:W-:Y:S02]  /*14c50*/  R2UR UR22, R20 ;  /* 0x00000000141672ca */ /* 0x000fe400000e0000 */
[----:B0-----:R-:W-:Y:S02]  /*14c60*/  SHF.R.U32.HI R7, RZ, 0x7, R7 ;  /* 0x00000007ff077819 */ /* 0x001fe40000011607 */
[----:B------:R-:W-:Y:S02]  /*14c70*/  R2UR UR23, R21 ;  /* 0x00000000151772ca */ /* 0x000fe400000e0000 */
[----:B------:R-:W-:Y:S01]  /*14c80*/  R2UR UR26, R14 ;  /* 0x000000000e1a72ca */ /* 0x000fe200000e0000 */
[----:B------:R-:W-:Y:S01]  /*14c90*/  VIADD R7, R7, 0x8 ;  /* 0x0000000807077836 */ /* 0x000fe20000000000 */
[----:B------:R-:W-:-:S02]  /*14ca0*/  R2UR UR27, R15 ;  /* 0x000000000f1b72ca */ /* 0x000fc400000e0000 */
[----:B------:R-:W-:Y:S02]  /*14cb0*/  R2UR UR34, R8 ;  /* 0x00000000082272ca */ /* 0x000fe400000e0000 */
[----:B------:R0:W-:Y:S01]  /*14cc0*/  BAR.SYNC.DEFER_BLOCKING R7, 0x100 ;  /* 0x000400070000751d */ /* 0x0001e20000010000 */
[----:B------:R-:W-:-:S05]  /*14cd0*/  R2UR UR35, R9 ;  /* 0x00000000092372ca */ /* 0x000fca00000e0000 */
        /* <DEDUP_REMOVED lines=27> */
.L_x_3093:
[----:B------:R-:W-:Y:S01]  /*14e90*/  SHF.L.U32 R6, R6, 0x1f, RZ ;  /* 0x0000001f06067819 */ /* 0x000fe200000006ff */
[----:B------:R-:W-:-:S04]  /*14ea0*/  IMAD R7, R11, 0x8, R18 ;  /* 0x000000080b077824 */ /* 0x000fc800078e0212 */
[----:B------:R0:W1:Y:S01]  /*14eb0*/  SYNCS.PHASECHK.TRANS64.TRYWAIT P1, [R7+URZ+0x28850], R6 ;  /* 0x02885006070075a7 */ /* 0x000062000802017f */
[----:B------:R-:W-:Y:S05]  /*14ec0*/  @!P0 BRA `(.L_x_3094) ;  /* 0x0000000000048947 */ /* 0x000fea0003800000 */
[----:B------:R-:W-:Y:S01]  /*14ed0*/  BPT.TRAP 0x1 ;  /* 0x000000040000795c */ /* 0x000fe20000300000 */
.L_x_3094:
[----:B-1----:R-:W-:Y:S05]  /*14ee0*/  @P1 BRA `(.L_x_3092) ;  /* 0x0000000000081947 */ /* 0x002fea0003800000 */
[----:B------:R-:W1:Y:S02]  /*14ef0*/  SYNCS.PHASECHK.TRANS64.TRYWAIT P1, [R7+URZ+0x28850], R6 ;  /* 0x02885006070075a7 */ /* 0x000e64000802017f */
[----:B-1----:R-:W-:Y:S05]  /*14f00*/  @!P1 BRA `(.L_x_3095) ;  /* 0x000000fc00389947 */ /* 0x002fea0003800000 */
.L_x_3092:
[----:B01----:R-:W-:Y:S01]  /*14f10*/  IADD3 R6, R18, 0x400, RZ ;  /* 0x0000040012067810 */ /* 0x003fe20007ffe0ff */
[----:B------:R-:W-:Y:S01]  /*14f20*/  IMAD.MOV.U32 R7, RZ, RZ, 0x40000040 ;  /* 0x40000040ff077424 */ /* 0x000fe200078e00ff */
[----:B------:R-:W-:Y:S05]  /*14f30*/  WARPSYNC.ALL ;  /* 0x0000000000007948 */ /* 0x000fea0003800000 */
[----:B------:R-:W-:Y:S01]  /*14f40*/  SHF.R.U32.HI R6, RZ, 0x4, R6 ;  /* 0x00000004ff067819 */ /* 0x000fe20000011606 */
[----:B------:R-:W-:Y:S01]  /*14f50*/  WARPGROUP.ARRIVE ;  /* 0x00000000000079c5 */ /* 0x000fe20000000000 */
[----:B------:R-:W-:Y:S01]  /*14f60*/  R2UR UR7, R7 ;  /* 0x00000000070772ca */ /* 0x000fe200000e0000 */
[----:B------:R-:W-:Y:S01]  /*14f70*/  IMAD.MOV.U32 R9, RZ, RZ, 0x40000040 ;  /* 0x40000040ff097424 */ /* 0x000fe200078e00ff */
[----:B------:R-:W-:Y:S01]  /*14f80*/  LOP3.LUT R6, R6, 0x3fff, RZ, 0xc0, !PT ;  /* 0x00003fff06067812 */ /* 0x000fe200078ec0ff */
[----:B------:R-:W-:-:S02]  /*14f90*/  IMAD.MOV.U32 R7, RZ, RZ, 0x40000040 ;  /* 0x40000040ff077424 */ /* 0x000fc400078e00ff */
[----:B------:R-:W0:Y:S01]  /*14fa0*/  S2R R13, SR_TID.X ;  /* 0x00000000000d7919 */ /* 0x000e220000002100 */
        /* <DEDUP_REMOVED lines=57> */
.L_x_3096:
        /* <DEDUP_REMOVED lines=191> */
[----:B--2---:R-:W-:-:S05]  /*15f30*/  FMNMX.FTZ R82, R78, R31, !PT ;  /* 0x0000001f4e527209 */ /* 0x004fca0007810000 */
        /* <DEDUP_REMOVED lines=12> */
[----:B------:R-:W-:Y:S01]  /*16000*/  FFMA.FTZ R34, R38, UR48, -R81 ;  /* 0x0000003026227c23 */ /* 0x000fe20008010851 */
[C---:B------:R-:W-:Y:S01]  /*16010*/  FADD.FTZ R5, -R31.reuse, R5 ;  /* 0x000000051f057221 */ /* 0x040fe20000010100 */
[----:B------:R-:W-:Y:S01]  /*16020*/  FMUL.FTZ R38, R31, UR48 ;  /* 0x000000301f267c20 */ /* 0x000fe20008410000 */
[----:B------:R-:W-:Y:S01]  /*16030*/  FMUL.FTZ R10, R10, UR48 ;  /* 0x000000300a0a7c20 */ /* 0x000fe20008410000 */
        /* <DEDUP_REMOVED lines=29> */
[----:B------:R-:W-:Y:S01]  /*16210*/  FFMA.FTZ R175, R39, UR48, -R38 ;  /* 0x0000003027af7c23 */ /* 0x000fe20008010826 */
        /* <DEDUP_REMOVED lines=18> */
[--C-:B------:R-:W-:Y:S01]  /*16340*/  FFMA.FTZ R161, R59, UR48, -R38.reuse ;  /* 0x000000303ba17c23 */ /* 0x100fe20008010826 */
[--C-:B------:R-:W-:Y:S01]  /*16350*/  FFMA.FTZ R21, R58, UR48, -R81.reuse ;  /* 0x000000303a157c23 */ /* 0x100fe20008010851 */
[--C-:B------:R-:W-:Y:S01]  /*16360*/  FFMA.FTZ R25, R60, UR48, -R38.reuse ;  /* 0x000000303c197c23 */ /* 0x100fe20008010826 */
[--C-:B------:R-:W-:Y:S01]  /*16370*/  FFMA.FTZ R162, R61, UR48, -R81.reuse ;  /* 0x000000303da27c23 */ /* 0x100fe20008010851 */
[--C-:B------:R-:W-:Y:S01]  /*16380*/  FFMA.FTZ R163, R63, UR48, -R38.reuse ;  /* 0x000000303fa37c23 */ /* 0x100fe20008010826 */
[----:B------:R-:W-:Y:S01]  /*16390*/  FFMA.FTZ R14, R62, UR48, -R81 ;  /* 0x000000303e0e7c23 */ /* 0x000fe20008010851 */
[----:B------:R-:W1:Y:S01]  /*163a0*/  MUFU.EX2 R182, R182 ;  /* 0x000000b600b67308 */ /* 0x000e620000000800 */
[----:B0-----:R-:W-:Y:S01]  /*163b0*/  FADD.FTZ R3, R86, R3 ;  /* 0x0000000356037221 */ /* 0x001fe20000010000 */
[--C-:B------:R-:W-:Y:S01]  /*163c0*/  FFMA.FTZ R20, R64, UR48, -R38.reuse ;  /* 0x0000003040147c23 */ /* 0x100fe20008010826 */
[--C-:B------:R-:W-:Y:S01]  /*163d0*/  FFMA.FTZ R156, R65, UR48, -R81.reuse ;  /* 0x00000030419c7c23 */ /* 0x100fe20008010851 */
[--C-:B------:R-:W-:Y:S01]  /*163e0*/  FFMA.FTZ R157, R67, UR48, -R38.reuse ;  /* 0x00000030439d7c23 */ /* 0x100fe20008010826 */
[--C-:B------:R-:W-:Y:S01]  /*163f0*/  FFMA.FTZ R13, R66, UR48, -R81.reuse ;  /* 0x00000030420d7c23 */ /* 0x100fe20008010851 */
[----:B------:R-:W-:Y:S01]  /*16400*/  FFMA.FTZ R15, R68, UR48, -R38 ;  /* 0x00000030440f7c23 */ /* 0x000fe20008010826 */
[--C-:B------:R-:W-:Y:S01]  /*16410*/  FFMA.FTZ R158, R69, UR48, -R81.reuse ;  /* 0x00000030459e7c23 */ /* 0x100fe20008010851 */
[----:B------:R-:W0:Y:S01]  /*16420*/  MUFU.EX2 R183, R183 ;  /* 0x000000b700b77308 */ /* 0x000e220000000800 */
        /* <DEDUP_REMOVED lines=8> */
[----:B-1----:R-:W-:Y:S01]  /*164b0*/  FADD.FTZ R8, R182, R3 ;  /* 0x00000003b6087221 */ /* 0x002fe20000010000 */
[----:B------:R-:W-:Y:S01]  /*164c0*/  FFMA.FTZ R155, R79, UR48, -R38 ;  /* 0x000000304f9b7c23 */ /* 0x000fe20008010826 */
[----:B------:R-:W-:Y:S01]  /*164d0*/  FFMA.FTZ R37, R78, UR48, -R81 ;  /* 0x000000304e257c23 */ /* 0x000fe20008010851 */
[----:B------:R-:W-:-:S02]  /*164e0*/  IMAD R43, R186, 0x8, R18 ;  /* 0x00000008ba2b7824 */ /* 0x000fc400078e0212 */
[----:B------:R-:W-:Y:S02]  /*164f0*/  IMAD.U32 R44, RZ, RZ, UR38 ;  /* 0x00000026ff2c7e24 */ /* 0x000fe4000f8e00ff */
[----:B------:R-:W1:Y:S01]  /*16500*/  MUFU.EX2 R46, R46 ;  /* 0x0000002e002e7308 */ /* 0x000e620000000800 */
[----:B0-----:R-:W-:Y:S01]  /*16510*/  FADD.FTZ R3, R183, R0 ;  /* 0x00000000b7037221 */ /* 0x001fe20000010000 */
[----:B------:R-:W-:-:S05]  /*16520*/  VIADD R43, R43, 0x28840 ;  /* 0x000288402b2b7836 */ /* 0x000fca0000000000 */
[----:B------:R-:W-:Y:S01]  /*16530*/  PRMT R43, R44, 0x654, R43 ;  /* 0x000006542c2b7816 */ /* 0x000fe2000000002b */
[----:B------:R-:W0:Y:S01]  /*16540*/  MUFU.EX2 R176, R176 ;  /* 0x000000b000b07308 */ /* 0x000e220000000800 */
[----:B--2---:R-:W-:Y:S02]  /*16550*/  FADD.FTZ R9, R85, R8 ;  /* 0x0000000855097221 */ /* 0x004fe40000010000 */
[----:B------:R2:W-:Y:S05]  /*16560*/  SYNCS.ARRIVE.TRANS64.RED.A1T0 RZ, [R43+URZ], RZ ;  /* 0x000000ff2bff79a7 */ /* 0x0005ea000810043f */
        /* <DEDUP_REMOVED lines=56> */
[----:B------:R-:W-:-:S06]  /*168f0*/  FFMA.FTZ R9, R72, UR48, -R38 ;  /* 0x0000003048097c23 */ /* 0x000fcc0008010826 */
        /* <DEDUP_REMOVED lines=15> */
[----:B---3--:R-:W-:Y:S01]  /*169f0*/  FADD.FTZ R3, R21, R8 ;  /* 0x0000000815037221 */ /* 0x008fe20000010000 */
[--C-:B------:R-:W-:Y:S01]  /*16a00*/  FFMA.FTZ R8, R76, UR48, -R38.reuse ;  /* 0x000000304c087c23 */ /* 0x100fe20008010826 */
[----:B------:R-:W-:-:S05]  /*16a10*/  FFMA.FTZ R38, R80, UR48, -R38 ;  /* 0x0000003050267c23 */ /* 0x000fca0008010826 */
        /* <DEDUP_REMOVED lines=40> */
[----:B--2---:R-:W-:Y:S06]  /*16ca0*/  @!P0 BRA `(.L_x_3097) ;  /* 0x0000000000048947 */ /* 0x004fec0003800000 */
[----:B------:R-:W-:Y:S01]  /*16cb0*/  BPT.TRAP 0x1 ;  /* 0x000000040000795c */ /* 0x000fe20000300000 */
.L_x_3097:
        /* <DEDUP_REMOVED lines=106> */
[----:B------:R-:W-:Y:S01]  /*17360*/  F2FP.BF16.F32.PACK_AB R155, R38, R155 ;  /* 0x0000009b269b723e */ /* 0x000fe200000010ff */
[----:B------:R-:W-:Y:S06]  /*17370*/  @P1 BRA `(.L_x_3098) ;  /* 0xffffffd400841947 */ /* 0x000fec000383ffff */
.L_x_3086:
[----:B------:R-:W-:Y:S05]  /*17380*/  WARPSYNC.ALL ;  /* 0x0000000000007948 */ /* 0x000fea0003800000 */
[----:B------:R-:W-:Y:S06]  /*17390*/  BAR.ARV 0x8, 0x180 ;  /* 0x0206000000007b1d */ /* 0x000fec0000002000 */
[----:B------:R-:W-:Y:S05]  /*173a0*/  @!P0 BRA `(.L_x_3099) ;  /* 0x0000000000048947 */ /* 0x000fea0003800000 */
[----:B------:R-:W-:Y:S01]  /*173b0*/  BPT.TRAP 0x1 ;  /* 0x000000040000795c */ /* 0x000fe20000300000 */
.L_x_3099:
[----:B------:R-:W-:Y:S02]  /*173c0*/  LEA R11, R186, R18, 0x3 ;  /* 0x00000012ba0b7211 */ /* 0x000fe400078e18ff */
[----:B------:R-:W-:-:S04]  /*173d0*/  SHF.L.U32 R4, R189, 0x1f, RZ ;  /* 0x0000001fbd047819 */ /* 0x000fc800000006ff */
[----:B------:R0:W1:Y:S01]  /*173e0*/  SYNCS.PHASECHK.TRANS64.TRYWAIT P1, [R11+URZ+0x28850], R4 ;  /* 0x028850040b0075a7 */ /* 0x000062000802017f */
[----:B------:R-:W-:Y:S05]  /*173f0*/  @!P0 BRA `(.L_x_3100) ;  /* 0x0000000000048947 */ /* 0x000fea0003800000 */
[----:B------:R-:W-:Y:S01]  /*17400*/  BPT.TRAP 0x1 ;  /* 0x000000040000795c */ /* 0x000fe20000300000 */
.L_x_3100:
[----:B------:R-:W-:-:S05]  /*17410*/  VIADD R18, R18, 0x400 ;  /* 0x0000040012127836 */ /* 0x000fca0000000000 */
[----:B------:R-:W-:-:S04]  /*17420*/  SHF.R.U32.HI R18, RZ, 0x4, R18 ;  /* 0x00000004ff127819 */ /* 0x000fc80000011612 */
[----:B------:R-:W-:-:S04]  /*17430*/  LOP3.LUT R18, R18, 0x3fff, RZ, 0xc0, !PT ;  /* 0x00003fff12127812 */ /* 0x000fc800078ec0ff */
[----:B------:R-:W-:Y:S01]  /*17440*/  LOP3.LUT R5, R18, 0x4000000, RZ, 0xfc, !PT ;  /* 0x0400000012057812 */ /* 0x000fe200078efcff */
[----:B-1----:R-:W-:Y:S06]  /*17450*/  @P1 BRA `(.L_x_3101) ;  /* 0x0000000000081947 */ /* 0x002fec0003800000 */
[----:B------:R-:W1:Y:S02]  /*17460*/  SYNCS.PHASECHK.TRANS64.TRYWAIT P1, [R11+URZ+0x28850], R4 ;  /* 0x028850040b0075a7 */ /* 0x000e64000802017f */
[----:B-1----:R-:W-:Y:S05]  /*17470*/  @!P1 BRA `(.L_x_3102) ;  /* 0x000000d400f09947 */ /* 0x002fea0003800000 */
.L_x_3101:
[----:B01----:R-:W-:Y:S01]  /*17480*/  IMAD R4, R186, 0x800, R5 ;  /* 0x00000800ba047824 */ /* 0x003fe200078e0205 */
[----:B------:R-:W-:Y:S05]  /*17490*/  WARPSYNC.ALL ;  /* 0x0000000000007948 */ /* 0x000fea0003800000 */
[----:B------:R-:W-:Y:S01]  /*174a0*/  IMAD.MOV.U32 R5, RZ, RZ, 0x40000040 ;  /* 0x40000040ff057424 */ /* 0x000fe200078e00ff */
[C---:B------:R-:W-:Y:S01]  /*174b0*/  R2UR UR6, R4.reuse ;  /* 0x00000000040672ca */ /* 0x040fe200000e0000 */
[----:B------:R-:W-:Y:S01]  /*174c0*/  WARPGROUP.ARRIVE ;  /* 0x00000000000079c5 */ /* 0x000fe20000000000 */
[----:B------:R-:W-:Y:S02]  /*174d0*/  VIADD R6, R4, 0x80 ;  /* 0x0000008004067836 */ /* 0x000fe40000000000 */
[----:B------:R-:W-:Y:S01]  /*174e0*/  R2UR UR7, R5 ;  /* 0x00000000050772ca */ /* 0x000fe200000e0000 */
[----:B------:R-:W-:-:S02]  /*174f0*/  IMAD.MOV.U32 R7, RZ, RZ, 0x40000040 ;  /* 0x40000040ff077424 */ /* 0x000fc400078e00ff */
[----:B------:R-:W-:Y:S02]  /*17500*/  IMAD.MOV.U32 R5, RZ, RZ, 0x40000040 ;  /* 0x40000040ff057424 */ /* 0x000fe400078e00ff */
[----:B------:R-:W-:Y:S02]  /*17510*/  IMAD.MOV.U32 R9, RZ, RZ, RZ ;  /* 0x000000ffff097224 */ /* 0x000fe400078e00ff */
[----:B------:R-:W-:-:S06]  /*17520*/  IMAD.U32 R15, RZ, RZ, UR48 ;  /* 0x00000030ff0f7e24 */ /* 0x000fcc000f8e00ff */
        /* <DEDUP_REMOVED lines=32> */
[C---:B------:R-:W-:Y:S01]  /*17730*/  IADD3 R6, R4.reuse, 0x300, RZ ;  /* 0x0000030004067810 */ /* 0x040fe20007ffe0ff */
        /* <DEDUP_REMOVED lines=10> */
[----:B------:R-:W-:Y:S01]  /*177e0*/  R2UR UR7, R5 ;  /* 0x00000000050772ca */ /* 0x000fe200000e0000 */
[----:B------:R-:W0:Y:S04]  /*177f0*/  SHFL.BFLY PT, R4, R3, 0x2, 0x1f ;  /* 0x0c401f0003047f89 */ /* 0x000e2800000e0000 */
[----:B------:R-:W1:Y:S01]  /*17800*/  SHFL.BFLY PT, R5, R0, 0x2, 0x1f ;  /* 0x0c401f0000057f89 */ /* 0x000e6200000e0000 */
[----:B0-----:R-:W-:Y:S01]  /*17810*/  FADD.FTZ R4, R4, R3 ;  /* 0x0000000304047221 */ /* 0x001fe20000010000 */
[----:B------:R-:W-:-:S02]  /*17820*/  IMAD.MOV.U32 R3, RZ, RZ, -0x800000 ;  /* 0xff800000ff037424 */ /* 0x000fc400078e00ff */
[----:B-1----:R-:W-:Y:S01]  /*17830*/  FADD.FTZ R6, R5, R0 ;  /* 0x0000000005067221 */ /* 0x002fe20000010000 */
[----:B------:R-:W-:Y:S01]  /*17840*/  IMAD.MOV.U32 R0, RZ, RZ, -0x800000 ;  /* 0xff800000ff007424 */ /* 0x000fe200078e00ff */
[----:B------:R-:W0:Y:S04]  /*17850*/  SHFL.BFLY PT, R5, R4, 0x1, 0x1f ;  /* 0x0c201f0004057f89 */ /* 0x000e2800000e0000 */
[----:B------:R-:W1:Y:S01]  /*17860*/  SHFL.BFLY PT, R7, R6, 0x1, 0x1f ;  /* 0x0c201f0006077f89 */ /* 0x000e6200000e0000 */
[----:B0-----:R-:W-:Y:S01]  /*17870*/  FADD.FTZ R12, R4, R5 ;  /* 0x00000005040c7221 */ /* 0x001fe20000010000 */
[----:B------:R-:W-:Y:S02]  /*17880*/  IMAD.MOV.U32 R5, RZ, RZ, RZ ;  /* 0x000000ffff057224 */ /* 0x000fe400078e00ff */
[----:B-1----:R-:W-:-:S02]  /*17890*/  FADD.FTZ R13, R6, R7 ;  /* 0x00000007060d7221 */ /* 0x002fc40000010000 */
[----:B------:R-:W-:Y:S01]  /*178a0*/  FSETP.NE.FTZ.AND P1, PT, R12, RZ, PT ;  /* 0x000000ff0c00720b */ /* 0x000fe20003f35000 */
[----:B------:R-:W-:Y:S02]  /*178b0*/  IMAD.U32 R7, RZ, RZ, UR48 ;  /* 0x00000030ff077e24 */ /* 0x000fe4000f8e00ff */
        /* <DEDUP_REMOVED lines=17> */
.L_x_3103:
        /* <DEDUP_REMOVED lines=19> */
[----:B-1----:R-:W-:Y:S01]  /*17b00*/  SEL R4, RZ, 0x1, P1 ;  /* 0x00000001ff047807 */ /* 0x002fe20000800000 */
        /* <DEDUP_REMOVED lines=20> */
[-C--:B0-----:R-:W-:Y:S01]  /*17c50*/  FMUL.FTZ R90, R90, R9.reuse ;  /* 0x000000095a5a7220 */ /* 0x081fe20000410000 */
        /* <DEDUP_REMOVED lines=34> */
.L_x_3014:
        /* <DEDUP_REMOVED lines=13> */
[----:B------:R-:W4:Y:S01]  /*17f50*/  S2R R9, SR_SWINHI ;  /* 0x0000000000097919 */ /* 0x000f220000002f00 */
[----:B------:R-:W-:Y:S02]  /*17f60*/  F2FP.BF16.F32.PACK_AB R36, R137, R136 ;  /* 0x000000888924723e */ /* 0x000fe400000010ff */
[----:B------:R-:W-:Y:S02]  /*17f70*/  MOV R40, R18 ;  /* 0x0000001200287202 */ /* 0x000fe40000000f00 */
[----:B----4-:R-:W-:-:S03]  /*17f80*/  MOV R41, R9 ;  /* 0x0000000900297202 */ /* 0x010fc60000000f00 */
[----:B--2---:R-:W-:-:S03]  /*17f90*/  IMAD.WIDE R12, R8, 0x2, R40 ;  /* 0x00000002080c7825 */ /* 0x004fc600078e0228 */
[C---:B------:R-:W-:Y:S02]  /*17fa0*/  IADD3 R37, P0, R12.reuse, 0x40, RZ ;  /* 0x000000400c257810 */ /* 0x040fe40007f1e0ff */
[----:B------:R-:W-:Y:S02]  /*17fb0*/  IADD3 R35, P5, R12, 0x20, RZ ;  /* 0x000000200c237810 */ /* 0x000fe40007fbe0ff */
[----:B------:R-:W-:Y:S01]  /*17fc0*/  LOP3.LUT R8, R37, 0x380, RZ, 0xc0, !PT ;  /* 0x0000038025087812 */ /* 0x000fe200078ec0ff */
[----:B------:R-:W-:Y:S01]  /*17fd0*/  IMAD.X R31, RZ, RZ, R13, P0 ;  /* 0x000000ffff1f7224 */ /* 0x000fe200000e060d */
[C---:B------:R-:W-:Y:S02]  /*17fe0*/  ISETP.NE.AND P0, PT, R208.reuse, RZ, PT ;  /* 0x000000ffd000720c */ /* 0x040fe40003f05270 */
[----:B---3--:R-:W-:Y:S02]  /*17ff0*/  LOP3.LUT R4, R35, 0x380, RZ, 0xc0, !PT ;  /* 0x0000038023047812 */ /* 0x008fe400078ec0ff */
[----:B------:R-:W-:Y:S01]  /*18000*/  SEL R208, R208, UR4, P0 ;  /* 0x00000004d0d07c07 */ /* 0x000fe20008000000 */
[----:B------:R-:W-:Y:S05]  /*18010*/  WARPSYNC.ALL ;  /* 0x0000000000007948 */ /* 0x000fea0003800000 */
[C---:B------:R-:W-:Y:S01]  /*18020*/  LOP3.LUT R15, R12.reuse, 0x380, RZ, 0xc0, !PT ;  /* 0x000003800c0f7812 */ /* 0x040fe200078ec0ff */
[----:B------:R-:W-:Y:S01]  /*18030*/  ULDC.64 UR6, c[0x0][0xc08] ;  /* 0x0003020000067ab9 */ /* 0x000fe20000000a00 */
[----:B------:R-:W-:Y:S01]  /*18040*/  IADD3 R39, P1, R12, 0x60, RZ ;  /* 0x000000600c277810 */ /* 0x000fe20007f3e0ff */
[----:B------:R-:W-:Y:S01]  /*18050*/  ULDC.64 UR4, c[0x0][0xc00] ;  /* 0x0003000000047ab9 */ /* 0x000fe20000000a00 */
[----:B------:R-:W-:-:S02]  /*18060*/  SHF.R.U64 R4, R4, 0x3, RZ ;  /* 0x0000000304047819 */ /* 0x000fc400000012ff */
[----:B------:R-:W-:Y:S01]  /*18070*/  SHF.R.U64 R8, R8, 0x3, RZ ;  /* 0x0000000308087819 */ /* 0x000fe200000012ff */
[--C-:B------:R-:W-:Y:S01]  /*18080*/  IMAD.X R27, RZ, RZ, R13.reuse, P1 ;  /* 0x000000ffff1b7224 */ /* 0x100fe200008e060d */
[C---:B-1----:R-:W-:Y:S02]  /*18090*/  IADD3 R43, P2, R12.reuse, 0x4000, RZ ;  /* 0x000040000c2b7810 */ /* 0x042fe40007f5e0ff */
[C---:B------:R-:W-:Y:S02]  /*180a0*/  IADD3 R45, P3, R12.reuse, 0x4020, RZ ;  /* 0x000040200c2d7810 */ /* 0x040fe40007f7e0ff */
[----:B------:R-:W-:Y:S01]  /*180b0*/  IADD3.X R29, RZ, R13, RZ, P5, !PT ;  /* 0x0000000dff1d7210 */ /* 0x000fe20002ffe4ff */
[--C-:B------:R-:W-:Y:S01]  /*180c0*/  IMAD.X R25, RZ, RZ, R13.reuse, P2 ;  /* 0x000000ffff197224 */ /* 0x100fe200010e060d */
[----:B------:R-:W-:Y:S01]  /*180d0*/  SHF.R.U64 R15, R15, 0x3, RZ ;  /* 0x000000030f0f7819 */ /* 0x000fe200000012ff */
[----:B------:R-:W-:Y:S01]  /*180e0*/  IMAD.X R11, RZ, RZ, R13, P3 ;  /* 0x000000ffff0b7224 */ /* 0x000fe200018e060d */
[----:B------:R-:W-:-:S02]  /*180f0*/  IADD3 R47, P4, R12, 0x4040, RZ ;  /* 0x000040400c2f7810 */ /* 0x000fc40007f9e0ff */
[----:B------:R-:W-:Y:S02]  /*18100*/  IADD3 R32, P5, R12, 0x4060, RZ ;  /* 0x000040600c207810 */ /* 0x000fe40007fbe0ff */
[----:B------:R-:W-:Y:S01]  /*18110*/  LOP3.LUT R10, R39, 0x380, RZ, 0xc0, !PT ;  /* 0x00000380270a7812 */ /* 0x000fe200078ec0ff */
[--C-:B------:R-:W-:Y:S01]  /*18120*/  IMAD.X R9, RZ, RZ, R13.reuse, P4 ;  /* 0x000000ffff097224 */ /* 0x100fe200020e060d */
[----:B------:R-:W-:Y:S01]  /*18130*/  LOP3.LUT R28, R4, R35, RZ, 0x3c, !PT ;  /* 0x00000023041c7212 */ /* 0x000fe200078e3cff */
[----:B------:R-:W-:Y:S01]  /*18140*/  IMAD.X R33, RZ, RZ, R13, P5 ;  /* 0x000000ffff217224 */ /* 0x000fe200028e060d */
[----:B------:R-:W-:Y:S02]  /*18150*/  LOP3.LUT R30, R8, R37, RZ, 0x3c, !PT ;  /* 0x00000025081e7212 */ /* 0x000fe400078e3cff */
[----:B------:R-:W-:Y:S02]  /*18160*/  LOP3.LUT R12, R15, R12, RZ, 0x3c, !PT ;  /* 0x0000000c0f0c7212 */ /* 0x000fe400078e3cff */
[----:B------:R-:W-:-:S02]  /*18170*/  LOP3.LUT R4, R43, 0x380, RZ, 0xc0, !PT ;  /* 0x000003802b047812 */ /* 0x000fc400078ec0ff */
[----:B------:R-:W-:Y:S02]  /*18180*/  LOP3.LUT R8, R45, 0x380, RZ, 0xc0, !PT ;  /* 0x000003802d087812 */ /* 0x000fe400078ec0ff */
[----:B------:R-:W-:Y:S02]  /*18190*/  LOP3.LUT R14, R47, 0x380, RZ, 0xc0, !PT ;  /* 0x000003802f0e7812 */ /* 0x000fe400078ec0ff */
[----:B------:R-:W-:Y:S02]  /*181a0*/  LOP3.LUT R15, R32, 0x380, RZ, 0xc0, !PT ;  /* 0x00000380200f7812 */ /* 0x000fe400078ec0ff */
[----:B------:R-:W-:Y:S02]  /*181b0*/  SHF.R.U64 R10, R10, 0x3, RZ ;  /* 0x000000030a0a7819 */ /* 0x000fe400000012ff */
[----:B------:R-:W-:Y:S02]  /*181c0*/  SHF.R.U64 R4, R4, 0x3, RZ ;  /* 0x0000000304047819 */ /* 0x000fe400000012ff */
[----:B------:R-:W-:-:S02]  /*181d0*/  SHF.R.U64 R8, R8, 0x3, RZ ;  /* 0x0000000308087819 */ /* 0x000fc400000012ff */
[----:B------:R-:W-:Y:S02]  /*181e0*/  SHF.R.U64 R14, R14, 0x3, RZ ;  /* 0x000000030e0e7819 */ /* 0x000fe400000012ff */
[----:B------:R-:W-:Y:S02]  /*181f0*/  SHF.R.U64 R15, R15, 0x3, RZ ;  /* 0x000000030f0f7819 */ /* 0x000fe400000012ff */
[----:B------:R-:W-:Y:S02]  /*18200*/  LOP3.LUT R26, R10, R39, RZ, 0x3c, !PT ;  /* 0x000000270a1a7212 */ /* 0x000fe400078e3cff */
[----:B-----5:R-:W-:Y:S02]  /*18210*/  LOP3.LUT R24, R4, R43, RZ, 0x3c, !PT ;  /* 0x0000002b04187212 */ /* 0x020fe400078e3cff */
[----:B------:R-:W-:Y:S02]  /*18220*/  LOP3.LUT R10, R8, R45, RZ, 0x3c, !PT ;  /* 0x0000002d080a7212 */ /* 0x000fe400078e3cff */
[----:B------:R-:W-:-:S02]  /*18230*/  LOP3.LUT R8, R14, R47, RZ, 0x3c, !PT ;  /* 0x0000002f0e087212 */ /* 0x000fc400078e3cff */
[----:B------:R-:W-:Y:S02]  /*18240*/  LOP3.LUT R32, R15, R32, RZ, 0x3c, !PT ;  /* 0x000000200f207212 */ /* 0x000fe400078e3cff */
[----:B------:R-:W-:Y:S02]  /*18250*/  MOV R4, R12 ;  /* 0x0000000c00047202 */ /* 0x000fe40000000f00 */
[----:B------:R-:W-:Y:S02]  /*18260*/  F2FP.BF16.F32.PACK_AB R12, R21, R20 ;  /* 0x00000014150c723e */ /* 0x000fe400000010ff */
[----:B------:R-:W-:Y:S02]  /*18270*/  F2FP.BF16.F32.PACK_AB R13, R91, R90 ;  /* 0x0000005a5b0d723e */ /* 0x000fe400000010ff */
[----:B------:R-:W-:Y:S02]  /*18280*/  F2FP.BF16.F32.PACK_AB R14, R93, R92 ;  /* 0x0000005c5d0e723e */ /* 0x000fe400000010ff */
[----:B------:R-:W-:Y:S01]  /*18290*/  F2FP.BF16.F32.PACK_AB R15, R95, R94 ;  /* 0x0000005e5f0f723e */ /* 0x000fe200000010ff */
[----:B------:R-:W-:Y:S01]  /*182a0*/  BAR.SYNC.DEFER_BLOCKING 0x1, 0x100 ;  /* 0x0044000000007b1d */ /* 0x000fe20000010000 */
[----:B------:R-:W-:-:S02]  /*182b0*/  MOV R43, R10 ;  /* 0x0000000a002b7202 */ /* 0x000fc40000000f00 */
[----:B------:R-:W-:Y:S02]  /*182c0*/  MOV R42, R8 ;  /* 0x00000008002a7202 */ /* 0x000fe40000000f00 */
[----:B------:R-:W-:Y:S02]  /*182d0*/  MOV R37, R28 ;  /* 0x0000001c00257202 */ /* 0x000fe40000000f00 */
[----:B------:R-:W-:Y:S02]  /*182e0*/  F2FP.BF16.F32.PACK_AB R8, R97, R96 ;  /* 0x000000606108723e */ /* 0x000fe400000010ff */
[----:B------:R-:W-:Y:S02]  /*182f0*/  F2FP.BF16.F32.PACK_AB R9, R99, R98 ;  /* 0x000000626309723e */ /* 0x000fe400000010ff */
[----:B------:R-:W-:Y:S02]  /*18300*/  F2FP.BF16.F32.PACK_AB R10, R101, R100 ;  /* 0x00000064650a723e */ /* 0x000fe400000010ff */
[----:B------:R-:W-:-:S02]  /*18310*/  F2FP.BF16.F32.PACK_AB R11, R103, R102 ;  /* 0x00000066670b723e */ /* 0x000fc400000010ff */
[----:B------:R-:W-:Y:S02]  /*18320*/  MOV R38, R30 ;  /* 0x0000001e00267202 */ /* 0x000fe40000000f00 */
[----:B------:R-:W-:Y:S02]  /*18330*/  MOV R39, R26 ;  /* 0x0000001a00277202 */ /* 0x000fe40000000f00 */
[----:B------:R-:W-:Y:S02]  /*18340*/  MOV R44, R24 ;  /* 0x00000018002c7202 */ /* 0x000fe40000000f00 */
        /* <DEDUP_REMOVED lines=8> */
[----:B------:R-:W-:Y:S02]  /*183d0*/  F2FP.BF16.F32.PACK_AB R30, R125, R124 ;  /* 0x0000007c7d1e723e */ /* 0x000fe400000010ff */
[----:B------:R-:W-:Y:S02]  /*183e0*/  F2FP.BF16.F32.PACK_AB R31, R127, R126 ;  /* 0x0000007e7f1f723e */ /* 0x000fe400000010ff */
[----:B------:R-:W-:-:S02]  /*183f0*/  F2FP.BF16.F32.PACK_AB R35, R135, R134 ;  /* 0x000000868723723e */ /* 0x000fc400000010ff */
[----:B------:R-:W-:Y:S02]  /*18400*/  ISETP.NE.U32.AND P0, PT, RZ, UR4, PT ;  /* 0x00000004ff007c0c */ /* 0x000fe4000bf05070 */
[----:B-1----:R-:W-:Y:S02]  /*18410*/  F2FP.BF16.F32.PACK_AB R12, R105, R104 ;  /* 0x00000068690c723e */ /* 0x002fe400000010ff */
[----:B------:R-:W-:Y:S02]  /*18420*/  F2FP.BF16.F32.PACK_AB R13, R107, R106 ;  /* 0x0000006a6b0d723e */ /* 0x000fe400000010ff */
[----:B------:R-:W-:Y:S02]  /*18430*/  F2FP.BF16.F32.PACK_AB R14, R109, R108 ;  /* 0x0000006c6d0e723e */ /* 0x000fe400000010ff */
[----:B------:R-:W-:Y:S02]  /*18440*/  F2FP.BF16.F32.PACK_AB R15, R111, R110 ;  /* 0x0000006e6f0f723e */ /* 0x000fe400000010ff */
[----:B------:R-:W-:-:S02]  /*18450*/  MOV R4, R32 ;  /* 0x0000002000047202 */ /* 0x000fc40000000f00 */
[----:B------:R-:W-:Y:S01]  /*18460*/  F2FP.BF16.F32.PACK_AB R32, R129, R128 ;  /* 0x000000808120723e */ /* 0x000fe200000010ff */
[----:B------:R1:W-:Y:S01]  /*18470*/  STSM.16.M88.4 [R38], R12 ;  /* 0x0000000c26007844 */ /* 0x0003e20000000200 */
[----:B------:R-:W-:Y:S02]  /*18480*/  F2FP.BF16.F32.PACK_AB R33, R131, R130 ;  /* 0x000000828321723e */ /* 0x000fe400000010ff */
[----:B--2---:R-:W-:Y:S01]  /*18490*/  F2FP.BF16.F32.PACK_AB R37, R139, R138 ;  /* 0x0000008a8b25723e */ /* 0x004fe200000010ff */
[----:B------:R2:W-:Y:S01]  /*184a0*/  STSM.16.M88.4 [R39], R24 ;  /* 0x0000001827007844 */ /* 0x0005e20000000200 */
[----:B------:R-:W-:Y:S02]  /*184b0*/  F2FP.BF16.F32.PACK_AB R8, R145, R144 ;  /* 0x000000909108723e */ /* 0x000fe400000010ff */
[----:B------:R-:W-:Y:S01]  /*184c0*/  F2FP.BF16.F32.PACK_AB R9, R147, R146 ;  /* 0x000000929309723e */ /* 0x000fe200000010ff */
[----:B------:R3:W-:Y:S01]  /*184d0*/  STSM.16.M88.4 [R44], R28 ;  /* 0x0000001c2c007844 */ /* 0x0007e20000000200 */
[----:B------:R-:W-:-:S02]  /*184e0*/  F2FP.BF16.F32.PACK_AB R10, R149, R148 ;  /* 0x00000094950a723e */ /* 0x000fc400000010ff */
[----:B------:R-:W-:Y:S01]  /*184f0*/  F2FP.BF16.F32.PACK_AB R11, R151, R150 ;  /* 0x00000096970b723e */ /* 0x000fe200000010ff */
[----:B------:R-:W-:Y:S01]  /*18500*/  STSM.16.M88.4 [R43], R32 ;  /* 0x000000202b007844 */ /* 0x000fe20000000200 */
[----:B------:R-:W-:Y:S02]  /*18510*/  ISETP.NE.U32.AND P3, PT, RZ, UR6, PT ;  /* 0x00000006ff007c0c */ /* 0x000fe4000bf65070 */
[----:B------:R-:W-:Y:S01]  /*18520*/  ISETP.NE.AND.EX P0, PT, RZ, UR5, PT, P0 ;  /* 0x00000005ff007c0c */ /* 0x000fe2000bf05300 */
[----:B-1----:R-:W-:Y:S01]  /*18530*/  IMAD.MOV.U32 R12, RZ, RZ, RZ ;  /* 0x000000ffff0c7224 */ /* 0x002fe200078e00ff */
[----:B------:R-:W-:Y:S02]  /*18540*/  F2FP.BF16.F32.PACK_AB R38, R141, R140 ;  /* 0x0000008c8d26723e */ /* 0x000fe400000010ff */
[----:B------:R-:W-:Y:S02]  /*18550*/  IADD3 R14, P1, R210, UR4, RZ ;  /* 0x00000004d20e7c10 */ /* 0x000fe4000ff3e0ff */
[----:B--2---:R-:W-:-:S02]  /*18560*/  F2FP.BF16.F32.PACK_AB R39, R143, R142 ;  /* 0x0000008e8f27723e */ /* 0x004fc400000010ff */
[----:B------:R-:W-:Y:S02]  /*18570*/  ISETP.NE.AND.EX P3, PT, RZ, UR7, PT, P3 ;  /* 0x00000007ff007c0c */ /* 0x000fe4000bf65330 */
[----:B------:R-:W-:Y:S01]  /*18580*/  IADD3.X R15, R211, UR5, RZ, P1, !PT ;  /* 0x00000005d30f7c10 */ /* 0x000fe20008ffe4ff */
[----:B------:R-:W-:Y:S04]  /*18590*/  STSM.16.M88.4 [R42], R36 ;  /* 0x000000242a007844 */ /* 0x000fe80000000200 */
[----:B------:R1:W-:Y:S01]  /*185a0*/  STSM.16.M88.4 [R4], R8 ;  /* 0x0000000804007844 */ /* 0x0003e20000000200 */
[----:B------:R-:W-:Y:S05]  /*185b0*/  BAR.SYNC.DEFER_BLOCKING 0x1, 0x100 ;  /* 0x0044000000007b1d */ /* 0x000fea0000010000 */
[----:B------:R-:W-:Y:S01]  /*185c0*/  @P3 IADD3 R210, P1, R210, UR6, RZ ;  /* 0x00000006d2d23c10 */ /* 0x000fe2000ff3e0ff */
[----:B------:R-:W-:-:S03]  /*185d0*/  ULDC UR6, c[0x0][0xa88] ;  /* 0x0002a20000067ab9 */ /* 0x000fc60000000800 */
[----:B------:R-:W-:Y:S01]  /*185e0*/  @P3 IADD3.X R211, R211, UR7, RZ, P1, !PT ;  /* 0x00000007d3d33c10 */ /* 0x000fe20008ffe4ff */
[----:B------:R-:W-:Y:S01]  /*185f0*/  IMAD.U32 R13, RZ, RZ, UR6 ;  /* 0x00000006ff0d7e24 */ /* 0x000fe2000f8e00ff */
[----:B------:R-:W-:Y:S01]  /*18600*/  ISETP.GT.AND P2, PT, R208, 0x1, PT ;  /* 0x00000001d000780c */ /* 0x000fe20003f44270 */
[----:B---3--:R-:W-:Y:S01]  /*18610*/  IMAD.MOV.U32 R30, RZ, RZ, 0x9b8 ;  /* 0x000009b8ff1e7424 */ /* 0x008fe200078e00ff */
[----:B-1----:R-:W1:Y:S01]  /*18620*/  LDC R4, c[0x0][0xbe8] ;  /* 0x0002fa00ff047b82 */ /* 0x002e620000000800 */
[----:B------:R2:W5:Y:S04]  /*18630*/  @P0 LDG.E R12, desc[UR42][R14.64] ;  /* 0x0000002a0e0c0981 */ /* 0x000568000c1e1900 */
[----:B------:R2:W5:Y:S01]  /*18640*/  @P3 LDG.E R13, desc[UR42][R210.64] ;  /* 0x0000002ad20d3981 */ /* 0x000562000c1e1900 */
[----:B------:R-:W-:-:S04]  /*18650*/  SEL R30, R30, 0x978, P2 ;  /* 0x000009781e1e7807 */ /* 0x000fc80001000000 */
[----:B------:R2:W3:Y:S01]  /*18660*/  LDC.64 R26, c[0x0][R30+0x220] ;  /* 0x000088001e1a7b82 */ /* 0x0004e20000000a00 */
[----:B-1----:R-:W-:-:S07]  /*18670*/  ISETP.NE.AND P1, PT, R4, 0x1, PT ;  /* 0x000000010400780c */ /* 0x002fce0003f25270 */
[----:B------:R2:W1:Y:S08]  /*18680*/  LDC.64 R24, c[0x0][R30+0x218] ;  /* 0x000086001e187b82 */ /* 0x0004700000000a00 */
[----:B------:R2:W4:Y:S01]  /*18690*/  LDC.64 R8, c[0x0][R30+0x228] ;  /* 0x00008a001e087b82 */ /* 0x0005220000000a00 */
[----:B---3--:R-:W-:Y:S05]  /*186a0*/  @P3 BRA `(.L_x_3106) ;  /* 0x0000000000103947 */ /* 0x008fea0003800000 */
[----:B------:R-:W-:Y:S05]  /*186b0*/  @!P0 BRA `(.L_x_3106) ;  /* 0x00000000000c8947 */ /* 0x000fea0003800000 */
[----:B------:R-:W3:Y:S04]  /*186c0*/  LDG.E R10, desc[UR42][R14.64] ;  /* 0x0000002a0e0a7981 */ /* 0x000ee8000c1e1900 */
[----:B-----5:R-:W3:Y:S02]  /*186d0*/  LDG.E R13, desc[UR42][R14.64+0x4] ;  /* 0x0000042a0e0d7981 */ /* 0x020ee4000c1e1900 */
[----:B---3--:R-:W-:-:S07]  /*186e0*/  IMAD.IADD R13, R13, 0x1, -R10 ;  /* 0x000000010d0d7824 */ /* 0x008fce00078e0a0a */
.L_x_3106:
[----:B------:R-:W3:Y:S01]  /*186f0*/  LDL R36, [R1+0x14] ;  /* 0x0000140001247983 */ /* 0x000ee20000100800 */
[----:B--2---:R-:W2:Y:S01]  /*18700*/  LDC.64 R14, c[0x0][R30+0x210] ;  /* 0x000084001e0e7b82 */ /* 0x004ea20000000a00 */
[----:B------:R-:W-:Y:S01]  /*18710*/  ISETP.NE.U32.AND P0, PT, RZ, UR4, PT ;  /* 0x00000004ff007c0c */ /* 0x000fe2000bf05070 */
[-C--:B-1----:R-:W-:Y:S01]  /*18720*/  IMAD R31, R25, R188.reuse, RZ ;  /* 0x000000bc191f7224 */ /* 0x082fe200078e02ff */
[----:B------:R-:W-:Y:S01]  /*18730*/  SEL R29, R212, RZ, P2 ;  /* 0x000000ffd41d7207 */ /* 0x000fe20001000000 */
[----:B------:R-:W-:Y:S01]  /*18740*/  IMAD.WIDE.U32 R24, R24, R188, RZ ;  /* 0x000000bc18187225 */ /* 0x000fe200078e00ff */
[----:B------:R-:W-:-:S03]  /*18750*/  ISETP.NE.AND.EX P0, PT, RZ, UR5, PT, P0 ;  /* 0x00000005ff007c0c */ /* 0x000fc6000bf05300 */
[----:B------:R-:W1:Y:S01]  /*18760*/  @P1 LDC R32, c[0x0][0xbec] ;  /* 0x0002fb00ff201b82 */ /* 0x000e620000000800 */
[----:B------:R-:W-:Y:S01]  /*18770*/  SEL R209, R209, RZ, !P0 ;  /* 0x000000ffd1d17207 */ /* 0x000fe20004000000 */
[----:B------:R-:W-:Y:S01]  /*18780*/  IMAD.IADD R35, R206, 0x1, R192 ;  /* 0x00000001ce237824 */ /* 0x000fe200078e02c0 */
[----:B------:R-:W-:Y:S01]  /*18790*/  SEL R219, R219, RZ, !P0 ;  /* 0x000000ffdbdb7207 */ /* 0x000fe20004000000 */
[----:B------:R-:W-:Y:S02]  /*187a0*/  IMAD.IADD R34, R25, 0x1, R31 ;  /* 0x0000000119227824 */ /* 0x000fe400078e021f */
[----:B------:R-:W-:Y:S02]  /*187b0*/  IMAD R27, R27, R209, RZ ;  /* 0x000000d11b1b7224 */ /* 0x000fe400078e02ff */
[----:B------:R-:W0:Y:S01]  /*187c0*/  @P1 LDC R33, c[0x0][0xbf0] ;  /* 0x0002fc00ff211b82 */ /* 0x000e220000000800 */
[----:B----4-:R-:W-:Y:S01]  /*187d0*/  IMAD R31, R9, R29, RZ ;  /* 0x0000001d091f7224 */ /* 0x010fe200078e02ff */
[----:B-----5:R-:W-:Y:S01]  /*187e0*/  SHF.R.S32.HI R9, RZ, 0x1f, R12 ;  /* 0x0000001fff097819 */ /* 0x020fe2000001140c */
[----:B------:R-:W-:-:S02]  /*187f0*/  IMAD R219, R26, R219, R27 ;  /* 0x000000db1adb7224 */ /* 0x000fc400078e021b */
[----:B------:R-:W-:-:S03]  /*18800*/  IMAD.WIDE.U32 R26, R26, R209, RZ ;  /* 0x000000d11a1a7225 */ /* 0x000fc600078e00ff */
[----:B------:R-:W4:Y:S01]  /*18810*/  LDC.64 R10, c[0x0][0xba8] ;  /* 0x0002ea00ff0a7b82 */ /* 0x000f220000000a00 */
[----:B------:R-:W-:Y:S01]  /*18820*/  IMAD.IADD R219, R27, 0x1, R219 ;  /* 0x000000011bdb7824 */ /* 0x000fe200078e02db */
[----:B------:R-:W-:Y:S01]  /*18830*/  IADD3 R28, P0, P3, R26, R24, R12 ;  /* 0x000000181a1c7210 */ /* 0x000fe20007b1e00c */
[----:B------:R-:W-:Y:S01]  /*18840*/  IMAD.WIDE.U32 R24, R8, R29, RZ ;  /* 0x0000001d08187225 */ /* 0x000fe200078e00ff */
[----:B------:R-:W-:Y:S02]  /*18850*/  MOV R27, R35 ;  /* 0x00000023001b7202 */ /* 0x000fe40000000f00 */
[----:B------:R-:W-:Y:S01]  /*18860*/  IADD3.X R29, R219, R34, R9, P0, P3 ;  /* 0x00000022db1d7210 */ /* 0x000fe200007e6409 */
[----:B------:R-:W-:Y:S02]  /*18870*/  IMAD.IADD R31, R25, 0x1, R31 ;  /* 0x00000001191f7824 */ /* 0x000fe400078e021f */
[----:B-1----:R-:W-:-:S05]  /*18880*/  @P1 IMAD.HI.U32 R26, R35, R32, RZ ;  /* 0x00000020231a1227 */ /* 0x002fca00078e00ff */
[----:B0-----:R-:W-:-:S04]  /*18890*/  @P1 SHF.R.U32.HI R27, RZ, R33, R26 ;  /* 0x00000021ff1b1219 */ /* 0x001fc8000001161a */
[----:B------:R-:W-:Y:S01]  /*188a0*/  IADD3 R24, P0, P3, R27, R28, R24 ;  /* 0x0000001c1b187210 */ /* 0x000fe20007b1e018 */
[--C-:B------:R-:W-:Y:S01]  /*188b0*/  IMAD.MOV R33, RZ, RZ, -R27.reuse ;  /* 0x000000ffff217224 */ /* 0x100fe200078e0a1b */
[----:B------:R-:W-:Y:S01]  /*188c0*/  SHF.R.S32.HI R8, RZ, 0x1f, R27 ;  /* 0x0000001fff087819 */ /* 0x000fe2000001141b */
[----:B----4-:R-:W0:Y:S02]  /*188d0*/  @!P2 LDC R10, c[0x0][0xb50] ;  /* 0x0002d400ff0aab82 */ /* 0x010e240000000800 */
[----:B------:R-:W-:Y:S01]  /*188e0*/  IMAD R27, R4, R33, R35 ;  /* 0x00000021041b7224 */ /* 0x000fe200078e0223 */
[----:B------:R-:W-:-:S03]  /*188f0*/  IADD3.X R25, R8, R29, R31, P0, P3 ;  /* 0x0000001d08197210 */ /* 0x000fc600007e641f */
[----:B--2---:R-:W-:Y:S01]  /*18900*/  IMAD R8, R15, R27, RZ ;  /* 0x0000001b0f087224 */ /* 0x004fe200078e02ff */
[----:B------:R-:W-:Y:S01]  /*18910*/  SHF.R.S32.HI R29, RZ, 0x1f, R27 ;  /* 0x0000001fff1d7819 */ /* 0x000fe2000001141b */
[----:B------:R-:W1:Y:S04]  /*18920*/  @!P2 LDC R11, c[0x0][0xb54] ;  /* 0x0002d500ff0bab82 */ /* 0x000e680000000800 */
[C---:B------:R-:W-:Y:S02]  /*18930*/  IMAD R29, R14.reuse, R29, R8 ;  /* 0x0000001d0e1d7224 */ /* 0x040fe400078e0208 */
[----:B------:R-:W-:-:S04]  /*18940*/  IMAD.WIDE.U32 R14, R14, R27, R24 ;  /* 0x0000001b0e0e7225 */ /* 0x000fc800078e0018 */
[----:B------:R-:W-:Y:S01]  /*18950*/  IMAD.IADD R8, R15, 0x1, R29 ;  /* 0x000000010f087824 */ /* 0x000fe200078e021d */
[----:B0-----:R-:W-:-:S05]  /*18960*/  LEA R24, P0, R14, R10, 0x2 ;  /* 0x0000000a0e187211 */ /* 0x001fca00078010ff */
[----:B------:R-:W-:Y:S01]  /*18970*/  SHFL.IDX PT, R10, R24, RZ, 0x1c1f ;  /* 0x001c1fff180a7589 */ /* 0x000fe200000e0000 */
[----:B-1----:R-:W-:Y:S01]  /*18980*/  LEA.HI.X R26, R14, R11, R8, 0x2, P0 ;  /* 0x0000000b0e1a7211 */ /* 0x002fe200000f1408 */
[----:B------:R-:W-:Y:S02]  /*18990*/  IMAD R8, R13, R4, RZ ;  /* 0x000000040d087224 */ /* 0x000fe400078e02ff */
[----:B------:R-:W-:Y:S01]  /*189a0*/  SHFL.IDX PT, R14, R24, 0x1, 0x1c1f ;  /* 0x003c1f00180e7f89 */ /* 0x000fe200000e0000 */
[----:B------:R-:W-:-:S03]  /*189b0*/  LOP3.LUT P0, RZ, R220, 0x3, RZ, 0xc0, !PT ;  /* 0x00000003dcff7812 */ /* 0x000fc6000780c0ff */
[----:B------:R-:W0:Y:S04]  /*189c0*/  SHFL.IDX PT, R11, R26, RZ, 0x1c1f ;  /* 0x001c1fff1a0b7589 */ /* 0x000e2800000e0000 */
[----:B------:R-:W1:Y:S01]  /*189d0*/  SHFL.IDX PT, R15, R26, 0x1, 0x1c1f ;  /* 0x003c1f001a0f7f89 */ /* 0x000e6200000e0000 */
[----:B---3--:R-:W-:-:S04]  /*189e0*/  IMAD.IADD R27, R36, 0x1, R192 ;  /* 0x00000001241b7824 */ /* 0x008fc800078e02c0 */
[C---:B------:R-:W-:Y:S01]  /*189f0*/  VIADD R25, R27.reuse, 0x8 ;  /* 0x000000081b197836 */ /* 0x040fe20000000000 */
[----:B------:R-:W-:-:S04]  /*18a00*/  ISETP.GE.OR P3, PT, R27, R8, P0 ;  /* 0x000000081b00720c */ /* 0x000fc80000766670 */
[----:B------:R-:W-:-:S09]  /*18a10*/  ISETP.GE.OR P0, PT, R25, R8, P0 ;  /* 0x000000081900720c */ /* 0x000fd20000706670 */
[----:B0-----:R0:W-:Y:S04]  /*18a20*/  @!P3 ST.E desc[UR42][R10.64], R3 ;  /* 0x000000030a00b985 */ /* 0x0011e8000c10192a */
[----:B-1----:R0:W-:Y:S01]  /*18a30*/  @!P0 ST.E desc[UR42][R14.64], R0 ;  /* 0x000000000e008985 */ /* 0x0021e2000c10192a */
[----:B------:R-:W-:Y:S05]  /*18a40*/  @P2 BRA `(.L_x_3107) ;  /* 0x0000000800a42947 */ /* 0x000fea0003800000 */
[----:B------:R-:W-:Y:S01]  /*18a50*/  IMAD.SHL.U32 R36, R187, 0x40, RZ ;  /* 0x00000040bb247824 */ /* 0x000fe200078e00ff */
[----:B------:R-:W1:Y:S01]  /*18a60*/  @P1 LDC R13, c[0x0][0xbec] ;  /* 0x0002fb00ff0d1b82 */ /* 0x000e620000000800 */
[----:B------:R-:W-:Y:S02]  /*18a70*/  ULDC.64 UR4, c[0x0][0xaa0] ;  /* 0x0002a80000047ab9 */ /* 0x000fe40000000a00 */
[----:B0-----:R-:W-:-:S04]  /*18a80*/  IMAD.IADD R3, R16, 0x1, R36 ;  /* 0x0000000110037824 */ /* 0x001fc800078e0224 */
[----:B------:R-:W-:Y:S01]  /*18a90*/  IMAD.WIDE R40, R3, 0x2, R40 ;  /* 0x0000000203287825 */ /* 0x000fe200078e0228 */
[----:B------:R-:W0:Y:S02]  /*18aa0*/  @P1 LDC R15, c[0x0][0xbf0] ;  /* 0x0002fc00ff0f1b82 */ /* 0x000e240000000800 */
        /* <DEDUP_REMOVED lines=13> */
[----:B------:R-:W-:Y:S01]  /*18b80*/  IADD3 R45, P4, R40, 0x5000, RZ ;  /* 0x00005000282d7810 */ /* 0x000fe20007f9e0ff */
[----:B------:R-:W-:Y:S01]  /*18b90*/  IMAD.WIDE.U32 R10, R12, UR4, RZ ;  /* 0x000000040c0a7c25 */ /* 0x000fe2000f8e00ff */
        /* <DEDUP_REMOVED lines=9> */
[----:B------:R-:W-:-:S02]  /*18c30*/  LOP3.LUT R0, R3, 0x380, RZ, 0xc0, !PT ;  /* 0x0000038003007812 */ /* 0x000fc400078ec0ff */
[----:B------:R-:W-:Y:S02]  /*18c40*/  SHF.R.U64 R36, R36, 0x3, RZ ;  /* 0x0000000324247819 */ /* 0x000fe400000012ff */
[----:B------:R-:W-:Y:S02]  /*18c50*/  SHF.R.U64 R42, R42, 0x3, RZ ;  /* 0x000000032a2a7819 */ /* 0x000fe400000012ff */
[----:B------:R-:W-:Y:S02]  /*18c60*/  SHF.R.U64 R44, R44, 0x3, RZ ;  /* 0x000000032c2c7819 */ /* 0x000fe400000012ff */
[----:B------:R-:W-:Y:S02]  /*18c70*/  SHF.R.U64 R48, R48, 0x3, RZ ;  /* 0x0000000330307819 */ /* 0x000fe400000012ff */
[----:B------:R-:W-:Y:S02]  /*18c80*/  SHF.R.U64 R25, R25, 0x3, RZ ;  /* 0x0000000319197819 */ /* 0x000fe400000012ff */
[----:B------:R-:W-:Y:S01]  /*18c90*/  SHF.R.U64 R0, R0, 0x3, RZ ;  /* 0x0000000300007819 */ /* 0x000fe200000012ff */
[----:B------:R-:W-:Y:S01]  /*18ca0*/  IMAD R9, R12, UR5, R9 ;  /* 0x000000050c097c24 */ /* 0x000fe2000f8e0209 */
        /* <DEDUP_REMOVED lines=10> */
[----:B------:R-:W-:-:S02]  /*18d50*/  IADD3.X R53, RZ, R41, RZ, P0, !PT ;  /* 0x00000029ff357210 */ /* 0x000fc400007fe4ff */
[----:B------:R-:W-:Y:S01]  /*18d60*/  LOP3.LUT R52, R0, R3, RZ, 0x3c, !PT ;  /* 0x0000000300347212 */ /* 0x000fe200078e3cff */
[----:B------:R-:W-:Y:S01]  /*18d70*/  IMAD.IADD R11, R11, 0x1, R9 ;  /* 0x000000010b0b7824 */ /* 0x000fe200078e0209 */
[----:B------:R-:W-:Y:S01]  /*18d80*/  ULDC.64 UR4, c[0x0][0xae8] ;  /* 0x0002ba0000047ab9 */ /* 0x000fe20000000a00 */
[----:B------:R-:W-:Y:S01]  /*18d90*/  IMAD R3, R207, 0x20, R187 ;  /* 0x00000020cf037824 */ /* 0x000fe200078e02bb */
[----:B------:R-:W5:Y:S01]  /*18da0*/  LD.E.128 R24, desc[UR42][R24.64] ;  /* 0x0000002a18187980 */ /* 0x000f62000c101d00 */
[----:B------:R-:W-:-:S03]  /*18db0*/  IMAD.WIDE.U32 R10, R188, UR4, R10 ;  /* 0x00000004bc0a7c25 */ /* 0x000fc6000f8e000a */
[----:B------:R-:W5:Y:S01]  /*18dc0*/  LD.E.128 R36, desc[UR42][R36.64] ;  /* 0x0000002a24247980 */ /* 0x000f62000c101d00 */
[----:B------:R-:W-:-:S03]  /*18dd0*/  IMAD.IADD R14, R192, 0x1, R3 ;  /* 0x00000001c00e7824 */ /* 0x000fc600078e0203 */
[----:B------:R-:W5:Y:S01]  /*18de0*/  LD.E.128 R40, desc[UR42][R42.64] ;  /* 0x0000002a2a287980 */ /* 0x000f62000c101d00 */
[----:B------:R-:W-:-:S03]  /*18df0*/  SHF.R.S32.HI R12, RZ, 0x1f, R209 ;  /* 0x0000001fff0c7819 */ /* 0x000fc600000114d1 */
        /* <DEDUP_REMOVED lines=8> */
[----:B--2---:R-:W2:Y:S01]  /*18e80*/  FENCE.VIEW.ASYNC.S ;  /* 0x00000000000073c6 */ /* 0x004ea20000000000 */
[----:B------:R-:W-:Y:S01]  /*18e90*/  IMAD R11, R188, UR5, R11 ;  /* 0x00000005bc0b7c24 */ /* 0x000fe2000f8e020b */
[----:B------:R-:W-:Y:S01]  /*18ea0*/  ULDC.64 UR4, c[0x0][0xaf0] ;  /* 0x0002bc0000047ab9 */ /* 0x000fe20000000a00 */
[----:B-1----:R-:W-:-:S04]  /*18eb0*/  @P1 IMAD.HI.U32 R0, R14, R13, RZ ;  /* 0x0000000d0e001227 */ /* 0x002fc800078e00ff */
[----:B------:R-:W-:Y:S02]  /*18ec0*/  IMAD R12, R12, UR4, RZ ;  /* 0x000000040c0c7c24 */ /* 0x000fe4000f8e02ff */
[----:B------:R-:W-:Y:S01]  /*18ed0*/  IMAD.MOV.U32 R3, RZ, RZ, R14 ;  /* 0x000000ffff037224 */ /* 0x000fe200078e000e */
[----:B0-----:R-:W-:Y:S01]  /*18ee0*/  @P1 SHF.R.U32.HI R3, RZ, R15, R0 ;  /* 0x0000000fff031219 */ /* 0x001fe20000011600 */
[C---:B------:R-:W-:Y:S02]  /*18ef0*/  IMAD R13, R209.reuse, UR5, R12 ;  /* 0x00000005d10d7c24 */ /* 0x040fe4000f8e020c */
[----:B------:R-:W-:Y:S01]  /*18f00*/  IMAD.WIDE.U32 R10, R209, UR4, R10 ;  /* 0x00000004d10a7c25 */ /* 0x000fe2000f8e000a */
[----:B------:R-:W-:Y:S01]  /*18f10*/  SHF.R.S32.HI R9, RZ, 0x1f, R3 ;  /* 0x0000001fff097819 */ /* 0x000fe20000011403 */
[----:B------:R-:W-:Y:S02]  /*18f20*/  ULDC.64 UR4, c[0x0][0xae0] ;  /* 0x0002b80000047ab9 */ /* 0x000fe40000000a00 */
[----:B------:R-:W-:-:S02]  /*18f30*/  IMAD.IADD R11, R11, 0x1, R13 ;  /* 0x000000010b0b7824 */ /* 0x000fc400078e020d */
[----:B------:R-:W-:Y:S02]  /*18f40*/  VIADD R0, R18, 0x28820 ;  /* 0x0002882012007836 */ /* 0x000fe40000000000 */
[----:B------:R-:W-:Y:S02]  /*18f50*/  IMAD.MOV R13, RZ, RZ, -R3 ;  /* 0x000000ffff0d7224 */ /* 0x000fe400078e0a03 */
[----:B------:R-:W-:Y:S01]  /*18f60*/  IMAD R12, R9, UR4, RZ ;  /* 0x00000004090c7c24 */ /* 0x000fe2000f8e02ff */
[----:B------:R-:W-:Y:S01]  /*18f70*/  PRMT R0, RZ, 0x654, R0 ;  /* 0x00000654ff007816 */ /* 0x000fe20000000000 */
[----:B------:R-:W-:-:S03]  /*18f80*/  IMAD R9, R4, R13, R14 ;  /* 0x0000000d04097224 */ /* 0x000fc600078e020e */
[----:B--2---:R0:W-:Y:S01]  /*18f90*/  SYNCS.ARRIVE.TRANS64.RED.A1T0 RZ, [R0+URZ], RZ ;  /* 0x000000ff00ff79a7 */ /* 0x0041e2000810043f */
[C---:B------:R-:W-:Y:S02]  /*18fa0*/  IMAD R13, R3.reuse, UR5, R12 ;  /* 0x00000005030d7c24 */ /* 0x040fe4000f8e020c */
[----:B------:R-:W-:Y:S01]  /*18fb0*/  IMAD.WIDE.U32 R10, R3, UR4, R10 ;  /* 0x00000004030a7c25 */ /* 0x000fe2000f8e000a */
        /* <DEDUP_REMOVED lines=15> */
.L_x_3364:
        /* <DEDUP_REMOVED lines=12> */
.L_x_3110:
[----:B------:R-:W-:Y:S05]  /*19170*/  BSYNC B1 ;  /* 0x0000000000017941 */ /* 0x000fea0003800000 */
.L_x_3109:
[----:B------:R-:W-:-:S03]  /*19180*/  UMOV UR4, 0xffffffff ;  /* 0xffffffff00047882 */ /* 0x000fc60000000000 */
[----:B------:R-:W-:Y:S05]  /*19190*/  BRA.DIV UR4, `(.L_x_3111) ;  /* 0x000000ba04f07947 */ /* 0x000fea000b800000 */
[----:B-1----:R1:W4:Y:S04]  /*191a0*/  SHFL.IDX PT, R3, R4, 0x1, 0x181f ;  /* 0x00381f0004037f89 */ /* 0x00232800000e0000 */
[----:B--23--:R1:W2:Y:S02]  /*191b0*/  SHFL.IDX PT, R14, R0, 0x1, 0x181f ;  /* 0x00381f00000e7f89 */ /* 0x00c2a400000e0000 */
.L_x_3368:
        /* <DEDUP_REMOVED lines=11> */
[----:B-----5:R3:W-:Y:S04]  /*19270*/  @!P2 ST.E.128 desc[UR42][R10.64], R28 ;  /* 0x0000001c0a00a985 */ /* 0x0207e8000c101d2a */
[----:B------:R3:W-:Y:S02]  /*19280*/  @!P3 ST.E.128 desc[UR42][R14.64], R44 ;  /* 0x0000002c0e00b985 */ /* 0x0007e4000c101d2a */
.L_x_3113:
[----:B------:R-:W-:Y:S05]  /*19290*/  BSYNC B1 ;  /* 0x0000000000017941 */ /* 0x000fea0003800000 */
.L_x_3112:
[----:B------:R-:W-:-:S03]  /*192a0*/  UMOV UR4, 0xffffffff ;  /* 0xffffffff00047882 */ /* 0x000fc60000000000 */
[----:B------:R-:W-:Y:S05]  /*192b0*/  BRA.DIV UR4, `(.L_x_3114) ;  /* 0x000000ba04f07947 */ /* 0x000fea000b800000 */
[----:B----4-:R4:W0:Y:S04]  /*192c0*/  SHFL.IDX PT, R3, R4, 0x2, 0x181f ;  /* 0x00581f0004037f89 */ /* 0x01082800000e0000 */
[----:B--23--:R4:W2:Y:S02]  /*192d0*/  SHFL.IDX PT, R14, R0, 0x2, 0x181f ;  /* 0x00581f00000e7f89 */ /* 0x00c8a400000e0000 */
.L_x_3372:
        /* <DEDUP_REMOVED lines=11> */
[----:B-----5:R3:W-:Y:S04]  /*19390*/  @!P2 ST.E.128 desc[UR42][R10.64], R32 ;  /* 0x000000200a00a985 */ /* 0x0207e8000c101d2a */
[----:B------:R3:W-:Y:S02]  /*193a0*/  @!P3 ST.E.128 desc[UR42][R14.64], R48 ;  /* 0x000000300e00b985 */ /* 0x0007e4000c101d2a */
.L_x_3116:
[----:B------:R-:W-:Y:S05]  /*193b0*/  BSYNC B1 ;  /* 0x0000000000017941 */ /* 0x000fea0003800000 */
.L_x_3115:
[----:B------:R-:W-:-:S03]  /*193c0*/  UMOV UR4, 0xffffffff ;  /* 0xffffffff00047882 */ /* 0x000fc60000000000 */
[----:B------:R-:W-:Y:S05]  /*193d0*/  BRA.DIV UR4, `(.L_x_3117) ;  /* 0x000000ba04f07947 */ /* 0x000fea000b800000 */
[----:B0-----:R0:W0:Y:S04]  /*193e0*/  SHFL.IDX PT, R3, R4, 0x3, 0x181f ;  /* 0x00781f0004037f89 */ /* 0x00102800000e0000 */
[----:B--23--:R2:W3:Y:S02]  /*193f0*/  SHFL.IDX PT, R14, R0, 0x3, 0x181f ;  /* 0x00781f00000e7f89 */ /* 0x00c4e400000e0000 */
.L_x_3376:
        /* <DEDUP_REMOVED lines=8> */
[----:B-----5:R0:W-:Y:S10]  /*19480*/  @!P1 ST.E.128 desc[UR42][R8.64], R36 ;  /* 0x0000002408009985 */ /* 0x0201f4000c101d2a */
[----:B------:R-:W-:Y:S05]  /*19490*/  @P0 BRA `(.L_x_3118) ;  /* 0x0000001800480947 */ /* 0x000fea0003800000 */
[----:B------:R-:W-:-:S04]  /*194a0*/  LEA R14, P0, R2, R14, 0x1 ;  /* 0x0000000e020e7211 */ /* 0x000fc800078008ff */
[----:B------:R-:W-:-:S05]  /*194b0*/  LEA.HI.X R15, R2, R3, R184, 0x1, P0 ;  /* 0x00000003020f7211 */ /* 0x000fca00000f0cb8 */
[----:B------:R3:W-:Y:S01]  /*194c0*/  ST.E.128 desc[UR42][R14.64], R52 ;  /* 0x000000340e007985 */ /* 0x0007e2000c101d2a */
[----:B------:R-:W-:Y:S05]  /*194d0*/  BRA `(.L_x_3118) ;  /* 0x0000001800387947 */ /* 0x000fea0003800000 */
.L_x_3107:
[----:B0-----:R-:W0:Y:S01]  /*194e0*/  @P1 LDC R14, c[0x0][0xbec] ;  /* 0x0002fb00ff0e1b82 */ /* 0x001e220000000800 */
[----:B------:R-:W-:Y:S01]  /*194f0*/  ULDC.64 UR4, c[0x0][0xb08] ;  /* 0x0002c20000047ab9 */ /* 0x000fe20000000a00 */
[----:B------:R-:W-:Y:S01]  /*19500*/  SHF.R.S32.HI R0, RZ, 0x1f, R209 ;  /* 0x0000001fff007819 */ /* 0x000fe200000114d1 */
[----:B------:R-:W-:Y:S01]  /*19510*/  IMAD R9, R9, UR4, RZ ;  /* 0x0000000409097c24 */ /* 0x000fe2000f8e02ff */
[----:B------:R-:W-:Y:S01]  /*19520*/  ULDC.64 UR6, c[0x0][0xb30] ;  /* 0x0002cc0000067ab9 */ /* 0x000fe20000000a00 */
[C---:B------:R-:W-:Y:S01]  /*19530*/  IMAD.WIDE.U32 R10, R12.reuse, UR4, RZ ;  /* 0x000000040c0a7c25 */ /* 0x040fe2000f8e00ff */
[----:B------:R-:W-:Y:S02]  /*19540*/  IADD3 R43, R193, 0x38, RZ ;  /* 0x00000038c12b7810 */ /* 0x000fe40007ffe0ff */
[----:B------:R-:W1:Y:S01]  /*19550*/  @P1 LDC R13, c[0x0][0xbf0] ;  /* 0x0002fc00ff0d1b82 */ /* 0x000e620000000800 */
[----:B------:R-:W-:Y:S01]  /*19560*/  IMAD R9, R12, UR5, R9 ;  /* 0x000000050c097c24 */ /* 0x000fe2000f8e0209 */
[----:B------:R-:W-:Y:S01]  /*19570*/  ULDC.64 UR4, c[0x0][0xb38] ;  /* 0x0002ce0000047ab9 */ /* 0x000fe20000000a00 */
[----:B------:R-:W-:Y:S01]  /*19580*/  IMAD.MOV.U32 R3, RZ, RZ, R35 ;  /* 0x000000ffff037224 */ /* 0x000fe200078e0023 */
[----:B------:R-:W-:Y:S01]  /*19590*/  SHF.R.S32.HI R44, RZ, 0x1f, R43 ;  /* 0x0000001fff2c7819 */ /* 0x000fe2000001142b */
[----:B------:R-:W-:-:S02]  /*195a0*/  IMAD.IADD R11, R11, 0x1, R9 ;  /* 0x000000010b0b7824 */ /* 0x000fc400078e0209 */
[----:B------:R-:W-:Y:S02]  /*195b0*/  VIADD R24, R193, 0x8 ;  /* 0x00000008c1187836 */ /* 0x000fe40000000000 */
        /* <DEDUP_REMOVED lines=8> */
[C---:B------:R-:W-:Y:S01]  /*19640*/  IMAD R9, R209.reuse, UR5, R0 ;  /* 0x00000005d1097c24 */ /* 0x040fe2000f8e0200 */
[----:B-1----:R-:W-:Y:S01]  /*19650*/  @P1 SHF.R.U32.HI R3, RZ, R13, R14 ;  /* 0x0000000dff031219 */ /* 0x002fe2000001160e */
[----:B------:R-:W-:Y:S01]  /*19660*/  IMAD.WIDE.U32 R10, R209, UR4, R10 ;  /* 0x00000004d10a7c25 */ /* 0x000fe2000f8e000a */
[----:B------:R-:W-:Y:S02]  /*19670*/  ULDC.64 UR4, c[0x0][0xb48] ;  /* 0x0002d20000047ab9 */ /* 0x000fe40000000a00 */
[----:B------:R-:W-:Y:S01]  /*19680*/  SHF.R.S32.HI R0, RZ, 0x1f, R3 ;  /* 0x0000001fff007819 */ /* 0x000fe20000011403 */
[----:B------:R-:W-:Y:S02]  /*19690*/  IMAD.IADD R11, R11, 0x1, R9 ;  /* 0x000000010b0b7824 */ /* 0x000fe400078e0209 */
        /* <DEDUP_REMOVED lines=14> */
[----:B------:R-:W-:Y:S01]  /*19780*/  ULDC.64 UR4, c[0x0][0xb00] ;  /* 0x0002c00000047ab9 */ /* 0x000fe20000000a00 */
[----:B------:R-:W-:-:S02]  /*19790*/  PRMT R4, RZ, 0x654, R4 ;  /* 0x00000654ff047816 */ /* 0x000fc40000000004 */
[----:B------:R-:W-:Y:S01]  /*197a0*/  IMAD.IADD R3, R11, 0x1, R3 ;  /* 0x000000010b037824 */ /* 0x000fe200078e0203 */
[C---:B------:R-:W-:Y:S01]  /*197b0*/  LEA R0, P0, R10.reuse, UR4, 0x2 ;  /* 0x000000040a007c11 */ /* 0x040fe2000f8010ff */
[C---:B------:R-:W-:Y:S01]  /*197c0*/  VIADD R35, R193.reuse, 0x18 ;  /* 0x00000018c1237836 */ /* 0x040fe20000000000 */
[----:B------:R-:W-:Y:S01]  /*197d0*/  UMOV UR4, 0xffffffff ;  /* 0xffffffff00047882 */ /* 0x000fe20000000000 */
[C---:B------:R-:W-:Y:S01]  /*197e0*/  VIADD R37, R193.reuse, 0x20 ;  /* 0x00000020c1257836 */ /* 0x040fe20000000000 */
[----:B------:R0:W-:Y:S01]  /*197f0*/  SYNCS.ARRIVE.TRANS64.RED.A1T0 RZ, [R4+URZ], RZ ;  /* 0x000000ff04ff79a7 */ /* 0x0001e2000810043f */
[C---:B------:R-:W-:Y:S01]  /*19800*/  VIADD R39, R193.reuse, 0x28 ;  /* 0x00000028c1277836 */ /* 0x040fe20000000000 */
[----:B------:R-:W-:Y:S01]  /*19810*/  SHF.R.S32.HI R36, RZ, 0x1f, R35 ;  /* 0x0000001fff247819 */ /* 0x000fe20000011423 */
[C---:B------:R-:W-:Y:S01]  /*19820*/  VIADD R41, R193.reuse, 0x30 ;  /* 0x00000030c1297836 */ /* 0x040fe20000000000 */
[----:B------:R-:W-:Y:S01]  /*19830*/  SHF.R.S32.HI R38, RZ, 0x1f, R37 ;  /* 0x0000001fff267819 */ /* 0x000fe20000011425 */
[C---:B------:R-:W-:Y:S01]  /*19840*/  VIADD R45, R193.reuse, 0x40 ;  /* 0x00000040c12d7836 */ /* 0x040fe20000000000 */
[----:B------:R-:W-:Y:S01]  /*19850*/  SHF.R.S32.HI R40, RZ, 0x1f, R39 ;  /* 0x0000001fff287819 */ /* 0x000fe20000011427 */
[----:B------:R-:W-:Y:S01]  /*19860*/  VIADD R47, R193, 0x48 ;  /* 0x00000048c12f7836 */ /* 0x000fe20000000000 */
[----:B0-----:R-:W-:-:S02]  /*19870*/  LEA.HI.X R4, R10, UR5, R3, 0x2, P0 ;  /* 0x000000050a047c11 */ /* 0x001fc400080f1403 */
[----:B------:R-:W-:Y:S02]  /*19880*/  SHF.R.S32.HI R42, RZ, 0x1f, R41 ;  /* 0x0000001fff2a7819 */ /* 0x000fe40000011429 */
[----:B------:R-:W-:Y:S02]  /*19890*/  SHF.R.S32.HI R46, RZ, 0x1f, R45 ;  /* 0x0000001fff2e7819 */ /* 0x000fe4000001142d */
[----:B------:R-:W-:Y:S01]  /*198a0*/  SHF.R.S32.HI R48, RZ, 0x1f, R47 ;  /* 0x0000001fff307819 */ /* 0x000fe2000001142f */
[----:B------:R-:W-:Y:S06]  /*198b0*/  BRA.DIV UR4, `(.L_x_3119) ;  /* 0x000000ba04007947 */ /* 0x000fec000b800000 */
[----:B------:R0:W1:Y:S04]  /*198c0*/  SHFL.IDX PT, R3, R4, RZ, 0x1c1f ;  /* 0x001c1fff04037589 */ /* 0x00006800000e0000 */
[----:B------:R0:W2:Y:S02]  /*198d0*/  SHFL.IDX PT, R14, R0, RZ, 0x1c1f ;  /* 0x001c1fff000e7589 */ /* 0x0000a400000e0000 */
.L_x_3379:
        /* <DEDUP_REMOVED lines=12> */
[-C--:B------:R-:W-:Y:S01]  /*199a0*/  @!P3 LEA R26, P4, R33, R14.reuse, 0x2 ;  /* 0x0000000e211ab211 */ /* 0x080fe200078810ff */
        /* <DEDUP_REMOVED lines=19> */
[-C--:B------:R-:W-:Y:S02]  /*19ae0*/  @!P1 LEA R20, P5, R43, R14.reuse, 0x2 ;  /* 0x0000000e2b149211 */ /* 0x080fe400078a10ff */
[----:B------:R-:W-:Y:S02]  /*19af0*/  ISETP.GE.AND P2, PT, R47, UR4, PT ;  /* 0x000000042f007c0c */ /* 0x000fe4000bf46270 */
[-C--:B------:R-:W-:Y:S02]  /*19b00*/  @!P4 LEA.HI.X R13, R41, R3.reuse, R42, 0x2, P0 ;  /* 0x00000003290dc211 */ /* 0x080fe400000f142a */
[----:B------:R-:W-:Y:S02]  /*19b10*/  ISETP.GE.AND P0, PT, R218, UR4, PT ;  /* 0x00000004da007c0c */ /* 0x000fe4000bf06270 */
[----:B------:R-:W-:Y:S01]  /*19b20*/  @!P1 LEA.HI.X R21, R43, R3, R44, 0x2, P5 ;  /* 0x000000032b159211 */ /* 0x000fe200028f142c */
[----:B------:R2:W-:Y:S01]  /*19b30*/  @!P4 ST.E.64 desc[UR42][R12.64], R112 ;  /* 0x000000700c00c985 */ /* 0x0005e2000c101b2a */
[----:B---3--:R-:W-:-:S03]  /*19b40*/  @!P3 LEA R26, P5, R45, R14, 0x2 ;  /* 0x0000000e2d1ab211 */ /* 0x008fc600078a10ff */
[----:B------:R3:W-:Y:S01]  /*19b50*/  @!P1 ST.E.64 desc[UR42][R20.64], R116 ;  /* 0x0000007414009985 */ /* 0x0007e2000c101b2a */
[----:B------:R-:W-:Y:S02]  /*19b60*/  ISETP.GE.AND P1, PT, R217, UR4, PT ;  /* 0x00000004d9007c0c */ /* 0x000fe4000bf26270 */
[-C--:B------:R-:W-:Y:S02]  /*19b70*/  @!P3 LEA.HI.X R27, R45, R3.reuse, R46, 0x2, P5 ;  /* 0x000000032d1bb211 */ /* 0x080fe400028f142e */
[CC--:B----4-:R-:W-:Y:S02]  /*19b80*/  @!P2 LEA R28, P4, R47.reuse, R14.reuse, 0x2 ;  /* 0x0000000e2f1ca211 */ /* 0x0d0fe400078810ff */
        /* <DEDUP_REMOVED lines=25> */
.L_x_3121:
[----:B------:R-:W-:Y:S05]  /*19d20*/  BSYNC B1 ;  /* 0x0000000000017941 */ /* 0x000fea0003800000 */
.L_x_3120:
[----:B------:R-:W-:-:S03]  /*19d30*/  UMOV UR4, 0xffffffff ;  /* 0xffffffff00047882 */ /* 0x000fc60000000000 */
[----:B------:R-:W-:Y:S05]  /*19d40*/  BRA.DIV UR4, `(.L_x_3122) ;  /* 0x000000b604107947 */ /* 0x000fea000b800000 */
[----:B-1----:R1:W3:Y:S04]  /*19d50*/  SHFL.IDX PT, R3, R4, 0x1, 0x1c1f ;  /* 0x003c1f0004037f89 */ /* 0x0022e800000e0000 */
[----:B--2---:R1:W2:Y:S02]  /*19d60*/  SHFL.IDX PT, R14, R0, 0x1, 0x1c1f ;  /* 0x003c1f00000e7f89 */ /* 0x0042a400000e0000 */
.L_x_3383:
        /* <DEDUP_REMOVED lines=8> */
[----:B---3--:R-:W-:Y:S02]  /*19df0*/  @!P4 IMAD.MOV.U32 R15, RZ, RZ, R3 ;  /* 0x000000ffff0fc224 */ /* 0x008fe400078e0003 */
[----:B------:R-:W-:Y:S02]  /*19e00*/  @!P2 LEA.HI.X R11, R24, R3, R32, 0x2, P3 ;  /* 0x00000003180ba211 */ /* 0x000fe400018f1420 */
[----:B------:R-:W-:Y:S01]  /*19e10*/  ISETP.GE.AND P3, PT, R37, UR4, PT ;  /* 0x0000000425007c0c */ /* 0x000fe2000bf66270 */
[----:B------:R-:W-:Y:S01]  /*19e20*/  @!P4 IMAD.WIDE R8, R193, 0x4, R14 ;  /* 0x00000004c108c825 */ /* 0x000fe200078e020e */
[----:B------:R-:W-:-:S04]  /*19e30*/  @!P1 LEA R12, P5, R33, R14, 0x2 ;  /* 0x0000000e210c9211 */ /* 0x000fc800078a10ff */
[----:B------:R2:W-:Y:S01]  /*19e40*/  @!P4 ST.E.64 desc[UR42][R8.64], R90 ;  /* 0x0000005a0800c985 */ /* 0x0005e2000c101b2a */
[-C--:B------:R-:W-:Y:S02]  /*19e50*/  @!P1 LEA.HI.X R13, R33, R3.reuse, R34, 0x2, P5 ;  /* 0x00000003210d9211 */ /* 0x080fe400028f1422 */
[----:B------:R-:W-:Y:S01]  /*19e60*/  ISETP.GE.AND P4, PT, R39, UR4, PT ;  /* 0x0000000427007c0c */ /* 0x000fe2000bf86270 */
[----:B------:R3:W-:Y:S01]  /*19e70*/  @!P2 ST.E.64 desc[UR42][R10.64], R94 ;  /* 0x0000005e0a00a985 */ /* 0x0007e2000c101b2a */
[----:B------:R-:W-:Y:S02]  /*19e80*/  ISETP.GE.AND P2, PT, R41, UR4, PT ;  /* 0x0000000429007c0c */ /* 0x000fe4000bf46270 */
[-C--:B------:R-:W-:Y:S01]  /*19e90*/  @!P0 LEA R20, P5, R35, R14.reuse, 0x2 ;  /* 0x0000000e23148211 */ /* 0x080fe200078a10ff */
[----:B------:R4:W-:Y:S01]  /*19ea0*/  @!P1 ST.E.64 desc[UR42][R12.64], R98 ;  /* 0x000000620c009985 */ /* 0x0009e2000c101b2a */
[----:B------:R-:W-:Y:S02]  /*19eb0*/  @!P3 LEA R24, P1, R37, R14, 0x2 ;  /* 0x0000000e2518b211 */ /* 0x000fe400078210ff */
[----:B------:R-:W-:-:S02]  /*19ec0*/  @!P0 LEA.HI.X R21, R35, R3, R36, 0x2, P5 ;  /* 0x0000000323158211 */ /* 0x000fc400028f1424 */
[-C--:B------:R-:W-:Y:S02]  /*19ed0*/  @!P3 LEA.HI.X R25, R37, R3.reuse, R38, 0x2, P1 ;  /* 0x000000032519b211 */ /* 0x080fe400008f1426 */
[----:B------:R-:W-:Y:S01]  /*19ee0*/  ISETP.GE.AND P1, PT, R43, UR4, PT ;  /* 0x000000042b007c0c */ /* 0x000fe2000bf26270 */
[----:B------:R5:W-:Y:S01]  /*19ef0*/  @!P0 ST.E.64 desc[UR42][R20.64], R102 ;  /* 0x0000006614008985 */ /* 0x000be2000c101b2a */
[-C--:B--2---:R-:W-:Y:S02]  /*19f00*/  @!P4 LEA R8, P5, R39, R14.reuse, 0x2 ;  /* 0x0000000e2708c211 */ /* 0x084fe400078a10ff */
[----:B------:R-:W-:Y:S01]  /*19f10*/  ISETP.GE.AND P0, PT, R45, UR4, PT ;  /* 0x000000042d007c0c */ /* 0x000fe2000bf06270 */
[----:B------:R2:W-:Y:S01]  /*19f20*/  @!P3 ST.E.64 desc[UR42][R24.64], R106 ;  /* 0x0000006a1800b985 */ /* 0x0005e2000c101b2a */
[----:B------:R-:W-:Y:S02]  /*19f30*/  @!P4 LEA.HI.X R9, R39, R3, R40, 0x2, P5 ;  /* 0x000000032709c211 */ /* 0x000fe400028f1428 */
[----:B---3--:R-:W-:-:S02]  /*19f40*/  @!P2 LEA R10, P5, R41, R14, 0x2 ;  /* 0x0000000e290aa211 */ /* 0x008fc400078a10ff */
[----:B------:R-:W-:Y:S01]  /*19f50*/  ISETP.GE.AND P3, PT, R47, UR4, PT ;  /* 0x000000042f007c0c */ /* 0x000fe2000bf66270 */
[----:B------:R3:W-:Y:S01]  /*19f60*/  @!P4 ST.E.64 desc[UR42][R8.64], R110 ;  /* 0x0000006e0800c985 */ /* 0x0007e2000c101b2a */
[-C--:B------:R-:W-:Y:S02]  /*19f70*/  @!P2 LEA.HI.X R11, R41, R3.reuse, R42, 0x2, P5 ;  /* 0x00000003290ba211 */ /* 0x080fe400028f142a */
[CC--:B----4-:R-:W-:Y:S02]  /*19f80*/  @!P1 LEA R12, P5, R43.reuse, R14.reuse, 0x2 ;  /* 0x0000000e2b0c9211 */ /* 0x0d0fe400078a10ff */
[----:B------:R-:W-:Y:S01]  /*19f90*/  ISETP.GE.AND P4, PT, R218, UR4, PT ;  /* 0x00000004da007c0c */ /* 0x000fe2000bf86270 */
[----:B------:R4:W-:Y:S01]  /*19fa0*/  @!P2 ST.E.64 desc[UR42][R10.64], R114 ;  /* 0x000000720a00a985 */ /* 0x0009e2000c101b2a */
[----:B------:R-:W-:Y:S02]  /*19fb0*/  @!P1 LEA.HI.X R13, R43, R3, R44, 0x2, P5 ;  /* 0x000000032b0d9211 */ /* 0x000fe400028f142c */
[----:B------:R-:W-:-:S02]  /*19fc0*/  @!P0 LEA R26, P5, R45, R14, 0x2 ;  /* 0x0000000e2d1a8211 */ /* 0x000fc400078a10ff */
[----:B------:R-:W-:Y:S01]  /*19fd0*/  ISETP.GE.AND P2, PT, R216, UR4, PT ;  /* 0x00000004d8007c0c */ /* 0x000fe2000bf46270 */
[----:B------:R0:W-:Y:S01]  /*19fe0*/  @!P1 ST.E.64 desc[UR42][R12.64], R118 ;  /* 0x000000760c009985 */ /* 0x0001e2000c101b2a */
[-C--:B------:R-:W-:Y:S02]  /*19ff0*/  @!P0 LEA.HI.X R27, R45, R3.reuse, R46, 0x2, P5 ;  /* 0x000000032d1b8211 */ /* 0x080fe400028f142e */
[-C--:B-----5:R-:W-:Y:S02]  /*1a000*/  @!P3 LEA R20, P5, R47, R14.reuse, 0x2 ;  /* 0x0000000e2f14b211 */ /* 0x0a0fe400078a10ff */
[----:B------:R-:W-:Y:S01]  /*1a010*/  ISETP.GE.AND P1, PT, R217, UR4, PT ;  /* 0x00000004d9007c0c */ /* 0x000fe2000bf26270 */
[----:B------:R5:W-:Y:S01]  /*1a020*/  @!P0 ST.E.64 desc[UR42][R26.64], R122 ;  /* 0x0000007a1a008985 */ /* 0x000be2000c101b2a */
[----:B------:R-:W-:Y:S02]  /*1a030*/  @!P3 LEA.HI.X R21, R47, R3, R48, 0x2, P5 ;  /* 0x000000032f15b211 */ /* 0x000fe400028f1430 */
[----:B--2---:R-:W-:-:S02]  /*1a040*/  @!P4 LEA R24, P5, R218, R14, 0x2 ;  /* 0x0000000eda18c211 */ /* 0x004fc400078a10ff */
[----:B------:R-:W-:Y:S01]  /*1a050*/  ISETP.GE.AND P0, PT, R215, UR4, PT ;  /* 0x00000004d7007c0c */ /* 0x000fe2000bf06270 */
[----:B------:R2:W-:Y:S01]  /*1a060*/  @!P3 ST.E.64 desc[UR42][R20.64], R126 ;  /* 0x0000007e1400b985 */ /* 0x0005e2000c101b2a */
[----:B------:R-:W-:Y:S02]  /*1a070*/  ISETP.GE.AND P3, PT, R214, UR4, PT ;  /* 0x00000004d6007c0c */ /* 0x000fe4000bf66270 */
[----:B------:R-:W-:-:S03]  /*1a080*/  @!P4 LEA.HI.X R25, R218, R3, R226, 0x2, P5 ;  /* 0x00000003da19c211 */ /* 0x000fc600028f14e2 */
[CC--:B---3--:R-:W-:Y:S02]  /*1a090*/  @!P1 LEA R8, P5, R217.reuse, R14.reuse, 0x2 ;  /* 0x0000000ed9089211 */ /* 0x0c8fe400078a10ff */
[----:B------:R2:W-:Y:S01]  /*1a0a0*/  @!P4 ST.E.64 desc[UR42][R24.64], R130 ;  /* 0x000000821800c985 */ /* 0x0005e2000c101b2a */
[CC--:B----4-:R-:W-:Y:S02]  /*1a0b0*/  @!P2 LEA R10, P4, R216.reuse, R14.reuse, 0x2 ;  /* 0x0000000ed80aa211 */ /* 0x0d0fe400078810ff */
[-C--:B------:R-:W-:Y:S02]  /*1a0c0*/  @!P1 LEA.HI.X R9, R217, R3.reuse, R225, 0x2, P5 ;  /* 0x00000003d9099211 */ /* 0x080fe400028f14e1 */
[-C--:B0-----:R-:W-:Y:S02]  /*1a0d0*/  @!P0 LEA R12, P5, R215, R14.reuse, 0x2 ;  /* 0x0000000ed70c8211 */ /* 0x081fe400078a10ff */
[----:B------:R-:W-:Y:S01]  /*1a0e0*/  @!P2 LEA.HI.X R11, R216, R3, R224, 0x2, P4 ;  /* 0x00000003d80ba211 */ /* 0x000fe200020f14e0 */
[----:B------:R2:W-:Y:S01]  /*1a0f0*/  @!P1 ST.E.64 desc[UR42][R8.64], R134 ;  /* 0x0000008608009985 */ /* 0x0005e2000c101b2a */
[----:B-----5:R-:W-:-:S02]  /*1a100*/  @!P3 LEA R26, P4, R214, R14, 0x2 ;  /* 0x0000000ed61ab211 */ /* 0x020fc400078810ff */
[-C--:B------:R-:W-:Y:S01]  /*1a110*/  @!P0 LEA.HI.X R13, R215, R3.reuse, R223, 0x2, P5 ;  /* 0x00000003d70d8211 */ /* 0x080fe200028f14df */
[----:B------:R2:W-:Y:S01]  /*1a120*/  @!P2 ST.E.64 desc[UR42][R10.64], R138 ;  /* 0x0000008a0a00a985 */ /* 0x0005e2000c101b2a */
[----:B------:R-:W-:-:S03]  /*1a130*/  @!P3 LEA.HI.X R27, R214, R3, R222, 0x2, P4 ;  /* 0x00000003d61bb211 */ /* 0x000fc600020f14de */
[----:B------:R2:W-:Y:S01]  /*1a140*/  @!P0 ST.E.64 desc[UR42][R12.64], R142 ;  /* 0x0000008e0c008985 */ /* 0x0005e2000c101b2a */
[----:B------:R-:W-:-:S03]  /*1a150*/  ISETP.GE.AND P0, PT, R213, UR4, PT ;  /* 0x00000004d5007c0c */ /* 0x000fc6000bf06270 */
[----:B------:R2:W-:Y:S10]  /*1a160*/  @!P3 ST.E.64 desc[UR42][R26.64], R146 ;  /* 0x000000921a00b985 */ /* 0x0005f4000c101b2a */
[----:B------:R-:W-:Y:S05]  /*1a170*/  @P0 BRA `(.L_x_3118) ;  /* 0x0000000c00100947 */ /* 0x000fea0003800000 */
[----:B------:R-:W-:-:S04]  /*1a180*/  LEA R14, P0, R213, R14, 0x2 ;  /* 0x0000000ed50e7211 */ /* 0x000fc800078010ff */
[----:B------:R-:W-:-:S05]  /*1a190*/  LEA.HI.X R15, R213, R3, R221, 0x2, P0 ;  /* 0x00000003d50f7211 */ /* 0x000fca00000f14dd */
[----:B------:R0:W-:Y:S01]  /*1a1a0*/  ST.E.64 desc[UR42][R14.64], R150 ;  /* 0x000000960e007985 */ /* 0x0001e2000c101b2a */
[----:B------:R-:W-:Y:S05]  /*1a1b0*/  BRA `(.L_x_3118) ;  /* 0x0000000c00007947 */ /* 0x000fea0003800000 */
.L_x_3105:
[----:B------:R-:W-:Y:S01]  /*1a1c0*/  ULDC.64 UR6, c[0x0][0xc08] ;  /* 0x0003020000067ab9 */ /* 0x000fe20000000a00 */
[----:B------:R-:W-:Y:S01]  /*1a1d0*/  ULDC.64 UR4, c[0x0][0xc00] ;  /* 0x0003000000047ab9 */ /* 0x000fe20000000a00 */
[----:B------:R-:W-:Y:S01]  /*1a1e0*/  ISETP.NE.U32.AND P1, PT, RZ, UR6, PT ;  /* 0x00000006ff007c0c */ /* 0x000fe2000bf25070 */
[----:B------:R-:W-:Y:S01]  /*1a1f0*/  IMAD.MOV.U32 R3, RZ, RZ, RZ ;  /* 0x000000ffff037224 */ /* 0x000fe200078e00ff */
[----:B------:R-:W-:Y:S02]  /*1a200*/  ISETP.NE.U32.AND P0, PT, RZ, UR4, PT ;  /* 0x00000004ff007c0c */ /* 0x000fe4000bf05070 */
[----:B------:R-:W-:Y:S02]  /*1a210*/  ISETP.NE.AND.EX P1, PT, RZ, UR7, PT, P1 ;  /* 0x00000007ff007c0c */ /* 0x000fe4000bf25310 */
[----:B------:R-:W-:Y:S02]  /*1a220*/  IADD3 R8, P2, R210, UR4, RZ ;  /* 0x00000004d2087c10 */ /* 0x000fe4000ff5e0ff */
[----:B------:R-:W-:-:S02]  /*1a230*/  ISETP.NE.AND.EX P0, PT, RZ, UR5, PT, P0 ;  /* 0x00000005ff007c0c */ /* 0x000fc4000bf05300 */
[----:B------:R-:W-:Y:S01]  /*1a240*/  IADD3.X R9, R211, UR5, RZ, P2, !PT ;  /* 0x00000005d3097c10 */ /* 0x000fe200097fe4ff */
[----:B------:R-:W-:Y:S02]  /*1a250*/  ULDC UR4, c[0x0][0xa88] ;  /* 0x0002a20000047ab9 */ /* 0x000fe40000000800 */
[----:B-----5:R-:W-:-:S04]  /*1a260*/  IMAD.U32 R24, RZ, RZ, UR4 ;  /* 0x00000004ff187e24 */ /* 0x020fc8000f8e00ff */
[----:B------:R-:W-:-:S04]  /*1a270*/  @P1 IADD3 R210, P2, R210, UR6, RZ ;  /* 0x00000006d2d21c10 */ /* 0x000fc8000ff5e0ff */
[----:B------:R-:W-:Y:S01]  /*1a280*/  @P1 IADD3.X R211, R211, UR7, RZ, P2, !PT ;  /* 0x00000007d3d31c10 */ /* 0x000fe200097fe4ff */
[----:B------:R4:W5:Y:S04]  /*1a290*/  @P0 LDG.E R3, desc[UR42][R8.64] ;  /* 0x0000002a08030981 */ /* 0x000968000c1e1900 */
[----:B------:R4:W5:Y:S01]  /*1a2a0*/  @P1 LDG.E R24, desc[UR42][R210.64] ;  /* 0x0000002ad2181981 */ /* 0x000962000c1e1900 */
[----:B------:R-:W-:Y:S01]  /*1a2b0*/  ISETP.NE.AND P2, PT, R208, RZ, PT ;  /* 0x000000ffd000720c */ /* 0x000fe20003f45270 */
[----:B------:R-:W1:-:S12]  /*1a2c0*/  S2R R0, SR_TID.X ;  /* 0x0000000000007919 */ /* 0x000e580000002100 */
[----:B------:R-:W2:Y:S01]  /*1a2d0*/  @!P2 LDC R208, c[0x0][0xad4] ;  /* 0x0002b500ffd0ab82 */ /* 0x000ea20000000800 */
[----:B-1----:R-:W-:Y:S01]  /*1a2e0*/  VIADD R0, R0, 0xffffff80 ;  /* 0xffffff8000007836 */ /* 0x002fe20000000000 */
[----:B--2---:R-:W-:-:S04]  /*1a2f0*/  ISETP.GT.AND P2, PT, R208, 0x1, PT ;  /* 0x00000001d000780c */ /* 0x004fc80003f44270 */
[----:B------:R-:W-:Y:S01]  /*1a300*/  ISETP.GT.AND P3, PT, R0, 0x7f, PT ;  /* 0x0000007f0000780c */ /* 0x000fe20003f64270 */
[----:B----4-:R-:W-:-:S12]  /*1a310*/  @P1 BRA `(.L_x_3123) ;  /* 0x0000000000101947 */ /* 0x010fd80003800000 */
[----:B------:R-:W-:Y:S05]  /*1a320*/  @!P0 BRA `(.L_x_3123) ;  /* 0x00000000000c8947 */ /* 0x000fea0003800000 */
[----:B------:R-:W2:Y:S04]  /*1a330*/  LDG.E R11, desc[UR42][R8.64] ;  /* 0x0000002a080b7981 */ /* 0x000ea8000c1e1900 */
[----:B-----5:R-:W2:Y:S02]  /*1a340*/  LDG.E R24, desc[UR42][R8.64+0x4] ;  /* 0x0000042a08187981 */ /* 0x020ea4000c1e1900 */
[----:B--2---:R-:W-:-:S07]  /*1a350*/  IMAD.IADD R24, R24, 0x1, -R11 ;  /* 0x0000000118187824 */ /* 0x004fce00078e0a0b */
.L_x_3123:
[----:B------:R-:W-:Y:S01]  /*1a360*/  BSSY B1, `(.L_x_3124) ;  /* 0x0000036000017945 */ /* 0x000fe20003800000 */
[----:B------:R-:W-:Y:S02]  /*1a370*/  SEL R209, R209, RZ, !P0 ;  /* 0x000000ffd1d17207 */ /* 0x000fe40004000000 */
[----:B------:R-:W-:Y:S02]  /*1a380*/  SEL R219, R219, RZ, !P0 ;  /* 0x000000ffdbdb7207 */ /* 0x000fe40004000000 */
[----:B-----5:R-:W-:Y:S01]  /*1a390*/  SHF.R.S32.HI R28, RZ, 0x1f, R3 ;  /* 0x0000001fff1c7819 */ /* 0x020fe20000011403 */
[----:B------:R-:W-:Y:S06]  /*1a3a0*/  @P3 BRA `(.L_x_3125) ;  /* 0x0000000000c43947 */ /* 0x000fec0003800000 */
[----:B------:R-:W1:Y:S01]  /*1a3b0*/  S2R R31, SR_TID.X ;  /* 0x00000000001f7919 */ /* 0x000e620000002100 */
[----:B------:R-:W2:Y:S02]  /*1a3c0*/  LDC R35, c[0x0][0xbe8] ;  /* 0x0002fa00ff237b82 */ /* 0x000ea40000000800 */
[----:B--2---:R-:W-:Y:S01]  /*1a3d0*/  IMAD R0, R24, R35, RZ ;  /* 0x0000002318007224 */ /* 0x004fe200078e02ff */
[----:B-1----:R-:W-:-:S04]  /*1a3e0*/  IADD3 R31, R192, -0x80, R31 ;  /* 0xffffff80c01f7810 */ /* 0x002fc80007ffe01f */
[----:B------:R-:W-:-:S13]  /*1a3f0*/  ISETP.GE.AND P0, PT, R31, R0, PT ;  /* 0x000000001f00720c */ /* 0x000fda0003f06270 */
[----:B------:R-:W-:Y:S05]  /*1a400*/  @P0 BRA `(.L_x_3125) ;  /* 0x0000000000ac0947 */ /* 0x000fea0003800000 */
[----:B------:R-:W-:Y:S01]  /*1a410*/  IMAD.MOV.U32 R26, RZ, RZ, 0x9b8 ;  /* 0x000009b8ff1a7424 */ /* 0x000fe200078e00ff */
[----:B------:R-:W-:Y:S01]  /*1a420*/  ISETP.GT.AND P0, PT, R208, 0x1, PT ;  /* 0x00000001d000780c */ /* 0x000fe20003f04270 */
[----:B------:R-:W1:Y:S01]  /*1a430*/  LDC.64 R32, c[0x0][0xba8] ;  /* 0x0002ea00ff207b82 */ /* 0x000e620000000a00 */
[----:B------:R-:W-:Y:S01]  /*1a440*/  ISETP.NE.AND P1, PT, R35, 0x1, PT ;  /* 0x000000012300780c */ /* 0x000fe20003f25270 */
[----:B------:R-:W-:Y:S01]  /*1a450*/  IMAD.MOV.U32 R25, RZ, RZ, R31 ;  /* 0x000000ffff197224 */ /* 0x000fe200078e001f */
[----:B------:R-:W-:-:S05]  /*1a460*/  SEL R26, R26, 0x978, P0 ;  /* 0x000009781a1a7807 */ /* 0x000fca0000000000 */
[----:B------:R-:W2:Y:S08]  /*1a470*/  LDC.64 R10, c[0x0][R26+0x220] ;  /* 0x000088001a0a7b82 */ /* 0x000eb00000000a00 */
[----:B------:R-:W4:Y:S08]  /*1a480*/  LDC.64 R8, c[0x0][R26+0x218] ;  /* 0x000086001a087b82 */ /* 0x000f300000000a00 */
[----:B------:R-:W5:Y:S08]  /*1a490*/  LDC.64 R12, c[0x0][R26+0x228] ;  /* 0x00008a001a0c7b82 */ /* 0x000f700000000a00 */
[----:B------:R-:W0:Y:S08]  /*1a4a0*/  @P1 LDC R0, c[0x0][0xbec] ;  /* 0x0002fb00ff001b82 */ /* 0x000e300000000800 */
[----:B------:R-:W5:Y:S08]  /*1a4b0*/  LDC.64 R14, c[0x0][R26+0x210] ;  /* 0x000084001a0e7b82 */ /* 0x000f700000000a00 */
[----:B------:R-:W3:Y:S01]  /*1a4c0*/  @P1 LDC R29, c[0x0][0xbf0] ;  /* 0x0002fc00ff1d1b82 */ /* 0x000ee20000000800 */
[----:B0-----:R-:W-:-:S07]  /*1a4d0*/  @P1 IMAD.HI.U32 R0, R31, R0, RZ ;  /* 0x000000001f001227 */ /* 0x001fce00078e00ff */
[----:B-1----:R-:W0:Y:S01]  /*1a4e0*/  @!P0 LDC R32, c[0x0][0xb50] ;  /* 0x0002d400ff208b82 */ /* 0x002e220000000800 */
[-C--:B--2---:R-:W-:Y:S02]  /*1a4f0*/  IMAD R11, R11, R209.reuse, RZ ;  /* 0x000000d10b0b7224 */ /* 0x084fe400078e02ff */
[----:B------:R-:W-:-:S05]  /*1a500*/  IMAD.WIDE.U32 R20, R10, R209, RZ ;  /* 0x000000d10a147225 */ /* 0x000fca00078e00ff */
[----:B------:R-:W1:Y:S01]  /*1a510*/  @!P0 LDC R33, c[0x0][0xb54] ;  /* 0x0002d500ff218b82 */ /* 0x000e620000000800 */
[-C--:B----4-:R-:W-:Y:S02]  /*1a520*/  IMAD R27, R9, R188.reuse, RZ ;  /* 0x000000bc091b7224 */ /* 0x090fe400078e02ff */
[----:B------:R-:W-:Y:S01]  /*1a530*/  IMAD.WIDE.U32 R8, R8, R188, RZ ;  /* 0x000000bc08087225 */ /* 0x000fe200078e00ff */
[----:B---3--:R-:W-:-:S03]  /*1a540*/  @P1 SHF.R.U32.HI R25, RZ, R29, R0 ;  /* 0x0000001dff191219 */ /* 0x008fc60000011600 */
[----:B------:R-:W-:Y:S01]  /*1a550*/  IMAD R29, R10, R219, R11 ;  /* 0x000000db0a1d7224 */ /* 0x000fe200078e020b */
[----:B------:R-:W-:Y:S01]  /*1a560*/  SEL R11, R212, RZ, P0 ;  /* 0x000000ffd40b7207 */ /* 0x000fe20000000000 */
[----:B------:R-:W-:Y:S01]  /*1a570*/  IMAD.IADD R27, R9, 0x1, R27 ;  /* 0x00000001091b7824 */ /* 0x000fe200078e021b */
[----:B------:R-:W-:Y:S01]  /*1a580*/  IADD3 R0, P1, P3, R20, R8, R3 ;  /* 0x0000000814007210 */ /* 0x000fe20007b3e003 */
[----:B------:R-:W-:Y:S02]  /*1a590*/  IMAD.MOV R4, RZ, RZ, -R25 ;  /* 0x000000ffff047224 */ /* 0x000fe400078e0a19 */
[----:B------:R-:W-:Y:S02]  /*1a5a0*/  IMAD.IADD R29, R21, 0x1, R29 ;  /* 0x00000001151d7824 */ /* 0x000fe400078e021d */
[----:B-----5:R-:W-:-:S04]  /*1a5b0*/  IMAD.WIDE.U32 R8, R12, R11, RZ ;  /* 0x0000000b0c087225 */ /* 0x020fc800078e00ff */
[----:B------:R-:W-:Y:S02]  /*1a5c0*/  IMAD R13, R13, R11, RZ ;  /* 0x0000000b0d0d7224 */ /* 0x000fe400078e02ff */
[----:B------:R-:W-:Y:S01]  /*1a5d0*/  IMAD R11, R35, R4, R31 ;  /* 0x00000004230b7224 */ /* 0x000fe200078e021f */
[----:B------:R-:W-:Y:S02]  /*1a5e0*/  IADD3.X R4, R29, R27, R28, P1, P3 ;  /* 0x0000001b1d047210 */ /* 0x000fe40000fe641c */
[----:B------:R-:W-:Y:S01]  /*1a5f0*/  IADD3 R8, P0, P1, R25, R0, R8 ;  /* 0x0000000019087210 */ /* 0x000fe2000791e008 */
[----:B------:R-:W-:Y:S01]  /*1a600*/  IMAD R0, R15, R11, RZ ;  /* 0x0000000b0f007224 */ /* 0x000fe200078e02ff */
[----:B------:R-:W-:Y:S02]  /*1a610*/  IADD3 R13, R9, R13, RZ ;  /* 0x0000000d090d7210 */ /* 0x000fe40007ffe0ff */
        /* <DEDUP_REMOVED lines=8> */
[----:B-1----:R-:W-:-:S05]  /*1a6a0*/  LEA.HI.X R11, R8, R33, R0, 0x2, P0 ;  /* 0x00000021080b7211 */ /* 0x002fca00000f1400 */
[----:B------:R1:W-:Y:S02]  /*1a6b0*/  STG.E desc[UR42][R10.64], R9 ;  /* 0x000000090a007986 */ /* 0x0003e4000c10192a */
.L_x_3125:
[----:B------:R-:W-:Y:S05]  /*1a6c0*/  BSYNC B1 ;  /* 0x0000000000017941 */ /* 0x000fea0003800000 */
.L_x_3124:
        /* <DEDUP_REMOVED lines=18> */
[----:B---3--:R-:W1:Y:S08]  /*1a7f0*/  @P0 LDC R4, c[0x0][0xbec] ;  /* 0x0002fb00ff040b82 */ /* 0x008e700000000800 */
        /* <DEDUP_REMOVED lines=25> */
[----:B------:R1:W3:Y:S02]  /*1a990*/  SHFL.IDX PT, R14, R0, RZ, 0x181f ;  /* 0x00181fff000e7589 */ /* 0x0002e400000e0000 */
.L_x_3386:
[----:B------:R-:W-:Y:S01]  /*1a9a0*/  IMAD R21, R24, R21, RZ ;  /* 0x0000001518157224 */ /* 0x000fe200078e02ff */
[----:B------:R-:W-:Y:S04]  /*1a9b0*/  BSSY B1, `(.L_x_3127) ;  /* 0x000000c000017945 */ /* 0x000fe80003800000 */
[----:B------:R-:W-:-:S13]  /*1a9c0*/  ISETP.GE.AND P0, PT, R192, R21, PT ;  /* 0x00000015c000720c */ /* 0x000fda0003f06270 */
[----:B------:R-:W-:Y:S05]  /*1a9d0*/  @P0 BRA `(.L_x_3128) ;  /* 0x0000000000240947 */ /* 0x000fea0003800000 */
[----:B------:R-:W-:Y:S02]  /*1a9e0*/  ULDC UR4, c[0x0][0xac8] ;  /* 0x0002b20000047ab9 */ /* 0x000fe40000000800 */
[----:B------:R-:W-:Y:S02]  /*1a9f0*/  ISETP.GE.AND P2, PT, R16, UR4, PT ;  /* 0x0000000410007c0c */ /* 0x000fe4000bf46270 */
[----:B------:R-:W-:-:S11]  /*1aa00*/  ISETP.GE.AND P3, PT, R2, UR4, PT ;  /* 0x0000000402007c0c */ /* 0x000fd6000bf66270 */
[-C--:B---3--:R-:W-:Y:S02]  /*1aa10*/  @!P2 LEA R8, P0, R16, R14.reuse, 0x1 ;  /* 0x0000000e1008a211 */ /* 0x088fe400078008ff */
[----:B------:R-:W-:Y:S02]  /*1aa20*/  @!P3 LEA R14, P1, R2, R14, 0x1 ;  /* 0x0000000e020eb211 */ /* 0x000fe400078208ff */
[-C--:B--2---:R-:W-:Y:S02]  /*1aa30*/  @!P2 LEA.HI.X R9, R16, R3.reuse, R17, 0x1, P0 ;  /* 0x000000031009a211 */ /* 0x084fe400000f0c11 */
[----:B------:R-:W-:-:S03]  /*1aa40*/  @!P3 LEA.HI.X R15, R2, R3, R184, 0x1, P1 ;  /* 0x00000003020fb211 */ /* 0x000fc600008f0cb8 */
[----:B------:R4:W-:Y:S04]  /*1aa50*/  @!P2 ST.E.128 desc[UR42][R8.64], RZ ;  /* 0x000000ff0800a985 */ /* 0x0009e8000c101d2a */
[----:B------:R4:W-:Y:S02]  /*1aa60*/  @!P3 ST.E.128 desc[UR42][R14.64], RZ ;  /* 0x000000ff0e00b985 */ /* 0x0009e4000c101d2a */
.L_x_3128:
[----:B------:R-:W-:Y:S05]  /*1aa70*/  BSYNC B1 ;  /* 0x0000000000017941 */ /* 0x000fea0003800000 */
.L_x_3127:
[----:B------:R-:W-:-:S03]  /*1aa80*/  UMOV UR4, 0xffffffff ;  /* 0xffffffff00047882 */ /* 0x000fc60000000000 */
[----:B------:R-:W-:Y:S05]  /*1aa90*/  BRA.DIV UR4, `(.L_x_3129) ;  /* 0x000000aa04387947 */ /* 0x000fea000b800000 */
[----:B--2---:R2:W0:Y:S04]  /*1aaa0*/  SHFL.IDX PT, R3, R4, 0x1, 0x181f ;  /* 0x00381f0004037f89 */ /* 0x00442800000e0000 */
[----:B---34-:R2:W3:Y:S02]  /*1aab0*/  SHFL.IDX PT, R14, R0, 0x1, 0x181f ;  /* 0x00381f00000e7f89 */ /* 0x0184e400000e0000 */
.L_x_3390:
[----:B------:R-:W-:Y:S01]  /*1aac0*/  VIADD R8, R192, 0x20 ;  /* 0x00000020c0087836 */ /* 0x000fe20000000000 */
        /* <DEDUP_REMOVED lines=12> */
.L_x_3131:
[----:B------:R-:W-:Y:S05]  /*1ab90*/  BSYNC B1 ;  /* 0x0000000000017941 */ /* 0x000fea0003800000 */
.L_x_3130:
[----:B------:R-:W-:-:S03]  /*1aba0*/  UMOV UR4, 0xffffffff ;  /* 0xffffffff00047882 */ /* 0x000fc60000000000 */
[----:B------:R-:W-:Y:S05]  /*1abb0*/  BRA.DIV UR4, `(.L_x_3132) ;  /* 0x000000aa04387947 */ /* 0x000fea000b800000 */
[----:B0-----:R0:W0:Y:S04]  /*1abc0*/  SHFL.IDX PT, R3, R4, 0x2, 0x181f ;  /* 0x00581f0004037f89 */ /* 0x00102800000e0000 */
[----:B---34-:R3:W4:Y:S02]  /*1abd0*/  SHFL.IDX PT, R14, R0, 0x2, 0x181f ;  /* 0x00581f00000e7f89 */ /* 0x01872400000e0000 */
.L_x_3394:
        /* <DEDUP_REMOVED lines=13> */
.L_x_3134:
[----:B------:R-:W-:Y:S05]  /*1acb0*/  BSYNC B1 ;  /* 0x0000000000017941 */ /* 0x000fea0003800000 */
.L_x_3133:
[----:B------:R-:W-:-:S03]  /*1acc0*/  UMOV UR4, 0xffffffff ;  /* 0xffffffff00047882 */ /* 0x000fc60000000000 */
[----:B------:R-:W-:Y:S05]  /*1acd0*/  BRA.DIV UR4, `(.L_x_3135) ;  /* 0x000000aa04387947 */ /* 0x000fea000b800000 */
[----:B0-----:R0:W0:Y:S04]  /*1ace0*/  SHFL.IDX PT, R3, R4, 0x3, 0x181f ;  /* 0x00781f0004037f89 */ /* 0x00102800000e0000 */
[----:B----4-:R4:W0:Y:S02]  /*1acf0*/  SHFL.IDX PT, R14, R0, 0x3, 0x181f ;  /* 0x00781f00000e7f89 */ /* 0x01082400000e0000 */
.L_x_3398:
[----:B-1234-:R-:W-:-:S04]  /*1ad00*/  IADD3 R0, R192, 0x60, RZ ;  /* 0x00000060c0007810 */ /* 0x01efc80007ffe0ff */
        /* <DEDUP_REMOVED lines=11> */
.L_x_3118:
[----:B------:R-:W-:Y:S05]  /*1adc0*/  BSYNC B0 ;  /* 0x0000000000007941 */ /* 0x000fea0003800000 */
.L_x_3104:
[----:B------:R-:W-:Y:S02]  /*1add0*/  ULDC UR4, c[0x0][0xc3c] ;  /* 0x00030f0000047ab9 */ /* 0x000fe40000000800 */
[----:B---3--:R-:W-:-:S13]  /*1ade0*/  ISETP.GE.AND P0, PT, R7, UR4, PT ;  /* 0x0000000407007c0c */ /* 0x008fda000bf06270 */
[----:B------:R-:W-:Y:S05]  /*1adf0*/  @!P0 BRA `(.L_x_3136) ;  /* 0xfffffe6400048947 */ /* 0x000fea000383ffff */
[----:B------:R-:W-:Y:S05]  /*1ae00*/  BRA `(.L_x_2902) ;  /* 0x0000007800487947 */ /* 0x000fea0003800000 */
.L_x_2900:
        /* <DEDUP_REMOVED lines=16> */
.L_x_3137:
        /* <DEDUP_REMOVED lines=43> */
.L_x_3141:
        /* <DEDUP_REMOVED lines=37> */
.L_x_3139:
        /* <DEDUP_REMOVED lines=13> */
.L_x_3142:
        /* <DEDUP_REMOVED lines=25> */
[-C--:B------:R-:W-:Y:S01]  /*1b670*/  @!P1 IADD3 R3, R3, -R12.reuse, RZ ;  /* 0x8000000c03039210 */ /* 0x080fe20007ffe0ff */
        /* <DEDUP_REMOVED lines=28> */
[----:B------:R-:W-:Y:S02]  /*1b840*/  @!P2 IADD3 R2, -R2, RZ, RZ ;  /* 0x000000ff0202a210 */ /* 0x000fe40007ffe1ff */
[----:B------:R-:W-:-:S05]  /*1b850*/  @!P1 LOP3.LUT R2, RZ, R9, RZ, 0x33, !PT ;  /* 0x00000009ff029212 */ /* 0x000fca00078e33ff */
[----:B------:R-:W-:-:S04]  /*1b860*/  IMAD.MOV R18, RZ, RZ, -R2 ;  /* 0x000000ffff127224 */ /* 0x000fc800078e0a02 */
[C---:B------:R-:W-:Y:S02]  /*1b870*/  IMAD R18, R9.reuse, R18, R10 ;  /* 0x0000001209127224 */ /* 0x040fe400078e020a */
[----:B------:R-:W-:Y:S02]  /*1b880*/  IMAD R9, R9, 0x1000000, R2 ;  /* 0x0100000009097824 */ /* 0x000fe400078e0202 */
[----:B------:R-:W-:Y:S02]  /*1b890*/  IMAD R2, R6, R3, R5 ;  /* 0x0000000306027224 */ /* 0x000fe400078e0205 */
[----:B------:R-:W-:Y:S01]  /*1b8a0*/  IMAD R18, R18, 0x10000, R9 ;  /* 0x0001000012127824 */ /* 0x000fe200078e0209 */
[----:B------:R-:W-:Y:S06]  /*1b8b0*/  BRA `(.L_x_3144) ;  /* 0x0000000000f47947 */ /* 0x000fec0003800000 */
.L_x_3143:
        /* <DEDUP_REMOVED lines=39> */
[----:B0-----:R-:W-:-:S06]  /*1bb30*/  IADD3 R3, R8, 0xffffffe, RZ ;  /* 0x0ffffffe08037810 */ /* 0x001fcc0007ffe0ff */
        /* <DEDUP_REMOVED lines=21> */
.L_x_3144:
[----:B------:R-:W-:-:S05]  /*1bc90*/  LOP3.LUT R17, RZ, R2, RZ, 0x33, !PT ;  /* 0x00000002ff117212 */ /* 0x000fca00078e33ff */
[----:B------:R-:W-:Y:S01]  /*1bca0*/  IMAD.IADD R17, R6, 0x1, R17 ;  /* 0x0000000106117824 */ /* 0x000fe200078e0211 */
[----:B------:R-:W-:Y:S06]  /*1bcb0*/  BRA `(.L_x_3145) ;  /* 0x00000000000c7947 */ /* 0x000fec0003800000 */
.L_x_3140:
[----:B------:R-:W-:Y:S01]  /*1bcc0*/  IMAD.MOV.U32 R17, RZ, RZ, RZ ;  /* 0x000000ffff117224 */ /* 0x000fe200078e00ff */
[----:B------:R-:W-:Y:S01]  /*1bcd0*/  MOV R18, RZ ;  /* 0x000000ff00127202 */ /* 0x000fe20000000f00 */
[----:B------:R-:W-:-:S07]  /*1bce0*/  IMAD.U32 R16, RZ, RZ, UR6 ;  /* 0x00000006ff107e24 */ /* 0x000fce000f8e00ff */
.L_x_3145:
[----:B------:R-:W-:-:S13]  /*1bcf0*/  ISETP.NE.AND P0, PT, R7, RZ, PT ;  /* 0x000000ff0700720c */ /* 0x000fda0003f05270 */
[----:B------:R-:W0:Y:S01]  /*1bd00*/  @!P0 S2R R3, SR_CgaCtaId ;  /* 0x0000000000038919 */ /* 0x000e220000008800 */
[----:B------:R-:W-:-:S04]  /*1bd10*/  @!P0 MOV R2, 0x400 ;  /* 0x0000040000028802 */ /* 0x000fc80000000f00 */
[----:B0-----:R-:W-:-:S05]  /*1bd20*/  @!P0 LEA R2, R3, R2, 0x18 ;  /* 0x0000000203028211 */ /* 0x001fca00078ec0ff */
[----:B------:R1:W-:Y:S01]  /*1bd30*/  @!P0 STS.128 [R2+0x288d0], R16 ;  /* 0x0288d01002008388 */ /* 0x0003e20000000c00 */
[----:B------:R-:W-:Y:S06]  /*1bd40*/  BAR.ARV 0x5, 0x180 ;  /* 0x0146000000007b1d */ /* 0x000fec0000002000 */
.L_x_3138:
        /* <DEDUP_REMOVED lines=33> */
.L_x_3249:
[----:B0-----:R-:W0:Y:S02]  /*1bf60*/  LDC.64 R2, c[0x0][0xc88] ;  /* 0x00032200ff027b82 */ /* 0x001e240000000a00 */
[----:B0-----:R-:W-:-:S05]  /*1bf70*/  IMAD.WIDE R2, R19, 0x4, R2 ;  /* 0x0000000413027825 */ /* 0x001fca00078e0202 */
[----:B--2---:R-:W2:Y:S01]  /*1bf80*/  LDG.E R33, desc[UR42][R2.64] ;  /* 0x0000002a02217981 */ /* 0x004ea2000c1e1900 */
        /* <DEDUP_REMOVED lines=8> */
[----:B--2---:R-:W-:-:S11]  /*1c010*/  SHF.R.S32.HI R0, RZ, 0x1f, R33 ;  /* 0x0000001fff007819 */ /* 0x004fd60000011421 */
[C---:B------:R-:W-:Y:S01]  /*1c020*/  @P0 LEA R2, P1, R33.reuse, UR4, 0x2 ;  /* 0x0000000421020c11 */ /* 0x040fe2000f8210ff */
[C---:B------:R-:W-:Y:S01]  /*1c030*/  IMAD.SHL.U32 R23, R33.reuse, 0x4, RZ ;  /* 0x0000000421177824 */ /* 0x040fe200078e00ff */
[C-C-:B------:R-:W-:Y:S01]  /*1c040*/  SHF.L.U64.HI R24, R33.reuse, 0x2, R0.reuse ;  /* 0x0000000221187819 */ /* 0x140fe20000010200 */
[----:B------:R0:W-:Y:S01]  /*1c050*/  STL [R1+0x14], R0 ;  /* 0x0000140001007387 */ /* 0x0001e20000100800 */
[----:B------:R-:W-:Y:S01]  /*1c060*/  @P0 LEA.HI.X R3, R33, UR5, R0, 0x2, P1 ;  /* 0x0000000521030c11 */ /* 0x000fe200088f1400 */
[----:B------:R-:W-:-:S04]  /*1c070*/  ULDC.64 UR4, c[0x0][0xa00] ;  /* 0x0002800000047ab9 */ /* 0x000fc80000000a00 */
[----:B-1----:R1:W2:Y:S01]  /*1c080*/  @P0 LDG.E R13, desc[UR42][R2.64] ;  /* 0x0000002a020d0981 */ /* 0x0022a2000c1e1900 */
        /* <DEDUP_REMOVED lines=10> */
[----:B------:R-:W3:Y:S01]  /*1c130*/  @P0 LDG.E R6, desc[UR42][R2.64] ;  /* 0x0000002a02060981 */ /* 0x000ee2000c1e1900 */
[----:B------:R-:W-:Y:S01]  /*1c140*/  ULDC UR4, c[0x0][0x288] ;  /* 0x0000a20000047ab9 */ /* 0x000fe20000000800 */
[----:B------:R-:W-:Y:S01]  /*1c150*/  IADD3.X R5, R24, UR7, RZ, P4, !PT ;  /* 0x0000000718057c10 */ /* 0x000fe2000a7fe4ff */
[----:B------:R-:W-:Y:S01]  /*1c160*/  IMAD.U32 R8, RZ, RZ, UR4 ;  /* 0x00000004ff087e24 */ /* 0x000fe2000f8e00ff */
[----:B------:R-:W-:-:S03]  /*1c170*/  ULDC.64 UR4, c[0x0][0x418] ;  /* 0x0001060000047ab9 */ /* 0x000fc60000000a00 */
[----:B------:R-:W5:Y:S04]  /*1c180*/  @P1 LDG.E R0, desc[UR42][R4.64] ;  /* 0x0000002a04001981 */ /* 0x000f68000c1e1900 */
[----:B---3--:R0:W-:Y:S02]  /*1c190*/  STL [R1+0xc], R6 ;  /* 0x00000c0601007387 */ /* 0x0081e40000100800 */
[----:B0-----:R-:W-:-:S04]  /*1c1a0*/  @P2 IADD3 R6, P3, R23, UR8, RZ ;  /* 0x0000000817062c10 */ /* 0x001fc8000ff7e0ff */
[----:B------:R-:W-:-:S05]  /*1c1b0*/  @P2 IADD3.X R7, R24, UR9, RZ, P3, !PT ;  /* 0x0000000918072c10 */ /* 0x000fca0009ffe4ff */
[----:B------:R0:W3:Y:S01]  /*1c1c0*/  @P2 LDG.E R8, desc[UR42][R6.64] ;  /* 0x0000002a06082981 */ /* 0x0000e2000c1e1900 */
[----:B------:R-:W-:-:S03]  /*1c1d0*/  UISETP.NE.U32.AND UP0, UPT, UR4, URZ, UPT ;  /* 0x0000003f0400728c */ /* 0x000fc6000bf05070 */
[----:B------:R-:W-:Y:S01]  /*1c1e0*/  ULDC UR4, c[0x0][0x424] ;  /* 0x0001090000047ab9 */ /* 0x000fe20000000800 */
[----:B------:R-:W-:-:S03]  /*1c1f0*/  UISETP.NE.AND.EX UP0, UPT, UR5, URZ, UPT, UP0 ;  /* 0x0000003f0500728c */ /* 0x000fc6000bf05300 */
[----:B------:R-:W-:Y:S01]  /*1c200*/  ULDC UR5, c[0x0][0x2f0] ;  /* 0x0000bc0000057ab9 */ /* 0x000fe20000000800 */
[----:B------:R-:W-:-:S04]  /*1c210*/  USEL UR4, UR4, 0x1, UP0 ;  /* 0x0000000104047887 */ /* 0x000fc80008000000 */
[----:B------:R-:W-:-:S03]  /*1c220*/  UIMAD UR4, UR4, UR5, URZ ;  /* 0x00000005040472a4 */ /* 0x000fc6000f8e023f */
[----:B------:R-:W-:Y:S02]  /*1c230*/  ULDC UR5, c[0x0][0x348] ;  /* 0x0000d20000057ab9 */ /* 0x000fe40000000800 */
[----:B0-----:R-:W-:Y:S02]  /*1c240*/  IMAD.U32 R6, RZ, RZ, UR5 ;  /* 0x00000005ff067e24 */ /* 0x001fe4000f8e00ff */
[----:B------:R-:W-:Y:S01]  /*1c250*/  IMAD.U32 R9, RZ, RZ, UR4 ;  /* 0x00000004ff097e24 */ /* 0x000fe2000f8e00ff */
[----:B---3--:R0:W-:Y:S04]  /*1c260*/  STL [R1+0x10], R8 ;  /* 0x0000100801007387 */ /* 0x0081e80000100800 */
[----:B--2---:R0:W-:Y:S01]  /*1c270*/  STL [R1], R13 ;  /* 0x0000000d01007387 */ /* 0x0041e20000100800 */
[----:B------:R-:W-:Y:S01]  /*1c280*/  IMAD.MOV.U32 R12, RZ, RZ, R8 ;  /* 0x000000ffff0c7224 */ /* 0x000fe200078e0008 */
[----:B------:R-:W-:Y:S06]  /*1c290*/  @P2 BRA `(.L_x_3147) ;  /* 0x0000000000142947 */ /* 0x000fec0003800000 */
[----:B------:R-:W-:Y:S05]  /*1c2a0*/  @!P0 BRA `(.L_x_3147) ;  /* 0x0000000000108947 */ /* 0x000fea0003800000 */
[----:B0-----:R-:W2:Y:S04]  /*1c2b0*/  LDG.E R8, desc[UR42][R2.64] ;  /* 0x0000002a02087981 */ /* 0x001ea8000c1e1900 */
[----:B------:R-:W2:Y:S02]  /*1c2c0*/  LDG.E R7, desc[UR42][R2.64+0x4] ;  /* 0x0000042a02077981 */ /* 0x000ea4000c1e1900 */
[----:B--2---:R-:W-:-:S05]  /*1c2d0*/  IMAD.IADD R12, R7, 0x1, -R8 ;  /* 0x00000001070c7824 */ /* 0x004fca00078e0a08 */
[----:B------:R1:W-:Y:S02]  /*1c2e0*/  STL [R1+0x10], R12 ;  /* 0x0000100c01007387 */ /* 0x0003e40000100800 */
.L_x_3147:
[----:B------:R-:W-:Y:S01]  /*1c2f0*/  ULDC.64 UR4, c[0x0][0xa20] ;  /* 0x0002880000047ab9 */ /* 0x000fe20000000a00 */
[C---:B------:R-:W-:Y:S01]  /*1c300*/  LOP3.LUT R2, R18.reuse, 0xff000000, RZ, 0xc0, !PT ;  /* 0xff00000012027812 */ /* 0x040fe200078ec0ff */
[----:B------:R-:W-:Y:S01]  /*1c310*/  IMAD.MOV.U32 R34, RZ, RZ, R33 ;  /* 0x000000ffff227224 */ /* 0x000fe200078e0021 */
[----:B------:R-:W-:Y:S02]  /*1c320*/  ISETP.NE.U32.AND P0, PT, RZ, UR4, PT ;  /* 0x00000004ff007c0c */ /* 0x000fe4000bf05070 */
[----:B------:R-:W-:Y:S02]  /*1c330*/  SHF.R.U32.HI R3, RZ, 0x8, R2 ;  /* 0x00000008ff037819 */ /* 0x000fe40000011602 */
[----:B------:R-:W-:Y:S02]  /*1c340*/  ISETP.NE.AND.EX P0, PT, RZ, UR5, PT, P0 ;  /* 0x00000005ff007c0c */ /* 0x000fe4000bf05300 */
[C---:B0-----:R-:W-:Y:S02]  /*1c350*/  LOP3.LUT R8, R18.reuse, 0xff0000, RZ, 0xc0, !PT ;  /* 0x00ff000012087812 */ /* 0x041fe400078ec0ff */
[----:B------:R-:W-:-:S02]  /*1c360*/  LOP3.LUT R18, R18, 0xffff, RZ, 0xc0, !PT ;  /* 0x0000ffff12127812 */ /* 0x000fc400078ec0ff */
[----:B------:R-:W-:-:S07]  /*1c370*/  LEA.HI R8, R8, R3, RZ, 0x10 ;  /* 0x0000000308087211 */ /* 0x000fce00078f80ff */
[----:B------:R-:W-:Y:S05]  /*1c380*/  @!P0 BRA `(.L_x_3148) ;  /* 0x0000000000108947 */ /* 0x000fea0003800000 */
[----:B------:R-:W-:-:S04]  /*1c390*/  IADD3 R2, P0, R23, UR4, RZ ;  /* 0x0000000417027c10 */ /* 0x000fc8000ff1e0ff */
[----:B------:R-:W-:-:S05]  /*1c3a0*/  IADD3.X R3, R24, UR5, RZ, P0, !PT ;  /* 0x0000000518037c10 */ /* 0x000fca00087fe4ff */
[----:B------:R0:W5:Y:S01]  /*1c3b0*/  LDG.E R9, desc[UR42][R2.64] ;  /* 0x0000002a02097981 */ /* 0x000162000c1e1900 */
[----:B------:R-:W-:Y:S05]  /*1c3c0*/  BRA `(.L_x_3149) ;  /* 0x0000000000247947 */ /* 0x000fea0003800000 */
.L_x_3148:
        /* <DEDUP_REMOVED lines=9> */
.L_x_3149:
[----:B0-----:R-:W2:Y:S01]  /*1c460*/  @P1 LDG.E R2, desc[UR42][R4.64] ;  /* 0x0000002a04021981 */ /* 0x001ea2000c1e1900 */
[----:B------:R-:W0:Y:S03]  /*1c470*/  LDC R3, c[0x0][0x448] ;  /* 0x00011200ff037b82 */ /* 0x000e260000000800 */
[----:B------:R-:W2:Y:S01]  /*1c480*/  @P1 LDG.E R11, desc[UR42][R4.64+0x4] ;  /* 0x0000042a040b1981 */ /* 0x000ea2000c1e1900 */
[----:B-----5:R-:W-:Y:S01]  /*1c490*/  IMAD.IADD R9, R9, 0x1, -R13 ;  /* 0x0000000109097824 */ /* 0x020fe200078e0a0d */
[----:B------:R-:W-:Y:S01]  /*1c4a0*/  BSSY B0, `(.L_x_3150) ;  /* 0x0000035000007945 */ /* 0x000fe20003800000 */
[----:B------:R-:W-:Y:S01]  /*1c4b0*/  LOP3.LUT R37, R8, 0xff, RZ, 0xc0, !PT ;  /* 0x000000ff08257812 */ /* 0x000fe200078ec0ff */
[----:B------:R-:W-:Y:S01]  /*1c4c0*/  IMAD.MOV.U32 R13, RZ, RZ, RZ ;  /* 0x000000ffff0d7224 */ /* 0x000fe200078e00ff */
[----:B0-----:R-:W-:-:S13]  /*1c4d0*/  ISETP.NE.AND P0, PT, R3, 0x1, PT ;  /* 0x000000010300780c */ /* 0x001fda0003f05270 */
[----:B------:R-:W0:Y:S08]  /*1c4e0*/  @P0 LDC R7, c[0x0][0x44c] ;  /* 0x00011300ff070b82 */ /* 0x000e300000000800 */
[----:B------:R-:W3:Y:S01]  /*1c4f0*/  @P0 LDC R3, c[0x0][0x450] ;  /* 0x00011400ff030b82 */ /* 0x000ee20000000800 */
[----:B--2---:R-:W-:Y:S02]  /*1c500*/  @P1 IMAD.IADD R6, R11, 0x1, -R2 ;  /* 0x000000010b061824 */ /* 0x004fe400078e0a02 */
[----:B------:R-:W-:-:S02]  /*1c510*/  IMAD.SHL.U32 R2, R17, 0x80, RZ ;  /* 0x0000008011027824 */ /* 0x000fc400078e00ff */
[----:B------:R-:W-:Y:S02]  /*1c520*/  IMAD.IADD R36, R9, 0x1, R6 ;  /* 0x0000000109247824 */ /* 0x000fe400078e0206 */
[----:B------:R-:W-:-:S04]  /*1c530*/  VIADD R2, R2, 0x7f ;  /* 0x0000007f02027836 */ /* 0x000fc80000000000 */
[----:B0-----:R-:W-:Y:S01]  /*1c540*/  @P0 IMAD.HI.U32 R10, R2, R7, RZ ;  /* 0x00000007020a0227 */ /* 0x001fe200078e00ff */
[----:B------:R-:W-:-:S04]  /*1c550*/  IADD3 R7, R36, 0x80, -R12 ;  /* 0x0000008024077810 */ /* 0x000fc80007ffe80c */
[----:B---3--:R-:W-:Y:S02]  /*1c560*/  @P0 SHF.R.U32.HI R2, RZ, R3, R10 ;  /* 0x00000003ff020219 */ /* 0x008fe4000001160a */
[----:B------:R-:W-:-:S03]  /*1c570*/  IADD3 R3, R36, 0x7f, RZ ;  /* 0x0000007f24037810 */ /* 0x000fc60007ffe0ff */
[----:B------:R-:W-:Y:S01]  /*1c580*/  IMAD.IADD R2, R7, 0x1, R2 ;  /* 0x0000000107027824 */ /* 0x000fe200078e0202 */
[----:B------:R-:W-:-:S04]  /*1c590*/  SHF.R.S32.HI R4, RZ, 0x1f, R3 ;  /* 0x0000001fff047819 */ /* 0x000fc80000011403 */
[----:B------:R-:W-:Y:S02]  /*1c5a0*/  LEA.HI R4, R4, R3, RZ, 0x7 ;  /* 0x0000000304047211 */ /* 0x000fe400078f38ff */
[----:B------:R-:W-:Y:S02]  /*1c5b0*/  SHF.R.S32.HI R3, RZ, 0x1f, R2 ;  /* 0x0000001fff037819 */ /* 0x000fe40000011402 */
[----:B------:R-:W-:Y:S02]  /*1c5c0*/  SHF.R.S32.HI R5, RZ, 0x7, R4 ;  /* 0x00000007ff057819 */ /* 0x000fe40000011404 */
[----:B------:R-:W-:Y:S02]  /*1c5d0*/  LEA.HI R3, R3, R2, RZ, 0x7 ;  /* 0x0000000203037211 */ /* 0x000fe400078f38ff */
[----:B------:R-:W-:Y:S02]  /*1c5e0*/  SHF.R.U32.HI R4, RZ, 0x10, R8 ;  /* 0x00000010ff047819 */ /* 0x000fe40000011608 */
[----:B------:R-:W-:-:S04]  /*1c5f0*/  SHF.R.S32.HI R10, RZ, 0x7, R3 ;  /* 0x00000007ff0a7819 */ /* 0x000fc80000011403 */
[----:B------:R-:W-:-:S04]  /*1c600*/  VIMNMX R10, R5, R10, PT ;  /* 0x0000000a050a7248 */ /* 0x000fc80003fe0100 */
[----:B------:R-:W-:-:S13]  /*1c610*/  ISETP.GE.AND P0, PT, R10, 0x1, PT ;  /* 0x000000010a00780c */ /* 0x000fda0003f06270 */
[----:B------:R-:W-:Y:S05]  /*1c620*/  @!P0 BRA `(.L_x_3151) ;  /* 0x0000000000708947 */ /* 0x000fea0003800000 */
[----:B------:R-:W-:Y:S01]  /*1c630*/  ISETP.NE.AND P0, PT, R4, RZ, PT ;  /* 0x000000ff0400720c */ /* 0x000fe20003f05270 */
[----:B------:R-:W-:-:S03]  /*1c640*/  ULDC UR4, c[0x0][0x9f0] ;  /* 0x00027c0000047ab9 */ /* 0x000fc60000000800 */
[----:B------:R-:W-:-:S04]  /*1c650*/  SEL R8, R4, UR4, P0 ;  /* 0x0000000404087c07 */ /* 0x000fc80008000000 */
[----:B-1----:R-:W-:Y:S02]  /*1c660*/  IABS R12, R8 ;  /* 0x00000008000c7213 */ /* 0x002fe40000000000 */
        /* <DEDUP_REMOVED lines=24> */
.L_x_3151:
[----:B------:R-:W-:Y:S05]  /*1c7f0*/  BSYNC B0 ;  /* 0x0000000000007941 */ /* 0x000fea0003800000 */
.L_x_3150:
[-C--:B------:R-:W-:Y:S01]  /*1c800*/  IMAD R2, R37, R13.reuse, RZ ;  /* 0x0000000d25027224 */ /* 0x080fe200078e02ff */
[----:B------:R-:W-:Y:S04]  /*1c810*/  BSSY B0, `(.L_x_3152) ;  /* 0x0000114000007945 */ /* 0x000fe80003800000 */
[C---:B------:R-:W-:Y:S01]  /*1c820*/  VIADDMNMX R10, R2.reuse, R13, R10, PT ;  /* 0x0000000d020a7246 */ /* 0x040fe2000380010a */
[----:B------:R-:W-:-:S04]  /*1c830*/  IMAD R2, R2, 0x80, -R9 ;  /* 0x0000008002027824 */ /* 0x000fc800078e0a09 */
[----:B------:R-:W-:-:S05]  /*1c840*/  IMAD R10, R10, 0x80, -R9 ;  /* 0x000000800a0a7824 */ /* 0x000fca00078e0a09 */
[----:B------:R-:W-:Y:S02]  /*1c850*/  VIMNMX R10, R10, R6, PT ;  /* 0x000000060a0a7248 */ /* 0x000fe40003fe0100 */
[----:B------:R-:W-:-:S04]  /*1c860*/  VIMNMX R6, RZ, R2, !PT ;  /* 0x00000002ff067248 */ /* 0x000fc80007fe0100 */
[----:B------:R-:W-:Y:S02]  /*1c870*/  ISETP.GT.AND P0, PT, R10, R6, PT ;  /* 0x000000060a00720c */ /* 0x000fe40003f04270 */
[----:B------:R-:W-:-:S11]  /*1c880*/  SHF.R.U32.HI R6, RZ, 0x7, R6 ;  /* 0x00000007ff067819 */ /* 0x000fd60000011606 */
[----:B------:R-:W-:-:S05]  /*1c890*/  @P0 VIADD R2, R10, 0x7f ;  /* 0x0000007f0a020836 */ /* 0x000fca0000000000 */
[----:B------:R-:W-:-:S04]  /*1c8a0*/  @P0 SHF.R.S32.HI R3, RZ, 0x1f, R2 ;  /* 0x0000001fff030819 */ /* 0x000fc80000011402 */
[----:B------:R-:W-:Y:S02]  /*1c8b0*/  @P0 LEA.HI R2, R3, R2, RZ, 0x7 ;  /* 0x0000000203020211 */ /* 0x000fe400078f38ff */
[-C--:B------:R-:W-:Y:S02]  /*1c8c0*/  MOV R3, R6.reuse ;  /* 0x0000000600037202 */ /* 0x080fe40000000f00 */
        /* <DEDUP_REMOVED lines=10> */
[----:B------:R0:W2:Y:S02]  /*1c970*/  SHFL.IDX PT, R14, R8, RZ, 0x1f ;  /* 0x00001fff080e7589 */ /* 0x0000a400000e0000 */
.L_x_3401:
[----:B--2---:R-:W-:Y:S02]  /*1c980*/  ISETP.NE.AND P0, PT, R14, RZ, PT ;  /* 0x000000ff0e00720c */ /* 0x004fe40003f05270 */
[----:B------:R-:W-:-:S11]  /*1c990*/  PLOP3.LUT P6, PT, PT, PT, PT, 0x8, 0x0 ;  /* 0x000000000000781c */ /* 0x000fd60003fce170 */
[----:B------:R-:W-:Y:S05]  /*1c9a0*/  @P0 BRA `(.L_x_3155) ;  /* 0x00000000000c0947 */ /* 0x000fea0003800000 */
[----:B------:R-:W-:-:S03]  /*1c9b0*/  UMOV UR4, 0xffffffff ;  /* 0xffffffff00047882 */ /* 0x000fc60000000000 */
[----:B------:R-:W-:Y:S05]  /*1c9c0*/  BRA.DIV UR4, `(.L_x_3156) ;  /* 0x0000008e04787947 */ /* 0x000fea000b800000 */
[----:B------:R-:W-:-:S13]  /*1c9d0*/  ELECT P6, URZ, PT ;  /* 0x00000000003f782f */ /* 0x000fda00038c0000 */
.L_x_3155:
        /* <DEDUP_REMOVED lines=9> */
.L_x_3404:
[----:B------:R-:W-:Y:S05]  /*1ca70*/  BSYNC B1 ;  /* 0x0000000000017941 */ /* 0x000fea0003800000 */
.L_x_3157:
[----:B------:R-:W-:Y:S04]  /*1ca80*/  BSSY B1, `(.L_x_3159) ;  /* 0x000006e000017945 */ /* 0x000fe80003800000 */
[----:B------:R-:W-:Y:S05]  /*1ca90*/  @!P6 BRA `(.L_x_3160) ;  /* 0x0000000400b0e947 */ /* 0x000fea0003800000 */
[----:B0-----:R-:W-:Y:S01]  /*1caa0*/  IMAD R8, R27, 0x8, R22 ;  /* 0x000000081b087824 */ /* 0x001fe200078e0216 */
[----:B------:R-:W-:Y:S01]  /*1cab0*/  SHF.L.U32 R9, R29, 0x1f, RZ ;  /* 0x0000001f1d097819 */ /* 0x000fe200000006ff */
[----:B------:R-:W0:Y:S01]  /*1cac0*/  S2R R10, SR_TID.X ;  /* 0x00000000000a7919 */ /* 0x000e220000002100 */
[----:B------:R-:W-:Y:S02]  /*1cad0*/  BSSY B2, `(.L_x_3161) ;  /* 0x0000005000027945 */ /* 0x000fe40003800000 */
[----:B------:R-:W2:Y:S01]  /*1cae0*/  SYNCS.PHASECHK.TRANS64.TRYWAIT P0, [R8+URZ+0x288a0], R9 ;  /* 0x0288a009080075a7 */ /* 0x000ea2000800017f */
[----:B0-----:R-:W-:-:S04]  /*1caf0*/  LOP3.LUT R10, R10, 0x7f, RZ, 0xc0, !PT ;  /* 0x0000007f0a0a7812 */ /* 0x001fc800078ec0ff */
[----:B------:R-:W-:Y:S01]  /*1cb00*/  ISETP.NE.AND P1, PT, R10, RZ, PT ;  /* 0x000000ff0a00720c */ /* 0x000fe20003f25270 */
[----:B--2---:R-:W-:-:S12]  /*1cb10*/  @!P0 BRA `(.L_x_3162) ;  /* 0x0000008c00588947 */ /* 0x004fd80003800000 */
.L_x_3405:
[----:B------:R-:W-:Y:S05]  /*1cb20*/  BSYNC B2 ;  /* 0x0000000000027941 */ /* 0x000fea0003800000 */
.L_x_3161:
[----:B------:R-:W-:Y:S04]  /*1cb30*/  BSSY B2, `(.L_x_3163) ;  /* 0x0000009000027945 */ /* 0x000fe80003800000 */
[----:B------:R-:W-:Y:S05]  /*1cb40*/  @P1 BRA `(.L_x_3164) ;  /* 0x00000000001c1947 */ /* 0x000fea0003800000 */
[----:B------:R-:W2:Y:S01]  /*1cb50*/  S2R R11, SR_TID.X ;  /* 0x00000000000b7919 */ /* 0x000ea20000002100 */
[----:B------:R-:W-:-:S04]  /*1cb60*/  IMAD.MOV.U32 R10, RZ, RZ, 0x8000 ;  /* 0x00008000ff0a7424 */ /* 0x000fc800078e00ff */
[----:B------:R3:W-:Y:S01]  /*1cb70*/  SYNCS.ARRIVE.TRANS64 RZ, [R8+URZ+0x28890], R10 ;  /* 0x0288900a08ff79a7 */ /* 0x0007e2000800003f */
[----:B--2---:R-:W-:-:S04]  /*1cb80*/  LOP3.LUT R11, R11, 0x1f, RZ, 0xc0, !PT ;  /* 0x0000001f0b0b7812 */ /* 0x004fc800078ec0ff */
[----:B------:R-:W-:-:S13]  /*1cb90*/  ISETP.NE.AND P0, PT, R11, RZ, PT ;  /* 0x000000ff0b00720c */ /* 0x000fda0003f05270 */
[----:B---3--:R-:W-:Y:S05]  /*1cba0*/  @!P0 BRA `(.L_x_3164) ;  /* 0x0000000000048947 */ /* 0x008fea0003800000 */
[----:B------:R-:W-:Y:S01]  /*1cbb0*/  BPT.TRAP 0x1 ;  /* 0x000000040000795c */ /* 0x000fe20000300000 */
.L_x_3164:
[----:B------:R-:W-:Y:S05]  /*1cbc0*/  BSYNC B2 ;  /* 0x0000000000027941 */ /* 0x000fea0003800000 */
.L_x_3163:
        /* <DEDUP_REMOVED lines=10> */
[----:B-1----:R-:W-:Y:S01]  /*1cc70*/  VIADD R12, R8, 0x28890 ;  /* 0x00028890080c7836 */ /* 0x002fe20000000000 */
[----:B------:R-:W-:Y:S01]  /*1cc80*/  UMOV UR7, 0x12f00000 ;  /* 0x12f0000000077882 */ /* 0x000fe20000000000 */
[----:B------:R-:W-:-:S08]  /*1cc90*/  VIADD R13, R11, 0x18400 ;  /* 0x000184000b0d7836 */ /* 0x000fd00000000000 */
.L_x_3165:
        /* <DEDUP_REMOVED lines=16> */
.L_x_3166:
        /* <DEDUP_REMOVED lines=13> */
.L_x_3406:
[----:B------:R-:W-:Y:S05]  /*1ce70*/  BSYNC B2 ;  /* 0x0000000000027941 */ /* 0x000fea0003800000 */
.L_x_3167:
[----:B------:R-:W-:Y:S01]  /*1ce80*/  BSSY B2, `(.L_x_3169) ;  /* 0x000000b000027945 */ /* 0x000fe20003800000 */
[----:B------:R-:W-:Y:S01]  /*1ce90*/  MOV R12, 0x0 ;  /* 0x00000000000c7802 */ /* 0x000fe20000000f00 */
[----:B------:R-:W-:Y:S02]  /*1cea0*/  IMAD.MOV.U32 R13, RZ, RZ, 0x12f00000 ;  /* 0x12f00000ff0d7424 */ /* 0x000fe400078e00ff */
[----:B------:R-:W-:Y:S05]  /*1ceb0*/  @P1 BRA `(.L_x_3170) ;  /* 0x00000000001c1947 */ /* 0x000fea0003800000 */
[----:B------:R-:W2:Y:S01]  /*1cec0*/  S2R R11, SR_TID.X ;  /* 0x00000000000b7919 */ /* 0x000ea20000002100 */
[----:B01----:R-:W-:-:S04]  /*1ced0*/  IMAD.MOV.U32 R9, RZ, RZ, 0x8000 ;  /* 0x00008000ff097424 */ /* 0x003fc800078e00ff */
[----:B------:R3:W-:Y:S01]  /*1cee0*/  SYNCS.ARRIVE.TRANS64 RZ, [R8+URZ+0x288b0], R9 ;  /* 0x0288b00908ff79a7 */ /* 0x0007e2000800003f */
[----:B--2---:R-:W-:-:S04]  /*1cef0*/  LOP3.LUT R11, R11, 0x1f, RZ, 0xc0, !PT ;  /* 0x0000001f0b0b7812 */ /* 0x004fc800078ec0ff */
[----:B------:R-:W-:-:S13]  /*1cf00*/  ISETP.NE.AND P0, PT, R11, RZ, PT ;  /* 0x000000ff0b00720c */ /* 0x000fda0003f05270 */
[----:B---3--:R-:W-:Y:S05]  /*1cf10*/  @!P0 BRA `(.L_x_3170) ;  /* 0x0000000000048947 */ /* 0x008fea0003800000 */
[----:B------:R-:W-:Y:S01]  /*1cf20*/  BPT.TRAP 0x1 ;  /* 0x000000040000795c */ /* 0x000fe20000300000 */
.L_x_3170:
[----:B------:R-:W-:Y:S05]  /*1cf30*/  BSYNC B2 ;  /* 0x0000000000027941 */ /* 0x000fea0003800000 */
.L_x_3169:
        /* <DEDUP_REMOVED lines=9> */
.L_x_3171:
        /* <DEDUP_REMOVED lines=15> */
.L_x_3172:
        /* <DEDUP_REMOVED lines=9> */
[----:B--2---:R-:W-:Y:S05]  /*1d150*/  @P0 BRA.U.ANY `(.L_x_3172) ;  /* 0xfffffffd00d80947 */ /* 0x004fea000393ffff */
.L_x_3160:
[----:B------:R-:W-:Y:S05]  /*1d160*/  BSYNC B1 ;  /* 0x0000000000017941 */ /* 0x000fea0003800000 */
.L_x_3159:
[----:B-1----:R-:W-:Y:S01]  /*1d170*/  VIADD R12, R3, 0xfffffffe ;  /* 0xfffffffe030c7836 */ /* 0x002fe20000000000 */
        /* <DEDUP_REMOVED lines=8> */
.L_x_3187:
        /* <DEDUP_REMOVED lines=11> */
.L_x_3407:
[----:B------:R-:W-:Y:S05]  /*1d2b0*/  BSYNC B2 ;  /* 0x0000000000027941 */ /* 0x000fea0003800000 */
.L_x_3175:
        /* <DEDUP_REMOVED lines=9> */
.L_x_3178:
[----:B------:R-:W-:Y:S05]  /*1d350*/  BSYNC B2 ;  /* 0x0000000000027941 */ /* 0x000fea0003800000 */
.L_x_3177:
        /* <DEDUP_REMOVED lines=11> */
.L_x_3179:
        /* <DEDUP_REMOVED lines=16> */
.L_x_3180:
        /* <DEDUP_REMOVED lines=13> */
.L_x_3408:
[----:B------:R-:W-:Y:S05]  /*1d5e0*/  BSYNC B2 ;  /* 0x0000000000027941 */ /* 0x000fea0003800000 */
.L_x_3181:
        /* <DEDUP_REMOVED lines=11> */
.L_x_3184:
[----:B------:R-:W-:Y:S05]  /*1d6a0*/  BSYNC B2 ;  /* 0x0000000000027941 */ /* 0x000fea0003800000 */
.L_x_3183:
        /* <DEDUP_REMOVED lines=8> */
.L_x_3185:
        /* <DEDUP_REMOVED lines=15> */
.L_x_3186:
        /* <DEDUP_REMOVED lines=10> */
.L_x_3174:
[----:B------:R-:W-:Y:S05]  /*1d8c0*/  BSYNC B1 ;  /* 0x0000000000017941 */ /* 0x000fea0003800000 */
.L_x_3173:
[C---:B------:R-:W-:Y:S01]  /*1d8d0*/  ISETP.GT.AND P2, PT, R12.reuse, R6, PT ;  /* 0x000000060c00720c */ /* 0x040fe20003f44270 */
[----:B------:R-:W-:Y:S02]  /*1d8e0*/  VIADD R27, R27, 0x1 ;  /* 0x000000011b1b7836 */ /* 0x000fe40000000000 */
[----:B------:R-:W-:-:S03]  /*1d8f0*/  VIADD R12, R12, 0xffffffff ;  /* 0xffffffff0c0c7836 */ /* 0x000fc60000000000 */
[----:B------:R-:W-:-:S04]  /*1d900*/  ISETP.NE.AND P1, PT, R27, 0x2, PT ;  /* 0x000000021b00780c */ /* 0x000fc80003f25270 */
[----:B------:R-:W-:Y:S02]  /*1d910*/  SEL R3, RZ, 0x1, P1 ;  /* 0x00000001ff037807 */ /* 0x000fe40000800000 */
[----:B------:R-:W-:Y:S02]  /*1d920*/  SEL R27, R27, RZ, P1 ;  /* 0x000000ff1b1b7207 */ /* 0x000fe40000800000 */
[----:B------:R-:W-:Y:S01]  /*1d930*/  LOP3.LUT R29, R29, R3, RZ, 0x3c, !PT ;  /* 0x000000031d1d7212 */ /* 0x000fe200078e3cff */
[----:B------:R-:W-:Y:S06]  /*1d940*/  @P2 BRA `(.L_x_3187) ;  /* 0xfffffff8002c2947 */ /* 0x000fec000383ffff */
.L_x_3153:
[----:B------:R-:W-:Y:S05]  /*1d950*/  BSYNC B0 ;  /* 0x0000000000007941 */ /* 0x000fea0003800000 */
.L_x_3152:
[----:B------:R-:W2:Y:S01]  /*1d960*/  LDC R0, c[0x0][0x448] ;  /* 0x00011200ff007b82 */ /* 0x000ea20000000800 */
[----:B------:R-:W-:Y:S01]  /*1d970*/  LEA R2, R17, 0x7f, 0x7 ;  /* 0x0000007f11027811 */ /* 0x000fe200078e38ff */
[----:B------:R-:W-:Y:S06]  /*1d980*/  @!P0 WARPSYNC.ALL ;  /* 0x0000000000008948 */ /* 0x000fec0003800000 */
[----:B------:R-:W-:Y:S01]  /*1d990*/  @!P0 BAR.SYNC.DEFER_BLOCKING 0xc, 0x180 ;  /* 0x0306000000008b1d */ /* 0x000fe20000010000 */
[----:B------:R-:W-:-:S05]  /*1d9a0*/  ISETP.NE.AND P2, PT, R4, RZ, PT ;  /* 0x000000ff0400720c */ /* 0x000fca0003f45270 */
[----:B------:R-:W-:Y:S08]  /*1d9b0*/  BSSY B0, `(.L_x_3188) ;  /* 0x0000029000007945 */ /* 0x000ff00003800000 */
[----:B------:R-:W3:Y:S01]  /*1d9c0*/  @!P2 LDC R4, c[0x0][0x9f0] ;  /* 0x00027c00ff04ab82 */ /* 0x000ee20000000800 */
[----:B--2---:R-:W-:-:S13]  /*1d9d0*/  ISETP.NE.AND P1, PT, R0, 0x1, PT ;  /* 0x000000010000780c */ /* 0x004fda0003f25270 */
[----:B------:R-:W2:Y:S08]  /*1d9e0*/  @P1 LDC R9, c[0x0][0x44c] ;  /* 0x00011300ff091b82 */ /* 0x000eb00000000800 */
[----:B------:R-:W4:Y:S01]  /*1d9f0*/  @P1 LDC R3, c[0x0][0x450] ;  /* 0x00011400ff031b82 */ /* 0x000f220000000800 */
[----:B--2---:R-:W-:-:S05]  /*1da00*/  @P1 IMAD.HI.U32 R0, R2, R9, RZ ;  /* 0x0000000902001227 */ /* 0x004fca00078e00ff */
[----:B----4-:R-:W-:-:S05]  /*1da10*/  @P1 SHF.R.U32.HI R2, RZ, R3, R0 ;  /* 0x00000003ff021219 */ /* 0x010fca0000011600 */
[----:B------:R-:W-:-:S05]  /*1da20*/  IMAD.IADD R2, R7, 0x1, R2 ;  /* 0x0000000107027824 */ /* 0x000fca00078e0202 */
[----:B------:R-:W-:-:S04]  /*1da30*/  SHF.R.S32.HI R3, RZ, 0x1f, R2 ;  /* 0x0000001fff037819 */ /* 0x000fc80000011402 */
[----:B------:R-:W-:-:S04]  /*1da40*/  LEA.HI R3, R3, R2, RZ, 0x7 ;  /* 0x0000000203037211 */ /* 0x000fc800078f38ff */
[----:B------:R-:W-:-:S04]  /*1da50*/  SHF.R.S32.HI R0, RZ, 0x7, R3 ;  /* 0x00000007ff007819 */ /* 0x000fc80000011403 */
[----:B------:R-:W-:Y:S01]  /*1da60*/  VIMNMX R5, R5, R0, PT ;  /* 0x0000000005057248 */ /* 0x000fe20003fe0100 */
[----:B------:R-:W-:-:S03]  /*1da70*/  IMAD.MOV.U32 R0, RZ, RZ, RZ ;  /* 0x000000ffff007224 */ /* 0x000fc600078e00ff */
[----:B------:R-:W-:-:S13]  /*1da80*/  ISETP.GE.AND P1, PT, R5, 0x1, PT ;  /* 0x000000010500780c */ /* 0x000fda0003f26270 */
[----:B---3--:R-:W-:Y:S05]  /*1da90*/  @!P1 BRA `(.L_x_3189) ;  /* 0x0000000000689947 */ /* 0x008fea0003800000 */
[----:B------:R-:W-:Y:S01]  /*1daa0*/  IABS R0, R4 ;  /* 0x0000000400007213 */ /* 0x000fe20000000000 */
[----:B------:R-:W-:-:S03]  /*1dab0*/  IMAD.MOV.U32 R2, RZ, RZ, RZ ;  /* 0x000000ffff027224 */ /* 0x000fc600078e00ff */
[----:B0-----:R-:W0:Y:S08]  /*1dac0*/  I2F.RP R8, R0 ;  /* 0x0000000000087306 */ /* 0x001e300000209400 */
[----:B0-----:R-:W0:Y:S02]  /*1dad0*/  MUFU.RCP R8, R8 ;  /* 0x0000000800087308 */ /* 0x001e240000001000 */
[----:B0-----:R-:W-:-:S06]  /*1dae0*/  IADD3 R9, R8, 0xffffffe, RZ ;  /* 0x0ffffffe08097810 */ /* 0x001fcc0007ffe0ff */
        /* <DEDUP_REMOVED lines=21> */
.L_x_3189:
[----:B------:R-:W-:Y:S05]  /*1dc40*/  BSYNC B0 ;  /* 0x0000000000007941 */ /* 0x000fea0003800000 */
.L_x_3188:
[-C--:B------:R-:W-:Y:S01]  /*1dc50*/  IMAD R37, R37, R0.reuse, RZ ;  /* 0x0000000025257224 */ /* 0x080fe200078e02ff */
[----:B------:R-:W-:Y:S04]  /*1dc60*/  BSSY B7, `(.L_x_3190) ;  /* 0x0000371000077945 */ /* 0x000fe80003800000 */
[----:B------:R-:W-:-:S04]  /*1dc70*/  VIADDMNMX R2, R37, R0, R5, PT ;  /* 0x0000000025027246 */ /* 0x000fc80003800105 */
[----:B------:R-:W-:Y:S01]  /*1dc80*/  ISETP.GT.AND P0, PT, R2, R37, PT ;  /* 0x000000250200720c */ /* 0x000fe20003f04270 */
[----:B------:R2:W-:-:S12]  /*1dc90*/  STL [R1+0x20], R2 ;  /* 0x0000200201007387 */ /* 0x0005d80000100800 */
[----:B--2---:R-:W-:Y:S05]  /*1dca0*/  @P0 BRA `(.L_x_3191) ;  /* 0x0000000000440947 */ /* 0x004fea0003800000 */
[----:B------:R-:W2:Y:S02]  /*1dcb0*/  S2R R2, SR_TID.X ;  /* 0x0000000000027919 */ /* 0x000ea40000002100 */
[----:B--2---:R-:W-:-:S04]  /*1dcc0*/  LOP3.LUT R2, R2, 0x7f, RZ, 0xc0, !PT ;  /* 0x0000007f02027812 */ /* 0x004fc800078ec0ff */
[----:B------:R-:W-:-:S13]  /*1dcd0*/  ISETP.NE.AND P0, PT, R2, RZ, PT ;  /* 0x000000ff0200720c */ /* 0x000fda0003f05270 */
[----:B------:R-:W-:Y:S05]  /*1dce0*/  @P0 BRA `(.L_x_3192) ;  /* 0x0000003400a00947 */ /* 0x000fea0003800000 */
[----:B------:R-:W2:Y:S01]  /*1dcf0*/  S2R R5, SR_LANEID ;  /* 0x0000000000057919 */ /* 0x000ea20000000000 */
[----:B------:R-:W-:Y:S01]  /*1dd00*/  VOTEU.ANY UR4, UPT, PT ;  /* 0x0000000000047886 */ /* 0x000fe200038e0100 */
[----:B------:R-:W3:Y:S01]  /*1dd10*/  LDC.64 R2, c[0x0][0xc60] ;  /* 0x00031800ff027b82 */ /* 0x000ee20000000a00 */
[----:B------:R-:W2:Y:S02]  /*1dd20*/  FLO.U32 R0, UR4 ;  /* 0x0000000400007d00 */ /* 0x000ea400080e0000 */
[----:B--2---:R-:W-:-:S06]  /*1dd30*/  ISETP.EQ.U32.AND P0, PT, R0, R5, PT ;  /* 0x000000050000720c */ /* 0x004fcc0003f02070 */
[----:B------:R-:W3:Y:S07]  /*1dd40*/  POPC R5, UR4 ;  /* 0x0000000400057d09 */ /* 0x000eee0008000000 */
[----:B---3--:R-:W2:Y:S01]  /*1dd50*/  @P0 ATOMG.E.ADD.STRONG.GPU PT, R3, desc[UR42][R2.64], R5 ;  /* 0x00000005020309a8 */ /* 0x008ea200081ee1ea */
[----:B------:R-:W3:Y:S02]  /*1dd60*/  S2R R4, SR_LTMASK ;  /* 0x0000000000047919 */ /* 0x000ee40000003900 */
[----:B---3--:R-:W-:-:S04]  /*1dd70*/  LOP3.LUT R4, R4, UR4, RZ, 0xc0, !PT ;  /* 0x0000000404047c12 */ /* 0x008fc8000f8ec0ff */
[----:B------:R-:W3:Y:S01]  /*1dd80*/  POPC R7, R4 ;  /* 0x0000000400077309 */ /* 0x000ee20000000000 */
[----:B--2---:R-:W3:Y:S02]  /*1dd90*/  SHFL.IDX PT, R0, R3, R0, 0x1f ;  /* 0x00001f0003007589 */ /* 0x004ee400000e0000 */
[----:B---3--:R-:W-:Y:S01]  /*1dda0*/  IADD3 R16, R0, UR37, R7 ;  /* 0x0000002500107c10 */ /* 0x008fe2000fffe007 */
[----:B------:R-:W-:Y:S06]  /*1ddb0*/  BRA `(.L_x_3192) ;  /* 0x00000034006c7947 */ /* 0x000fec0003800000 */
.L_x_3191:
        /* <DEDUP_REMOVED lines=10> */
[----:B------:R-:W2:Y:S01]  /*1de60*/  LDC.64 R2, c[0x4][R2] ;  /* 0x0100000002027b82 */ /* 0x000ea20000000a00 */
[----:B------:R-:W-:Y:S02]  /*1de70*/  IMAD.U32 R5, RZ, RZ, UR7 ;  /* 0x00000007ff057e24 */ /* 0x000fe4000f8e00ff */
[----:B------:R-:W-:Y:S02]  /*1de80*/  IMAD.U32 R6, RZ, RZ, UR8 ;  /* 0x00000008ff067e24 */ /* 0x000fe4000f8e00ff */
[----:B------:R-:W-:-:S02]  /*1de90*/  IMAD.U32 R7, RZ, RZ, UR9 ;  /* 0x00000009ff077e24 */ /* 0x000fc4000f8e00ff */
[----:B------:R-:W-:Y:S02]  /*1dea0*/  IMAD.U32 R11, RZ, RZ, UR5 ;  /* 0x00000005ff0b7e24 */ /* 0x000fe4000f8e00ff */
[----:B0-----:R-:W-:Y:S02]  /*1deb0*/  IMAD.MOV.U32 R8, RZ, RZ, 0x70 ;  /* 0x00000070ff087424 */ /* 0x001fe400078e00ff */
[----:B-1----:R-:W-:Y:S02]  /*1dec0*/  IMAD.MOV.U32 R12, RZ, RZ, 0x1 ;  /* 0x00000001ff0c7424 */ /* 0x002fe400078e00ff */
[----:B------:R-:W-:-:S07]  /*1ded0*/  IMAD.MOV.U32 R13, RZ, RZ, RZ ;  /* 0x000000ffff0d7224 */ /* 0x000fce00078e00ff */
[----:B------:R-:W-:-:S07]  /*1dee0*/  LEPC R20, `(.L_x_3194) ;  /* 0x000000001014794e */ /* 0x000fce0000000000 */
[----:B--2---:R-:W-:Y:S05]  /*1def0*/  CALL.ABS.NOINC R2 ;  /* 0x0000000002007343 */ /* 0x004fea0003c00000 */
.L_x_3194:
[----:B------:R-:W-:Y:S05]  /*1df00*/  BSYNC B6 ;  /* 0x0000000000067941 */ /* 0x000fea0003800000 */
.L_x_3193:
        /* <DEDUP_REMOVED lines=8> */
[----:B------:R2:W3:Y:S01]  /*1df90*/  LDC.64 R2, c[0x4][R26] ;  /* 0x010000001a027b82 */ /* 0x0004e20000000a00 */
[----:B------:R-:W-:Y:S01]  /*1dfa0*/  IMAD.U32 R4, RZ, RZ, UR6 ;  /* 0x00000006ff047e24 */ /* 0x000fe2000f8e00ff */
[----:B------:R-:W-:Y:S01]  /*1dfb0*/  MOV R13, RZ ;  /* 0x000000ff000d7202 */ /* 0x000fe20000000f00 */
[----:B------:R-:W-:Y:S02]  /*1dfc0*/  IMAD.U32 R5, RZ, RZ, UR7 ;  /* 0x00000007ff057e24 */ /* 0x000fe4000f8e00ff */
[----:B------:R-:W-:Y:S02]  /*1dfd0*/  IMAD.U32 R6, RZ, RZ, UR8 ;  /* 0x00000008ff067e24 */ /* 0x000fe4000f8e00ff */
[----:B------:R-:W-:-:S02]  /*1dfe0*/  IMAD.U32 R7, RZ, RZ, UR9 ;  /* 0x00000009ff077e24 */ /* 0x000fc4000f8e00ff */
[----:B------:R-:W-:Y:S02]  /*1dff0*/  IMAD.U32 R10, RZ, RZ, UR4 ;  /* 0x00000004ff0a7e24 */ /* 0x000fe4000f8e00ff */
[----:B------:R-:W-:Y:S02]  /*1e000*/  IMAD.U32 R11, RZ, RZ, UR5 ;  /* 0x00000005ff0b7e24 */ /* 0x000fe4000f8e00ff */
[----:B0-----:R-:W-:Y:S02]  /*1e010*/  IMAD.MOV.U32 R8, RZ, RZ, 0x70 ;  /* 0x00000070ff087424 */ /* 0x001fe400078e00ff */
[----:B-12---:R-:W-:-:S07]  /*1e020*/  IMAD.MOV.U32 R12, RZ, RZ, 0x1 ;  /* 0x00000001ff0c7424 */ /* 0x006fce00078e00ff */
[----:B------:R-:W-:-:S07]  /*1e030*/  LEPC R20, `(.L_x_3197) ;  /* 0x000000001014794e */ /* 0x000fce0000000000 */
[----:B---3--:R-:W-:Y:S05]  /*1e040*/  CALL.ABS.NOINC R2 ;  /* 0x0000000002007343 */ /* 0x008fea0003c00000 */
.L_x_3197:
        /* <DEDUP_REMOVED lines=15> */
.L_x_3196:
[----:B------:R-:W-:Y:S05]  /*1e140*/  BSYNC B6 ;  /* 0x0000000000067941 */ /* 0x000fea0003800000 */
.L_x_3195:
[----:B------:R-:W2:Y:S01]  /*1e150*/  LDL R26, [R1+0x20] ;  /* 0x00002000011a7983 */ /* 0x000ea20000100800 */
[----:B------:R-:W-:Y:S01]  /*1e160*/  ULDC.64 UR4, c[0x0][0x9f8] ;  /* 0x00027e0000047ab9 */ /* 0x000fe20000000a00 */
[----:B------:R-:W3:Y:S01]  /*1e170*/  LDC R0, c[0x0][0x430] ;  /* 0x00010c00ff007b82 */ /* 0x000ee20000000800 */
[----:B------:R-:W-:Y:S01]  /*1e180*/  ISETP.NE.U32.AND P0, PT, RZ, UR4, PT ;  /* 0x00000004ff007c0c */ /* 0x000fe2000bf05070 */
[----:B------:R-:W4:Y:S03]  /*1e190*/  LDL R20, [R1] ;  /* 0x0000000001147983 */ /* 0x000f260000100800 */
[----:B------:R-:W-:-:S13]  /*1e1a0*/  ISETP.NE.AND.EX P0, PT, RZ, UR5, PT, P0 ;  /* 0x00000005ff007c0c */ /* 0x000fda000bf05300 */
[----:B------:R-:W-:Y:S01]  /*1e1b0*/  @P0 IADD3 R2, P1, R23, UR4, RZ ;  /* 0x0000000417020c10 */ /* 0x000fe2000ff3e0ff */
[----:B------:R-:W0:Y:S01]  /*1e1c0*/  S2R R5, SR_TID.X ;  /* 0x0000000000057919 */ /* 0x000e220000002100 */
[----:B------:R-:W-:Y:S02]  /*1e1d0*/  ULDC UR4, c[0x0][0x2f4] ;  /* 0x0000bd0000047ab9 */ /* 0x000fe40000000800 */
[----:B------:R-:W-:-:S05]  /*1e1e0*/  @P0 IADD3.X R3, R24, UR5, RZ, P1, !PT ;  /* 0x0000000518030c10 */ /* 0x000fca0008ffe4ff */
[----:B------:R1:W4:Y:S01]  /*1e1f0*/  @P0 LDG.E R34, desc[UR42][R2.64] ;  /* 0x0000002a02220981 */ /* 0x000322000c1e1900 */
[----:B---3--:R-:W-:Y:S01]  /*1e200*/  ISETP.NE.AND P1, PT, R0, 0x1, PT ;  /* 0x000000010000780c */ /* 0x008fe20003f25270 */
[----:B------:R-:W3:-:S12]  /*1e210*/  S2R R21, SR_TID.X ;  /* 0x0000000000157919 */ /* 0x000ed80000002100 */
[----:B------:R-:W1:Y:S08]  /*1e220*/  @P1 LDC R4, c[0x0][0x434] ;  /* 0x00010d00ff041b82 */ /* 0x000e700000000800 */
[----:B------:R-:W1:Y:S01]  /*1e230*/  @P1 LDC R6, c[0x0][0x438] ;  /* 0x00010e00ff061b82 */ /* 0x000e620000000800 */
[----:B0-----:R-:W-:-:S05]  /*1e240*/  IMAD.SHL.U32 R5, R5, 0x10, RZ ;  /* 0x0000001005057824 */ /* 0x001fca00078e00ff */
[----:B------:R-:W-:Y:S02]  /*1e250*/  LOP3.LUT R5, R5, 0x70, RZ, 0xc0, !PT ;  /* 0x0000007005057812 */ /* 0x000fe400078ec0ff */
[----:B---3--:R-:W-:-:S04]  /*1e260*/  LOP3.LUT R21, R21, 0x7f, RZ, 0xc0, !PT ;  /* 0x0000007f15157812 */ /* 0x008fc800078ec0ff */
[----:B------:R-:W-:Y:S02]  /*1e270*/  SHF.R.U32.HI R21, RZ, 0x3, R21 ;  /* 0x00000003ff157819 */ /* 0x000fe40000011615 */
[----:B------:R-:W-:Y:S01]  /*1e280*/  LOP3.LUT R32, R32, 0xfffffffb, RZ, 0xc0, !PT ;  /* 0xfffffffb20207812 */ /* 0x000fe200078ec0ff */
[----:B------:R-:W-:Y:S01]  /*1e290*/  UMOV UR5, 0xffffffff ;  /* 0xffffffff00057882 */ /* 0x000fe20000000000 */
[----:B--2---:R-:W-:-:S04]  /*1e2a0*/  VIADD R26, R26, 0xffffffff ;  /* 0xffffffff1a1a7836 */ /* 0x004fc80000000000 */
[----:B------:R-:W-:-:S05]  /*1e2b0*/  IMAD.SHL.U32 R8, R26, 0x80, RZ ;  /* 0x000000801a087824 */ /* 0x000fca00078e00ff */
[----:B------:R-:W-:-:S04]  /*1e2c0*/  LOP3.LUT R5, R8, R21, R5, 0xfe, !PT ;  /* 0x0000001508057212 */ /* 0x000fc800078efe05 */
[C---:B------:R-:W-:Y:S01]  /*1e2d0*/  ISETP.GE.AND P0, PT, R5.reuse, R36, PT ;  /* 0x000000240500720c */ /* 0x040fe20003f06270 */
[----:B----4-:R-:W-:-:S04]  /*1e2e0*/  IMAD.IADD R5, R5, 0x1, R20 ;  /* 0x0000000105057824 */ /* 0x010fc800078e0214 */
[----:B-1----:R-:W-:Y:S01]  /*1e2f0*/  @P1 IMAD.HI.U32 R7, R5, R4, RZ ;  /* 0x0000000405071227 */ /* 0x002fe200078e00ff */
[----:B------:R-:W-:-:S04]  /*1e300*/  MOV R4, R5 ;  /* 0x0000000500047202 */ /* 0x000fc80000000f00 */
[----:B------:R-:W-:-:S03]  /*1e310*/  @P1 SHF.R.U32.HI R4, RZ, R6, R7 ;  /* 0x00000006ff041219 */ /* 0x000fc60000011607 */
[----:B------:R-:W0:Y:S02]  /*1e320*/  @!P0 LDC.64 R2, c[0x0][0x428] ;  /* 0x00010a00ff028b82 */ /* 0x000e240000000a00 */
[----:B------:R-:W-:Y:S01]  /*1e330*/  IMAD.MOV R6, RZ, RZ, -R4 ;  /* 0x000000ffff067224 */ /* 0x000fe200078e0a04 */
[----:B------:R-:W-:-:S03]  /*1e340*/  SHF.R.S32.HI R9, RZ, 0x1f, R34 ;  /* 0x0000001fff097819 */ /* 0x000fc60000011422 */
[----:B------:R-:W-:Y:S01]  /*1e350*/  IMAD R0, R0, R6, R5 ;  /* 0x0000000600007224 */ /* 0x000fe200078e0205 */
[--C-:B------:R-:W-:Y:S01]  /*1e360*/  @!P0 SHF.R.S32.HI R5, RZ, 0x1f, R4.reuse ;  /* 0x0000001fff058819 */ /* 0x100fe20000011404 */
[----:B------:R-:W-:Y:S01]  /*1e370*/  IMAD.U32 R7, RZ, RZ, UR38 ;  /* 0x00000026ff077e24 */ /* 0x000fe2000f8e00ff */
        /* <DEDUP_REMOVED lines=18> */
[----:B-1----:R-:W-:Y:S06]  /*1e4a0*/  BRA.DIV UR5, `(.L_x_3198) ;  /* 0x0000007605447947 */ /* 0x002fec000b800000 */
.L_x_3411:
[----:B------:R-:W-:Y:S05]  /*1e4b0*/  @!P2 BRA `(.L_x_3199) ;  /* 0x000000000004a947 */ /* 0x000fea0003800000 */
[----:B------:R-:W-:Y:S01]  /*1e4c0*/  BPT.TRAP 0x1 ;  /* 0x000000040000795c */ /* 0x000fe20000300000 */
.L_x_3199:
        /* <DEDUP_REMOVED lines=23> */
.L_x_3412:
[----:B------:R-:W-:Y:S05]  /*1e640*/  BSYNC B0 ;  /* 0x0000000000007941 */ /* 0x000fea0003800000 */
.L_x_3200:
        /* <DEDUP_REMOVED lines=105> */
.L_x_3430:
        /* <DEDUP_REMOVED lines=11> */
.L_x_3203:
        /* <DEDUP_REMOVED lines=11> */
.L_x_3204:
        /* <DEDUP_REMOVED lines=39> */
.L_x_3206:
[----:B------:R-:W-:Y:S05]  /*1f0b0*/  BSYNC B6 ;  /* 0x0000000000067941 */ /* 0x000fea0003800000 */
.L_x_3205:
[----:B------:R-:W2:Y:S01]  /*1f0c0*/  LDL.LU R20, [R1+0x14] ;  /* 0x0000140001147983 */ /* 0x000ea20000300800 */
[----:B------:R-:W3:Y:S01]  /*1f0d0*/  LDC R6, c[0x0][0x448] ;  /* 0x00011200ff067b82 */ /* 0x000ee20000000800 */
[----:B------:R-:W-:Y:S01]  /*1f0e0*/  ULDC.64 UR4, c[0x0][0x2d8] ;  /* 0x0000b60000047ab9 */ /* 0x000fe20000000a00 */
[----:B------:R-:W-:Y:S01]  /*1f0f0*/  ULDC.64 UR6, c[0x0][0x280] ;  /* 0x0000a00000067ab9 */ /* 0x000fe20000000a00 */
[----:B------:R-:W4:Y:S04]  /*1f100*/  LDL.LU R21, [R1+0xc] ;  /* 0x00000c0001157983 */ /* 0x000f280000300800 */
[----:B0-----:R-:W4:Y:S04]  /*1f110*/  LDL.LU.64 R2, [R1+0x18] ;  /* 0x0000180001027983 */ /* 0x001f280000300a00 */
[----:B------:R0:W5:Y:S04]  /*1f120*/  LDL R10, [R1+0x10] ;  /* 0x00001000010a7983 */ /* 0x0001680000100800 */
[----:B------:R0:W5:Y:S01]  /*1f130*/  LDL R8, [R1+0x8] ;  /* 0x0000080001087983 */ /* 0x0001620000100800 */
[----:B---3--:R-:W-:-:S13]  /*1f140*/  ISETP.NE.AND P0, PT, R6, 0x1, PT ;  /* 0x000000010600780c */ /* 0x008fda0003f05270 */
[----:B-1----:R-:W1:Y:S01]  /*1f150*/  @P0 LDC R7, c[0x0][0x44c] ;  /* 0x00011300ff070b82 */ /* 0x002e620000000800 */
[----:B----4-:R-:W-:Y:S02]  /*1f160*/  IMAD.MOV.U32 R3, RZ, RZ, R21 ;  /* 0x000000ffff037224 */ /* 0x010fe400078e0015 */
[C---:B------:R-:W-:Y:S01]  /*1f170*/  IMAD.WIDE.U32 R2, R18.reuse, UR4, R2 ;  /* 0x0000000412027c25 */ /* 0x040fe2000f8e0002 */
[----:B------:R-:W3:Y:S03]  /*1f180*/  S2R R21, SR_TID.X ;  /* 0x0000000000157919 */ /* 0x000ee60000002100 */
[----:B------:R-:W-:Y:S01]  /*1f190*/  IMAD R3, R18, UR5, R3 ;  /* 0x0000000512037c24 */ /* 0x000fe2000f8e0203 */
[----:B------:R-:W-:Y:S02]  /*1f1a0*/  ULDC.64 UR4, c[0x0][0x2e0] ;  /* 0x0000b80000047ab9 */ /* 0x000fe40000000a00 */
[----:B--2---:R-:W-:-:S02]  /*1f1b0*/  IMAD R0, R20, UR4, RZ ;  /* 0x0000000414007c24 */ /* 0x004fc4000f8e02ff */
[----:B------:R-:W2:Y:S01]  /*1f1c0*/  S2R R20, SR_TID.X ;  /* 0x0000000000147919 */ /* 0x000ea20000002100 */
[----:B------:R-:W-:-:S04]  /*1f1d0*/  IMAD.WIDE.U32 R2, R33, UR4, R2 ;  /* 0x0000000421027c25 */ /* 0x000fc8000f8e0002 */
[----:B------:R-:W-:Y:S01]  /*1f1e0*/  IMAD R0, R33, UR5, R0 ;  /* 0x0000000521007c24 */ /* 0x000fe2000f8e0200 */
[----:B------:R-:W-:-:S03]  /*1f1f0*/  ULDC.64 UR4, c[0x0][0x2d0] ;  /* 0x0000b40000047ab9 */ /* 0x000fc60000000a00 */
[----:B------:R-:W-:Y:S02]  /*1f200*/  IMAD.IADD R3, R3, 0x1, R0 ;  /* 0x0000000103037824 */ /* 0x000fe400078e0200 */
[----:B------:R-:W4:Y:S01]  /*1f210*/  @P0 LDC R0, c[0x0][0x450] ;  /* 0x00011400ff000b82 */ /* 0x000f220000000800 */
[----:B---3--:R-:W-:Y:S01]  /*1f220*/  IMAD.SHL.U32 R21, R21, 0x10, RZ ;  /* 0x0000001015157824 */ /* 0x008fe200078e00ff */
[----:B--2---:R-:W-:-:S04]  /*1f230*/  LOP3.LUT R20, R20, 0x7f, RZ, 0xc0, !PT ;  /* 0x0000007f14147812 */ /* 0x004fc800078ec0ff */
[----:B------:R-:W-:Y:S02]  /*1f240*/  LOP3.LUT R21, R21, 0x70, RZ, 0xc0, !PT ;  /* 0x0000007015157812 */ /* 0x000fe400078ec0ff */
[----:B------:R-:W-:-:S04]  /*1f250*/  SHF.R.U32.HI R20, RZ, 0x3, R20 ;  /* 0x00000003ff147819 */ /* 0x000fc80000011614 */
[----:B------:R-:W-:-:S04]  /*1f260*/  LOP3.LUT R20, R20, R21, RZ, 0xfc, !PT ;  /* 0x0000001514147212 */ /* 0x000fc800078efcff */
[----:B------:R-:W-:-:S05]  /*1f270*/  LEA R5, R17, R20, 0x7 ;  /* 0x0000001411057211 */ /* 0x000fca00078e38ff */
        /* <DEDUP_REMOVED lines=27> */
[----:B-----5:R-:W-:Y:S02]  /*1f430*/  IMAD R5, R10, R6, RZ ;  /* 0x000000060a057224 */ /* 0x020fe400078e02ff */
[----:B------:R-:W-:Y:S01]  /*1f440*/  IMAD R17, R17, 0x80, R9 ;  /* 0x0000008011117824 */ /* 0x000fe200078e0209 */
        /* <DEDUP_REMOVED lines=49> */
[----:B------:R-:W-:-:S02]  /*1f760*/  ISETP.GE.AND P3, PT, R6, R5, PT ;  /* 0x000000050600720c */ /* 0x000fc40003f66270 */
[----:B------:R-:W-:Y:S01]  /*1f770*/  IADD3 R6, R17, 0x60, RZ ;  /* 0x0000006011067810 */ /* 0x000fe20007ffe0ff */
        /* <DEDUP_REMOVED lines=18> */
.L_x_3447:
        /* <DEDUP_REMOVED lines=11> */
.L_x_3209:
[----:B------:R-:W-:Y:S05]  /*1f950*/  BSYNC B0 ;  /* 0x0000000000007941 */ /* 0x000fea0003800000 */
.L_x_3208:
[----:B------:R-:W-:Y:S01]  /*1f960*/  NOP ;  /* 0x0000000000007918 */ /* 0x000fe20000000000 */
[----:B------:R-:W-:-:S13]  /*1f970*/  PLOP3.LUT P0, PT, PT, PT, PT, 0x80, 0x0 ;  /* 0x000000000000781c */ /* 0x000fda0003f0f070 */
.L_x_3210:
        /* <DEDUP_REMOVED lines=21> */
.L_x_3448:
[----:B------:R-:W-:Y:S05]  /*1fad0*/  BSYNC B0 ;  /* 0x0000000000007941 */ /* 0x000fea0003800000 */
.L_x_3211:
        /* <DEDUP_REMOVED lines=8> */
.L_x_3227:
        /* <DEDUP_REMOVED lines=15> */
[----:B---3--:R-:W-:-:S04]  /*1fc50*/  IADD3 R4, R4, R2, R7 ;  /* 0x0000000204047210 */ /* 0x008fc80007ffe007 */
[----:B------:R-:W-:Y:S01]  /*1fc60*/  MOV R2, R4 ;  /* 0x0000000400027202 */ /* 0x000fe20000000f00 */
[----:B0-----:R-:W-:-:S04]  /*1fc70*/  @P0 IMAD.HI.U32 R3, R4, R3, RZ ;  /* 0x0000000304030227 */ /* 0x001fc800078e00ff */
[----:B----4-:R-:W-:Y:S01]  /*1fc80*/  IMAD R5, R5, UR4, RZ ;  /* 0x0000000405057c24 */ /* 0x010fe2000f8e02ff */
[----:B-1----:R-:W-:-:S03]  /*1fc90*/  @P0 SHF.R.U32.HI R2, RZ, R8, R3 ;  /* 0x00000008ff020219 */ /* 0x002fc60000011603 */
[----:B------:R-:W-:Y:S02]  /*1fca0*/  IMAD R5, R34, UR5, R5 ;  /* 0x0000000522057c24 */ /* 0x000fe4000f8e0205 */
        /* <DEDUP_REMOVED lines=20> */
.L_x_3215:
[----:B------:R-:W-:Y:S01]  /*1fdf0*/  IMAD R6, R25, 0x8, R22 ;  /* 0x0000000819067824 */ /* 0x000fe200078e0216 */
[----:B------:R-:W-:Y:S01]  /*1fe00*/  SHF.L.U32 R3, R28, 0x1f, RZ ;  /* 0x0000001f1c037819 */ /* 0x000fe200000006ff */
[----:B------:R-:W-:Y:S03]  /*1fe10*/  BSSY B1, `(.L_x_3216) ;  /* 0x0000003000017945 */ /* 0x000fe60003800000 */
[----:B------:R-:W0:Y:S02]  /*1fe20*/  SYNCS.PHASECHK.TRANS64.TRYWAIT P0, [R6+URZ+0x28840], R3 ;  /* 0x02884003060075a7 */ /* 0x000e24000800017f */
[----:B0-----:R-:W-:Y:S05]  /*1fe30*/  @!P0 BRA `(.L_x_3217) ;  /* 0x0000007000888947 */ /* 0x001fea0003800000 */
.L_x_3449:
[----:B------:R-:W-:Y:S05]  /*1fe40*/  BSYNC B1 ;  /* 0x0000000000017941 */ /* 0x000fea0003800000 */
.L_x_3216:
        /* <DEDUP_REMOVED lines=69> */
.L_x_3467:
        /* <DEDUP_REMOVED lines=9> */
.L_x_3219:
        /* <DEDUP_REMOVED lines=11> */
.L_x_3220:
[----:B------:R1:W-:Y:S01]  /*203e0*/  SYNCS.ARRIVE.TRANS64.A1T0 RZ, [R6+URZ+0x28830], RZ ;  /* 0x028830ff06ff79a7 */ /* 0x0003e2000810003f */
[----:B------:R-:W-:Y:S05]  /*203f0*/  @!P4 BRA `(.L_x_3221) ;  /* 0x000000000004c947 */ /* 0x000fea0003800000 */
[----:B------:R-:W-:Y:S01]  /*20400*/  BPT.TRAP 0x1 ;  /* 0x000000040000795c */ /* 0x000fe20000300000 */
.L_x_3221:
[----:B------:R-:W-:Y:S01]  /*20410*/  SHF.L.U32 R2, R17, 0x1f, RZ ;  /* 0x0000001f11027819 */ /* 0x000fe200000006ff */
[----:B-1----:R-:W-:Y:S01]  /*20420*/  IMAD R6, R10, 0x8, R22 ;  /* 0x000000080a067824 */ /* 0x002fe200078e0216 */
[----:B------:R-:W-:Y:S03]  /*20430*/  BSSY B1, `(.L_x_3222) ;  /* 0x0000003000017945 */ /* 0x000fe60003800000 */
[----:B------:R-:W1:Y:S02]  /*20440*/  SYNCS.PHASECHK.TRANS64.TRYWAIT P0, [R6+URZ+0x28860], R2 ;  /* 0x02886002060075a7 */ /* 0x000e64000800017f */
[----:B-1----:R-:W-:Y:S05]  /*20450*/  @!P0 BRA `(.L_x_3223) ;  /* 0x0000007400608947 */ /* 0x002fea0003800000 */
.L_x_3468:
[----:B------:R-:W-:Y:S05]  /*20460*/  BSYNC B1 ;  /* 0x0000000000017941 */ /* 0x000fea0003800000 */
.L_x_3222:
        /* <DEDUP_REMOVED lines=67> */
.L_x_3486:
        /* <DEDUP_REMOVED lines=27> */
.L_x_3225:
        /* <DEDUP_REMOVED lines=11> */
.L_x_3226:
[C---:B------:R-:W-:Y:S01]  /*20b00*/  ISETP.GT.AND P0, PT, R26.reuse, R37, PT ;  /* 0x000000251a00720c */ /* 0x040fe20003f04270 */
[----:B------:R0:W-:Y:S01]  /*20b10*/  SYNCS.ARRIVE.TRANS64.A1T0 RZ, [R6+URZ+0x28850], RZ ;  /* 0x028850ff06ff79a7 */ /* 0x0001e2000810003f */
[----:B------:R-:W-:Y:S02]  /*20b20*/  IMAD.MOV.U32 R10, RZ, RZ, R25 ;  /* 0x000000ffff0a7224 */ /* 0x000fe400078e0019 */
[----:B------:R-:W-:Y:S02]  /*20b30*/  IMAD.MOV.U32 R17, RZ, RZ, R28 ;  /* 0x000000ffff117224 */ /* 0x000fe400078e001c */
[----:B------:R-:W-:Y:S02]  /*20b40*/  IMAD.MOV.U32 R33, RZ, RZ, R26 ;  /* 0x000000ffff217224 */ /* 0x000fe400078e001a */
[----:B0-----:R-:W-:-:S05]  /*20b50*/  VIADD R6, R26, 0xffffffff ;  /* 0xffffffff1a067836 */ /* 0x001fca0000000000 */
[----:B------:R-:W-:Y:S05]  /*20b60*/  @P0 BRA `(.L_x_3227) ;  /* 0xffffffec00fc0947 */ /* 0x000fea000383ffff */
.L_x_3214:
[----:B------:R-:W-:Y:S05]  /*20b70*/  BSYNC B0 ;  /* 0x0000000000007941 */ /* 0x000fea0003800000 */
.L_x_3213:
        /* <DEDUP_REMOVED lines=17> */
.L_x_3229:
[----:B------:R-:W-:Y:S05]  /*20c90*/  BSYNC B0 ;  /* 0x0000000000007941 */ /* 0x000fea0003800000 */
.L_x_3228:
[----:B------:R-:W-:-:S05]  /*20ca0*/  IMAD.U32 R0, RZ, RZ, UR38 ;  /* 0x00000026ff007e24 */ /* 0x000fca000f8e00ff */
[----:B------:R-:W-:-:S13]  /*20cb0*/  ISETP.NE.AND P0, PT, R0, 0x3, PT ;  /* 0x000000030000780c */ /* 0x000fda0003f05270 */
[----:B------:R-:W-:Y:S05]  /*20cc0*/  @!P0 BRA `(.L_x_3230) ;  /* 0x0000000000048947 */ /* 0x000fea0003800000 */
[----:B------:R-:W-:Y:S01]  /*20cd0*/  BPT.TRAP 0x1 ;  /* 0x000000040000795c */ /* 0x000fe20000300000 */
.L_x_3230:
[----:B------:R-:W-:Y:S01]  /*20ce0*/  IMAD R0, R25, 0x8, R22 ;  /* 0x0000000819007824 */ /* 0x000fe200078e0216 */
[----:B0-----:R-:W-:Y:S01]  /*20cf0*/  SHF.L.U32 R3, R28, 0x1f, RZ ;  /* 0x0000001f1c037819 */ /* 0x001fe200000006ff */
[----:B------:R-:W-:Y:S01]  /*20d00*/  BSSY B0, `(.L_x_3231) ;  /* 0x0000004000007945 */ /* 0x000fe20003800000 */
[----:B------:R-:W-:Y:S02]  /*20d10*/  IMAD R6, R26, -0x80, R36 ;  /* 0xffffff801a067824 */ /* 0x000fe400078e0224 */
[----:B------:R-:W0:Y:S02]  /*20d20*/  SYNCS.PHASECHK.TRANS64.TRYWAIT P0, [R0+URZ+0x28860], R3 ;  /* 0x02886003000075a7 */ /* 0x000e24000800017f */
[----:B0-----:R-:W-:Y:S05]  /*20d30*/  @!P0 BRA `(.L_x_3232) ;  /* 0x0000007400c48947 */ /* 0x001fea0003800000 */
.L_x_3487:
[----:B------:R-:W-:Y:S05]  /*20d40*/  BSYNC B0 ;  /* 0x0000000000007941 */ /* 0x000fea0003800000 */
.L_x_3231:
        /* <DEDUP_REMOVED lines=70> */
.L_x_3505:
        /* <DEDUP_REMOVED lines=11> */
.L_x_3234:
        /* <DEDUP_REMOVED lines=11> */
.L_x_3235:
[----:B------:R0:W-:Y:S01]  /*21310*/  SYNCS.ARRIVE.TRANS64.A1T0 RZ, [R0+URZ+0x28850], RZ ;  /* 0x028850ff00ff79a7 */ /* 0x0001e2000810003f */
[----:B------:R-:W-:-:S04]  /*21320*/  IADD3 R25, R25, 0x1, RZ ;  /* 0x0000000119197810 */ /* 0x000fc80007ffe0ff */
[----:B------:R-:W-:-:S04]  /*21330*/  ISETP.NE.AND P0, PT, R25, 0x2, PT ;  /* 0x000000021900780c */ /* 0x000fc80003f05270 */
[----:B------:R-:W-:Y:S02]  /*21340*/  SEL R3, RZ, 0x1, P0 ;  /* 0x00000001ff037807 */ /* 0x000fe40000000000 */
[----:B------:R-:W-:Y:S02]  /*21350*/  SEL R25, R25, RZ, P0 ;  /* 0x000000ff19197207 */ /* 0x000fe40000000000 */
[----:B0-----:R-:W-:-:S07]  /*21360*/  LOP3.LUT R28, R28, R3, RZ, 0x3c, !PT ;  /* 0x000000031c1c7212 */ /* 0x001fce00078e3cff */
.L_x_3192:
[----:B------:R-:W-:Y:S05]  /*21370*/  BSYNC B7 ;  /* 0x0000000000077941 */ /* 0x000fea0003800000 */
.L_x_3190:
[----:B------:R-:W-:-:S13]  /*21380*/  LOP3.LUT P0, RZ, R32, 0x8, RZ, 0xc0, !PT ;  /* 0x0000000820ff7812 */ /* 0x000fda000780c0ff */
[----:B------:R-:W-:Y:S05]  /*21390*/  @!P0 BRA `(.L_x_3236) ;  /* 0x0000000000248947 */ /* 0x000fea0003800000 */
[----:B------:R-:W-:Y:S05]  /*213a0*/  WARPSYNC.ALL ;  /* 0x0000000000007948 */ /* 0x000fea0003800000 */
[----:B------:R-:W2:Y:S08]  /*213b0*/  S2UR UR5, SR_CgaCtaId ;  /* 0x00000000000579c3 */ /* 0x000eb00000008800 */
[----:B------:R-:W-:Y:S06]  /*213c0*/  BAR.SYNC.DEFER_BLOCKING 0x5, 0x180 ;  /* 0x0146000000007b1d */ /* 0x000fec0000010000 */
[----:B------:R-:W-:-:S02]  /*213d0*/  UMOV UR4, 0x400 ;  /* 0x0000040000047882 */ /* 0x000fc40000000000 */
[----:B--2---:R-:W-:-:S06]  /*213e0*/  ULEA UR4, UR5, UR4, 0x18 ;  /* 0x0000000405047291 */ /* 0x004fcc000f8ec03f */
[----:B0-----:R-:W-:-:S05]  /*213f0*/  IMAD.U32 R22, RZ, RZ, UR4 ;  /* 0x00000004ff167e24 */ /* 0x001fca000f8e00ff */
[----:B------:R2:W3:Y:S01]  /*21400*/  LDS.128 R16, [R22+0x288d0] ;  /* 0x0288d00016107984 */ /* 0x0004e20000000c00 */
[----:B------:R-:W-:Y:S06]  /*21410*/  BAR.ARV 0x4, 0x180 ;  /* 0x0106000000007b1d */ /* 0x000fec0000002000 */
[----:B------:R-:W-:Y:S05]  /*21420*/  BRA `(.L_x_3237) ;  /* 0x0000000c00d47947 */ /* 0x000fea0003800000 */
.L_x_3236:
[----:B0-----:R-:W0:Y:S01]  /*21430*/  S2R R8, SR_TID.X ;  /* 0x0000000000087919 */ /* 0x001e220000002100 */
        /* <DEDUP_REMOVED lines=8> */
[----:B------:R-:W2:Y:S01]  /*214c0*/  @!P1 LDC.64 R4, c[0x0][0xc78] ;  /* 0x00031e00ff049b82 */ /* 0x000ea20000000a00 */
[----:B0-----:R-:W-:-:S05]  /*214d0*/  @!P1 IMAD.WIDE R2, R7, 0x4, R2 ;  /* 0x0000000407029825 */ /* 0x001fca00078e0202 */
[----:B------:R2:W3:Y:S02]  /*214e0*/  @!P1 LDG.E R6, desc[UR42][R2.64] ;  /* 0x0000002a02069981 */ /* 0x0004e4000c1e1900 */
        /* <DEDUP_REMOVED lines=30> */
[----:B------:R0:W2:Y:S02]  /*216d0*/  SHFL.IDX PT, R14, R2, 0x1f, 0x1f ;  /* 0x03e01f00020e7f89 */ /* 0x0000a400000e0000 */
.L_x_3515:
[----:B------:R-:W-:Y:S02]  /*216e0*/  ULDC UR4, c[0x0][0xc38] ;  /* 0x00030e0000047ab9 */ /* 0x000fe40000000800 */
[----:B------:R-:W-:-:S05]  /*216f0*/  MOV R5, UR4 ;  /* 0x0000000400057c02 */ /* 0x000fca0008000f00 */
[----:B--2---:R-:W-:-:S04]  /*21700*/  IMAD R14, R14, R5, RZ ;  /* 0x000000050e0e7224 */ /* 0x004fc800078e02ff */
[----:B------:R-:W-:-:S05]  /*21710*/  IMAD.IADD R7, R7, 0x1, R14 ;  /* 0x0000000107077824 */ /* 0x000fca00078e020e */
[----:B------:R-:W-:-:S13]  /*21720*/  ISETP.GT.AND P6, PT, R7, R0, PT ;  /* 0x000000000700720c */ /* 0x000fda0003fc4270 */
[----:B------:R-:W-:Y:S05]  /*21730*/  @P6 BRA `(.L_x_3239) ;  /* 0x0000000000a46947 */ /* 0x000fea0003800000 */
.L_x_3242:
        /* <DEDUP_REMOVED lines=10> */
[----:B------:R-:W2:Y:S01]  /*217e0*/  @!P6 LDC.64 R4, c[0x0][0xc78] ;  /* 0x00031e00ff04eb82 */ /* 0x000ea20000000a00 */
[----:B0-----:R-:W-:-:S05]  /*217f0*/  @!P6 IMAD.WIDE R2, R9, 0x4, R2 ;  /* 0x000000040902e825 */ /* 0x001fca00078e0202 */
[----:B------:R2:W3:Y:S02]  /*21800*/  @!P6 LDG.E R17, desc[UR42][R2.64] ;  /* 0x0000002a0211e981 */ /* 0x0004e4000c1e1900 */
[----:B--2---:R-:W-:-:S04]  /*21810*/  @!P6 IMAD.WIDE R2, R9, 0x4, R4 ;  /* 0x000000040902e825 */ /* 0x004fc800078e0204 */
[----:B------:R-:W-:-:S06]  /*21820*/  IMAD.MOV.U32 R4, RZ, RZ, RZ ;  /* 0x000000ffff047224 */ /* 0x000fcc00078e00ff */
[----:B------:R-:W3:Y:S01]  /*21830*/  @!P6 LDG.E R4, desc[UR42][R2.64] ;  /* 0x0000002a0204e981 */ /* 0x000ee2000c1e1900 */
[----:B------:R-:W-:Y:S01]  /*21840*/  UMOV UR4, 0xffffffff ;  /* 0xffffffff00047882 */ /* 0x000fe20000000000 */
[----:B---3--:R-:W-:Y:S02]  /*21850*/  IMAD R13, R4, R17, RZ ;  /* 0x00000011040d7224 */ /* 0x008fe400078e02ff */
        /* <DEDUP_REMOVED lines=17> */
.L_x_3523:
[----:B------:R-:W-:Y:S02]  /*21970*/  ULDC UR4, c[0x0][0xc38] ;  /* 0x00030e0000047ab9 */ /* 0x000fe40000000800 */
[----:B------:R-:W-:-:S04]  /*21980*/  IMAD.U32 R5, RZ, RZ, UR4 ;  /* 0x00000004ff057e24 */ /* 0x000fc8000f8e00ff */
[----:B--2---:R-:W-:-:S04]  /*21990*/  IMAD R14, R14, R5, RZ ;  /* 0x000000050e0e7224 */ /* 0x004fc800078e02ff */
[----:B------:R-:W-:-:S05]  /*219a0*/  IMAD.IADD R7, R14, 0x1, R7 ;  /* 0x000000010e077824 */ /* 0x000fca00078e0207 */
[----:B------:R-:W-:-:S13]  /*219b0*/  ISETP.GT.AND P6, PT, R7, R0, PT ;  /* 0x000000000700720c */ /* 0x000fda0003fc4270 */
[----:B------:R-:W-:Y:S05]  /*219c0*/  @!P6 BRA `(.L_x_3242) ;  /* 0xfffffffc005ce947 */ /* 0x000fea000383ffff */
.L_x_3239:
[----:B------:R-:W-:Y:S01]  /*219d0*/  IADD3 R7, -R14, R7, RZ ;  /* 0x000000070e077210 */ /* 0x000fe20007ffe1ff */
[----:B------:R-:W-:-:S04]  /*219e0*/  UMOV UR4, 0xffffffff ;  /* 0xffffffff00047882 */ /* 0x000fc80000000000 */
[----:B------:R-:W-:-:S05]  /*219f0*/  IMAD R3, R2, R5, R7 ;  /* 0x0000000502037224 */ /* 0x000fca00078e0207 */
[----:B------:R-:W-:Y:S01]  /*21a00*/  ISETP.GT.AND P6, PT, R3, R0, PT ;  /* 0x000000000300720c */ /* 0x000fe20003fc4270 */
[----:B------:R-:W-:-:S12]  /*21a10*/  BRA.DIV UR4, `(.L_x_3243) ;  /* 0x0000007e04107947 */ /* 0x000fd8000b800000 */
[----:B------:R-:W-:-:S04]  /*21a20*/  VOTE.ANY R3, PT, !P6 ;  /* 0x0000000000037806 */ /* 0x000fc800070e0100 */
[----:B-1----:R-:W1:Y:S02]  /*21a30*/  POPC R12, R3 ;  /* 0x00000003000c7309 */ /* 0x002e640000000000 */
[----:B-1----:R1:W2:Y:S01]  /*21a40*/  SHFL.IDX PT, R17, R17, R12, 0x1f ;  /* 0x00001f0c11117589 */ /* 0x0022a200000e0000 */
[----:B------:R-:W-:-:S03]  /*21a50*/  IMAD.IADD R19, R12, 0x1, R19 ;  /* 0x000000010c137824 */ /* 0x000fc600078e0213 */
[----:B------:R1:W3:Y:S04]  /*21a60*/  SHFL.IDX PT, R4, R4, R12, 0x1f ;  /* 0x00001f0c04047589 */ /* 0x0002e800000e0000 */
.L_x_3528:
[----:B------:R-:W-:-:S13]  /*21a70*/  ISETP.NE.AND P0, PT, R3, RZ, PT ;  /* 0x000000ff0300720c */ /* 0x000fda0003f05270 */
[----:B------:R-:W-:Y:S05]  /*21a80*/  @!P0 BRA `(.L_x_3244) ;  /* 0x0000000000108947 */ /* 0x000fea0003800000 */
[----:B------:R-:W-:Y:S01]  /*21a90*/  UMOV UR4, 0xffffffff ;  /* 0xffffffff00047882 */ /* 0x000fe20000000000 */
[----:B-1----:R-:W-:Y:S02]  /*21aa0*/  VIADD R12, R12, 0xffffffff ;  /* 0xffffffff0c0c7836 */ /* 0x002fe40000000000 */
[----:B------:R-:W-:Y:S05]  /*21ab0*/  BRA.DIV UR4, `(.L_x_3245) ;  /* 0x0000007e04447947 */ /* 0x000fea000b800000 */
[----:B------:R4:W1:Y:S02]  /*21ac0*/  SHFL.IDX PT, R6, R2, R12, 0x1f ;  /* 0x00001f0c02067589 */ /* 0x00086400000e0000 */
.L_x_3244:
        /* <DEDUP_REMOVED lines=33> */
[----:B------:R-:W-:Y:S02]  /*21ce0*/  ISETP.GE.AND P2, PT, R2, RZ, PT ;  /* 0x000000ff0200720c */ /* 0x000fe40003f46270 */
[----:B------:R-:W-:Y:S02]  /*21cf0*/  @P0 IADD3 R7, R7, 0x1, RZ ;  /* 0x0000000107070810 */ /* 0x000fe40007ffe0ff */
[----:B------:R-:W-:-:S05]  /*21d00*/  IABS R2, R4 ;  /* 0x0000000400027213 */ /* 0x000fca0000000000 */
[----:B------:R-:W-:-:S04]  /*21d10*/  IMAD.MOV R2, RZ, RZ, -R2 ;  /* 0x000000ffff027224 */ /* 0x000fc800078e0a02 */
        /* <DEDUP_REMOVED lines=22> */
.L_x_3246:
[----:B0---4-:R-:W0:Y:S02]  /*21e80*/  LDC.64 R2, c[0x0][0xc90] ;  /* 0x00032400ff027b82 */ /* 0x011e240000000a00 */
[----:B0-----:R-:W-:-:S05]  /*21e90*/  IMAD.WIDE R2, R19, 0x4, R2 ;  /* 0x0000000413027825 */ /* 0x001fca00078e0202 */
[----:B------:R0:W2:Y:S02]  /*21ea0*/  LDG.E R6, desc[UR42][R2.64] ;  /* 0x0000002a02067981 */ /* 0x0000a4000c1e1900 */
[----:B0-----:R-:W-:Y:S01]  /*21eb0*/  MOV R2, RZ ;  /* 0x000000ff00027202 */ /* 0x001fe20000000f00 */
        /* <DEDUP_REMOVED lines=44> */
[----:B------:R-:W-:Y:S01]  /*22180*/  @!P1 IMAD.IADD R3, R3, 0x1, -R6 ;  /* 0x0000000103039824 */ /* 0x000fe200078e0a06 */
[----:B------:R-:W-:Y:S02]  /*22190*/  @!P1 IADD3 R2, R2, 0x1, RZ ;  /* 0x0000000102029810 */ /* 0x000fe40007ffe0ff */
        /* <DEDUP_REMOVED lines=10> */
.L_x_3247:
[----:B------:R-:W-:-:S05]  /*22240*/  LOP3.LUT R2, RZ, R2, RZ, 0x33, !PT ;  /* 0x00000002ff027212 */ /* 0x000fca00078e33ff */
[----:B------:R-:W-:Y:S01]  /*22250*/  IMAD.IADD R17, R17, 0x1, R2 ;  /* 0x0000000111117824 */ /* 0x000fe200078e0202 */
[----:B------:R-:W-:Y:S06]  /*22260*/  BRA `(.L_x_3248) ;  /* 0x00000000001c7947 */ /* 0x000fec0003800000 */
.L_x_3240:
[----:B------:R-:W-:Y:S01]  /*22270*/  UMOV UR4, URZ ;  /* 0x0000003f00047c82 */ /* 0x000fe20008000000 */
[----:B------:R-:W-:Y:S01]  /*22280*/  UMOV UR5, URZ ;  /* 0x0000003f00057c82 */ /* 0x000fe20008000000 */
[----:B------:R-:W-:Y:S01]  /*22290*/  ULDC UR6, c[0x0][0xc3c] ;  /* 0x00030f0000067ab9 */ /* 0x000fe20000000800 */
[----:B------:R-:W-:Y:S02]  /*222a0*/  IMAD.MOV.U32 R16, RZ, RZ, R0 ;  /* 0x000000ffff107224 */ /* 0x000fe400078e0000 */
[----:B------:R-:W-:Y:S02]  /*222b0*/  IMAD.U32 R17, RZ, RZ, UR4 ;  /* 0x00000004ff117e24 */ /* 0x000fe4000f8e00ff */
[----:B------:R-:W-:Y:S02]  /*222c0*/  IMAD.U32 R18, RZ, RZ, UR5 ;  /* 0x00000005ff127e24 */ /* 0x000fe4000f8e00ff */
[----:B------:R-:W-:-:S07]  /*222d0*/  IMAD.U32 R19, RZ, RZ, UR6 ;  /* 0x00000006ff137e24 */ /* 0x000fce000f8e00ff */
.L_x_3248:
        /* <DEDUP_REMOVED lines=10> */
.L_x_3237:
[----:B------:R-:W-:Y:S02]  /*22380*/  ULDC UR4, c[0x0][0xc3c] ;  /* 0x00030f0000047ab9 */ /* 0x000fe40000000800 */
[----:B---3--:R-:W-:-:S13]  /*22390*/  ISETP.GE.AND P0, PT, R19, UR4, PT ;  /* 0x0000000413007c0c */ /* 0x008fda000bf06270 */
[----:B------:R-:W-:Y:S05]  /*223a0*/  @!P0 BRA `(.L_x_3249) ;  /* 0xffffff9800ec8947 */ /* 0x000fea000383ffff */
[----:B------:R-:W-:Y:S05]  /*223b0*/  BSYNC B8 ;  /* 0x0000000000087941 */ /* 0x000fea0003800000 */
.L_x_3146:
        /* <DEDUP_REMOVED lines=12> */
.L_x_3531:
[----:B------:R-:W-:Y:S05]  /*22480*/  BSYNC B0 ;  /* 0x0000000000007941 */ /* 0x000fea0003800000 */
.L_x_3250:
[----:B------:R-:W-:-:S03]  /*22490*/  UMOV UR4, 0xffffffff ;  /* 0xffffffff00047882 */ /* 0x000fc60000000000 */
[----:B------:R-:W-:Y:S05]  /*224a0*/  BRA.DIV UR4, `(.L_x_3252) ;  /* 0x0000007604047947 */ /* 0x000fea000b800000 */
[----:B-1----:R-:W1:Y:S02]  /*224b0*/  S2R R0, SR_TID.X ;  /* 0x0000000000007919 */ /* 0x002e640000002100 */
[----:B-1----:R-:W-:-:S04]  /*224c0*/  SHF.R.U32.HI R0, RZ, 0x5, R0 ;  /* 0x00000005ff007819 */ /* 0x002fc80000011600 */
[----:B------:R-:W-:-:S05]  /*224d0*/  LOP3.LUT R0, R0, 0x3, RZ, 0xc0, !PT ;  /* 0x0000000300007812 */ /* 0x000fca00078ec0ff */
[----:B------:R1:W3:Y:S02]  /*224e0*/  SHFL.IDX PT, R14, R0, RZ, 0x1f ;  /* 0x00001fff000e7589 */ /* 0x0002e400000e0000 */
.L_x_3534:
[----:B---3--:R-:W-:-:S13]  /*224f0*/  ISETP.NE.AND P0, PT, R14, RZ, PT ;  /* 0x000000ff0e00720c */ /* 0x008fda0003f05270 */
[----:B------:R-:W-:Y:S05]  /*22500*/  @P0 BRA `(.L_x_2902) ;  /* 0x0000000000880947 */ /* 0x000fea0003800000 */
[----:B------:R-:W-:-:S03]  /*22510*/  UMOV UR4, 0xffffffff ;  /* 0xffffffff00047882 */ /* 0x000fc60000000000 */
[----:B------:R-:W-:Y:S05]  /*22520*/  BRA.DIV UR4, `(.L_x_3253) ;  /* 0x0000007604187947 */ /* 0x000fea000b800000 */
[----:B------:R-:W-:-:S13]  /*22530*/  ELECT P6, URZ, PT ;  /* 0x00000000003f782f */ /* 0x000fda00038c0000 */
.L_x_3537:
[----:B------:R-:W-:Y:S05]  /*22540*/  @!P6 BRA `(.L_x_2902) ;  /* 0x000000000078e947 */ /* 0x000fea0003800000 */
[----:B------:R-:W-:-:S06]  /*22550*/  ULOP3.LUT UR4, UR36, 0x2, URZ, 0xfc, !UPT ;  /* 0x0000000224047892 */ /* 0x000fcc000f8efc3f */
[----:B-1----:R-:W-:-:S05]  /*22560*/  IMAD.U32 R0, RZ, RZ, UR4 ;  /* 0x00000004ff007e24 */ /* 0x002fca000f8e00ff */
[----:B------:R-:W-:-:S13]  /*22570*/  ISETP.NE.AND P0, PT, R0, 0x3, PT ;  /* 0x000000030000780c */ /* 0x000fda0003f05270 */
[----:B------:R-:W-:Y:S05]  /*22580*/  @!P0 BRA `(.L_x_3254) ;  /* 0x0000000000048947 */ /* 0x000fea0003800000 */
[----:B------:R-:W-:Y:S01]  /*22590*/  BPT.TRAP 0x1 ;  /* 0x000000040000795c */ /* 0x000fe20000300000 */
.L_x_3254:
[C---:B------:R-:W-:Y:S01]  /*225a0*/  IMAD R5, R25.reuse, 0x8, R4 ;  /* 0x0000000819057824 */ /* 0x040fe200078e0204 */
[----:B------:R-:W-:Y:S02]  /*225b0*/  SHF.L.U32 R0, R28, 0x1f, RZ ;  /* 0x0000001f1c007819 */ /* 0x000fe400000006ff */
[----:B------:R-:W-:Y:S02]  /*225c0*/  IADD3 R25, R25, 0x1, RZ ;  /* 0x0000000119197810 */ /* 0x000fe40007ffe0ff */
[----:B------:R-:W1:Y:S02]  /*225d0*/  SYNCS.PHASECHK.TRANS64.TRYWAIT P1, [R5+URZ+0x28840], R0 ;  /* 0x02884000050075a7 */ /* 0x000e64000802017f */
[----:B------:R-:W-:-:S04]  /*225e0*/  ISETP.NE.AND P2, PT, R25, 0x2, PT ;  /* 0x000000021900780c */ /* 0x000fc80003f45270 */
[----:B------:R-:W-:Y:S01]  /*225f0*/  SEL R3, RZ, 0x1, P2 ;  /* 0x00000001ff037807 */ /* 0x000fe20001000000 */
[----:B-1----:R-:W-:Y:S08]  /*22600*/  @!P1 BRA `(.L_x_3255) ;  /* 0x0000007400009947 */ /* 0x002ff00003800000 */
.L_x_3538:
[----:B------:R-:W-:Y:S02]  /*22610*/  SEL R25, R25, RZ, P2 ;  /* 0x000000ff19197207 */ /* 0x000fe40001000000 */
[----:B------:R-:W-:Y:S01]  /*22620*/  LOP3.LUT R2, R28, R3, RZ, 0x3c, !PT ;  /* 0x000000031c027212 */ /* 0x000fe200078e3cff */
[----:B------:R-:W-:Y:S06]  /*22630*/  @!P0 BRA `(.L_x_3256) ;  /* 0x0000000000048947 */ /* 0x000fec0003800000 */
[----:B------:R-:W-:Y:S01]  /*22640*/  BPT.TRAP 0x1 ;  /* 0x000000040000795c */ /* 0x000fe20000300000 */
.L_x_3256:
[----:B------:R-:W-:Y:S01]  /*22650*/  IMAD R25, R25, 0x8, R4 ;  /* 0x0000000819197824 */ /* 0x000fe200078e0204 */
[----:B------:R-:W-:-:S04]  /*22660*/  SHF.L.U32 R2, R2, 0x1f, RZ ;  /* 0x0000001f02027819 */ /* 0x000fc800000006ff */
[----:B------:R-:W3:Y:S02]  /*22670*/  SYNCS.PHASECHK.TRANS64.TRYWAIT P1, [R25+URZ+0x28840], R2 ;  /* 0x02884002190075a7 */ /* 0x000ee4000802017f */
[----:B---3--:R-:W-:Y:S05]  /*22680*/  @!P1 BRA `(.L_x_3257) ;  /* 0x0000007000f49947 */ /* 0x008fea0003800000 */
.L_x_3539:
[----:B------:R-:W-:Y:S05]  /*22690*/  @!P0 BRA `(.L_x_3258) ;  /* 0x0000000000048947 */ /* 0x000fea0003800000 */
[----:B------:R-:W-:Y:S01]  /*226a0*/  BPT.TRAP 0x1 ;  /* 0x000000040000795c */ /* 0x000fe20000300000 */
.L_x_3258:
[----:B------:R-:W4:Y:S02]  /*226b0*/  SYNCS.PHASECHK.TRANS64.TRYWAIT P1, [R5+URZ+0x28860], R0 ;  /* 0x02886000050075a7 */ /* 0x000f24000802017f */
[----:B----4-:R-:W-:Y:S05]  /*226c0*/  @!P1 BRA `(.L_x_3259) ;  /* 0x0000007000f89947 */ /* 0x010fea0003800000 */
.L_x_3540:
[----:B------:R-:W-:Y:S05]  /*226d0*/  @!P0 BRA `(.L_x_3260) ;  /* 0x0000000000048947 */ /* 0x000fea0003800000 */
[----:B------:R-:W-:Y:S01]  /*226e0*/  BPT.TRAP 0x1 ;  /* 0x000000040000795c */ /* 0x000fe20000300000 */
.L_x_3260:
[----:B------:R0:W0:Y:S02]  /*226f0*/  SYNCS.PHASECHK.TRANS64.TRYWAIT P0, [R25+URZ+0x28860], R2 ;  /* 0x02886002190075a7 */ /* 0x000024000800017f */
[----:B0-----:R-:W-:Y:S05]  /*22700*/  @!P0 NANOSLEEP.SYNCS 0x989680 ;  /* 0x009896800000895d */ /* 0x001fea0003900000 */
[----:B------:R-:W0:Y:S02]  /*22710*/  @!P0 SYNCS.PHASECHK.TRANS64 P0, [R25+URZ+0x28860], R2 ;  /* 0x02886002190085a7 */ /* 0x000e24000800007f */
[----:B0-----:R-:W-:Y:S05]  /*22720*/  @!P0 BRA `(.L_x_3260) ;  /* 0xfffffffc00f08947 */ /* 0x001fea000383ffff */
.L_x_2902:
[----:B------:R-:W-:Y:S05]  /*22730*/  BSYNC B9 ;  /* 0x0000000000097941 */ /* 0x000fea0003800000 */
.L_x_2899:
[----:B------:R-:W-:Y:S05]  /*22740*/  EXIT ;  /* 0x000000000000794d */ /* 0x000fea0003800000 */
.L_x_2926:
[----:B0-----:R0:W1:Y:S02]  /*22750*/  SYNCS.PHASECHK.TRANS64.TRYWAIT P6, [R89+URZ+0x28890], R100 ;  /* 0x02889064590075a7 */ /* 0x00106400080c017f */
[----:B-1----:R-:W-:Y:S05]  /*22760*/  @!P6 NANOSLEEP.SYNCS 0x989680 ;  /* 0x009896800000e95d */ /* 0x002fea0003900000 */
[----:B------:R-:W1:Y:S02]  /*22770*/  @!P6 SYNCS.PHASECHK.TRANS64 P6, [R89+URZ+0x28890], R100 ;  /* 0x028890645900e5a7 */ /* 0x000e6400080c007f */
[----:B-1----:R-:W-:Y:S05]  /*22780*/  @!P6 BRA `(.L_x_2926) ;  /* 0xfffffffc00f0e947 */ /* 0x002fea000383ffff */
[----:B------:R-:W-:Y:S05]  /*22790*/  BRA `(.L_x_3261) ;  /* 0xfffffe0c003c7947 */ /* 0x000fea000383ffff */
.L_x_2927:
        /* <DEDUP_REMOVED lines=8> */
.L_x_3263:
[----:B------:R-:W-:Y:S05]  /*22820*/  BSYNC B1 ;  /* 0x0000000000017941 */ /* 0x000fea0003800000 */
.L_x_3262:
        /* <DEDUP_REMOVED lines=8> */
.L_x_3264:
[----:B------:R-:W-:Y:S01]  /*228b0*/  IMAD.MOV.U32 R103, RZ, RZ, R14 ;  /* 0x000000ffff677224 */ /* 0x000fe200078e000e */
[----:B------:R-:W-:Y:S06]  /*228c0*/  BRA `(.L_x_3265) ;  /* 0xfffffe0c00047947 */ /* 0x000fec000383ffff */
.L_x_2936:
        /* <DEDUP_REMOVED lines=8> */
.L_x_3267:
[----:B------:R-:W-:Y:S05]  /*22950*/  BSYNC B1 ;  /* 0x0000000000017941 */ /* 0x000fea0003800000 */
.L_x_3266:
        /* <DEDUP_REMOVED lines=8> */
.L_x_3268:
[----:B------:R-:W-:Y:S01]  /*229e0*/  IMAD.MOV.U32 R69, RZ, RZ, R14 ;  /* 0x000000ffff457224 */ /* 0x000fe200078e000e */
[----:B------:R-:W-:Y:S06]  /*229f0*/  BRA `(.L_x_3269) ;  /* 0xfffffe1000987947 */ /* 0x000fec000383ffff */
.L_x_2945:
        /* <DEDUP_REMOVED lines=8> */
.L_x_3271:
[----:B------:R-:W-:Y:S05]  /*22a80*/  BSYNC B1 ;  /* 0x0000000000017941 */ /* 0x000fea0003800000 */
.L_x_3270:
        /* <DEDUP_REMOVED lines=8> */
.L_x_3272:
[----:B------:R-:W-:Y:S01]  /*22b10*/  IMAD.MOV.U32 R61, RZ, RZ, R14 ;  /* 0x000000ffff3d7224 */ /* 0x000fe200078e000e */
[----:B------:R-:W-:Y:S06]  /*22b20*/  BRA `(.L_x_3273) ;  /* 0xfffffe18002c7947 */ /* 0x000fec000383ffff */
.L_x_2954:
        /* <DEDUP_REMOVED lines=8> */
.L_x_3275:
[----:B------:R-:W-:Y:S05]  /*22bb0*/  BSYNC B1 ;  /* 0x0000000000017941 */ /* 0x000fea0003800000 */
.L_x_3274:
        /* <DEDUP_REMOVED lines=8> */
.L_x_3276:
[----:B------:R-:W-:Y:S01]  /*22c40*/  IMAD.MOV.U32 R51, RZ, RZ, R14 ;  /* 0x000000ffff337224 */ /* 0x000fe200078e000e */
[----:B------:R-:W-:Y:S06]  /*22c50*/  BRA `(.L_x_3277) ;  /* 0xfffffe1c00bc7947 */ /* 0x000fec000383ffff */
.L_x_2966:
[----:B-1----:R1:W2:Y:S02]  /*22c60*/  SYNCS.PHASECHK.TRANS64.TRYWAIT P4, [R89+URZ+0x28890], R100 ;  /* 0x02889064590075a7 */ /* 0x0022a4000808017f */
[----:B--2---:R-:W-:Y:S05]  /*22c70*/  @!P4 NANOSLEEP.SYNCS 0x989680 ;  /* 0x009896800000c95d */ /* 0x004fea0003900000 */
[----:B------:R-:W2:Y:S02]  /*22c80*/  @!P4 SYNCS.PHASECHK.TRANS64 P4, [R89+URZ+0x28890], R100 ;  /* 0x028890645900c5a7 */ /* 0x000ea4000808007f */
[----:B--2---:R-:W-:Y:S05]  /*22c90*/  @!P4 BRA `(.L_x_2966) ;  /* 0xfffffffc00f0c947 */ /* 0x004fea000383ffff */
[----:B------:R-:W-:Y:S05]  /*22ca0*/  BRA `(.L_x_3278) ;  /* 0xfffffe2c00f47947 */ /* 0x000fea000383ffff */
.L_x_2967:
        /* <DEDUP_REMOVED lines=8> */
.L_x_3280:
[----:B------:R-:W-:Y:S05]  /*22d30*/  BSYNC B1 ;  /* 0x0000000000017941 */ /* 0x000fea0003800000 */
.L_x_3279:
        /* <DEDUP_REMOVED lines=8> */
.L_x_3281:
[----:B------:R-:W-:Y:S01]  /*22dc0*/  IMAD.MOV.U32 R104, RZ, RZ, R14 ;  /* 0x000000ffff687224 */ /* 0x000fe200078e000e */
[----:B------:R-:W-:Y:S06]  /*22dd0*/  BRA `(.L_x_3282) ;  /* 0xfffffe2c00c07947 */ /* 0x000fec000383ffff */
.L_x_2972:
[----:B------:R-:W-:Y:S01]  /*22de0*/  BSSY B1, `(.L_x_3283) ;  /* 0x0000008000017945 */ /* 0x000fe20003800000 */
[----:B----4-:R-:W-:Y:S01]  /*22df0*/  MOV R13, R101 ;  /* 0x00000065000d7202 */ /* 0x010fe20000000f00 */
[----:B------:R-:W-:Y:S02]  /*22e00*/  IMAD.MOV.U32 R12, RZ, RZ, 0x1 ;  /* 0x00000001ff0c7424 */ /* 0x000fe400078e00ff */
[----:B------:R-:W-:Y:S02]  /*22e10*/  IMAD.MOV.U32 R11, RZ, RZ, 0x181f ;  /* 0x0000181fff0b7424 */ /* 0x000fe400078e00ff */
[----:B------:R-:W-:-:S07]  /*22e20*/  IMAD.MOV.U32 R15, RZ, RZ, -0x1 ;  /* 0xffffffffff0f7424 */ /* 0x000fce00078e00ff */
[----:B0123--:R-:W-:Y:S05]  /*22e30*/  WARPSYNC.COLLECTIVE R15, `(.L_x_3284) ;  /* 0x000000000f087348 */ /* 0x00ffea0003c00000 */
[----:B------:R4:W0:Y:S02]  /*22e40*/  SHFL.IDX P6, R14, R13, R12, R11 ;  /* 0x0000000c0d0e7389 */ /* 0x00082400000c000b */
[----:B01234-:R-:W-:Y:S01]  /*22e50*/  ENDCOLLECTIVE ;  /* 0x000000000000791b */ /* 0x01ffe20003800000 */
.L_x_3284:
[----:B------:R-:W-:Y:S05]  /*22e60*/  BSYNC B1 ;  /* 0x0000000000017941 */ /* 0x000fea0003800000 */
.L_x_3283:
        /* <DEDUP_REMOVED lines=8> */
.L_x_3285:
[----:B------:R-:W-:Y:S01]  /*22ef0*/  IMAD.MOV.U32 R46, RZ, RZ, R14 ;  /* 0x000000ffff2e7224 */ /* 0x000fe200078e000e */
[----:B------:R-:W-:Y:S06]  /*22f00*/  BRA `(.L_x_3286) ;  /* 0xfffffe3400747947 */ /* 0x000fec000383ffff */
.L_x_2977:
[----:B------:R-:W-:Y:S01]  /*22f10*/  BSSY B1, `(.L_x_3287) ;  /* 0x0000008000017945 */ /* 0x000fe20003800000 */
[----:B0---4-:R-:W-:Y:S01]  /*22f20*/  IMAD.MOV.U32 R13, RZ, RZ, R101 ;  /* 0x000000ffff0d7224 */ /* 0x011fe200078e0065 */
[----:B------:R-:W-:Y:S01]  /*22f30*/  MOV R15, 0xffffffff ;  /* 0xffffffff000f7802 */ /* 0x000fe20000000f00 */
[----:B------:R-:W-:Y:S02]  /*22f40*/  IMAD.MOV.U32 R12, RZ, RZ, 0x2 ;  /* 0x00000002ff0c7424 */ /* 0x000fe400078e00ff */
[----:B------:R-:W-:-:S07]  /*22f50*/  IMAD.MOV.U32 R11, RZ, RZ, 0x181f ;  /* 0x0000181fff0b7424 */ /* 0x000fce00078e00ff */
[----:B-123--:R-:W-:Y:S05]  /*22f60*/  WARPSYNC.COLLECTIVE R15, `(.L_x_3288) ;  /* 0x000000000f087348 */ /* 0x00efea0003c00000 */
[----:B------:R0:W4:Y:S02]  /*22f70*/  SHFL.IDX P6, R14, R13, R12, R11 ;  /* 0x0000000c0d0e7389 */ /* 0x00012400000c000b */
[----:B01234-:R-:W-:Y:S01]  /*22f80*/  ENDCOLLECTIVE ;  /* 0x000000000000791b */ /* 0x01ffe20003800000 */
.L_x_3288:
[----:B------:R-:W-:Y:S05]  /*22f90*/  BSYNC B1 ;  /* 0x0000000000017941 */ /* 0x000fea0003800000 */
.L_x_3287:
        /* <DEDUP_REMOVED lines=8> */
.L_x_3289:
[----:B------:R-:W-:Y:S01]  /*23020*/  IMAD.MOV.U32 R46, RZ, RZ, R14 ;  /* 0x000000ffff2e7224 */ /* 0x000fe200078e000e */
[----:B------:R-:W-:Y:S06]  /*23030*/  BRA `(.L_x_3290) ;  /* 0xfffffe3c00287947 */ /* 0x000fec000383ffff */
.L_x_2982:
[----:B------:R-:W-:Y:S01]  /*23040*/  BSSY B1, `(.L_x_3291) ;  /* 0x0000008000017945 */ /* 0x000fe20003800000 */
[----:B----4-:R-:W-:Y:S02]  /*23050*/  IMAD.MOV.U32 R13, RZ, RZ, R101 ;  /* 0x000000ffff0d7224 */ /* 0x010fe400078e0065 */
[----:B------:R-:W-:Y:S02]  /*23060*/  IMAD.MOV.U32 R12, RZ, RZ, 0x3 ;  /* 0x00000003ff0c7424 */ /* 0x000fe400078e00ff */
[----:B------:R-:W-:Y:S02]  /*23070*/  IMAD.MOV.U32 R11, RZ, RZ, 0x181f ;  /* 0x0000181fff0b7424 */ /* 0x000fe400078e00ff */
[----:B------:R-:W-:-:S07]  /*23080*/  IMAD.MOV.U32 R15, RZ, RZ, -0x1 ;  /* 0xffffffffff0f7424 */ /* 0x000fce00078e00ff */
[----:B0123--:R-:W-:Y:S05]  /*23090*/  WARPSYNC.COLLECTIVE R15, `(.L_x_3292) ;  /* 0x000000000f087348 */ /* 0x00ffea0003c00000 */
[----:B------:R4:W0:Y:S02]  /*230a0*/  SHFL.IDX P6, R14, R13, R12, R11 ;  /* 0x0000000c0d0e7389 */ /* 0x00082400000c000b */
[----:B01234-:R-:W-:Y:S01]  /*230b0*/  ENDCOLLECTIVE ;  /* 0x000000000000791b */ /* 0x01ffe20003800000 */
.L_x_3292:
[----:B------:R-:W-:Y:S05]  /*230c0*/  BSYNC B1 ;  /* 0x0000000000017941 */ /* 0x000fea0003800000 */
.L_x_3291:
        /* <DEDUP_REMOVED lines=8> */
.L_x_3293:
[----:B------:R-:W-:Y:S01]  /*23150*/  IMAD.MOV.U32 R106, RZ, RZ, R14 ;  /* 0x000000ffff6a7224 */ /* 0x000fe200078e000e */
[----:B------:R-:W-:Y:S06]  /*23160*/  BRA `(.L_x_3294) ;  /* 0xfffffe4000e47947 */ /* 0x000fec000383ffff */
.L_x_2987:
[----:B0-----:R0:W1:Y:S02]  /*23170*/  SYNCS.PHASECHK.TRANS64.TRYWAIT P3, [R89+URZ+0x28890], R100 ;  /* 0x02889064590075a7 */ /* 0x001064000806017f */
[----:B-1----:R-:W-:Y:S05]  /*23180*/  @!P3 NANOSLEEP.SYNCS 0x989680 ;  /* 0x009896800000b95d */ /* 0x002fea0003900000 */
[----:B------:R-:W1:Y:S02]  /*23190*/  @!P3 SYNCS.PHASECHK.TRANS64 P3, [R89+URZ+0x28890], R100 ;  /* 0x028890645900b5a7 */ /* 0x000e64000806007f */
[----:B-1----:R-:W-:Y:S05]  /*231a0*/  @!P3 BRA `(.L_x_2987) ;  /* 0xfffffffc00f0b947 */ /* 0x002fea000383ffff */
[----:B------:R-:W-:Y:S05]  /*231b0*/  BRA `(.L_x_3295) ;  /* 0xfffffe4800ec7947 */ /* 0x000fea000383ffff */
.L_x_2988:
        /* <DEDUP_REMOVED lines=8> */
.L_x_3297:
[----:B------:R-:W-:Y:S05]  /*23240*/  BSYNC B1 ;  /* 0x0000000000017941 */ /* 0x000fea0003800000 */
.L_x_3296:
        /* <DEDUP_REMOVED lines=8> */
.L_x_3298:
[----:B------:R-:W-:Y:S05]  /*232d0*/  BRA `(.L_x_3299) ;  /* 0xfffffe4c000c7947 */ /* 0x000fea000383ffff */
.L_x_2991:
        /* <DEDUP_REMOVED lines=8> */
.L_x_3301:
[----:B------:R-:W-:Y:S05]  /*23360*/  BSYNC B1 ;  /* 0x0000000000017941 */ /* 0x000fea0003800000 */
.L_x_3300:
        /* <DEDUP_REMOVED lines=8> */
.L_x_3302:
[----:B------:R-:W-:Y:S05]  /*233f0*/  BRA `(.L_x_3303) ;  /* 0xfffffe4c000c7947 */ /* 0x000fea000383ffff */
.L_x_2994:
        /* <DEDUP_REMOVED lines=8> */
.L_x_3305:
[----:B------:R-:W-:Y:S05]  /*23480*/  BSYNC B1 ;  /* 0x0000000000017941 */ /* 0x000fea0003800000 */
.L_x_3304:
        /* <DEDUP_REMOVED lines=8> */
.L_x_3306:
[----:B------:R-:W-:Y:S05]  /*23510*/  BRA `(.L_x_3307) ;  /* 0xfffffe4c00107947 */ /* 0x000fea000383ffff */
.L_x_2997:
        /* <DEDUP_REMOVED lines=8> */
.L_x_3309:
[----:B------:R-:W-:Y:S05]  /*235a0*/  BSYNC B1 ;  /* 0x0000000000017941 */ /* 0x000fea0003800000 */
.L_x_3308:
[----:B------:R-:W-:Y:S01]  /*235b0*/  IMAD.MOV.U32 R13, RZ, RZ, R44 ;  /* 0x000000ffff0d7224 */ /* 0x000fe200078e002c */
[----:B------:R-:W-:Y:S01]  /*235c0*/  MOV R15, 0xffffffff ;  /* 0xffffffff000f7802 */ /* 0x000fe20000000f00 */
[----:B------:R-:W-:Y:S02]  /*235d0*/  IMAD.MOV.U32 R12, RZ, RZ, 0x3 ;  /* 0x00000003ff0c7424 */ /* 0x000fe400078e00ff */
[----:B------:R-:W-:Y:S02]  /*235e0*/  IMAD.MOV.U32 R11, RZ, RZ, 0x181f ;  /* 0x0000181fff0b7424 */ /* 0x000fe400078e00ff */
[----:B------:R-:W-:-:S07]  /*235f0*/  IMAD.MOV.U32 R41, RZ, RZ, R14 ;  /* 0x000000ffff297224 */ /* 0x000fce00078e000e */
[----:B------:R-:W-:Y:S05]  /*23600*/  WARPSYNC.COLLECTIVE R15, `(.L_x_3310) ;  /* 0x000000000f087348 */ /* 0x000fea0003c00000 */
[----:B------:R0:W1:Y:S02]  /*23610*/  SHFL.IDX P6, R14, R13, R12, R11 ;  /* 0x0000000c0d0e7389 */ /* 0x00006400000c000b */
[----:B01----:R-:W-:Y:S01]  /*23620*/  ENDCOLLECTIVE ;  /* 0x000000000000791b */ /* 0x003fe20003800000 */
.L_x_3310:
[----:B------:R-:W-:Y:S05]  /*23630*/  BRA `(.L_x_3311) ;  /* 0xfffffe4c00147947 */ /* 0x000fea000383ffff */
.L_x_3001:
[----:B------:R0:W0:Y:S02]  /*23640*/  SYNCS.PHASECHK.TRANS64.TRYWAIT P4, [R89+URZ+0x288b0], R100 ;  /* 0x0288b064590075a7 */ /* 0x000024000808017f */
[----:B0-----:R-:W-:Y:S05]  /*23650*/  @!P4 NANOSLEEP.SYNCS 0x989680 ;  /* 0x009896800000c95d */ /* 0x001fea0003900000 */
[----:B------:R-:W0:Y:S02]  /*23660*/  @!P4 SYNCS.PHASECHK.TRANS64 P4, [R89+URZ+0x288b0], R100 ;  /* 0x0288b0645900c5a7 */ /* 0x000e24000808007f */
[----:B0-----:R-:W-:Y:S05]  /*23670*/  @!P4 BRA `(.L_x_3001) ;  /* 0xfffffffc00f0c947 */ /* 0x001fea000383ffff */
[----:B------:R-:W-:Y:S05]  /*23680*/  BRA `(.L_x_3312) ;  /* 0xfffffe4c00907947 */ /* 0x000fea000383ffff */
.L_x_3015:
[----:B------:R-:W0:Y:S01]  /*23690*/  S2R R5, SR_TID.X ;  /* 0x0000000000057919 */ /* 0x000e220000002100 */
[----:B------:R-:W-:Y:S01]  /*236a0*/  BSSY B0, `(.L_x_3313) ;  /* 0x000000c000007945 */ /* 0x000fe20003800000 */
[----:B------:R-:W-:Y:S02]  /*236b0*/  IMAD.MOV.U32 R12, RZ, RZ, RZ ;  /* 0x000000ffff0c7224 */ /* 0x000fe400078e00ff */
[----:B------:R-:W-:Y:S02]  /*236c0*/  IMAD.MOV.U32 R11, RZ, RZ, 0x1f ;  /* 0x0000001fff0b7424 */ /* 0x000fe400078e00ff */
[----:B------:R-:W-:Y:S02]  /*236d0*/  IMAD.MOV.U32 R15, RZ, RZ, -0x1 ;  /* 0xffffffffff0f7424 */ /* 0x000fe400078e00ff */
[----:B0-----:R-:W-:-:S05]  /*236e0*/  VIADD R5, R5, 0xffffff80 ;  /* 0xffffff8005057836 */ /* 0x001fca0000000000 */
[----:B------:R-:W-:-:S04]  /*236f0*/  SHF.R.S32.HI R4, RZ, 0x1f, R5 ;  /* 0x0000001fff047819 */ /* 0x000fc80000011405 */
[----:B------:R-:W-:-:S04]  /*23700*/  LEA.HI R4, R4, R5, RZ, 0x7 ;  /* 0x0000000504047211 */ /* 0x000fc800078f38ff */
[----:B------:R-:W-:-:S05]  /*23710*/  SHF.R.S32.HI R4, RZ, 0x7, R4 ;  /* 0x00000007ff047819 */ /* 0x000fca0000011404 */
[----:B--2---:R-:W-:-:S07]  /*23720*/  IMAD.MOV.U32 R13, RZ, RZ, R4 ;  /* 0x000000ffff0d7224 */ /* 0x004fce00078e0004 */
[----:B-1---5:R-:W-:Y:S05]  /*23730*/  WARPSYNC.COLLECTIVE R15, `(.L_x_3314) ;  /* 0x000000000f087348 */ /* 0x022fea0003c00000 */
[----:B------:R0:W2:Y:S02]  /*23740*/  SHFL.IDX P6, R14, R13, R12, R11 ;  /* 0x0000000c0d0e7389 */ /* 0x0000a400000c000b */
[----:B012--5:R-:W-:Y:S01]  /*23750*/  ENDCOLLECTIVE ;  /* 0x000000000000791b */ /* 0x027fe20003800000 */
.L_x_3314:
[----:B------:R-:W-:Y:S05]  /*23760*/  BSYNC B0 ;  /* 0x0000000000007941 */ /* 0x000fea0003800000 */
.L_x_3313:
[----:B------:R-:W-:Y:S01]  /*23770*/  IMAD.MOV.U32 R191, RZ, RZ, R14 ;  /* 0x000000ffffbf7224 */ /* 0x000fe200078e000e */
[----:B------:R-:W-:Y:S06]  /*23780*/  BRA `(.L_x_3315) ;  /* 0xfffffe5800747947 */ /* 0x000fec000383ffff */
.L_x_3025:
        /* <DEDUP_REMOVED lines=8> */
.L_x_3317:
[----:B------:R-:W-:Y:S05]  /*23810*/  BSYNC B1 ;  /* 0x0000000000017941 */ /* 0x000fea0003800000 */
.L_x_3316:
[----:B------:R-:W-:Y:S01]  /*23820*/  IMAD.MOV.U32 R13, RZ, RZ, R5 ;  /* 0x000000ffff0d7224 */ /* 0x000fe200078e0005 */
[----:B------:R-:W-:Y:S01]  /*23830*/  MOV R12, RZ ;  /* 0x000000ff000c7202 */ /* 0x000fe20000000f00 */
[----:B------:R-:W-:Y:S02]  /*23840*/  IMAD.MOV.U32 R11, RZ, RZ, 0x181f ;  /* 0x0000181fff0b7424 */ /* 0x000fe400078e00ff */
[----:B------:R-:W-:Y:S02]  /*23850*/  IMAD.MOV.U32 R15, RZ, RZ, -0x1 ;  /* 0xffffffffff0f7424 */ /* 0x000fe400078e00ff */
[----:B------:R-:W-:-:S07]  /*23860*/  IMAD.MOV.U32 R0, RZ, RZ, R14 ;  /* 0x000000ffff007224 */ /* 0x000fce00078e000e */
[----:B------:R-:W-:Y:S05]  /*23870*/  WARPSYNC.COLLECTIVE R15, `(.L_x_3318) ;  /* 0x000000000f087348 */ /* 0x000fea0003c00000 */
[----:B------:R0:W1:Y:S02]  /*23880*/  SHFL.IDX P6, R14, R13, R12, R11 ;  /* 0x0000000c0d0e7389 */ /* 0x00006400000c000b */
[----:B01----:R-:W-:Y:S01]  /*23890*/  ENDCOLLECTIVE ;  /* 0x000000000000791b */ /* 0x003fe20003800000 */
.L_x_3318:
[----:B------:R-:W-:Y:S02]  /*238a0*/  IMAD.MOV.U32 R13, RZ, RZ, R8 ;  /* 0x000000ffff0d7224 */ /* 0x000fe400078e0008 */
[----:B------:R-:W-:-:S07]  /*238b0*/  IMAD.MOV.U32 R3, RZ, RZ, R14 ;  /* 0x000000ffff037224 */ /* 0x000fce00078e000e */
[----:B------:R-:W-:Y:S05]  /*238c0*/  WARPSYNC.COLLECTIVE R15, `(.L_x_3319) ;  /* 0x000000000f087348 */ /* 0x000fea0003c00000 */
[----:B------:R0:W1:Y:S02]  /*238d0*/  SHFL.IDX P6, R14, R13, R12, R11 ;  /* 0x0000000c0d0e7389 */ /* 0x00006400000c000b */
[----:B01----:R-:W-:Y:S01]  /*238e0*/  ENDCOLLECTIVE ;  /* 0x000000000000791b */ /* 0x003fe20003800000 */
.L_x_3319:
[----:B------:R-:W-:Y:S02]  /*238f0*/  IMAD.MOV.U32 R13, RZ, RZ, R7 ;  /* 0x000000ffff0d7224 */ /* 0x000fe400078e0007 */
[----:B------:R-:W-:-:S07]  /*23900*/  IMAD.MOV.U32 R4, RZ, RZ, R14 ;  /* 0x000000ffff047224 */ /* 0x000fce00078e000e */
[----:B------:R-:W-:Y:S05]  /*23910*/  WARPSYNC.COLLECTIVE R15, `(.L_x_3320) ;  /* 0x000000000f087348 */ /* 0x000fea0003c00000 */
[----:B------:R0:W1:Y:S02]  /*23920*/  SHFL.IDX P6, R14, R13, R12, R11 ;  /* 0x0000000c0d0e7389 */ /* 0x00006400000c000b */
[----:B01----:R-:W-:Y:S01]  /*23930*/  ENDCOLLECTIVE ;  /* 0x000000000000791b */ /* 0x003fe20003800000 */
.L_x_3320:
[----:B------:R-:W-:Y:S05]  /*23940*/  BRA `(.L_x_3321) ;  /* 0xfffffe5c00d07947 */ /* 0x000fea000383ffff */
.L_x_3028:
[----:B------:R-:W-:Y:S01]  /*23950*/  BSSY B1, `(.L_x_3322) ;  /* 0x0000008000017945 */ /* 0x000fe20003800000 */
[----:B0-----:R-:W-:Y:S02]  /*23960*/  IMAD.MOV.U32 R13, RZ, RZ, R6 ;  /* 0x000000ffff0d7224 */ /* 0x001fe400078e0006 */
[----:B------:R-:W-:Y:S02]  /*23970*/  IMAD.MOV.U32 R12, RZ, RZ, 0x1 ;  /* 0x00000001ff0c7424 */ /* 0x000fe400078e00ff */
[----:B------:R-:W-:Y:S02]  /*23980*/  IMAD.MOV.U32 R11, RZ, RZ, 0x181f ;  /* 0x0000181fff0b7424 */ /* 0x000fe400078e00ff */
[----:B------:R-:W-:-:S07]  /*23990*/  IMAD.MOV.U32 R15, RZ, RZ, -0x1 ;  /* 0xffffffffff0f7424 */ /* 0x000fce00078e00ff */
[----:B------:R-:W-:Y:S05]  /*239a0*/  WARPSYNC.COLLECTIVE R15, `(.L_x_3323) ;  /* 0x000000000f087348 */ /* 0x000fea0003c00000 */
[----:B------:R0:W1:Y:S02]  /*239b0*/  SHFL.IDX P6, R14, R13, R12, R11 ;  /* 0x0000000c0d0e7389 */ /* 0x00006400000c000b */
[----:B01----:R-:W-:Y:S01]  /*239c0*/  ENDCOLLECTIVE ;  /* 0x000000000000791b */ /* 0x003fe20003800000 */
.L_x_3323:
[----:B------:R-:W-:Y:S05]  /*239d0*/  BSYNC B1 ;  /* 0x0000000000017941 */ /* 0x000fea0003800000 */
.L_x_3322:
        /* <DEDUP_REMOVED lines=8> */
.L_x_3324:
[----:B------:R-:W-:Y:S02]  /*23a60*/  IMAD.MOV.U32 R13, RZ, RZ, R8 ;  /* 0x000000ffff0d7224 */ /* 0x000fe400078e0008 */
[----:B------:R-:W-:-:S07]  /*23a70*/  IMAD.MOV.U32 R3, RZ, RZ, R14 ;  /* 0x000000ffff037224 */ /* 0x000fce00078e000e */
[----:B------:R-:W-:Y:S05]  /*23a80*/  WARPSYNC.COLLECTIVE R15, `(.L_x_3325) ;  /* 0x000000000f087348 */ /* 0x000fea0003c00000 */
[----:B------:R0:W1:Y:S02]  /*23a90*/  SHFL.IDX P6, R14, R13, R12, R11 ;  /* 0x0000000c0d0e7389 */ /* 0x00006400000c000b */
[----:B01----:R-:W-:Y:S01]  /*23aa0*/  ENDCOLLECTIVE ;  /* 0x000000000000791b */ /* 0x003fe20003800000 */
.L_x_3325:
[----:B------:R-:W-:Y:S02]  /*23ab0*/  IMAD.MOV.U32 R13, RZ, RZ, R7 ;  /* 0x000000ffff0d7224 */ /* 0x000fe400078e0007 */
[----:B------:R-:W-:-:S07]  /*23ac0*/  IMAD.MOV.U32 R4, RZ, RZ, R14 ;  /* 0x000000ffff047224 */ /* 0x000fce00078e000e */
[----:B------:R-:W-:Y:S05]  /*23ad0*/  WARPSYNC.COLLECTIVE R15, `(.L_x_3326) ;  /* 0x000000000f087348 */ /* 0x000fea0003c00000 */
[----:B------:R0:W1:Y:S02]  /*23ae0*/  SHFL.IDX P6, R14, R13, R12, R11 ;  /* 0x0000000c0d0e7389 */ /* 0x00006400000c000b */
[----:B01----:R-:W-:Y:S01]  /*23af0*/  ENDCOLLECTIVE ;  /* 0x000000000000791b */ /* 0x003fe20003800000 */
.L_x_3326:
[----:B------:R-:W-:Y:S05]  /*23b00*/  BRA `(.L_x_3327) ;  /* 0xfffffe60003c7947 */ /* 0x000fea000383ffff */
.L_x_3031:
[----:B------:R-:W-:Y:S01]  /*23b10*/  BSSY B1, `(.L_x_3328) ;  /* 0x0000008000017945 */ /* 0x000fe20003800000 */
[----:B0-----:R-:W-:Y:S02]  /*23b20*/  IMAD.MOV.U32 R13, RZ, RZ, R6 ;  /* 0x000000ffff0d7224 */ /* 0x001fe400078e0006 */
[----:B------:R-:W-:Y:S02]  /*23b30*/  IMAD.MOV.U32 R12, RZ, RZ, 0x2 ;  /* 0x00000002ff0c7424 */ /* 0x000fe400078e00ff */
[----:B------:R-:W-:Y:S02]  /*23b40*/  IMAD.MOV.U32 R11, RZ, RZ, 0x181f ;  /* 0x0000181fff0b7424 */ /* 0x000fe400078e00ff */
[----:B------:R-:W-:-:S07]  /*23b50*/  IMAD.MOV.U32 R15, RZ, RZ, -0x1 ;  /* 0xffffffffff0f7424 */ /* 0x000fce00078e00ff */
[----:B-1----:R-:W-:Y:S05]  /*23b60*/  WARPSYNC.COLLECTIVE R15, `(.L_x_3329) ;  /* 0x000000000f087348 */ /* 0x002fea0003c00000 */
[----:B------:R0:W2:Y:S02]  /*23b70*/  SHFL.IDX P6, R14, R13, R12, R11 ;  /* 0x0000000c0d0e7389 */ /* 0x0000a400000c000b */
[----:B012---:R-:W-:Y:S01]  /*23b80*/  ENDCOLLECTIVE ;  /* 0x000000000000791b */ /* 0x007fe20003800000 */
.L_x_3329:
[----:B------:R-:W-:Y:S05]  /*23b90*/  BSYNC B1 ;  /* 0x0000000000017941 */ /* 0x000fea0003800000 */
.L_x_3328:
        /* <DEDUP_REMOVED lines=8> */
.L_x_3330:
[----:B------:R-:W-:Y:S02]  /*23c20*/  IMAD.MOV.U32 R13, RZ, RZ, R8 ;  /* 0x000000ffff0d7224 */ /* 0x000fe400078e0008 */
[----:B------:R-:W-:-:S07]  /*23c30*/  IMAD.MOV.U32 R3, RZ, RZ, R14 ;  /* 0x000000ffff037224 */ /* 0x000fce00078e000e */
[----:B------:R-:W-:Y:S05]  /*23c40*/  WARPSYNC.COLLECTIVE R15, `(.L_x_3331) ;  /* 0x000000000f087348 */ /* 0x000fea0003c00000 */
[----:B------:R0:W1:Y:S02]  /*23c50*/  SHFL.IDX P6, R14, R13, R12, R11 ;  /* 0x0000000c0d0e7389 */ /* 0x00006400000c000b */
[----:B01----:R-:W-:Y:S01]  /*23c60*/  ENDCOLLECTIVE ;  /* 0x000000000000791b */ /* 0x003fe20003800000 */
.L_x_3331:
[----:B------:R-:W-:Y:S02]  /*23c70*/  IMAD.MOV.U32 R13, RZ, RZ, R7 ;  /* 0x000000ffff0d7224 */ /* 0x000fe400078e0007 */
[----:B------:R-:W-:-:S07]  /*23c80*/  IMAD.MOV.U32 R4, RZ, RZ, R14 ;  /* 0x000000ffff047224 */ /* 0x000fce00078e000e */
[----:B------:R-:W-:Y:S05]  /*23c90*/  WARPSYNC.COLLECTIVE R15, `(.L_x_3332) ;  /* 0x000000000f087348 */ /* 0x000fea0003c00000 */
[----:B------:R0:W1:Y:S02]  /*23ca0*/  SHFL.IDX P6, R14, R13, R12, R11 ;  /* 0x0000000c0d0e7389 */ /* 0x00006400000c000b */
[----:B01----:R-:W-:Y:S01]  /*23cb0*/  ENDCOLLECTIVE ;  /* 0x000000000000791b */ /* 0x003fe20003800000 */
.L_x_3332:
[----:B------:R-:W-:Y:S05]  /*23cc0*/  BRA `(.L_x_3333) ;  /* 0xfffffe6000a07947 */ /* 0x000fea000383ffff */
.L_x_3034:
[----:B------:R-:W-:Y:S01]  /*23cd0*/  BSSY B1, `(.L_x_3334) ;  /* 0x0000008000017945 */ /* 0x000fe20003800000 */
[----:B------:R-:W-:Y:S02]  /*23ce0*/  IMAD.MOV.U32 R13, RZ, RZ, R6 ;  /* 0x000000ffff0d7224 */ /* 0x000fe400078e0006 */
[----:B------:R-:W-:Y:S02]  /*23cf0*/  IMAD.MOV.U32 R12, RZ, RZ, 0x3 ;  /* 0x00000003ff0c7424 */ /* 0x000fe400078e00ff */
[----:B------:R-:W-:Y:S02]  /*23d00*/  IMAD.MOV.U32 R11, RZ, RZ, 0x181f ;  /* 0x0000181fff0b7424 */ /* 0x000fe400078e00ff */
[----:B------:R-:W-:-:S07]  /*23d10*/  IMAD.MOV.U32 R15, RZ, RZ, -0x1 ;  /* 0xffffffffff0f7424 */ /* 0x000fce00078e00ff */
[----:B--2---:R-:W-:Y:S05]  /*23d20*/  WARPSYNC.COLLECTIVE R15, `(.L_x_3335) ;  /* 0x000000000f087348 */ /* 0x004fea0003c00000 */
[----:B------:R0:W1:Y:S02]  /*23d30*/  SHFL.IDX P6, R14, R13, R12, R11 ;  /* 0x0000000c0d0e7389 */ /* 0x00006400000c000b */
[----:B012---:R-:W-:Y:S01]  /*23d40*/  ENDCOLLECTIVE ;  /* 0x000000000000791b */ /* 0x007fe20003800000 */
.L_x_3335:
[----:B------:R-:W-:Y:S05]  /*23d50*/  BSYNC B1 ;  /* 0x0000000000017941 */ /* 0x000fea0003800000 */
.L_x_3334:
        /* <DEDUP_REMOVED lines=8> */
.L_x_3336:
[----:B------:R-:W-:Y:S02]  /*23de0*/  IMAD.MOV.U32 R13, RZ, RZ, R8 ;  /* 0x000000ffff0d7224 */ /* 0x000fe400078e0008 */
[----:B------:R-:W-:-:S07]  /*23df0*/  IMAD.MOV.U32 R3, RZ, RZ, R14 ;  /* 0x000000ffff037224 */ /* 0x000fce00078e000e */
[----:B------:R-:W-:Y:S05]  /*23e00*/  WARPSYNC.COLLECTIVE R15, `(.L_x_3337) ;  /* 0x000000000f087348 */ /* 0x000fea0003c00000 */
[----:B------:R0:W1:Y:S02]  /*23e10*/  SHFL.IDX P6, R14, R13, R12, R11 ;  /* 0x0000000c0d0e7389 */ /* 0x00006400000c000b */
[----:B01----:R-:W-:Y:S01]  /*23e20*/  ENDCOLLECTIVE ;  /* 0x000000000000791b */ /* 0x003fe20003800000 */
.L_x_3337:
[----:B------:R-:W-:Y:S02]  /*23e30*/  IMAD.MOV.U32 R13, RZ, RZ, R7 ;  /* 0x000000ffff0d7224 */ /* 0x000fe400078e0007 */
[----:B------:R-:W-:-:S07]  /*23e40*/  IMAD.MOV.U32 R4, RZ, RZ, R14 ;  /* 0x000000ffff047224 */ /* 0x000fce00078e000e */
[----:B------:R-:W-:Y:S05]  /*23e50*/  WARPSYNC.COLLECTIVE R15, `(.L_x_3338) ;  /* 0x000000000f087348 */ /* 0x000fea0003c00000 */
[----:B------:R0:W1:Y:S02]  /*23e60*/  SHFL.IDX P6, R14, R13, R12, R11 ;  /* 0x0000000c0d0e7389 */ /* 0x00006400000c000b */
[----:B01----:R-:W-:Y:S01]  /*23e70*/  ENDCOLLECTIVE ;  /* 0x000000000000791b */ /* 0x003fe20003800000 */
.L_x_3338:
[----:B------:R-:W-:Y:S05]  /*23e80*/  BRA `(.L_x_3339) ;  /* 0xfffffe64000c7947 */ /* 0x000fea000383ffff */
.L_x_3038:
[----:B0-----:R0:W1:Y:S02]  /*23e90*/  SYNCS.PHASECHK.TRANS64.TRYWAIT P0, [R18+URZ+0x28800], R5 ;  /* 0x02880005120075a7 */ /* 0x001064000800017f */
[----:B-1----:R-:W-:Y:S05]  /*23ea0*/  @!P0 NANOSLEEP.SYNCS 0x989680 ;  /* 0x009896800000895d */ /* 0x002fea0003900000 */
[----:B------:R-:W1:Y:S02]  /*23eb0*/  @!P0 SYNCS.PHASECHK.TRANS64 P0, [R18+URZ+0x28800], R5 ;  /* 0x02880005120085a7 */ /* 0x000e64000800007f */
[----:B-1----:R-:W-:Y:S05]  /*23ec0*/  @!P0 BRA `(.L_x_3038) ;  /* 0xfffffffc00f08947 */ /* 0x002fea000383ffff */
[----:B------:R-:W-:Y:S05]  /*23ed0*/  BRA `(.L_x_3340) ;  /* 0xfffffe6400d07947 */ /* 0x000fea000383ffff */
.L_x_3054:
[----:B------:R-:W0:Y:S01]  /*23ee0*/  LDC R58, c[0x0][0x3f4] ;  /* 0x0000fd00ff3a7b82 */ /* 0x000e220000000800 */
[----:B------:R-:W-:Y:S01]  /*23ef0*/  BSSY B1, `(.L_x_3341) ;  /* 0x0000008000017945 */ /* 0x000fe20003800000 */
[----:B--2---:R-:W-:Y:S02]  /*23f00*/  IMAD.MOV.U32 R13, RZ, RZ, R35 ;  /* 0x000000ffff0d7224 */ /* 0x004fe400078e0023 */
[----:B------:R-:W-:Y:S02]  /*23f10*/  IMAD.MOV.U32 R12, RZ, RZ, RZ ;  /* 0x000000ffff0c7224 */ /* 0x000fe400078e00ff */
[----:B------:R-:W-:Y:S02]  /*23f20*/  IMAD.MOV.U32 R11, RZ, RZ, 0x181f ;  /* 0x0000181fff0b7424 */ /* 0x000fe400078e00ff */
[----:B------:R-:W-:-:S07]  /*23f30*/  IMAD.MOV.U32 R15, RZ, RZ, -0x1 ;  /* 0xffffffffff0f7424 */ /* 0x000fce00078e00ff */
[----:B01----:R-:W-:Y:S05]  /*23f40*/  WARPSYNC.COLLECTIVE R15, `(.L_x_3342) ;  /* 0x000000000f087348 */ /* 0x003fea0003c00000 */
[----:B------:R2:W3:Y:S02]  /*23f50*/  SHFL.IDX P6, R14, R13, R12, R11 ;  /* 0x0000000c0d0e7389 */ /* 0x0004e400000c000b */
[----:B0123--:R-:W-:Y:S01]  /*23f60*/  ENDCOLLECTIVE ;  /* 0x000000000000791b */ /* 0x00ffe20003800000 */
.L_x_3342:
[----:B------:R-:W-:Y:S05]  /*23f70*/  BSYNC B1 ;  /* 0x0000000000017941 */ /* 0x000fea0003800000 */
.L_x_3341:
[----:B------:R-:W-:Y:S01]  /*23f80*/  IMAD.MOV.U32 R13, RZ, RZ, R32 ;  /* 0x000000ffff0d7224 */ /* 0x000fe200078e0020 */
[----:B------:R-:W-:Y:S01]  /*23f90*/  MOV R12, RZ ;  /* 0x000000ff000c7202 */ /* 0x000fe20000000f00 */
[----:B------:R-:W-:Y:S01]  /*23fa0*/  IMAD.MOV.U32 R11, RZ, RZ, 0x181f ;  /* 0x0000181fff0b7424 */ /* 0x000fe200078e00ff */
[----:B------:R-:W-:Y:S01]  /*23fb0*/  ISETP.GE.AND P0, PT, R16, R58, PT ;  /* 0x0000003a1000720c */ /* 0x000fe20003f06270 */
[----:B------:R-:W-:Y:S02]  /*23fc0*/  IMAD.MOV.U32 R15, RZ, RZ, -0x1 ;  /* 0xffffffffff0f7424 */ /* 0x000fe400078e00ff */
[----:B------:R-:W-:Y:S02]  /*23fd0*/  IMAD.MOV.U32 R0, RZ, RZ, R14 ;  /* 0x000000ffff007224 */ /* 0x000fe400078e000e */
[----:B------:R-:W-:-:S08]  /*23fe0*/  IMAD R3, R194, R5, RZ ;  /* 0x00000005c2037224 */ /* 0x000fd000078e02ff */
[----:B------:R-:W-:Y:S05]  /*23ff0*/  WARPSYNC.COLLECTIVE R15, `(.L_x_3343) ;  /* 0x000000000f087348 */ /* 0x000fea0003c00000 */
[----:B------:R0:W1:Y:S02]  /*24000*/  SHFL.IDX P6, R14, R13, R12, R11 ;  /* 0x0000000c0d0e7389 */ /* 0x00006400000c000b */
[----:B01----:R-:W-:Y:S01]  /*24010*/  ENDCOLLECTIVE ;  /* 0x000000000000791b */ /* 0x003fe20003800000 */
.L_x_3343:
        /* <DEDUP_REMOVED lines=8> */
.L_x_3344:
        /* <DEDUP_REMOVED lines=9> */
.L_x_3345:
        /* <DEDUP_REMOVED lines=10> */
[----:B--2---:R-:W-:Y:S01]  /*241d0*/  @!P1 IMAD.MOV.U32 R49, RZ, RZ, R9 ;  /* 0x000000ffff319224 */ /* 0x004fe200078e0009 */
[----:B------:R-:W-:Y:S01]  /*241e0*/  @!P1 MOV R48, R8 ;  /* 0x0000000800309202 */ /* 0x000fe20000000f00 */
[----:B------:R-:W-:-:S02]  /*241f0*/  @!P1 IMAD.MOV.U32 R51, RZ, RZ, R11 ;  /* 0x000000ffff339224 */ /* 0x000fc400078e000b */
[----:B------:R-:W-:Y:S02]  /*24200*/  IMAD.MOV.U32 R12, RZ, RZ, R49 ;  /* 0x000000ffff0c7224 */ /* 0x000fe400078e0031 */
[----:B------:R-:W-:Y:S02]  /*24210*/  IMAD.MOV.U32 R11, RZ, RZ, 0x181f ;  /* 0x0000181fff0b7424 */ /* 0x000fe400078e00ff */
[----:B------:R-:W-:Y:S01]  /*24220*/  IMAD.MOV.U32 R0, RZ, RZ, R48 ;  /* 0x000000ffff007224 */ /* 0x000fe200078e0030 */
[----:B------:R-:W-:Y:S01]  /*24230*/  PRMT R79, R12, 0x7610, R79 ;  /* 0x000076100c4f7816 */ /* 0x000fe2000000004f */
[----:B------:R-:W-:Y:S02]  /*24240*/  IMAD.MOV.U32 R12, RZ, RZ, 0x1 ;  /* 0x00000001ff0c7424 */ /* 0x000fe400078e00ff */
[----:B------:R-:W-:Y:S01]  /*24250*/  @!P1 IMAD.MOV.U32 R50, RZ, RZ, R10 ;  /* 0x000000ffff329224 */ /* 0x000fe200078e000a */
[----:B------:R-:W-:Y:S01]  /*24260*/  PRMT R78, R0, 0x7610, R78 ;  /* 0x00007610004e7816 */ /* 0x000fe2000000004e */
[----:B------:R-:W-:-:S07]  /*24270*/  IMAD.MOV.U32 R24, RZ, RZ, R51 ;  /* 0x000000ffff187224 */ /* 0x000fce00078e0033 */
[----:B-----5:R-:W-:Y:S05]  /*24280*/  WARPSYNC.COLLECTIVE R15, `(.L_x_3346) ;  /* 0x000000000f087348 */ /* 0x020fea0003c00000 */
[----:B------:R0:W1:Y:S02]  /*24290*/  SHFL.IDX P6, R14, R13, R12, R11 ;  /* 0x0000000c0d0e7389 */ /* 0x00006400000c000b */
[----:B01---5:R-:W-:Y:S01]  /*242a0*/  ENDCOLLECTIVE ;  /* 0x000000000000791b */ /* 0x023fe20003800000 */
.L_x_3346:
[----:B------:R-:W-:Y:S01]  /*242b0*/  IMAD.MOV.U32 R10, RZ, RZ, R50 ;  /* 0x000000ffff0a7224 */ /* 0x000fe200078e0032 */
[----:B------:R-:W-:Y:S02]  /*242c0*/  PRMT R53, R24, 0x7610, R53 ;  /* 0x0000761018357816 */ /* 0x000fe40000000035 */
[----:B------:R-:W-:Y:S02]  /*242d0*/  CS2R R24, SRZ ;  /* 0x0000000000187805 */ /* 0x000fe4000001ff00 */
[----:B------:R-:W-:Y:S01]  /*242e0*/  PRMT R52, R10, 0x7610, R52 ;  /* 0x000076100a347816 */ /* 0x000fe20000000034 */
[----:B------:R-:W-:Y:S02]  /*242f0*/  @!P1 IMAD.MOV.U32 R38, RZ, RZ, R4 ;  /* 0x000000ffff269224 */ /* 0x000fe400078e0004 */
[----:B------:R-:W-:Y:S02]  /*24300*/  @!P1 IMAD.MOV.U32 R39, RZ, RZ, R5 ;  /* 0x000000ffff279224 */ /* 0x000fe400078e0005 */
[----:B------:R-:W-:-:S02]  /*24310*/  @!P1 IMAD.MOV.U32 R20, RZ, RZ, R6 ;  /* 0x000000ffff149224 */ /* 0x000fc400078e0006 */
[----:B------:R-:W-:Y:S02]  /*24320*/  IMAD.MOV.U32 R13, RZ, RZ, R32 ;  /* 0x000000ffff0d7224 */ /* 0x000fe400078e0020 */
[----:B------:R-:W-:Y:S02]  /*24330*/  @!P1 IMAD.MOV.U32 R21, RZ, RZ, R7 ;  /* 0x000000ffff159224 */ /* 0x000fe400078e0007 */
        /* <DEDUP_REMOVED lines=9> */
.L_x_3347:
        /* <DEDUP_REMOVED lines=8> */
.L_x_3348:
[----:B------:R-:W-:Y:S01]  /*24450*/  IMAD.MOV.U32 R13, RZ, RZ, R34 ;  /* 0x000000ffff0d7224 */ /* 0x000fe200078e0022 */
[----:B------:R-:W-:-:S07]  /*24460*/  MOV R9, R14 ;  /* 0x0000000e00097202 */ /* 0x000fce0000000f00 */
[----:B------:R-:W-:Y:S05]  /*24470*/  WARPSYNC.COLLECTIVE R15, `(.L_x_3349) ;  /* 0x000000000f087348 */ /* 0x000fea0003c00000 */
[----:B------:R0:W1:Y:S02]  /*24480*/  SHFL.IDX P6, R14, R13, R12, R11 ;  /* 0x0000000c0d0e7389 */ /* 0x00006400000c000b */
[----:B01----:R-:W-:Y:S01]  /*24490*/  ENDCOLLECTIVE ;  /* 0x000000000000791b */ /* 0x003fe20003800000 */
.L_x_3349:
[----:B------:R-:W-:Y:S05]  /*244a0*/  BRA `(.L_x_3350) ;  /* 0xfffffe8000187947 */ /* 0x000fea000383ffff */
.L_x_3057:
[----:B------:R-:W-:Y:S01]  /*244b0*/  BSSY B1, `(.L_x_3351) ;  /* 0x0000008000017945 */ /* 0x000fe20003800000 */
[----:B--2---:R-:W-:Y:S01]  /*244c0*/  IMAD.MOV.U32 R13, RZ, RZ, R35 ;  /* 0x000000ffff0d7224 */ /* 0x004fe200078e0023 */
[----:B------:R-:W-:Y:S01]  /*244d0*/  MOV R12, 0x2 ;  /* 0x00000002000c7802 */ /* 0x000fe20000000f00 */
[----:B------:R-:W-:Y:S02]  /*244e0*/  IMAD.MOV.U32 R11, RZ, RZ, 0x181f ;  /* 0x0000181fff0b7424 */ /* 0x000fe400078e00ff */
[----:B-1----:R-:W-:-:S07]  /*244f0*/  IMAD.MOV.U32 R15, RZ, RZ, -0x1 ;  /* 0xffffffffff0f7424 */ /* 0x002fce00078e00ff */
[----:B------:R-:W-:Y:S05]  /*24500*/  WARPSYNC.COLLECTIVE R15, `(.L_x_3352) ;  /* 0x000000000f087348 */ /* 0x000fea0003c00000 */
[----:B------:R0:W1:Y:S02]  /*24510*/  SHFL.IDX P6, R14, R13, R12, R11 ;  /* 0x0000000c0d0e7389 */ /* 0x00006400000c000b */
[----:B01----:R-:W-:Y:S01]  /*24520*/  ENDCOLLECTIVE ;  /* 0x000000000000791b */ /* 0x003fe20003800000 */
.L_x_3352:
[----:B------:R-:W-:Y:S05]  /*24530*/  BSYNC B1 ;  /* 0x0000000000017941 */ /* 0x000fea0003800000 */
.L_x_3351:
        /* <DEDUP_REMOVED lines=9> */
.L_x_3353:
[----:B------:R-:W-:Y:S01]  /*245d0*/  ISETP.GE.OR P1, PT, R10, R3, P0 ;  /* 0x000000030a00720c */ /* 0x000fe20000726670 */
[----:B------:R-:W-:-:S12]  /*245e0*/  IMAD.MOV.U32 R13, RZ, RZ, R33 ;  /* 0x000000ffff0d7224 */ /* 0x000fd800078e0021 */
[C---:B------:R-:W-:Y:S02]  /*245f0*/  @!P1 SHF.L.U32 R31, R16.reuse, 0x1, RZ ;  /* 0x00000001101f9819 */ /* 0x040fe400000006ff */
[----:B------:R-:W-:Y:S01]  /*24600*/  @!P1 SHF.L.U64.HI R29, R16, 0x1, R17 ;  /* 0x00000001101d9819 */ /* 0x000fe20000010211 */
[----:B------:R-:W-:-:S07]  /*24610*/  IMAD.MOV.U32 R8, RZ, RZ, R14 ;  /* 0x000000ffff087224 */ /* 0x000fce00078e000e */
[----:B------:R-:W-:Y:S05]  /*24620*/  WARPSYNC.COLLECTIVE R15, `(.L_x_3354) ;  /* 0x000000000f087348 */ /* 0x000fea0003c00000 */
[----:B------:R0:W1:Y:S02]  /*24630*/  SHFL.IDX P6, R14, R13, R12, R11 ;  /* 0x0000000c0d0e7389 */ /* 0x00006400000c000b */
[----:B01----:R-:W-:Y:S01]  /*24640*/  ENDCOLLECTIVE ;  /* 0x000000000000791b */ /* 0x003fe20003800000 */
.L_x_3354:
[----:B------:R-:W-:-:S05]  /*24650*/  @!P1 IADD3 R8, P2, R8, R31, RZ ;  /* 0x0000001f08089210 */ /* 0x000fca0007f5e0ff */
[----:B------:R-:W-:Y:S02]  /*24660*/  @!P1 IMAD.X R9, R0, 0x1, R29, P2 ;  /* 0x0000000100099824 */ /* 0x000fe400010e061d */
[----:B------:R-:W-:Y:S02]  /*24670*/  IMAD.MOV.U32 R13, RZ, RZ, R34 ;  /* 0x000000ffff0d7224 */ /* 0x000fe400078e0022 */
[----:B------:R-:W-:-:S07]  /*24680*/  IMAD.MOV.U32 R28, RZ, RZ, R14 ;  /* 0x000000ffff1c7224 */ /* 0x000fce00078e000e */
[----:B------:R-:W-:Y:S05]  /*24690*/  WARPSYNC.COLLECTIVE R15, `(.L_x_3355) ;  /* 0x000000000f087348 */ /* 0x000fea0003c00000 */
[----:B------:R0:W1:Y:S02]  /*246a0*/  SHFL.IDX P6, R14, R13, R12, R11 ;  /* 0x0000000c0d0e7389 */ /* 0x00006400000c000b */
[----:B01----:R-:W-:Y:S01]  /*246b0*/  ENDCOLLECTIVE ;  /* 0x000000000000791b */ /* 0x003fe20003800000 */
.L_x_3355:
        /* <DEDUP_REMOVED lines=9> */
[----:B------:R-:W-:Y:S02]  /*24750*/  CS2R R42, SRZ ;  /* 0x00000000002a7805 */ /* 0x000fe4000001ff00 */
[----:B0-----:R-:W-:Y:S01]  /*24760*/  MOV R15, 0xffffffff ;  /* 0xffffffff000f7802 */ /* 0x001fe20000000f00 */
        /* <DEDUP_REMOVED lines=12> */
.L_x_3356:
[----:B------:R-:W-:Y:S01]  /*24830*/  IMAD.MOV.U32 R9, RZ, RZ, R47 ;  /* 0x000000ffff097224 */ /* 0x000fe200078e002f */
[----:B------:R-:W-:Y:S01]  /*24840*/  PRMT R66, R0, 0x7610, R66 ;  /* 0x0000761000427816 */ /* 0x000fe20000000042 */
[----:B------:R-:W-:-:S03]  /*24850*/  IMAD.MOV.U32 R8, RZ, RZ, R46 ;  /* 0x000000ffff087224 */ /* 0x000fc600078e002e */
[----:B------:R-:W-:Y:S02]  /*24860*/  PRMT R55, R9, 0x7610, R55 ;  /* 0x0000761009377816 */ /* 0x000fe40000000037 */
[----:B------:R-:W-:Y:S01]  /*24870*/  PRMT R54, R8, 0x7610, R54 ;  /* 0x0000761008367816 */ /* 0x000fe20000000036 */
[----:B------:R-:W-:Y:S01]  /*24880*/  @!P1 IMAD.MOV.U32 R40, RZ, RZ, R28 ;  /* 0x000000ffff289224 */ /* 0x000fe200078e001c */
[----:B------:R-:W-:Y:S01]  /*24890*/  @!P1 MOV R43, R31 ;  /* 0x0000001f002b9202 */ /* 0x000fe20000000f00 */
[----:B------:R-:W-:Y:S02]  /*248a0*/  @!P1 IMAD.MOV.U32 R41, RZ, RZ, R29 ;  /* 0x000000ffff299224 */ /* 0x000fe400078e001d */
[----:B------:R-:W-:Y:S02]  /*248b0*/  @!P1 IMAD.MOV.U32 R42, RZ, RZ, R30 ;  /* 0x000000ffff2a9224 */ /* 0x000fe400078e001e */
[----:B------:R-:W-:Y:S02]  /*248c0*/  IMAD.MOV.U32 R13, RZ, RZ, R32 ;  /* 0x000000ffff0d7224 */ /* 0x000fe400078e0020 */
[----:B------:R-:W-:-:S02]  /*248d0*/  IMAD.MOV.U32 R8, RZ, RZ, R40 ;  /* 0x000000ffff087224 */ /* 0x000fc400078e0028 */
        /* <DEDUP_REMOVED lines=8> */
.L_x_3357:
[----:B------:R-:W-:Y:S02]  /*24960*/  PRMT R75, R10, 0x7610, R75 ;  /* 0x000076100a4b7816 */ /* 0x000fe4000000004b */
[----:B------:R-:W-:Y:S01]  /*24970*/  CS2R R8, SRZ ;  /* 0x0000000000087805 */ /* 0x000fe2000001ff00 */
[----:B------:R-:W-:Y:S02]  /*24980*/  IMAD.MOV.U32 R13, RZ, RZ, R33 ;  /* 0x000000ffff0d7224 */ /* 0x000fe400078e0021 */
[----:B------:R-:W-:-:S07]  /*24990*/  IMAD.MOV.U32 R32, RZ, RZ, R14 ;  /* 0x000000ffff207224 */ /* 0x000fce00078e000e */
[----:B------:R-:W-:Y:S05]  /*249a0*/  WARPSYNC.COLLECTIVE R15, `(.L_x_3358) ;  /* 0x000000000f087348 */ /* 0x000fea0003c00000 */
[----:B------:R0:W1:Y:S02]  /*249b0*/  SHFL.IDX P6, R14, R13, R12, R11 ;  /* 0x0000000c0d0e7389 */ /* 0x00006400000c000b */
[----:B01----:R-:W-:Y:S01]  /*249c0*/  ENDCOLLECTIVE ;  /* 0x000000000000791b */ /* 0x003fe20003800000 */
.L_x_3358:
[----:B------:R-:W-:Y:S02]  /*249d0*/  IMAD.MOV.U32 R13, RZ, RZ, R34 ;  /* 0x000000ffff0d7224 */ /* 0x000fe400078e0022 */
[----:B------:R-:W-:-:S07]  /*249e0*/  IMAD.MOV.U32 R33, RZ, RZ, R14 ;  /* 0x000000ffff217224 */ /* 0x000fce00078e000e */
[----:B------:R-:W-:Y:S05]  /*249f0*/  WARPSYNC.COLLECTIVE R15, `(.L_x_3359) ;  /* 0x000000000f087348 */ /* 0x000fea0003c00000 */
[----:B------:R0:W1:Y:S02]  /*24a00*/  SHFL.IDX P6, R14, R13, R12, R11 ;  /* 0x0000000c0d0e7389 */ /* 0x00006400000c000b */
[----:B01----:R-:W-:Y:S01]  /*24a10*/  ENDCOLLECTIVE ;  /* 0x000000000000791b */ /* 0x003fe20003800000 */
.L_x_3359:
[----:B------:R-:W-:-:S05]  /*24a20*/  IMAD.MOV.U32 R11, RZ, RZ, R43 ;  /* 0x000000ffff0b7224 */ /* 0x000fca00078e002b */
[----:B------:R-:W-:Y:S01]  /*24a30*/  PRMT R76, R11, 0x7610, R76 ;  /* 0x000076100b4c7816 */ /* 0x000fe2000000004c */
[----:B------:R-:W-:Y:S01]  /*24a40*/  IMAD.MOV.U32 R34, RZ, RZ, R14 ;  /* 0x000000ffff227224 */ /* 0x000fe200078e000e */
[----:B------:R-:W-:Y:S06]  /*24a50*/  BRA `(.L_x_3360) ;  /* 0xfffffe8000047947 */ /* 0x000fec000383ffff */
.L_x_3061:
[----:B0-----:R0:W1:Y:S02]  /*24a60*/  SYNCS.PHASECHK.TRANS64.TRYWAIT P4, [R18+URZ+0x28800], R29 ;  /* 0x0288001d120075a7 */ /* 0x001064000808017f */
[----:B-1----:R-:W-:Y:S05]  /*24a70*/  @!P4 NANOSLEEP.SYNCS 0x989680 ;  /* 0x009896800000c95d */ /* 0x002fea0003900000 */
[----:B------:R-:W1:Y:S02]  /*24a80*/  @!P4 SYNCS.PHASECHK.TRANS64 P4, [R18+URZ+0x28800], R29 ;  /* 0x0288001d1200c5a7 */ /* 0x000e64000808007f */
[----:B-1----:R-:W-:Y:S05]  /*24a90*/  @!P4 BRA `(.L_x_3061) ;  /* 0xfffffffc00f0c947 */ /* 0x002fea000383ffff */
[----:B------:R-:W-:Y:S05]  /*24aa0*/  BRA `(.L_x_3361) ;  /* 0xfffffe8000b87947 */ /* 0x000fea000383ffff */
.L_x_3071:
[----:B---3--:R3:W4:Y:S02]  /*24ab0*/  SYNCS.PHASECHK.TRANS64.TRYWAIT P1, [R0+URZ+0x28830], R3 ;  /* 0x02883003000075a7 */ /* 0x008724000802017f */
[----:B----4-:R-:W-:Y:S05]  /*24ac0*/  @!P1 NANOSLEEP.SYNCS 0x989680 ;  /* 0x009896800000995d */ /* 0x010fea0003900000 */
[----:B------:R-:W4:Y:S02]  /*24ad0*/  @!P1 SYNCS.PHASECHK.TRANS64 P1, [R0+URZ+0x28830], R3 ;  /* 0x02883003000095a7 */ /* 0x000f24000802007f */
[----:B----4-:R-:W-:Y:S05]  /*24ae0*/  @!P1 BRA `(.L_x_3071) ;  /* 0xfffffffc00f09947 */ /* 0x010fea000383ffff */
[----:B------:R-:W-:Y:S05]  /*24af0*/  BRA `(.L_x_3070) ;  /* 0xfffffe9c009c7947 */ /* 0x000fea000383ffff */
.L_x_3078:
[----:B-1----:R1:W2:Y:S02]  /*24b00*/  SYNCS.PHASECHK.TRANS64.TRYWAIT P3, [R7+URZ+0x28830], R8 ;  /* 0x02883008070075a7 */ /* 0x0022a4000806017f */
[----:B--2---:R-:W-:Y:S05]  /*24b10*/  @!P3 NANOSLEEP.SYNCS 0x989680 ;  /* 0x009896800000b95d */ /* 0x004fea0003900000 */
[----:B------:R-:W2:Y:S02]  /*24b20*/  @!P3 SYNCS.PHASECHK.TRANS64 P3, [R7+URZ+0x28830], R8 ;  /* 0x028830080700b5a7 */ /* 0x000ea4000806007f */
[----:B--2---:R-:W-:Y:S05]  /*24b30*/  @!P3 BRA `(.L_x_3078) ;  /* 0xfffffffc00f0b947 */ /* 0x004fea000383ffff */
[----:B------:R-:W-:Y:S05]  /*24b40*/  BRA `(.L_x_3077) ;  /* 0xfffffec800f07947 */ /* 0x000fea000383ffff */
.L_x_3082:
[----:B-1----:R1:W2:Y:S02]  /*24b50*/  SYNCS.PHASECHK.TRANS64.TRYWAIT P2, [R7+URZ+0x28850], R6 ;  /* 0x02885006070075a7 */ /* 0x0022a4000804017f */
[----:B--2---:R-:W-:Y:S05]  /*24b60*/  @!P2 NANOSLEEP.SYNCS 0x989680 ;  /* 0x009896800000a95d */ /* 0x004fea0003900000 */
[----:B------:R-:W2:Y:S02]  /*24b70*/  @!P2 SYNCS.PHASECHK.TRANS64 P2, [R7+URZ+0x28850], R6 ;  /* 0x028850060700a5a7 */ /* 0x000ea4000804007f */
[----:B--2---:R-:W-:Y:S05]  /*24b80*/  @!P2 BRA `(.L_x_3082) ;  /* 0xfffffffc00f0a947 */ /* 0x004fea000383ffff */
[----:B------:R-:W-:Y:S05]  /*24b90*/  BRA `(.L_x_3079) ;  /* 0xfffffecc00fc7947 */ /* 0x000fea000383ffff */
.L_x_3091:
[----:B-1----:R1:W2:Y:S02]  /*24ba0*/  SYNCS.PHASECHK.TRANS64.TRYWAIT P1, [R7+URZ+0x28830], R8 ;  /* 0x02883008070075a7 */ /* 0x0022a4000802017f */
[----:B--2---:R-:W-:Y:S05]  /*24bb0*/  @!P1 NANOSLEEP.SYNCS 0x989680 ;  /* 0x009896800000995d */ /* 0x004fea0003900000 */
[----:B------:R-:W2:Y:S02]  /*24bc0*/  @!P1 SYNCS.PHASECHK.TRANS64 P1, [R7+URZ+0x28830], R8 ;  /* 0x02883008070095a7 */ /* 0x000ea4000802007f */
[----:B--2---:R-:W-:Y:S05]  /*24bd0*/  @!P1 BRA `(.L_x_3091) ;  /* 0xfffffffc00f09947 */ /* 0x004fea000383ffff */
[----:B------:R-:W-:Y:S05]  /*24be0*/  BRA `(.L_x_3090) ;  /* 0xfffffefc00b47947 */ /* 0x000fea000383ffff */
.L_x_3095:
[----:B-1----:R1:W2:Y:S02]  /*24bf0*/  SYNCS.PHASECHK.TRANS64.TRYWAIT P1, [R7+URZ+0x28850], R6 ;  /* 0x02885006070075a7 */ /* 0x0022a4000802017f */
[----:B--2---:R-:W-:Y:S05]  /*24c00*/  @!P1 NANOSLEEP.SYNCS 0x989680 ;  /* 0x009896800000995d */ /* 0x004fea0003900000 */
[----:B------:R-:W2:Y:S02]  /*24c10*/  @!P1 SYNCS.PHASECHK.TRANS64 P1, [R7+URZ+0x28850], R6 ;  /* 0x02885006070095a7 */ /* 0x000ea4000802007f */
[----:B--2---:R-:W-:Y:S05]  /*24c20*/  @!P1 BRA `(.L_x_3095) ;  /* 0xfffffffc00f09947 */ /* 0x004fea000383ffff */
[----:B------:R-:W-:Y:S05]  /*24c30*/  BRA `(.L_x_3092) ;  /* 0xffffff0000b47947 */ /* 0x000fea000383ffff */
.L_x_3102:
[----:B-1----:R1:W2:Y:S02]  /*24c40*/  SYNCS.PHASECHK.TRANS64.TRYWAIT P1, [R11+URZ+0x28850], R4 ;  /* 0x028850040b0075a7 */ /* 0x0022a4000802017f */
[----:B--2---:R-:W-:Y:S05]  /*24c50*/  @!P1 NANOSLEEP.SYNCS 0x989680 ;  /* 0x009896800000995d */ /* 0x004fea0003900000 */
[----:B------:R-:W2:Y:S02]  /*24c60*/  @!P1 SYNCS.PHASECHK.TRANS64 P1, [R11+URZ+0x28850], R4 ;  /* 0x028850040b0095a7 */ /* 0x000ea4000802007f */
[----:B--2---:R-:W-:Y:S05]  /*24c70*/  @!P1 BRA `(.L_x_3102) ;  /* 0xfffffffc00f09947 */ /* 0x004fea000383ffff */
[----:B------:R-:W-:Y:S05]  /*24c80*/  BRA `(.L_x_3101) ;  /* 0xffffff2400fc7947 */ /* 0x000fea000383ffff */
.L_x_3108:
[----:B------:R-:W-:Y:S02]  /*24c90*/  IMAD.MOV.U32 R13, RZ, RZ, R4 ;  /* 0x000000ffff0d7224 */ /* 0x000fe400078e0004 */
[----:B------:R-:W-:Y:S02]  /*24ca0*/  IMAD.MOV.U32 R12, RZ, RZ, RZ ;  /* 0x000000ffff0c7224 */ /* 0x000fe400078e00ff */
[----:B------:R-:W-:Y:S02]  /*24cb0*/  IMAD.MOV.U32 R11, RZ, RZ, 0x181f ;  /* 0x0000181fff0b7424 */ /* 0x000fe400078e00ff */
[----:B------:R-:W-:-:S07]  /*24cc0*/  IMAD.MOV.U32 R15, RZ, RZ, -0x1 ;  /* 0xffffffffff0f7424 */ /* 0x000fce00078e00ff */
[----:B-----5:R-:W-:Y:S05]  /*24cd0*/  WARPSYNC.COLLECTIVE R15, `(.L_x_3362) ;  /* 0x000000000f087348 */ /* 0x020fea0003c00000 */
[----:B------:R0:W1:Y:S02]  /*24ce0*/  SHFL.IDX P6, R14, R13, R12, R11 ;  /* 0x0000000c0d0e7389 */ /* 0x00006400000c000b */
[----:B01---5:R-:W-:Y:S01]  /*24cf0*/  ENDCOLLECTIVE ;  /* 0x000000000000791b */ /* 0x023fe20003800000 */
.L_x_3362:
[----:B------:R-:W-:Y:S02]  /*24d00*/  IMAD.MOV.U32 R13, RZ, RZ, R0 ;  /* 0x000000ffff0d7224 */ /* 0x000fe400078e0000 */
[----:B------:R-:W-:-:S07]  /*24d10*/  IMAD.MOV.U32 R3, RZ, RZ, R14 ;  /* 0x000000ffff037224 */ /* 0x000fce00078e000e */
[----:B------:R-:W-:Y:S05]  /*24d20*/  WARPSYNC.COLLECTIVE R15, `(.L_x_3363) ;  /* 0x000000000f087348 */ /* 0x000fea0003c00000 */
[----:B------:R0:W1:Y:S02]  /*24d30*/  SHFL.IDX P6, R14, R13, R12, R11 ;  /* 0x0000000c0d0e7389 */ /* 0x00006400000c000b */
[----:B01----:R-:W-:Y:S01]  /*24d40*/  ENDCOLLECTIVE ;  /* 0x000000000000791b */ /* 0x003fe20003800000 */
.L_x_3363:
[----:B------:R-:W-:Y:S05]  /*24d50*/  BRA `(.L_x_3364) ;  /* 0xffffff4000d47947 */ /* 0x000fea000383ffff */
.L_x_3111:
[----:B------:R-:W-:Y:S01]  /*24d60*/  BSSY B1, `(.L_x_3365) ;  /* 0x0000008000017945 */ /* 0x000fe20003800000 */
[----:B------:R-:W-:Y:S01]  /*24d70*/  IMAD.MOV.U32 R13, RZ, RZ, R4 ;  /* 0x000000ffff0d7224 */ /* 0x000fe200078e0004 */
[----:B---3--:R-:W-:Y:S01]  /*24d80*/  MOV R11, 0x181f ;  /* 0x0000181f000b7802 */ /* 0x008fe20000000f00 */
[----:B------:R-:W-:Y:S02]  /*24d90*/  IMAD.MOV.U32 R12, RZ, RZ, 0x1 ;  /* 0x00000001ff0c7424 */ /* 0x000fe400078e00ff */
[----:B------:R-:W-:-:S07]  /*24da0*/  IMAD.MOV.U32 R15, RZ, RZ, -0x1 ;  /* 0xffffffffff0f7424 */ /* 0x000fce00078e00ff */
[----:B012--5:R-:W-:Y:S05]  /*24db0*/  WARPSYNC.COLLECTIVE R15, `(.L_x_3366) ;  /* 0x000000000f087348 */ /* 0x027fea0003c00000 */
[----:B--2---:R2:W3:Y:S02]  /*24dc0*/  SHFL.IDX P6, R14, R13, R12, R11 ;  /* 0x0000000c0d0e7389 */ /* 0x0044e400000c000b */
[----:B0123-5:R-:W-:Y:S01]  /*24dd0*/  ENDCOLLECTIVE ;  /* 0x000000000000791b */ /* 0x02ffe20003800000 */
.L_x_3366:
[----:B------:R-:W-:Y:S05]  /*24de0*/  BSYNC B1 ;  /* 0x0000000000017941 */ /* 0x000fea0003800000 */
.L_x_3365:
        /* <DEDUP_REMOVED lines=8> */
.L_x_3367:
[----:B------:R-:W-:Y:S05]  /*24e70*/  BRA `(.L_x_3368) ;  /* 0xffffff4000d07947 */ /* 0x000fea000383ffff */
.L_x_3114:
[----:B------:R-:W-:Y:S01]  /*24e80*/  BSSY B1, `(.L_x_3369) ;  /* 0x0000008000017945 */ /* 0x000fe20003800000 */
[----:B------:R-:W-:Y:S02]  /*24e90*/  IMAD.MOV.U32 R13, RZ, RZ, R4 ;  /* 0x000000ffff0d7224 */ /* 0x000fe400078e0004 */
[----:B------:R-:W-:Y:S02]  /*24ea0*/  IMAD.MOV.U32 R12, RZ, RZ, 0x2 ;  /* 0x00000002ff0c7424 */ /* 0x000fe400078e00ff */
[----:B---3--:R-:W-:Y:S02]  /*24eb0*/  IMAD.MOV.U32 R11, RZ, RZ, 0x181f ;  /* 0x0000181fff0b7424 */ /* 0x008fe400078e00ff */
[----:B------:R-:W-:-:S07]  /*24ec0*/  IMAD.MOV.U32 R15, RZ, RZ, -0x1 ;  /* 0xffffffffff0f7424 */ /* 0x000fce00078e00ff */
[----:B012-45:R-:W-:Y:S05]  /*24ed0*/  WARPSYNC.COLLECTIVE R15, `(.L_x_3370) ;  /* 0x000000000f087348 */ /* 0x037fea0003c00000 */
[----:B--2---:R2:W3:Y:S02]  /*24ee0*/  SHFL.IDX P6, R14, R13, R12, R11 ;  /* 0x0000000c0d0e7389 */ /* 0x0044e400000c000b */
[----:B012345:R-:W-:Y:S01]  /*24ef0*/  ENDCOLLECTIVE ;  /* 0x000000000000791b */ /* 0x03ffe20003800000 */
.L_x_3370:
[----:B------:R-:W-:Y:S05]  /*24f00*/  BSYNC B1 ;  /* 0x0000000000017941 */ /* 0x000fea0003800000 */
.L_x_3369:
        /* <DEDUP_REMOVED lines=8> */
.L_x_3371:
[----:B------:R-:W-:Y:S05]  /*24f90*/  BRA `(.L_x_3372) ;  /* 0xffffff4000d07947 */ /* 0x000fea000383ffff */
.L_x_3117:
        /* <DEDUP_REMOVED lines=8> */
.L_x_3374:
[----:B------:R-:W-:Y:S05]  /*25020*/  BSYNC B1 ;  /* 0x0000000000017941 */ /* 0x000fea0003800000 */
.L_x_3373:
        /* <DEDUP_REMOVED lines=8> */
.L_x_3375:
[----:B------:R-:W-:Y:S05]  /*250b0*/  BRA `(.L_x_3376) ;  /* 0xffffff4000d07947 */ /* 0x000fea000383ffff */
.L_x_3119:
[----:B------:R-:W-:Y:S01]  /*250c0*/  IMAD.MOV.U32 R13, RZ, RZ, R4 ;  /* 0x000000ffff0d7224 */ /* 0x000fe200078e0004 */
[----:B------:R-:W-:Y:S01]  /*250d0*/  MOV R12, RZ ;  /* 0x000000ff000c7202 */ /* 0x000fe20000000f00 */
[----:B------:R-:W-:Y:S02]  /*250e0*/  IMAD.MOV.U32 R11, RZ, RZ, 0x1c1f ;  /* 0x00001c1fff0b7424 */ /* 0x000fe400078e00ff */
[----:B------:R-:W-:-:S07]  /*250f0*/  IMAD.MOV.U32 R15, RZ, RZ, -0x1 ;  /* 0xffffffffff0f7424 */ /* 0x000fce00078e00ff */
[----:B------:R-:W-:Y:S05]  /*25100*/  WARPSYNC.COLLECTIVE R15, `(.L_x_3377) ;  /* 0x000000000f087348 */ /* 0x000fea0003c00000 */
[----:B------:R0:W1:Y:S02]  /*25110*/  SHFL.IDX P6, R14, R13, R12, R11 ;  /* 0x0000000c0d0e7389 */ /* 0x00006400000c000b */
[----:B01----:R-:W-:Y:S01]  /*25120*/  ENDCOLLECTIVE ;  /* 0x000000000000791b */ /* 0x003fe20003800000 */
.L_x_3377:
[----:B------:R-:W-:Y:S02]  /*25130*/  IMAD.MOV.U32 R13, RZ, RZ, R0 ;  /* 0x000000ffff0d7224 */ /* 0x000fe400078e0000 */
[----:B------:R-:W-:-:S07]  /*25140*/  IMAD.MOV.U32 R3, RZ, RZ, R14 ;  /* 0x000000ffff037224 */ /* 0x000fce00078e000e */
[----:B------:R-:W-:Y:S05]  /*25150*/  WARPSYNC.COLLECTIVE R15, `(.L_x_3378) ;  /* 0x000000000f087348 */ /* 0x000fea0003c00000 */
[----:B------:R0:W1:Y:S02]  /*25160*/  SHFL.IDX P6, R14, R13, R12, R11 ;  /* 0x0000000c0d0e7389 */ /* 0x00006400000c000b */
[----:B01----:R-:W-:Y:S01]  /*25170*/  ENDCOLLECTIVE ;  /* 0x000000000000791b */ /* 0x003fe20003800000 */
.L_x_3378:
[----:B------:R-:W-:Y:S05]  /*25180*/  BRA `(.L_x_3379) ;  /* 0xffffff4400d47947 */ /* 0x000fea000383ffff */
.L_x_3122:
        /* <DEDUP_REMOVED lines=8> */
.L_x_3381:
[----:B------:R-:W-:Y:S05]  /*25210*/  BSYNC B1 ;  /* 0x0000000000017941 */ /* 0x000fea0003800000 */
.L_x_3380:
        /* <DEDUP_REMOVED lines=8> */
.L_x_3382:
[----:B------:R-:W-:Y:S05]  /*252a0*/  BRA `(.L_x_3383) ;  /* 0xffffff4800b07947 */ /* 0x000fea000383ffff */
.L_x_3126:
[----:B------:R-:W-:Y:S02]  /*252b0*/  IMAD.MOV.U32 R13, RZ, RZ, R4 ;  /* 0x000000ffff0d7224 */ /* 0x000fe400078e0004 */
[----:B------:R-:W-:Y:S02]  /*252c0*/  IMAD.MOV.U32 R12, RZ, RZ, RZ ;  /* 0x000000ffff0c7224 */ /* 0x000fe400078e00ff */
[----:B------:R-:W-:Y:S02]  /*252d0*/  IMAD.MOV.U32 R11, RZ, RZ, 0x181f ;  /* 0x0000181fff0b7424 */ /* 0x000fe400078e00ff */
[----:B------:R-:W-:-:S07]  /*252e0*/  IMAD.MOV.U32 R15, RZ, RZ, -0x1 ;  /* 0xffffffffff0f7424 */ /* 0x000fce00078e00ff */
[----:B0-----:R-:W-:Y:S05]  /*252f0*/  WARPSYNC.COLLECTIVE R15, `(.L_x_3384) ;  /* 0x000000000f087348 */ /* 0x001fea0003c00000 */
[----:B------:R1:W2:Y:S02]  /*25300*/  SHFL.IDX P6, R14, R13, R12, R11 ;  /* 0x0000000c0d0e7389 */ /* 0x0002a400000c000b */
[----:B012---:R-:W-:Y:S01]  /*25310*/  ENDCOLLECTIVE ;  /* 0x000000000000791b */ /* 0x007fe20003800000 */
.L_x_3384:
[----:B------:R-:W-:Y:S02]  /*25320*/  IMAD.MOV.U32 R13, RZ, RZ, R0 ;  /* 0x000000ffff0d7224 */ /* 0x000fe400078e0000 */
[----:B------:R-:W-:-:S07]  /*25330*/  IMAD.MOV.U32 R3, RZ, RZ, R14 ;  /* 0x000000ffff037224 */ /* 0x000fce00078e000e */
[----:B------:R-:W-:Y:S05]  /*25340*/  WARPSYNC.COLLECTIVE R15, `(.L_x_3385) ;  /* 0x000000000f087348 */ /* 0x000fea0003c00000 */
[----:B------:R0:W1:Y:S02]  /*25350*/  SHFL.IDX P6, R14, R13, R12, R11 ;  /* 0x0000000c0d0e7389 */ /* 0x00006400000c000b */
[----:B01----:R-:W-:Y:S01]  /*25360*/  ENDCOLLECTIVE ;  /* 0x000000000000791b */ /* 0x003fe20003800000 */
.L_x_3385:
[----:B------:R-:W-:Y:S05]  /*25370*/  BRA `(.L_x_3386) ;  /* 0xffffff5400887947 */ /* 0x000fea000383ffff */
.L_x_3129:
[----:B------:R-:W-:Y:S01]  /*25380*/  BSSY B1, `(.L_x_3387) ;  /* 0x0000008000017945 */ /* 0x000fe20003800000 */
[----:B------:R-:W-:Y:S02]  /*25390*/  IMAD.MOV.U32 R13, RZ, RZ, R4 ;  /* 0x000000ffff0d7224 */ /* 0x000fe400078e0004 */
[----:B------:R-:W-:Y:S02]  /*253a0*/  IMAD.MOV.U32 R12, RZ, RZ, 0x1 ;  /* 0x00000001ff0c7424 */ /* 0x000fe400078e00ff */
[----:B------:R-:W-:Y:S02]  /*253b0*/  IMAD.MOV.U32 R11, RZ, RZ, 0x181f ;  /* 0x0000181fff0b7424 */ /* 0x000fe400078e00ff */
[----:B----4-:R-:W-:-:S07]  /*253c0*/  IMAD.MOV.U32 R15, RZ, RZ, -0x1 ;  /* 0xffffffffff0f7424 */ /* 0x010fce00078e00ff */
[----:B0123--:R-:W-:Y:S05]  /*253d0*/  WARPSYNC.COLLECTIVE R15, `(.L_x_3388) ;  /* 0x000000000f087348 */ /* 0x00ffea0003c00000 */
[----:B---3--:R3:W4:Y:S02]  /*253e0*/  SHFL.IDX P6, R14, R13, R12, R11 ;  /* 0x0000000c0d0e7389 */ /* 0x00872400000c000b */
[----:B01234-:R-:W-:Y:S01]  /*253f0*/  ENDCOLLECTIVE ;  /* 0x000000000000791b */ /* 0x01ffe20003800000 */
.L_x_3388:
[----:B------:R-:W-:Y:S05]  /*25400*/  BSYNC B1 ;  /* 0x0000000000017941 */ /* 0x000fea0003800000 */
.L_x_3387:
        /* <DEDUP_REMOVED lines=8> */
.L_x_3389:
[----:B------:R-:W-:Y:S05]  /*25490*/  BRA `(.L_x_3390) ;  /* 0xffffff5400887947 */ /* 0x000fea000383ffff */
.L_x_3132:
        /* <DEDUP_REMOVED lines=8> */
.L_x_3392:
[----:B------:R-:W-:Y:S05]  /*25520*/  BSYNC B1 ;  /* 0x0000000000017941 */ /* 0x000fea0003800000 */
.L_x_3391:
        /* <DEDUP_REMOVED lines=8> */
.L_x_3393:
[----:B------:R-:W-:Y:S05]  /*255b0*/  BRA `(.L_x_3394) ;  /* 0xffffff5400887947 */ /* 0x000fea000383ffff */
.L_x_3135:
[----:B------:R-:W-:Y:S01]  /*255c0*/  BSSY B1, `(.L_x_3395) ;  /* 0x0000008000017945 */ /* 0x000fe20003800000 */
[----:B------:R-:W-:Y:S01]  /*255d0*/  IMAD.MOV.U32 R13, RZ, RZ, R4 ;  /* 0x000000ffff0d7224 */ /* 0x000fe200078e0004 */
[----:B------:R-:W-:Y:S01]  /*255e0*/  MOV R12, 0x3 ;  /* 0x00000003000c7802 */ /* 0x000fe20000000f00 */
[----:B------:R-:W-:Y:S02]  /*255f0*/  IMAD.MOV.U32 R11, RZ, RZ, 0x181f ;  /* 0x0000181fff0b7424 */ /* 0x000fe400078e00ff */
[----:B0-----:R-:W-:-:S07]  /*25600*/  IMAD.MOV.U32 R15, RZ, RZ, -0x1 ;  /* 0xffffffffff0f7424 */ /* 0x001fce00078e00ff */
[----:B-1234-:R-:W-:Y:S05]  /*25610*/  WARPSYNC.COLLECTIVE R15, `(.L_x_3396) ;  /* 0x000000000f087348 */ /* 0x01efea0003c00000 */
[----:B----4-:R0:W4:Y:S02]  /*25620*/  SHFL.IDX P6, R14, R13, R12, R11 ;  /* 0x0000000c0d0e7389 */ /* 0x01012400000c000b */
[----:B01234-:R-:W-:Y:S01]  /*25630*/  ENDCOLLECTIVE ;  /* 0x000000000000791b */ /* 0x01ffe20003800000 */
.L_x_3396:
[----:B------:R-:W-:Y:S05]  /*25640*/  BSYNC B1 ;  /* 0x0000000000017941 */ /* 0x000fea0003800000 */
.L_x_3395:
        /* <DEDUP_REMOVED lines=8> */
.L_x_3397:
[----:B------:R-:W-:Y:S05]  /*256d0*/  BRA `(.L_x_3398) ;  /* 0xffffff5400887947 */ /* 0x000fea000383ffff */
.L_x_3154:
[----:B------:R-:W0:Y:S01]  /*256e0*/  S2R R8, SR_TID.X ;  /* 0x0000000000087919 */ /* 0x000e220000002100 */
[----:B------:R-:W-:Y:S01]  /*256f0*/  BSSY B1, `(.L_x_3399) ;  /* 0x000000a000017945 */ /* 0x000fe20003800000 */
[----:B-1----:R-:W-:Y:S02]  /*25700*/  IMAD.MOV.U32 R12, RZ, RZ, RZ ;  /* 0x000000ffff0c7224 */ /* 0x002fe400078e00ff */
        /* <DEDUP_REMOVED lines=8> */
.L_x_3400:
[----:B------:R-:W-:Y:S05]  /*25790*/  BSYNC B1 ;  /* 0x0000000000017941 */ /* 0x000fea0003800000 */
.L_x_3399:
[----:B------:R-:W-:Y:S05]  /*257a0*/  BRA `(.L_x_3401) ;  /* 0xffffff7000747947 */ /* 0x000fea000383ffff */
.L_x_3156:
[----:B------:R-:W-:Y:S01]  /*257b0*/  BSSY B1, `(.L_x_3402) ;  /* 0x0000006000017945 */ /* 0x000fe20003800000 */
[----:B------:R-:W-:-:S07]  /*257c0*/  IMAD.MOV.U32 R15, RZ, RZ, -0x1 ;  /* 0xffffffffff0f7424 */ /* 0x000fce00078e00ff */
[----:B01----:R-:W-:Y:S05]  /*257d0*/  WARPSYNC.COLLECTIVE R15, `(.L_x_3403) ;  /* 0x000000000f0c7348 */ /* 0x003fea0003c00000 */
[----:B------:R-:W-:Y:S02]  /*257e0*/  ELECT P6, UR62, PT ;  /* 0x00000000003e782f */ /* 0x000fe400038c0000 */
[----:B------:R-:W-:Y:S01]  /*257f0*/  MOV R14, UR62 ;  /* 0x0000003e000e7c02 */ /* 0x000fe20008000f00 */
[----:B01----:R-:W-:Y:S10]  /*25800*/  ENDCOLLECTIVE ;  /* 0x000000000000791b */ /* 0x003ff40003800000 */
.L_x_3403:
[----:B------:R-:W-:Y:S05]  /*25810*/  BSYNC B1 ;  /* 0x0000000000017941 */ /* 0x000fea0003800000 */
.L_x_3402:
[----:B------:R-:W-:Y:S05]  /*25820*/  BRA `(.L_x_3155) ;  /* 0xffffff70006c7947 */ /* 0x000fea000383ffff */
.L_x_3158:
[----:B0-----:R0:W2:Y:S02]  /*25830*/  SYNCS.PHASECHK.TRANS64.TRYWAIT P0, [R22+URZ+0x28820], R8 ;  /* 0x02882008160075a7 */ /* 0x0010a4000800017f */
[----:B--2---:R-:W-:Y:S05]  /*25840*/  @!P0 NANOSLEEP.SYNCS 0x989680 ;  /* 0x009896800000895d */ /* 0x004fea0003900000 */
[----:B------:R-:W2:Y:S02]  /*25850*/  @!P0 SYNCS.PHASECHK.TRANS64 P0, [R22+URZ+0x28820], R8 ;  /* 0x02882008160085a7 */ /* 0x000ea4000800007f */
[----:B--2---:R-:W-:Y:S05]  /*25860*/  @!P0 BRA `(.L_x_3158) ;  /* 0xfffffffc00f08947 */ /* 0x004fea000383ffff */
[----:B------:R-:W-:Y:S05]  /*25870*/  BRA `(.L_x_3404) ;  /* 0xffffff70007c7947 */ /* 0x000fea000383ffff */
.L_x_3162:
[----:B0-----:R0:W2:Y:S02]  /*25880*/  SYNCS.PHASECHK.TRANS64.TRYWAIT P0, [R8+URZ+0x288a0], R9 ;  /* 0x0288a009080075a7 */ /* 0x0010a4000800017f */
[----:B--2---:R-:W-:Y:S05]  /*25890*/  @!P0 NANOSLEEP.SYNCS 0x989680 ;  /* 0x009896800000895d */ /* 0x004fea0003900000 */
[----:B------:R-:W2:Y:S02]  /*258a0*/  @!P0 SYNCS.PHASECHK.TRANS64 P0, [R8+URZ+0x288a0], R9 ;  /* 0x0288a009080085a7 */ /* 0x000ea4000800007f */
[----:B--2---:R-:W-:Y:S05]  /*258b0*/  @!P0 BRA `(.L_x_3162) ;  /* 0xfffffffc00f08947 */ /* 0x004fea000383ffff */
[----:B------:R-:W-:Y:S05]  /*258c0*/  BRA `(.L_x_3405) ;  /* 0xffffff7000947947 */ /* 0x000fea000383ffff */
.L_x_3168:
[----:B-1----:R1:W2:Y:S02]  /*258d0*/  SYNCS.PHASECHK.TRANS64.TRYWAIT P0, [R8+URZ+0x288c0], R9 ;  /* 0x0288c009080075a7 */ /* 0x0022a4000800017f */
[----:B--2---:R-:W-:Y:S05]  /*258e0*/  @!P0 NANOSLEEP.SYNCS 0x989680 ;  /* 0x009896800000895d */ /* 0x004fea0003900000 */
[----:B------:R-:W2:Y:S02]  /*258f0*/  @!P0 SYNCS.PHASECHK.TRANS64 P0, [R8+URZ+0x288c0], R9 ;  /* 0x0288c009080085a7 */ /* 0x000ea4000800007f */
[----:B--2---:R-:W-:Y:S05]  /*25900*/  @!P0 BRA `(.L_x_3168) ;  /* 0xfffffffc00f08947 */ /* 0x004fea000383ffff */
[----:B------:R-:W-:Y:S05]  /*25910*/  BRA `(.L_x_3406) ;  /* 0xffffff7400547947 */ /* 0x000fea000383ffff */
.L_x_3176:
[----:B-1----:R1:W2:Y:S02]  /*25920*/  SYNCS.PHASECHK.TRANS64.TRYWAIT P1, [R11+URZ+0x288a0], R10 ;  /* 0x0288a00a0b0075a7 */ /* 0x0022a4000802017f */
[----:B--2---:R-:W-:Y:S05]  /*25930*/  @!P1 NANOSLEEP.SYNCS 0x989680 ;  /* 0x009896800000995d */ /* 0x004fea0003900000 */
[----:B------:R-:W2:Y:S02]  /*25940*/  @!P1 SYNCS.PHASECHK.TRANS64 P1, [R11+URZ+0x288a0], R10 ;  /* 0x0288a00a0b0095a7 */ /* 0x000ea4000802007f */
[----:B--2---:R-:W-:Y:S05]  /*25950*/  @!P1 BRA `(.L_x_3176) ;  /* 0xfffffffc00f09947 */ /* 0x004fea000383ffff */
[----:B------:R-:W-:Y:S05]  /*25960*/  BRA `(.L_x_3407) ;  /* 0xffffff7800507947 */ /* 0x000fea000383ffff */
.L_x_3182:
[----:B0-----:R0:W2:Y:S02]  /*25970*/  SYNCS.PHASECHK.TRANS64.TRYWAIT P1, [R11+URZ+0x288c0], R10 ;  /* 0x0288c00a0b0075a7 */ /* 0x0010a4000802017f */
[----:B--2---:R-:W-:Y:S05]  /*25980*/  @!P1 NANOSLEEP.SYNCS 0x989680 ;  /* 0x009896800000995d */ /* 0x004fea0003900000 */
[----:B------:R-:W2:Y:S02]  /*25990*/  @!P1 SYNCS.PHASECHK.TRANS64 P1, [R11+URZ+0x288c0], R10 ;  /* 0x0288c00a0b0095a7 */ /* 0x000ea4000802007f */
[----:B--2---:R-:W-:Y:S05]  /*259a0*/  @!P1 BRA `(.L_x_3182) ;  /* 0xfffffffc00f09947 */ /* 0x004fea000383ffff */
[----:B------:R-:W-:Y:S05]  /*259b0*/  BRA `(.L_x_3408) ;  /* 0xffffff7c00087947 */ /* 0x000fea000383ffff */
.L_x_3198:
        /* <DEDUP_REMOVED lines=11> */
.L_x_3410:
[----:B------:R-:W-:Y:S05]  /*25a70*/  BSYNC B0 ;  /* 0x0000000000007941 */ /* 0x000fea0003800000 */
.L_x_3409:
[----:B------:R-:W-:Y:S05]  /*25a80*/  BRA `(.L_x_3411) ;  /* 0xffffff8800887947 */ /* 0x000fea000383ffff */
.L_x_3201:
[----:B0-----:R0:W1:Y:S02]  /*25a90*/  SYNCS.PHASECHK.TRANS64.TRYWAIT P0, [R7+URZ+0x28840], R2 ;  /* 0x02884002070075a7 */ /* 0x001064000800017f */
[----:B-1----:R-:W-:Y:S05]  /*25aa0*/  @!P0 NANOSLEEP.SYNCS 0x989680 ;  /* 0x009896800000895d */ /* 0x002fea0003900000 */
[----:B------:R-:W1:Y:S02]  /*25ab0*/  @!P0 SYNCS.PHASECHK.TRANS64 P0, [R7+URZ+0x28840], R2 ;  /* 0x02884002070085a7 */ /* 0x000e64000800007f */
[----:B-1----:R-:W-:Y:S05]  /*25ac0*/  @!P0 BRA `(.L_x_3201) ;  /* 0xfffffffc00f08947 */ /* 0x002fea000383ffff */
[----:B------:R-:W-:Y:S05]  /*25ad0*/  BRA `(.L_x_3412) ;  /* 0xffffff8800d87947 */ /* 0x000fea000383ffff */
.L_x_3202:
        /* <DEDUP_REMOVED lines=8> */
.L_x_3414:
[----:B------:R-:W-:Y:S05]  /*25b60*/  BSYNC B0 ;  /* 0x0000000000007941 */ /* 0x000fea0003800000 */
.L_x_3413:
        /* <DEDUP_REMOVED lines=9> */
.L_x_3415:
[----:B------:R-:W-:Y:S02]  /*25c00*/  IMAD.MOV.U32 R13, RZ, RZ, R0 ;  /* 0x000000ffff0d7224 */ /* 0x000fe400078e0000 */
[----:B------:R-:W-:Y:S01]  /*25c10*/  IMAD.MOV.U32 R12, RZ, RZ, 0x1 ;  /* 0x00000001ff0c7424 */ /* 0x000fe200078e00ff */
[----:B------:R-:W-:-:S07]  /*25c20*/  MOV R3, R14 ;  /* 0x0000000e00037202 */ /* 0x000fce0000000f00 */
[----:B------:R-:W-:Y:S05]  /*25c30*/  WARPSYNC.COLLECTIVE R15, `(.L_x_3416) ;  /* 0x000000000f087348 */ /* 0x000fea0003c00000 */
[----:B------:R0:W1:Y:S02]  /*25c40*/  SHFL.IDX P6, R14, R13, R12, R11 ;  /* 0x0000000c0d0e7389 */ /* 0x00006400000c000b */
[----:B01----:R-:W-:Y:S01]  /*25c50*/  ENDCOLLECTIVE ;  /* 0x000000000000791b */ /* 0x003fe20003800000 */
.L_x_3416:
        /* <DEDUP_REMOVED lines=16> */
.L_x_3417:
[----:B------:R-:W-:Y:S02]  /*25d60*/  @P0 IMAD R8, R5, 0x2, R22 ;  /* 0x0000000205080824 */ /* 0x000fe400078e0216 */
[----:B------:R-:W-:Y:S02]  /*25d70*/  IMAD.MOV.U32 R13, RZ, RZ, R0 ;  /* 0x000000ffff0d7224 */ /* 0x000fe400078e0000 */
[----:B------:R-:W-:Y:S02]  /*25d80*/  IMAD.MOV.U32 R12, RZ, RZ, 0x2 ;  /* 0x00000002ff0c7424 */ /* 0x000fe400078e00ff */
[----:B------:R-:W-:-:S07]  /*25d90*/  IMAD.MOV.U32 R3, RZ, RZ, R14 ;  /* 0x000000ffff037224 */ /* 0x000fce00078e000e */
[----:B------:R-:W-:Y:S05]  /*25da0*/  WARPSYNC.COLLECTIVE R15, `(.L_x_3418) ;  /* 0x000000000f087348 */ /* 0x000fea0003c00000 */
[----:B------:R0:W1:Y:S02]  /*25db0*/  SHFL.IDX P6, R14, R13, R12, R11 ;  /* 0x0000000c0d0e7389 */ /* 0x00006400000c000b */
[----:B01----:R-:W-:Y:S01]  /*25dc0*/  ENDCOLLECTIVE ;  /* 0x000000000000791b */ /* 0x003fe20003800000 */
.L_x_3418:
        /* <DEDUP_REMOVED lines=16> */
.L_x_3419:
[----:B------:R-:W-:Y:S02]  /*25ed0*/  @P0 IMAD R8, R5, 0x2, R22 ;  /* 0x0000000205080824 */ /* 0x000fe400078e0216 */
[----:B------:R-:W-:Y:S02]  /*25ee0*/  IMAD.MOV.U32 R13, RZ, RZ, R0 ;  /* 0x000000ffff0d7224 */ /* 0x000fe400078e0000 */
[----:B------:R-:W-:Y:S02]  /*25ef0*/  IMAD.MOV.U32 R12, RZ, RZ, 0x3 ;  /* 0x00000003ff0c7424 */ /* 0x000fe400078e00ff */
[----:B------:R-:W-:-:S07]  /*25f00*/  IMAD.MOV.U32 R3, RZ, RZ, R14 ;  /* 0x000000ffff037224 */ /* 0x000fce00078e000e */
[----:B------:R-:W-:Y:S05]  /*25f10*/  WARPSYNC.COLLECTIVE R15, `(.L_x_3420) ;  /* 0x000000000f087348 */ /* 0x000fea0003c00000 */
[----:B------:R0:W1:Y:S02]  /*25f20*/  SHFL.IDX P6, R14, R13, R12, R11 ;  /* 0x0000000c0d0e7389 */ /* 0x00006400000c000b */
[----:B01----:R-:W-:Y:S01]  /*25f30*/  ENDCOLLECTIVE ;  /* 0x000000000000791b */ /* 0x003fe20003800000 */
.L_x_3420:
        /* <DEDUP_REMOVED lines=16> */
.L_x_3421:
[----:B------:R-:W-:Y:S02]  /*26040*/  @P0 IMAD R8, R5, 0x2, R22 ;  /* 0x0000000205080824 */ /* 0x000fe400078e0216 */
[----:B------:R-:W-:Y:S02]  /*26050*/  IMAD.MOV.U32 R13, RZ, RZ, R0 ;  /* 0x000000ffff0d7224 */ /* 0x000fe400078e0000 */
[----:B------:R-:W-:Y:S02]  /*26060*/  IMAD.MOV.U32 R12, RZ, RZ, 0x4 ;  /* 0x00000004ff0c7424 */ /* 0x000fe400078e00ff */
[----:B------:R-:W-:-:S07]  /*26070*/  IMAD.MOV.U32 R3, RZ, RZ, R14 ;  /* 0x000000ffff037224 */ /* 0x000fce00078e000e */
[----:B------:R-:W-:Y:S05]  /*26080*/  WARPSYNC.COLLECTIVE R15, `(.L_x_3422) ;  /* 0x000000000f087348 */ /* 0x000fea0003c00000 */
[----:B------:R0:W1:Y:S02]  /*26090*/  SHFL.IDX P6, R14, R13, R12, R11 ;  /* 0x0000000c0d0e7389 */ /* 0x00006400000c000b */
[----:B01----:R-:W-:Y:S01]  /*260a0*/  ENDCOLLECTIVE ;  /* 0x000000000000791b */ /* 0x003fe20003800000 */
.L_x_3422:
        /* <DEDUP_REMOVED lines=16> */
.L_x_3423:
[----:B------:R-:W-:Y:S02]  /*261b0*/  @P0 IMAD R8, R5, 0x2, R22 ;  /* 0x0000000205080824 */ /* 0x000fe400078e0216 */
[----:B------:R-:W-:Y:S02]  /*261c0*/  IMAD.MOV.U32 R13, RZ, RZ, R0 ;  /* 0x000000ffff0d7224 */ /* 0x000fe400078e0000 */
[----:B------:R-:W-:Y:S02]  /*261d0*/  IMAD.MOV.U32 R12, RZ, RZ, 0x5 ;  /* 0x00000005ff0c7424 */ /* 0x000fe400078e00ff */
[----:B------:R-:W-:-:S07]  /*261e0*/  IMAD.MOV.U32 R3, RZ, RZ, R14 ;  /* 0x000000ffff037224 */ /* 0x000fce00078e000e */
[----:B------:R-:W-:Y:S05]  /*261f0*/  WARPSYNC.COLLECTIVE R15, `(.L_x_3424) ;  /* 0x000000000f087348 */ /* 0x000fea0003c00000 */
[----:B------:R0:W1:Y:S02]  /*26200*/  SHFL.IDX P6, R14, R13, R12, R11 ;  /* 0x0000000c0d0e7389 */ /* 0x00006400000c000b */
[----:B01----:R-:W-:Y:S01]  /*26210*/  ENDCOLLECTIVE ;  /* 0x000000000000791b */ /* 0x003fe20003800000 */
.L_x_3424:
        /* <DEDUP_REMOVED lines=16> */
.L_x_3425:
[----:B------:R-:W-:Y:S02]  /*26320*/  @P0 IMAD R8, R5, 0x2, R22 ;  /* 0x0000000205080824 */ /* 0x000fe400078e0216 */
[----:B------:R-:W-:Y:S01]  /*26330*/  IMAD.MOV.U32 R13, RZ, RZ, R0 ;  /* 0x000000ffff0d7224 */ /* 0x000fe200078e0000 */
[----:B------:R-:W-:Y:S01]  /*26340*/  MOV R12, 0x6 ;  /* 0x00000006000c7802 */ /* 0x000fe20000000f00 */
[----:B------:R-:W-:-:S07]  /*26350*/  IMAD.MOV.U32 R3, RZ, RZ, R14 ;  /* 0x000000ffff037224 */ /* 0x000fce00078e000e */
[----:B------:R-:W-:Y:S05]  /*26360*/  WARPSYNC.COLLECTIVE R15, `(.L_x_3426) ;  /* 0x000000000f087348 */ /* 0x000fea0003c00000 */
[----:B------:R0:W1:Y:S02]  /*26370*/  SHFL.IDX P6, R14, R13, R12, R11 ;  /* 0x0000000c0d0e7389 */ /* 0x00006400000c000b */
[----:B01----:R-:W-:Y:S01]  /*26380*/  ENDCOLLECTIVE ;  /* 0x000000000000791b */ /* 0x003fe20003800000 */
.L_x_3426:
        /* <DEDUP_REMOVED lines=16> */
.L_x_3427:
[----:B------:R-:W-:Y:S02]  /*26490*/  @P0 IMAD R8, R5, 0x2, R22 ;  /* 0x0000000205080824 */ /* 0x000fe400078e0216 */
[----:B------:R-:W-:Y:S02]  /*264a0*/  IMAD.MOV.U32 R13, RZ, RZ, R0 ;  /* 0x000000ffff0d7224 */ /* 0x000fe400078e0000 */
[----:B------:R-:W-:Y:S02]  /*264b0*/  IMAD.MOV.U32 R12, RZ, RZ, 0x7 ;  /* 0x00000007ff0c7424 */ /* 0x000fe400078e00ff */
[----:B------:R-:W-:-:S07]  /*264c0*/  IMAD.MOV.U32 R3, RZ, RZ, R14 ;  /* 0x000000ffff037224 */ /* 0x000fce00078e000e */
[----:B------:R-:W-:Y:S05]  /*264d0*/  WARPSYNC.COLLECTIVE R15, `(.L_x_3428) ;  /* 0x000000000f087348 */ /* 0x000fea0003c00000 */
[----:B------:R0:W1:Y:S02]  /*264e0*/  SHFL.IDX P6, R14, R13, R12, R11 ;  /* 0x0000000c0d0e7389 */ /* 0x00006400000c000b */
[----:B01----:R-:W-:Y:S01]  /*264f0*/  ENDCOLLECTIVE ;  /* 0x000000000000791b */ /* 0x003fe20003800000 */
.L_x_3428:
        /* <DEDUP_REMOVED lines=10> */
.L_x_3429:
[----:B------:R-:W-:Y:S01]  /*265a0*/  @!PT LDS RZ, [RZ] ;  /* 0x00000000fffff984 */ /* 0x000fe20000000800 */
[----:B------:R-:W-:Y:S01]  /*265b0*/  @!PT LDS RZ, [RZ] ;  /* 0x00000000fffff984 */ /* 0x000fe20000000800 */
[----:B------:R-:W-:Y:S01]  /*265c0*/  @!PT LDS RZ, [RZ] ;  /* 0x00000000fffff984 */ /* 0x000fe20000000800 */
[----:B------:R-:W-:Y:S04]  /*265d0*/  @P0 LDGSTS.E.BYPASS.LTC128B.128 [R8+0x1b400], desc[UR42][R2.64], !P3 ;  /* 0x1b40000002080fae */ /* 0x000fe8000d901d6a */
[----:B------:R0:W-:Y:S02]  /*265e0*/  @P0 LDGSTS.E.BYPASS.LTC128B.128 [R8+0x1f400], desc[UR42][R2.64+0x80], !P2 ;  /* 0x1f40008002080fae */ /* 0x0001e4000d101d6a */
[----:B0-----:R-:W-:Y:S01]  /*265f0*/  IMAD.MOV.U32 R2, RZ, RZ, R14 ;  /* 0x000000ffff027224 */ /* 0x001fe200078e000e */
[----:B------:R-:W-:Y:S06]  /*26600*/  BRA `(.L_x_3430) ;  /* 0xffffff8400b47947 */ /* 0x000fec000383ffff */
.L_x_3207:
[----:B------:R-:W-:Y:S01]  /*26610*/  IMAD.MOV.U32 R13, RZ, RZ, R4 ;  /* 0x000000ffff0d7224 */ /* 0x000fe200078e0004 */
[----:B------:R-:W-:Y:S01]  /*26620*/  MOV R11, 0x181f ;  /* 0x0000181f000b7802 */ /* 0x000fe20000000f00 */
[----:B------:R-:W-:Y:S02]  /*26630*/  IMAD.MOV.U32 R12, RZ, RZ, RZ ;  /* 0x000000ffff0c7224 */ /* 0x000fe400078e00ff */
[----:B------:R-:W-:Y:S02]  /*26640*/  IMAD.MOV.U32 R15, RZ, RZ, -0x1 ;  /* 0xffffffffff0f7424 */ /* 0x000fe400078e00ff */
[----:B-----5:R-:W-:Y:S02]  /*26650*/  IMAD R5, R10, R6, RZ ;  /* 0x000000060a057224 */ /* 0x020fe400078e02ff */
[----:B------:R-:W-:-:S07]  /*26660*/  IMAD R17, R17, 0x80, R9 ;  /* 0x0000008011117824 */ /* 0x000fce00078e0209 */
[----:B------:R-:W-:Y:S05]  /*26670*/  WARPSYNC.COLLECTIVE R15, `(.L_x_3431) ;  /* 0x000000000f087348 */ /* 0x000fea0003c00000 */
[----:B------:R0:W1:Y:S02]  /*26680*/  SHFL.IDX P6, R14, R13, R12, R11 ;  /* 0x0000000c0d0e7389 */ /* 0x00006400000c000b */
[----:B01----:R-:W-:Y:S01]  /*26690*/  ENDCOLLECTIVE ;  /* 0x000000000000791b */ /* 0x003fe20003800000 */
.L_x_3431:
[C---:B------:R-:W-:Y:S01]  /*266a0*/  VIADD R6, R17.reuse, 0x10 ;  /* 0x0000001011067836 */ /* 0x040fe20000000000 */
[----:B------:R-:W-:Y:S01]  /*266b0*/  ISETP.GE.AND P3, PT, R17, R5, PT ;  /* 0x000000051100720c */ /* 0x000fe20003f66270 */
[----:B------:R-:W-:Y:S02]  /*266c0*/  IMAD.MOV.U32 R13, RZ, RZ, R0 ;  /* 0x000000ffff0d7224 */ /* 0x000fe400078e0000 */
[----:B------:R-:W-:-:S10]  /*266d0*/  IMAD.MOV.U32 R2, RZ, RZ, R14 ;  /* 0x000000ffff027224 */ /* 0x000fd400078e000e */
[----:B------:R-:W-:Y:S05]  /*266e0*/  WARPSYNC.COLLECTIVE R15, `(.L_x_3432) ;  /* 0x000000000f087348 */ /* 0x000fea0003c00000 */
[----:B------:R0:W1:Y:S02]  /*266f0*/  SHFL.IDX P6, R14, R13, R12, R11 ;  /* 0x0000000c0d0e7389 */ /* 0x00006400000c000b */
[----:B01----:R-:W-:Y:S01]  /*26700*/  ENDCOLLECTIVE ;  /* 0x000000000000791b */ /* 0x003fe20003800000 */
.L_x_3432:
        /* <DEDUP_REMOVED lines=8> */
.L_x_3433:
        /* <DEDUP_REMOVED lines=12> */
.L_x_3434:
        /* <DEDUP_REMOVED lines=8> */
.L_x_3435:
        /* <DEDUP_REMOVED lines=13> */
.L_x_3436:
        /* <DEDUP_REMOVED lines=8> */
.L_x_3437:
        /* <DEDUP_REMOVED lines=13> */
.L_x_3438:
        /* <DEDUP_REMOVED lines=8> */
.L_x_3439:
[----:B------:R-:W-:-:S05]  /*26b70*/  @!P3 IMAD.MOV.U32 R3, RZ, RZ, R7 ;  /* 0x000000ffff03b224 */ /* 0x000fca00078e0007 */
[----:B------:R-:W-:Y:S01]  /*26b80*/  @!PT LDS RZ, [RZ] ;  /* 0x00000000fffff984 */ /* 0x000fe20000000800 */
[----:B------:R-:W-:Y:S01]  /*26b90*/  @!PT LDS RZ, [RZ] ;  /* 0x00000000fffff984 */ /* 0x000fe20000000800 */
[----:B------:R-:W-:Y:S01]  /*26ba0*/  @!PT LDS RZ, [RZ] ;  /* 0x00000000fffff984 */ /* 0x000fe20000000800 */
[----:B------:R-:W-:Y:S04]  /*26bb0*/  @!P3 LDGSTS.E.BYPASS.LTC128B.128 [R8+0x11c00], desc[UR42][R2.64], !P0 ;  /* 0x11c000000208bfae */ /* 0x000fe8000c101d6a */
[----:B------:R0:W-:Y:S01]  /*26bc0*/  @!P3 LDGSTS.E.BYPASS.LTC128B.128 [R8+0x15c00], desc[UR42][R2.64+0x80], !P1 ;  /* 0x15c000800208bfae */ /* 0x0001e2000c901d6a */
[----:B------:R-:W-:Y:S02]  /*26bd0*/  ISETP.GE.AND P3, PT, R6, R5, PT ;  /* 0x000000050600720c */ /* 0x000fe40003f66270 */
[----:B------:R-:W-:Y:S01]  /*26be0*/  IADD3 R6, R17, 0x50, RZ ;  /* 0x0000005011067810 */ /* 0x000fe20007ffe0ff */
[----:B------:R-:W-:Y:S02]  /*26bf0*/  IMAD.MOV.U32 R13, RZ, RZ, R0 ;  /* 0x000000ffff0d7224 */ /* 0x000fe400078e0000 */
[----:B0-----:R-:W-:-:S08]  /*26c00*/  IMAD.MOV.U32 R2, RZ, RZ, R14 ;  /* 0x000000ffff027224 */ /* 0x001fd000078e000e */
[----:B------:R-:W-:Y:S05]  /*26c10*/  WARPSYNC.COLLECTIVE R15, `(.L_x_3440) ;  /* 0x000000000f087348 */ /* 0x000fea0003c00000 */
[----:B------:R0:W1:Y:S02]  /*26c20*/  SHFL.IDX P6, R14, R13, R12, R11 ;  /* 0x0000000c0d0e7389 */ /* 0x00006400000c000b */
[----:B01----:R-:W-:Y:S01]  /*26c30*/  ENDCOLLECTIVE ;  /* 0x000000000000791b */ /* 0x003fe20003800000 */
.L_x_3440:
        /* <DEDUP_REMOVED lines=8> */
.L_x_3441:
        /* <DEDUP_REMOVED lines=13> */
.L_x_3442:
        /* <DEDUP_REMOVED lines=8> */
.L_x_3443:
        /* <DEDUP_REMOVED lines=12> */
.L_x_3444:
        /* <DEDUP_REMOVED lines=8> */
.L_x_3445:
        /* <DEDUP_REMOVED lines=11> */
.L_x_3446:
[----:B------:R-:W-:Y:S05]  /*27000*/  BRA `(.L_x_3447) ;  /* 0xffffff8800247947 */ /* 0x000fea000383ffff */
.L_x_3212:
[----:B0-----:R0:W1:Y:S02]  /*27010*/  SYNCS.PHASECHK.TRANS64.TRYWAIT P0, [R22+URZ+0x28820], R3 ;  /* 0x02882003160075a7 */ /* 0x001064000800017f */
[----:B-1----:R-:W-:Y:S05]  /*27020*/  @!P0 NANOSLEEP.SYNCS 0x989680 ;  /* 0x009896800000895d */ /* 0x002fea0003900000 */
[----:B------:R-:W1:Y:S02]  /*27030*/  @!P0 SYNCS.PHASECHK.TRANS64 P0, [R22+URZ+0x28820], R3 ;  /* 0x02882003160085a7 */ /* 0x000e64000800007f */
[----:B-1----:R-:W-:Y:S05]  /*27040*/  @!P0 BRA `(.L_x_3212) ;  /* 0xfffffffc00f08947 */ /* 0x002fea000383ffff */
[----:B------:R-:W-:Y:S05]  /*27050*/  BRA `(.L_x_3448) ;  /* 0xffffff88009c7947 */ /* 0x000fea000383ffff */
.L_x_3217:
[----:B0-----:R0:W1:Y:S02]  /*27060*/  SYNCS.PHASECHK.TRANS64.TRYWAIT P0, [R6+URZ+0x28840], R3 ;  /* 0x02884003060075a7 */ /* 0x001064000800017f */
[----:B-1----:R-:W-:Y:S05]  /*27070*/  @!P0 NANOSLEEP.SYNCS 0x989680 ;  /* 0x009896800000895d */ /* 0x002fea0003900000 */
[----:B------:R-:W1:Y:S02]  /*27080*/  @!P0 SYNCS.PHASECHK.TRANS64 P0, [R6+URZ+0x28840], R3 ;  /* 0x02884003060085a7 */ /* 0x000e64000800007f */
[----:B-1----:R-:W-:Y:S05]  /*27090*/  @!P0 BRA `(.L_x_3217) ;  /* 0xfffffffc00f08947 */ /* 0x002fea000383ffff */
[----:B------:R-:W-:Y:S05]  /*270a0*/  BRA `(.L_x_3449) ;  /* 0xffffff8c00647947 */ /* 0x000fea000383ffff */
.L_x_3218:
        /* <DEDUP_REMOVED lines=8> */
.L_x_3451:
[----:B------:R-:W-:Y:S05]  /*27130*/  BSYNC B1 ;  /* 0x0000000000017941 */ /* 0x000fea0003800000 */
.L_x_3450:
[----:B------:R-:W-:Y:S01]  /*27140*/  IMAD.MOV.U32 R13, RZ, RZ, R7 ;  /* 0x000000ffff0d7224 */ /* 0x000fe200078e0007 */
[----:B------:R-:W-:Y:S01]  /*27150*/  MOV R12, RZ ;  /* 0x000000ff000c7202 */ /* 0x000fe20000000f00 */
[----:B------:R-:W-:Y:S02]  /*27160*/  IMAD.MOV.U32 R11, RZ, RZ, 0x181f ;  /* 0x0000181fff0b7424 */ /* 0x000fe400078e00ff */
[----:B------:R-:W-:Y:S02]  /*27170*/  IMAD.MOV.U32 R15, RZ, RZ, -0x1 ;  /* 0xffffffffff0f7424 */ /* 0x000fe400078e00ff */
[----:B------:R-:W-:Y:S02]  /*27180*/  IMAD.MOV.U32 R3, RZ, RZ, R14 ;  /* 0x000000ffff037224 */ /* 0x000fe400078e000e */
[----:B------:R-:W-:-:S07]  /*27190*/  IMAD.SHL.U32 R5, R31, 0x2, RZ ;  /* 0x000000021f057824 */ /* 0x000fce00078e00ff */
[----:B------:R-:W-:Y:S05]  /*271a0*/  WARPSYNC.COLLECTIVE R15, `(.L_x_3452) ;  /* 0x000000000f087348 */ /* 0x000fea0003c00000 */
[----:B------:R0:W1:Y:S02]  /*271b0*/  SHFL.IDX P6, R14, R13, R12, R11 ;  /* 0x0000000c0d0e7389 */ /* 0x00006400000c000b */
[----:B01----:R-:W-:Y:S01]  /*271c0*/  ENDCOLLECTIVE ;  /* 0x000000000000791b */ /* 0x003fe20003800000 */
.L_x_3452:
[----:B------:R-:W-:Y:S02]  /*271d0*/  IMAD R8, R8, 0x2, R22 ;  /* 0x0000000208087824 */ /* 0x000fe400078e0216 */
[----:B------:R-:W-:Y:S02]  /*271e0*/  IMAD.MOV.U32 R13, RZ, RZ, R9 ;  /* 0x000000ffff0d7224 */ /* 0x000fe400078e0009 */
[----:B------:R-:W-:Y:S02]  /*271f0*/  IMAD.MOV.U32 R12, RZ, RZ, 0x1 ;  /* 0x00000001ff0c7424 */ /* 0x000fe400078e00ff */
[----:B------:R-:W-:-:S07]  /*27200*/  IMAD.MOV.U32 R2, RZ, RZ, R14 ;  /* 0x000000ffff027224 */ /* 0x000fce00078e000e */
[----:B------:R-:W-:Y:S05]  /*27210*/  WARPSYNC.COLLECTIVE R15, `(.L_x_3453) ;  /* 0x000000000f087348 */ /* 0x000fea0003c00000 */
[----:B------:R0:W1:Y:S02]  /*27220*/  SHFL.IDX P6, R14, R13, R12, R11 ;  /* 0x0000000c0d0e7389 */ /* 0x00006400000c000b */
[----:B01----:R-:W-:Y:S01]  /*27230*/  ENDCOLLECTIVE ;  /* 0x000000000000791b */ /* 0x003fe20003800000 */
.L_x_3453:
        /* <DEDUP_REMOVED lines=12> */
.L_x_3454:
[----:B------:R-:W-:Y:S01]  /*27300*/  MOV R13, R9 ;  /* 0x00000009000d7202 */ /* 0x000fe20000000f00 */
[----:B------:R-:W-:Y:S02]  /*27310*/  IMAD.MOV.U32 R12, RZ, RZ, 0x2 ;  /* 0x00000002ff0c7424 */ /* 0x000fe400078e00ff */
[----:B------:R-:W-:-:S07]  /*27320*/  IMAD.MOV.U32 R2, RZ, RZ, R14 ;  /* 0x000000ffff027224 */ /* 0x000fce00078e000e */
[----:B------:R-:W-:Y:S05]  /*27330*/  WARPSYNC.COLLECTIVE R15, `(.L_x_3455) ;  /* 0x000000000f087348 */ /* 0x000fea0003c00000 */
[----:B------:R0:W1:Y:S02]  /*27340*/  SHFL.IDX P6, R14, R13, R12, R11 ;  /* 0x0000000c0d0e7389 */ /* 0x00006400000c000b */
[----:B01----:R-:W-:Y:S01]  /*27350*/  ENDCOLLECTIVE ;  /* 0x000000000000791b */ /* 0x003fe20003800000 */
.L_x_3455:
        /* <DEDUP_REMOVED lines=12> */
.L_x_3456:
[----:B------:R-:W-:Y:S02]  /*27420*/  IMAD.MOV.U32 R13, RZ, RZ, R9 ;  /* 0x000000ffff0d7224 */ /* 0x000fe400078e0009 */
[----:B------:R-:W-:Y:S02]  /*27430*/  IMAD.MOV.U32 R12, RZ, RZ, 0x3 ;  /* 0x00000003ff0c7424 */ /* 0x000fe400078e00ff */
[----:B------:R-:W-:-:S07]  /*27440*/  IMAD.MOV.U32 R2, RZ, RZ, R14 ;  /* 0x000000ffff027224 */ /* 0x000fce00078e000e */
[----:B------:R-:W-:Y:S05]  /*27450*/  WARPSYNC.COLLECTIVE R15, `(.L_x_3457) ;  /* 0x000000000f087348 */ /* 0x000fea0003c00000 */
[----:B------:R0:W1:Y:S02]  /*27460*/  SHFL.IDX P6, R14, R13, R12, R11 ;  /* 0x0000000c0d0e7389 */ /* 0x00006400000c000b */
[----:B01----:R-:W-:Y:S01]  /*27470*/  ENDCOLLECTIVE ;  /* 0x000000000000791b */ /* 0x003fe20003800000 */
.L_x_3457:
        /* <DEDUP_REMOVED lines=12> */
.L_x_3458:
[----:B------:R-:W-:Y:S01]  /*27540*/  IMAD.MOV.U32 R13, RZ, RZ, R9 ;  /* 0x000000ffff0d7224 */ /* 0x000fe200078e0009 */
[----:B------:R-:W-:Y:S01]  /*27550*/  MOV R12, 0x4 ;  /* 0x00000004000c7802 */ /* 0x000fe20000000f00 */
[----:B------:R-:W-:-:S07]  /*27560*/  IMAD.MOV.U32 R2, RZ, RZ, R14 ;  /* 0x000000ffff027224 */ /* 0x000fce00078e000e */
[----:B------:R-:W-:Y:S05]  /*27570*/  WARPSYNC.COLLECTIVE R15, `(.L_x_3459) ;  /* 0x000000000f087348 */ /* 0x000fea0003c00000 */
[----:B------:R0:W1:Y:S02]  /*27580*/  SHFL.IDX P6, R14, R13, R12, R11 ;  /* 0x0000000c0d0e7389 */ /* 0x00006400000c000b */
[----:B01----:R-:W-:Y:S01]  /*27590*/  ENDCOLLECTIVE ;  /* 0x000000000000791b */ /* 0x003fe20003800000 */
.L_x_3459:
        /* <DEDUP_REMOVED lines=12> */
.L_x_3460:
[----:B------:R-:W-:Y:S02]  /*27660*/  IMAD.MOV.U32 R13, RZ, RZ, R9 ;  /* 0x000000ffff0d7224 */ /* 0x000fe400078e0009 */
[----:B------:R-:W-:Y:S02]  /*27670*/  IMAD.MOV.U32 R12, RZ, RZ, 0x5 ;  /* 0x00000005ff0c7424 */ /* 0x000fe400078e00ff */
[----:B------:R-:W-:-:S07]  /*27680*/  IMAD.MOV.U32 R2, RZ, RZ, R14 ;  /* 0x000000ffff027224 */ /* 0x000fce00078e000e */
[----:B------:R-:W-:Y:S05]  /*27690*/  WARPSYNC.COLLECTIVE R15, `(.L_x_3461) ;  /* 0x000000000f087348 */ /* 0x000fea0003c00000 */
[----:B------:R0:W1:Y:S02]  /*276a0*/  SHFL.IDX P6, R14, R13, R12, R11 ;  /* 0x0000000c0d0e7389 */ /* 0x00006400000c000b */
[----:B01----:R-:W-:Y:S01]  /*276b0*/  ENDCOLLECTIVE ;  /* 0x000000000000791b */ /* 0x003fe20003800000 */
.L_x_3461:
        /* <DEDUP_REMOVED lines=12> */
.L_x_3462:
[----:B------:R-:W-:Y:S02]  /*27780*/  IMAD.MOV.U32 R13, RZ, RZ, R9 ;  /* 0x000000ffff0d7224 */ /* 0x000fe400078e0009 */
[----:B------:R-:W-:Y:S02]  /*27790*/  IMAD.MOV.U32 R12, RZ, RZ, 0x6 ;  /* 0x00000006ff0c7424 */ /* 0x000fe400078e00ff */
[----:B------:R-:W-:-:S07]  /*277a0*/  IMAD.MOV.U32 R2, RZ, RZ, R14 ;  /* 0x000000ffff027224 */ /* 0x000fce00078e000e */
[----:B------:R-:W-:Y:S05]  /*277b0*/  WARPSYNC.COLLECTIVE R15, `(.L_x_3463) ;  /* 0x000000000f087348 */ /* 0x000fea0003c00000 */
[----:B------:R0:W1:Y:S02]  /*277c0*/  SHFL.IDX P6, R14, R13, R12, R11 ;  /* 0x0000000c0d0e7389 */ /* 0x00006400000c000b */
[----:B01----:R-:W-:Y:S01]  /*277d0*/  ENDCOLLECTIVE ;  /* 0x000000000000791b */ /* 0x003fe20003800000 */
.L_x_3463:
        /* <DEDUP_REMOVED lines=8> */
[----:B0-----:R-:W-:-:S07]  /*27860*/  MOV R3, R14 ;  /* 0x0000000e00037202 */ /* 0x001fce0000000f00 */
[----:B------:R-:W-:Y:S05]  /*27870*/  WARPSYNC.COLLECTIVE R15, `(.L_x_3464) ;  /* 0x000000000f087348 */ /* 0x000fea0003c00000 */
[----:B------:R0:W1:Y:S02]  /*27880*/  SHFL.IDX P6, R14, R13, R12, R11 ;  /* 0x0000000c0d0e7389 */ /* 0x00006400000c000b */
[----:B01----:R-:W-:Y:S01]  /*27890*/  ENDCOLLECTIVE ;  /* 0x000000000000791b */ /* 0x003fe20003800000 */
.L_x_3464:
[----:B------:R-:W-:Y:S02]  /*278a0*/  IMAD.MOV.U32 R13, RZ, RZ, R9 ;  /* 0x000000ffff0d7224 */ /* 0x000fe400078e0009 */
[----:B------:R-:W-:Y:S02]  /*278b0*/  IMAD.MOV.U32 R12, RZ, RZ, 0x7 ;  /* 0x00000007ff0c7424 */ /* 0x000fe400078e00ff */
[----:B------:R-:W-:-:S07]  /*278c0*/  IMAD.MOV.U32 R2, RZ, RZ, R14 ;  /* 0x000000ffff027224 */ /* 0x000fce00078e000e */
[----:B------:R-:W-:Y:S05]  /*278d0*/  WARPSYNC.COLLECTIVE R15, `(.L_x_3465) ;  /* 0x000000000f087348 */ /* 0x000fea0003c00000 */
[----:B------:R0:W1:Y:S02]  /*278e0*/  SHFL.IDX P6, R14, R13, R12, R11 ;  /* 0x0000000c0d0e7389 */ /* 0x00006400000c000b */
[----:B01----:R-:W-:Y:S01]  /*278f0*/  ENDCOLLECTIVE ;  /* 0x000000000000791b */ /* 0x003fe20003800000 */
.L_x_3465:
        /* <DEDUP_REMOVED lines=12> */
.L_x_3466:
[----:B------:R-:W-:Y:S01]  /*279c0*/  IMAD.MOV.U32 R2, RZ, RZ, R14 ;  /* 0x000000ffff027224 */ /* 0x000fe200078e000e */
[----:B------:R-:W-:Y:S06]  /*279d0*/  BRA `(.L_x_3467) ;  /* 0xffffff8800307947 */ /* 0x000fec000383ffff */
.L_x_3223:
[----:B-1----:R1:W2:Y:S02]  /*279e0*/  SYNCS.PHASECHK.TRANS64.TRYWAIT P0, [R6+URZ+0x28860], R2 ;  /* 0x02886002060075a7 */ /* 0x0022a4000800017f */
[----:B--2---:R-:W-:Y:S05]  /*279f0*/  @!P0 NANOSLEEP.SYNCS 0x989680 ;  /* 0x009896800000895d */ /* 0x004fea0003900000 */
[----:B------:R-:W2:Y:S02]  /*27a00*/  @!P0 SYNCS.PHASECHK.TRANS64 P0, [R6+URZ+0x28860], R2 ;  /* 0x02886002060085a7 */ /* 0x000ea4000800007f */
[----:B--2---:R-:W-:Y:S05]  /*27a10*/  @!P0 BRA `(.L_x_3223) ;  /* 0xfffffffc00f08947 */ /* 0x004fea000383ffff */
[----:B------:R-:W-:Y:S05]  /*27a20*/  BRA `(.L_x_3468) ;  /* 0xffffff88008c7947 */ /* 0x000fea000383ffff */
.L_x_3224:
        /* <DEDUP_REMOVED lines=8> */
.L_x_3470:
[----:B------:R-:W-:Y:S05]  /*27ab0*/  BSYNC B1 ;  /* 0x0000000000017941 */ /* 0x000fea0003800000 */
.L_x_3469:
[----:B------:R-:W-:Y:S01]  /*27ac0*/  IMAD.MOV.U32 R13, RZ, RZ, R23 ;  /* 0x000000ffff0d7224 */ /* 0x000fe200078e0017 */
[----:B------:R-:W-:Y:S01]  /*27ad0*/  MOV R3, R14 ;  /* 0x0000000e00037202 */ /* 0x000fe20000000f00 */
[----:B------:R-:W-:Y:S02]  /*27ae0*/  IMAD.MOV.U32 R12, RZ, RZ, RZ ;  /* 0x000000ffff0c7224 */ /* 0x000fe400078e00ff */
[----:B------:R-:W-:Y:S02]  /*27af0*/  IMAD.MOV.U32 R11, RZ, RZ, 0x181f ;  /* 0x0000181fff0b7424 */ /* 0x000fe400078e00ff */
[----:B------:R-:W-:Y:S02]  /*27b00*/  IMAD.MOV.U32 R15, RZ, RZ, -0x1 ;  /* 0xffffffffff0f7424 */ /* 0x000fe400078e00ff */
[----:B------:R-:W-:-:S07]  /*27b10*/  IMAD R7, R7, 0x2, R22 ;  /* 0x0000000207077824 */ /* 0x000fce00078e0216 */
[----:B------:R-:W-:Y:S05]  /*27b20*/  WARPSYNC.COLLECTIVE R15, `(.L_x_3471) ;  /* 0x000000000f087348 */ /* 0x000fea0003c00000 */
[----:B------:R0:W1:Y:S02]  /*27b30*/  SHFL.IDX P6, R14, R13, R12, R11 ;  /* 0x0000000c0d0e7389 */ /* 0x00006400000c000b */
[----:B01----:R-:W-:Y:S01]  /*27b40*/  ENDCOLLECTIVE ;  /* 0x000000000000791b */ /* 0x003fe20003800000 */
.L_x_3471:
[----:B------:R-:W-:Y:S02]  /*27b50*/  IMAD.MOV.U32 R13, RZ, RZ, R24 ;  /* 0x000000ffff0d7224 */ /* 0x000fe400078e0018 */
[----:B------:R-:W-:Y:S02]  /*27b60*/  IMAD.MOV.U32 R12, RZ, RZ, 0x1 ;  /* 0x00000001ff0c7424 */ /* 0x000fe400078e00ff */
[----:B------:R-:W-:-:S07]  /*27b70*/  IMAD.MOV.U32 R2, RZ, RZ, R14 ;  /* 0x000000ffff027224 */ /* 0x000fce00078e000e */
[----:B------:R-:W-:Y:S05]  /*27b80*/  WARPSYNC.COLLECTIVE R15, `(.L_x_3472) ;  /* 0x000000000f087348 */ /* 0x000fea0003c00000 */
[----:B------:R0:W1:Y:S02]  /*27b90*/  SHFL.IDX P6, R14, R13, R12, R11 ;  /* 0x0000000c0d0e7389 */ /* 0x00006400000c000b */
[----:B01----:R-:W-:Y:S01]  /*27ba0*/  ENDCOLLECTIVE ;  /* 0x000000000000791b */ /* 0x003fe20003800000 */
.L_x_3472:
        /* <DEDUP_REMOVED lines=14> */
.L_x_3473:
[----:B------:R-:W-:Y:S02]  /*27c90*/  IMAD.MOV.U32 R13, RZ, RZ, R24 ;  /* 0x000000ffff0d7224 */ /* 0x000fe400078e0018 */
[----:B------:R-:W-:Y:S02]  /*27ca0*/  IMAD.MOV.U32 R12, RZ, RZ, 0x2 ;  /* 0x00000002ff0c7424 */ /* 0x000fe400078e00ff */
[----:B------:R-:W-:-:S07]  /*27cb0*/  IMAD.MOV.U32 R2, RZ, RZ, R14 ;  /* 0x000000ffff027224 */ /* 0x000fce00078e000e */
[----:B------:R-:W-:Y:S05]  /*27cc0*/  WARPSYNC.COLLECTIVE R15, `(.L_x_3474) ;  /* 0x000000000f087348 */ /* 0x000fea0003c00000 */
[----:B------:R0:W1:Y:S02]  /*27cd0*/  SHFL.IDX P6, R14, R13, R12, R11 ;  /* 0x0000000c0d0e7389 */ /* 0x00006400000c000b */
[----:B01----:R-:W-:Y:S01]  /*27ce0*/  ENDCOLLECTIVE ;  /* 0x000000000000791b */ /* 0x003fe20003800000 */
.L_x_3474:
        /* <DEDUP_REMOVED lines=14> */
.L_x_3475:
[----:B------:R-:W-:Y:S02]  /*27dd0*/  IMAD.MOV.U32 R13, RZ, RZ, R24 ;  /* 0x000000ffff0d7224 */ /* 0x000fe400078e0018 */
[----:B------:R-:W-:Y:S02]  /*27de0*/  IMAD.MOV.U32 R12, RZ, RZ, 0x3 ;  /* 0x00000003ff0c7424 */ /* 0x000fe400078e00ff */
[----:B------:R-:W-:-:S07]  /*27df0*/  IMAD.MOV.U32 R2, RZ, RZ, R14 ;  /* 0x000000ffff027224 */ /* 0x000fce00078e000e */
[----:B------:R-:W-:Y:S05]  /*27e00*/  WARPSYNC.COLLECTIVE R15, `(.L_x_3476) ;  /* 0x000000000f087348 */ /* 0x000fea0003c00000 */
[----:B------:R0:W1:Y:S02]  /*27e10*/  SHFL.IDX P6, R14, R13, R12, R11 ;  /* 0x0000000c0d0e7389 */ /* 0x00006400000c000b */
[----:B01----:R-:W-:Y:S01]  /*27e20*/  ENDCOLLECTIVE ;  /* 0x000000000000791b */ /* 0x003fe20003800000 */
.L_x_3476:
        /* <DEDUP_REMOVED lines=14> */
.L_x_3477:
[----:B------:R-:W-:Y:S01]  /*27f10*/  MOV R13, R24 ;  /* 0x00000018000d7202 */ /* 0x000fe20000000f00 */
[----:B------:R-:W-:Y:S02]  /*27f20*/  IMAD.MOV.U32 R12, RZ, RZ, 0x4 ;  /* 0x00000004ff0c7424 */ /* 0x000fe400078e00ff */
[----:B------:R-:W-:-:S07]  /*27f30*/  IMAD.MOV.U32 R2, RZ, RZ, R14 ;  /* 0x000000ffff027224 */ /* 0x000fce00078e000e */
[----:B------:R-:W-:Y:S05]  /*27f40*/  WARPSYNC.COLLECTIVE R15, `(.L_x_3478) ;  /* 0x000000000f087348 */ /* 0x000fea0003c00000 */
[----:B------:R0:W1:Y:S02]  /*27f50*/  SHFL.IDX P6, R14, R13, R12, R11 ;  /* 0x0000000c0d0e7389 */ /* 0x00006400000c000b */
[----:B01----:R-:W-:Y:S01]  /*27f60*/  ENDCOLLECTIVE ;  /* 0x000000000000791b */ /* 0x003fe20003800000 */
.L_x_3478:
        /* <DEDUP_REMOVED lines=14> */
.L_x_3479:
[----:B------:R-:W-:Y:S02]  /*28050*/  IMAD.MOV.U32 R13, RZ, RZ, R24 ;  /* 0x000000ffff0d7224 */ /* 0x000fe400078e0018 */
[----:B------:R-:W-:Y:S02]  /*28060*/  IMAD.MOV.U32 R12, RZ, RZ, 0x5 ;  /* 0x00000005ff0c7424 */ /* 0x000fe400078e00ff */
[----:B------:R-:W-:-:S07]  /*28070*/  IMAD.MOV.U32 R2, RZ, RZ, R14 ;  /* 0x000000ffff027224 */ /* 0x000fce00078e000e */
[----:B------:R-:W-:Y:S05]  /*28080*/  WARPSYNC.COLLECTIVE R15, `(.L_x_3480) ;  /* 0x000000000f087348 */ /* 0x000fea0003c00000 */
[----:B------:R0:W1:Y:S02]  /*28090*/  SHFL.IDX P6, R14, R13, R12, R11 ;  /* 0x0000000c0d0e7389 */ /* 0x00006400000c000b */
[----:B01----:R-:W-:Y:S01]  /*280a0*/  ENDCOLLECTIVE ;  /* 0x000000000000791b */ /* 0x003fe20003800000 */
.L_x_3480:
        /* <DEDUP_REMOVED lines=14> */
.L_x_3481:
[----:B------:R-:W-:Y:S01]  /*28190*/  IMAD.MOV.U32 R13, RZ, RZ, R24 ;  /* 0x000000ffff0d7224 */ /* 0x000fe200078e0018 */
[----:B------:R-:W-:Y:S01]  /*281a0*/  MOV R12, 0x6 ;  /* 0x00000006000c7802 */ /* 0x000fe20000000f00 */
[----:B------:R-:W-:-:S07]  /*281b0*/  IMAD.MOV.U32 R2, RZ, RZ, R14 ;  /* 0x000000ffff027224 */ /* 0x000fce00078e000e */
[----:B------:R-:W-:Y:S05]  /*281c0*/  WARPSYNC.COLLECTIVE R15, `(.L_x_3482) ;  /* 0x000000000f087348 */ /* 0x000fea0003c00000 */
[----:B------:R0:W1:Y:S02]  /*281d0*/  SHFL.IDX P6, R14, R13, R12, R11 ;  /* 0x0000000c0d0e7389 */ /* 0x00006400000c000b */
[----:B01----:R-:W-:Y:S01]  /*281e0*/  ENDCOLLECTIVE ;  /* 0x000000000000791b */ /* 0x003fe20003800000 */
.L_x_3482:
        /* <DEDUP_REMOVED lines=14> */
.L_x_3483:
[----:B------:R-:W-:Y:S02]  /*282d0*/  IMAD.MOV.U32 R13, RZ, RZ, R24 ;  /* 0x000000ffff0d7224 */ /* 0x000fe400078e0018 */
[----:B------:R-:W-:Y:S02]  /*282e0*/  IMAD.MOV.U32 R12, RZ, RZ, 0x7 ;  /* 0x00000007ff0c7424 */ /* 0x000fe400078e00ff */
[----:B------:R-:W-:-:S07]  /*282f0*/  IMAD.MOV.U32 R2, RZ, RZ, R14 ;  /* 0x000000ffff027224 */ /* 0x000fce00078e000e */
[----:B------:R-:W-:Y:S05]  /*28300*/  WARPSYNC.COLLECTIVE R15, `(.L_x_3484) ;  /* 0x000000000f087348 */ /* 0x000fea0003c00000 */
[----:B------:R0:W1:Y:S02]  /*28310*/  SHFL.IDX P6, R14, R13, R12, R11 ;  /* 0x0000000c0d0e7389 */ /* 0x00006400000c000b */
[----:B01----:R-:W-:Y:S01]  /*28320*/  ENDCOLLECTIVE ;  /* 0x000000000000791b */ /* 0x003fe20003800000 */
.L_x_3484:
        /* <DEDUP_REMOVED lines=13> */
.L_x_3485:
[----:B------:R-:W-:Y:S01]  /*28400*/  @!PT LDS RZ, [RZ] ;  /* 0x00000000fffff984 */ /* 0x000fe20000000800 */
[----:B------:R-:W-:Y:S01]  /*28410*/  @!PT LDS RZ, [RZ] ;  /* 0x00000000fffff984 */ /* 0x000fe20000000800 */
[----:B------:R-:W-:Y:S01]  /*28420*/  @!PT LDS RZ, [RZ] ;  /* 0x00000000fffff984 */ /* 0x000fe20000000800 */
[----:B------:R1:W-:Y:S01]  /*28430*/  LDGSTS.E.BYPASS.LTC128B.128 [R7+0x7400], desc[UR42][R2.64+0x80], !P0 ;  /* 0x0740008002077fae */ /* 0x0003e2000c101d6a */
[----:B------:R-:W-:Y:S05]  /*28440*/  BRA `(.L_x_3486) ;  /* 0xffffff8400147947 */ /* 0x000fea000383ffff */
.L_x_3232:
[----:B0-----:R0:W1:Y:S02]  /*28450*/  SYNCS.PHASECHK.TRANS64.TRYWAIT P0, [R0+URZ+0x28860], R3 ;  /* 0x02886003000075a7 */ /* 0x001064000800017f */
[----:B-1----:R-:W-:Y:S05]  /*28460*/  @!P0 NANOSLEEP.SYNCS 0x989680 ;  /* 0x009896800000895d */ /* 0x002fea0003900000 */
[----:B------:R-:W1:Y:S02]  /*28470*/  @!P0 SYNCS.PHASECHK.TRANS64 P0, [R0+URZ+0x28860], R3 ;  /* 0x02886003000085a7 */ /* 0x000e64000800007f */
[----:B-1----:R-:W-:Y:S05]  /*28480*/  @!P0 BRA `(.L_x_3232) ;  /* 0xfffffffc00f08947 */ /* 0x002fea000383ffff */
[----:B------:R-:W-:Y:S05]  /*28490*/  BRA `(.L_x_3487) ;  /* 0xffffff8800287947 */ /* 0x000fea000383ffff */
.L_x_3233:
        /* <DEDUP_REMOVED lines=8> */
.L_x_3489:
[----:B------:R-:W-:Y:S05]  /*28520*/  BSYNC B0 ;  /* 0x0000000000007941 */ /* 0x000fea0003800000 */
.L_x_3488:
        /* <DEDUP_REMOVED lines=10> */
.L_x_3490:
[----:B------:R-:W-:Y:S02]  /*285d0*/  ULDC UR4, c[0x0][0x2f4] ;  /* 0x0000bd0000047ab9 */ /* 0x000fe40000000800 */
        /* <DEDUP_REMOVED lines=10> */
.L_x_3491:
        /* <DEDUP_REMOVED lines=13> */
.L_x_3492:
[----:B------:R-:W-:Y:S02]  /*28750*/  IMAD.MOV.U32 R13, RZ, RZ, R24 ;  /* 0x000000ffff0d7224 */ /* 0x000fe400078e0018 */
[----:B------:R-:W-:Y:S02]  /*28760*/  IMAD.MOV.U32 R12, RZ, RZ, 0x2 ;  /* 0x00000002ff0c7424 */ /* 0x000fe400078e00ff */
[----:B------:R-:W-:-:S07]  /*28770*/  IMAD.MOV.U32 R10, RZ, RZ, R14 ;  /* 0x000000ffff0a7224 */ /* 0x000fce00078e000e */
[----:B------:R-:W-:Y:S05]  /*28780*/  WARPSYNC.COLLECTIVE R15, `(.L_x_3493) ;  /* 0x000000000f087348 */ /* 0x000fea0003c00000 */
[----:B------:R0:W1:Y:S02]  /*28790*/  SHFL.IDX P6, R14, R13, R12, R11 ;  /* 0x0000000c0d0e7389 */ /* 0x00006400000c000b */
[----:B01----:R-:W-:Y:S01]  /*287a0*/  ENDCOLLECTIVE ;  /* 0x000000000000791b */ /* 0x003fe20003800000 */
.L_x_3493:
[----:B------:R-:W-:-:S04]  /*287b0*/  IADD3 R2, P2, R10, R5, RZ ;  /* 0x000000050a027210 */ /* 0x000fc80007f5e0ff */
[----:B------:R-:W-:-:S05]  /*287c0*/  IADD3.X R3, RZ, R7, RZ, P2, !PT ;  /* 0x00000007ff037210 */ /* 0x000fca00017fe4ff */
        /* <DEDUP_REMOVED lines=12> */
.L_x_3494:
[----:B------:R-:W-:Y:S02]  /*28890*/  IMAD.MOV.U32 R13, RZ, RZ, R24 ;  /* 0x000000ffff0d7224 */ /* 0x000fe400078e0018 */
[----:B------:R-:W-:Y:S01]  /*288a0*/  IMAD.MOV.U32 R12, RZ, RZ, 0x3 ;  /* 0x00000003ff0c7424 */ /* 0x000fe200078e00ff */
[----:B------:R-:W-:-:S13]  /*288b0*/  IADD3 R2, P2, R14, R5, RZ ;  /* 0x000000050e027210 */ /* 0x000fda0007f5e0ff */
[----:B------:R-:W-:Y:S05]  /*288c0*/  WARPSYNC.COLLECTIVE R15, `(.L_x_3495) ;  /* 0x000000000f087348 */ /* 0x000fea0003c00000 */
[----:B------:R0:W1:Y:S02]  /*288d0*/  SHFL.IDX P6, R14, R13, R12, R11 ;  /* 0x0000000c0d0e7389 */ /* 0x00006400000c000b */
[----:B01----:R-:W-:Y:S01]  /*288e0*/  ENDCOLLECTIVE ;  /* 0x000000000000791b */ /* 0x003fe20003800000 */
.L_x_3495:
        /* <DEDUP_REMOVED lines=13> */
.L_x_3496:
[----:B------:R-:W-:Y:S02]  /*289c0*/  IMAD.MOV.U32 R13, RZ, RZ, R24 ;  /* 0x000000ffff0d7224 */ /* 0x000fe400078e0018 */
[----:B------:R-:W-:Y:S01]  /*289d0*/  IMAD.MOV.U32 R12, RZ, RZ, 0x4 ;  /* 0x00000004ff0c7424 */ /* 0x000fe200078e00ff */
[----:B------:R-:W-:-:S13]  /*289e0*/  IADD3 R2, P2, R14, R5, RZ ;  /* 0x000000050e027210 */ /* 0x000fda0007f5e0ff */
[----:B------:R-:W-:Y:S05]  /*289f0*/  WARPSYNC.COLLECTIVE R15, `(.L_x_3497) ;  /* 0x000000000f087348 */ /* 0x000fea0003c00000 */
[----:B------:R0:W1:Y:S02]  /*28a00*/  SHFL.IDX P6, R14, R13, R12, R11 ;  /* 0x0000000c0d0e7389 */ /* 0x00006400000c000b */
[----:B01----:R-:W-:Y:S01]  /*28a10*/  ENDCOLLECTIVE ;  /* 0x000000000000791b */ /* 0x003fe20003800000 */
.L_x_3497:
        /* <DEDUP_REMOVED lines=13> */
.L_x_3498:
[----:B------:R-:W-:Y:S02]  /*28af0*/  IMAD.MOV.U32 R13, RZ, RZ, R24 ;  /* 0x000000ffff0d7224 */ /* 0x000fe400078e0018 */
[----:B------:R-:W-:Y:S02]  /*28b00*/  IMAD.MOV.U32 R12, RZ, RZ, 0x5 ;  /* 0x00000005ff0c7424 */ /* 0x000fe400078e00ff */
[----:B------:R-:W-:-:S07]  /*28b10*/  IMAD.MOV.U32 R10, RZ, RZ, R14 ;  /* 0x000000ffff0a7224 */ /* 0x000fce00078e000e */
[----:B------:R-:W-:Y:S05]  /*28b20*/  WARPSYNC.COLLECTIVE R15, `(.L_x_3499) ;  /* 0x000000000f087348 */ /* 0x000fea0003c00000 */
[----:B------:R0:W1:Y:S02]  /*28b30*/  SHFL.IDX P6, R14, R13, R12, R11 ;  /* 0x0000000c0d0e7389 */ /* 0x00006400000c000b */
[----:B01----:R-:W-:Y:S01]  /*28b40*/  ENDCOLLECTIVE ;  /* 0x000000000000791b */ /* 0x003fe20003800000 */
.L_x_3499:
        /* <DEDUP_REMOVED lines=14> */
.L_x_3500:
[----:B------:R-:W-:Y:S02]  /*28c30*/  IMAD.MOV.U32 R13, RZ, RZ, R24 ;  /* 0x000000ffff0d7224 */ /* 0x000fe400078e0018 */
[----:B------:R-:W-:Y:S01]  /*28c40*/  IMAD.MOV.U32 R12, RZ, RZ, 0x6 ;  /* 0x00000006ff0c7424 */ /* 0x000fe200078e00ff */
[----:B------:R-:W-:-:S13]  /*28c50*/  IADD3 R2, P2, R14, R5, RZ ;  /* 0x000000050e027210 */ /* 0x000fda0007f5e0ff */
[----:B------:R-:W-:Y:S05]  /*28c60*/  WARPSYNC.COLLECTIVE R15, `(.L_x_3501) ;  /* 0x000000000f087348 */ /* 0x000fea0003c00000 */
[----:B------:R0:W1:Y:S02]  /*28c70*/  SHFL.IDX P6, R14, R13, R12, R11 ;  /* 0x0000000c0d0e7389 */ /* 0x00006400000c000b */
[----:B01----:R-:W-:Y:S01]  /*28c80*/  ENDCOLLECTIVE ;  /* 0x000000000000791b */ /* 0x003fe20003800000 */
.L_x_3501:
        /* <DEDUP_REMOVED lines=13> */
.L_x_3502:
[----:B------:R-:W-:Y:S02]  /*28d60*/  IMAD.MOV.U32 R13, RZ, RZ, R24 ;  /* 0x000000ffff0d7224 */ /* 0x000fe400078e0018 */
[----:B------:R-:W-:Y:S01]  /*28d70*/  IMAD.MOV.U32 R12, RZ, RZ, 0x7 ;  /* 0x00000007ff0c7424 */ /* 0x000fe200078e00ff */
[----:B------:R-:W-:-:S07]  /*28d80*/  MOV R10, R14 ;  /* 0x0000000e000a7202 */ /* 0x000fce0000000f00 */
[----:B------:R-:W-:Y:S05]  /*28d90*/  WARPSYNC.COLLECTIVE R15, `(.L_x_3503) ;  /* 0x000000000f087348 */ /* 0x000fea0003c00000 */
[----:B------:R0:W1:Y:S02]  /*28da0*/  SHFL.IDX P6, R14, R13, R12, R11 ;  /* 0x0000000c0d0e7389 */ /* 0x00006400000c000b */
[----:B01----:R-:W-:Y:S01]  /*28db0*/  ENDCOLLECTIVE ;  /* 0x000000000000791b */ /* 0x003fe20003800000 */
.L_x_3503:
        /* <DEDUP_REMOVED lines=12> */
.L_x_3504:
[----:B------:R-:W-:Y:S05]  /*28e80*/  BRA `(.L_x_3505) ;  /* 0xffffff8000c87947 */ /* 0x000fea000383ffff */
.L_x_3238:
[----:B------:R-:W-:Y:S01]  /*28e90*/  BSSY B0, `(.L_x_3506) ;  /* 0x0000008000007945 */ /* 0x000fe20003800000 */
[----:B------:R-:W-:Y:S02]  /*28ea0*/  IMAD.MOV.U32 R13, RZ, RZ, R16 ;  /* 0x000000ffff0d7224 */ /* 0x000fe400078e0010 */
[----:B-1----:R-:W-:Y:S02]  /*28eb0*/  IMAD.MOV.U32 R12, RZ, RZ, RZ ;  /* 0x000000ffff0c7224 */ /* 0x002fe400078e00ff */
[----:B------:R-:W-:Y:S02]  /*28ec0*/  IMAD.MOV.U32 R11, RZ, RZ, 0x1f ;  /* 0x0000001fff0b7424 */ /* 0x000fe400078e00ff */
[----:B------:R-:W-:-:S07]  /*28ed0*/  IMAD.MOV.U32 R15, RZ, RZ, -0x1 ;  /* 0xffffffffff0f7424 */ /* 0x000fce00078e00ff */
[----:B------:R-:W-:Y:S05]  /*28ee0*/  WARPSYNC.COLLECTIVE R15, `(.L_x_3507) ;  /* 0x000000000f087348 */ /* 0x000fea0003c00000 */
[----:B------:R0:W1:Y:S02]  /*28ef0*/  SHFL.IDX P6, R14, R13, R12, R11 ;  /* 0x0000000c0d0e7389 */ /* 0x00006400000c000b */
[----:B01----:R-:W-:Y:S01]  /*28f00*/  ENDCOLLECTIVE ;  /* 0x000000000000791b */ /* 0x003fe20003800000 */
.L_x_3507:
[----:B------:R-:W-:Y:S05]  /*28f10*/  BSYNC B0 ;  /* 0x0000000000007941 */ /* 0x000fea0003800000 */
.L_x_3506:
[----:B------:R-:W-:Y:S01]  /*28f20*/  IMAD.MOV.U32 R13, RZ, RZ, R16 ;  /* 0x000000ffff0d7224 */ /* 0x000fe200078e0010 */
[----:B------:R-:W-:Y:S01]  /*28f30*/  MOV R11, 0x1f ;  /* 0x0000001f000b7802 */ /* 0x000fe20000000f00 */
[----:B------:R-:W-:Y:S02]  /*28f40*/  IMAD.MOV.U32 R12, RZ, RZ, 0x1 ;  /* 0x00000001ff0c7424 */ /* 0x000fe400078e00ff */
[----:B------:R-:W-:Y:S02]  /*28f50*/  IMAD.MOV.U32 R15, RZ, RZ, -0x1 ;  /* 0xffffffffff0f7424 */ /* 0x000fe400078e00ff */
[----:B------:R-:W-:Y:S02]  /*28f60*/  IMAD.IADD R9, R19, 0x1, R8 ;  /* 0x0000000113097824 */ /* 0x000fe400078e0208 */
[----:B------:R-:W-:-:S07]  /*28f70*/  IMAD.MOV.U32 R0, RZ, RZ, R14 ;  /* 0x000000ffff007224 */ /* 0x000fce00078e000e */
[----:B------:R-:W-:Y:S05]  /*28f80*/  WARPSYNC.COLLECTIVE R15, `(.L_x_3508) ;  /* 0x000000000f087348 */ /* 0x000fea0003c00000 */
[----:B------:R0:W1:Y:S02]  /*28f90*/  SHFL.IDX P6, R14, R13, R12, R11 ;  /* 0x0000000c0d0e7389 */ /* 0x00006400000c000b */
[----:B01----:R-:W-:Y:S01]  /*28fa0*/  ENDCOLLECTIVE ;  /* 0x000000000000791b */ /* 0x003fe20003800000 */
.L_x_3508:
        /* <DEDUP_REMOVED lines=24> */
.L_x_3509:
[----:B------:R-:W-:Y:S01]  /*29130*/  IMAD.MOV.U32 R12, RZ, RZ, 0x2 ;  /* 0x00000002ff0c7424 */ /* 0x000fe200078e00ff */
[----:B------:R-:W-:-:S05]  /*29140*/  SEL R14, R14, RZ, P1 ;  /* 0x000000ff0e0e7207 */ /* 0x000fca0000800000 */
[----:B------:R-:W-:-:S04]  /*29150*/  IMAD.IADD R5, R13, 0x1, R14 ;  /* 0x000000010d057824 */ /* 0x000fc800078e020e */
[----:B------:R-:W-:-:S07]  /*29160*/  IMAD.MOV.U32 R13, RZ, RZ, R5 ;  /* 0x000000ffff0d7224 */ /* 0x000fce00078e0005 */
[----:B------:R-:W-:Y:S05]  /*29170*/  WARPSYNC.COLLECTIVE R15, `(.L_x_3510) ;  /* 0x000000000f087348 */ /* 0x000fea0003c00000 */
[----:B------:R0:W1:Y:S02]  /*29180*/  SHFL.UP P6, R14, R13, R12, R11 ;  /* 0x0400000c0d0e7389 */ /* 0x00006400000c000b */
[----:B01----:R-:W-:Y:S01]  /*29190*/  ENDCOLLECTIVE ;  /* 0x000000000000791b */ /* 0x003fe20003800000 */
.L_x_3510:
[----:B------:R-:W-:Y:S01]  /*291a0*/  IMAD.MOV.U32 R12, RZ, RZ, 0x4 ;  /* 0x00000004ff0c7424 */ /* 0x000fe200078e00ff */
[----:B------:R-:W-:-:S05]  /*291b0*/  SEL R2, R14, RZ, P2 ;  /* 0x000000ff0e027207 */ /* 0x000fca0001000000 */
[----:B------:R-:W-:-:S05]  /*291c0*/  IMAD.IADD R2, R5, 0x1, R2 ;  /* 0x0000000105027824 */ /* 0x000fca00078e0202 */
[----:B------:R-:W-:-:S07]  /*291d0*/  MOV R13, R2 ;  /* 0x00000002000d7202 */ /* 0x000fce0000000f00 */
[----:B------:R-:W-:Y:S05]  /*291e0*/  WARPSYNC.COLLECTIVE R15, `(.L_x_3511) ;  /* 0x000000000f087348 */ /* 0x000fea0003c00000 */
[----:B------:R0:W1:Y:S02]  /*291f0*/  SHFL.UP P6, R14, R13, R12, R11 ;  /* 0x0400000c0d0e7389 */ /* 0x00006400000c000b */
[----:B01----:R-:W-:Y:S01]  /*29200*/  ENDCOLLECTIVE ;  /* 0x000000000000791b */ /* 0x003fe20003800000 */
.L_x_3511:
[----:B------:R-:W-:Y:S01]  /*29210*/  IMAD.MOV.U32 R12, RZ, RZ, 0x8 ;  /* 0x00000008ff0c7424 */ /* 0x000fe200078e00ff */
[----:B------:R-:W-:-:S05]  /*29220*/  SEL R3, R14, RZ, P3 ;  /* 0x000000ff0e037207 */ /* 0x000fca0001800000 */
[----:B------:R-:W-:-:S04]  /*29230*/  IMAD.IADD R3, R2, 0x1, R3 ;  /* 0x0000000102037824 */ /* 0x000fc800078e0203 */
[----:B------:R-:W-:-:S07]  /*29240*/  IMAD.MOV.U32 R13, RZ, RZ, R3 ;  /* 0x000000ffff0d7224 */ /* 0x000fce00078e0003 */
[----:B------:R-:W-:Y:S05]  /*29250*/  WARPSYNC.COLLECTIVE R15, `(.L_x_3512) ;  /* 0x000000000f087348 */ /* 0x000fea0003c00000 */
[----:B------:R0:W1:Y:S02]  /*29260*/  SHFL.UP P6, R14, R13, R12, R11 ;  /* 0x0400000c0d0e7389 */ /* 0x00006400000c000b */
[----:B01----:R-:W-:Y:S01]  /*29270*/  ENDCOLLECTIVE ;  /* 0x000000000000791b */ /* 0x003fe20003800000 */
.L_x_3512:
[----:B------:R-:W-:Y:S01]  /*29280*/  IMAD.MOV.U32 R12, RZ, RZ, 0x10 ;  /* 0x00000010ff0c7424 */ /* 0x000fe200078e00ff */
[----:B------:R-:W-:-:S05]  /*29290*/  SEL R14, R14, RZ, P4 ;  /* 0x000000ff0e0e7207 */ /* 0x000fca0002000000 */
[----:B------:R-:W-:-:S04]  /*292a0*/  IMAD.IADD R5, R3, 0x1, R14 ;  /* 0x0000000103057824 */ /* 0x000fc800078e020e */
[----:B------:R-:W-:-:S07]  /*292b0*/  IMAD.MOV.U32 R13, RZ, RZ, R5 ;  /* 0x000000ffff0d7224 */ /* 0x000fce00078e0005 */
[----:B------:R-:W-:Y:S05]  /*292c0*/  WARPSYNC.COLLECTIVE R15, `(.L_x_3513) ;  /* 0x000000000f087348 */ /* 0x000fea0003c00000 */
[----:B------:R0:W1:Y:S02]  /*292d0*/  SHFL.UP P6, R14, R13, R12, R11 ;  /* 0x0400000c0d0e7389 */ /* 0x00006400000c000b */
[----:B01----:R-:W-:Y:S01]  /*292e0*/  ENDCOLLECTIVE ;  /* 0x000000000000791b */ /* 0x003fe20003800000 */
.L_x_3513:
        /* <DEDUP_REMOVED lines=8> */
.L_x_3514:
[----:B------:R-:W-:Y:S05]  /*29370*/  BRA `(.L_x_3515) ;  /* 0xffffff8000d87947 */ /* 0x000fea000383ffff */
.L_x_3241:
[----:B------:R-:W-:Y:S01]  /*29380*/  BSSY B0, `(.L_x_3516) ;  /* 0x0000007000007945 */ /* 0x000fe20003800000 */
[----:B-1----:R-:W-:Y:S01]  /*29390*/  MOV R12, 0x1 ;  /* 0x00000001000c7802 */ /* 0x002fe20000000f00 */
[----:B------:R-:W-:Y:S02]  /*293a0*/  IMAD.MOV.U32 R11, RZ, RZ, RZ ;  /* 0x000000ffff0b7224 */ /* 0x000fe400078e00ff */
[----:B------:R-:W-:-:S07]  /*293b0*/  IMAD.MOV.U32 R15, RZ, RZ, -0x1 ;  /* 0xffffffffff0f7424 */ /* 0x000fce00078e00ff */
[----:B------:R-:W-:Y:S05]  /*293c0*/  WARPSYNC.COLLECTIVE R15, `(.L_x_3517) ;  /* 0x000000000f087348 */ /* 0x000fea0003c00000 */
[----:B------:R0:W1:Y:S02]  /*293d0*/  SHFL.UP P6, R14, R13, R12, R11 ;  /* 0x0400000c0d0e7389 */ /* 0x00006400000c000b */
[----:B01----:R-:W-:Y:S01]  /*293e0*/  ENDCOLLECTIVE ;  /* 0x000000000000791b */ /* 0x003fe20003800000 */
.L_x_3517:
[----:B------:R-:W-:Y:S05]  /*293f0*/  BSYNC B0 ;  /* 0x0000000000007941 */ /* 0x000fea0003800000 */
.L_x_3516:
        /* <DEDUP_REMOVED lines=8> */
.L_x_3518:
[----:B------:R-:W-:Y:S01]  /*29480*/  IMAD.MOV.U32 R12, RZ, RZ, 0x4 ;  /* 0x00000004ff0c7424 */ /* 0x000fe200078e00ff */
[----:B------:R-:W-:-:S05]  /*29490*/  SEL R2, R14, RZ, P2 ;  /* 0x000000ff0e027207 */ /* 0x000fca0001000000 */
[----:B------:R-:W-:-:S04]  /*294a0*/  IMAD.IADD R2, R13, 0x1, R2 ;  /* 0x000000010d027824 */ /* 0x000fc800078e0202 */
[----:B------:R-:W-:-:S07]  /*294b0*/  IMAD.MOV.U32 R13, RZ, RZ, R2 ;  /* 0x000000ffff0d7224 */ /* 0x000fce00078e0002 */
[----:B------:R-:W-:Y:S05]  /*294c0*/  WARPSYNC.COLLECTIVE R15, `(.L_x_3519) ;  /* 0x000000000f087348 */ /* 0x000fea0003c00000 */
[----:B------:R0:W1:Y:S02]  /*294d0*/  SHFL.UP P6, R14, R13, R12, R11 ;  /* 0x0400000c0d0e7389 */ /* 0x00006400000c000b */
[----:B01----:R-:W-:Y:S01]  /*294e0*/  ENDCOLLECTIVE ;  /* 0x000000000000791b */ /* 0x003fe20003800000 */
.L_x_3519:
[----:B------:R-:W-:Y:S01]  /*294f0*/  IMAD.MOV.U32 R12, RZ, RZ, 0x8 ;  /* 0x00000008ff0c7424 */ /* 0x000fe200078e00ff */
[----:B------:R-:W-:-:S05]  /*29500*/  SEL R3, R14, RZ, P3 ;  /* 0x000000ff0e037207 */ /* 0x000fca0001800000 */
[----:B------:R-:W-:-:S04]  /*29510*/  IMAD.IADD R3, R2, 0x1, R3 ;  /* 0x0000000102037824 */ /* 0x000fc800078e0203 */
[----:B------:R-:W-:-:S07]  /*29520*/  IMAD.MOV.U32 R13, RZ, RZ, R3 ;  /* 0x000000ffff0d7224 */ /* 0x000fce00078e0003 */
[----:B------:R-:W-:Y:S05]  /*29530*/  WARPSYNC.COLLECTIVE R15, `(.L_x_3520) ;  /* 0x000000000f087348 */ /* 0x000fea0003c00000 */
[----:B------:R0:W1:Y:S02]  /*29540*/  SHFL.UP P6, R14, R13, R12, R11 ;  /* 0x0400000c0d0e7389 */ /* 0x00006400000c000b */
[----:B01----:R-:W-:Y:S01]  /*29550*/  ENDCOLLECTIVE ;  /* 0x000000000000791b */ /* 0x003fe20003800000 */
.L_x_3520:
[----:B------:R-:W-:Y:S01]  /*29560*/  IMAD.MOV.U32 R12, RZ, RZ, 0x10 ;  /* 0x00000010ff0c7424 */ /* 0x000fe200078e00ff */
[----:B------:R-:W-:-:S04]  /*29570*/  SEL R14, R14, RZ, P4 ;  /* 0x000000ff0e0e7207 */ /* 0x000fc80002000000 */
[----:B------:R-:W-:-:S05]  /*29580*/  IADD3 R5, R3, R14, RZ ;  /* 0x0000000e03057210 */ /* 0x000fca0007ffe0ff */
[----:B------:R-:W-:-:S07]  /*29590*/  IMAD.MOV.U32 R13, RZ, RZ, R5 ;  /* 0x000000ffff0d7224 */ /* 0x000fce00078e0005 */
[----:B------:R-:W-:Y:S05]  /*295a0*/  WARPSYNC.COLLECTIVE R15, `(.L_x_3521) ;  /* 0x000000000f087348 */ /* 0x000fea0003c00000 */
[----:B------:R0:W1:Y:S02]  /*295b0*/  SHFL.UP P6, R14, R13, R12, R11 ;  /* 0x0400000c0d0e7389 */ /* 0x00006400000c000b */
[----:B01----:R-:W-:Y:S01]  /*295c0*/  ENDCOLLECTIVE ;  /* 0x000000000000791b */ /* 0x003fe20003800000 */
.L_x_3521:
        /* <DEDUP_REMOVED lines=8> */
.L_x_3522:
[----:B------:R-:W-:Y:S05]  /*29650*/  BRA `(.L_x_3523) ;  /* 0xffffff8000c47947 */ /* 0x000fea000383ffff */
.L_x_3243:
[----:B------:R-:W-:Y:S01]  /*29660*/  BSSY B0, `(.L_x_3524) ;  /* 0x0000006000007945 */ /* 0x000fe20003800000 */
[----:B------:R-:W-:Y:S01]  /*29670*/  PLOP3.LUT P6, PT, P6, PT, PT, 0x8, 0x0 ;  /* 0x000000000000781c */ /* 0x000fe200037ce170 */
[----:B------:R-:W-:-:S12]  /*29680*/  IMAD.MOV.U32 R15, RZ, RZ, -0x1 ;  /* 0xffffffffff0f7424 */ /* 0x000fd800078e00ff */
[----:B01----:R-:W-:Y:S05]  /*29690*/  WARPSYNC.COLLECTIVE R15, `(.L_x_3525) ;  /* 0x000000000f087348 */ /* 0x003fea0003c00000 */
[----:B------:R-:W-:Y:S01]  /*296a0*/  VOTE.ANY R14, PT, P6 ;  /* 0x00000000000e7806 */ /* 0x000fe200030e0100 */
[----:B01----:R-:W-:Y:S06]  /*296b0*/  ENDCOLLECTIVE ;  /* 0x000000000000791b */ /* 0x003fec0003800000 */
.L_x_3525:
[----:B------:R-:W-:Y:S05]  /*296c0*/  BSYNC B0 ;  /* 0x0000000000007941 */ /* 0x000fea0003800000 */
.L_x_3524:
        /* <DEDUP_REMOVED lines=8> */
.L_x_3526:
[----:B------:R-:W-:Y:S01]  /*29750*/  IMAD.IADD R19, R12, 0x1, R19 ;  /* 0x000000010c137824 */ /* 0x000fe200078e0213 */
[----:B------:R-:W-:Y:S01]  /*29760*/  MOV R13, R4 ;  /* 0x00000004000d7202 */ /* 0x000fe20000000f00 */
[----:B------:R-:W-:-:S07]  /*29770*/  IMAD.MOV.U32 R17, RZ, RZ, R14 ;  /* 0x000000ffff117224 */ /* 0x000fce00078e000e */
[----:B------:R-:W-:Y:S05]  /*29780*/  WARPSYNC.COLLECTIVE R15, `(.L_x_3527) ;  /* 0x000000000f087348 */ /* 0x000fea0003c00000 */
[----:B------:R0:W1:Y:S02]  /*29790*/  SHFL.IDX P6, R14, R13, R12, R11 ;  /* 0x0000000c0d0e7389 */ /* 0x00006400000c000b */
[----:B01----:R-:W-:Y:S01]  /*297a0*/  ENDCOLLECTIVE ;  /* 0x000000000000791b */ /* 0x003fe20003800000 */
.L_x_3527:
[----:B------:R-:W-:Y:S01]  /*297b0*/  IMAD.MOV.U32 R4, RZ, RZ, R14 ;  /* 0x000000ffff047224 */ /* 0x000fe200078e000e */
[----:B------:R-:W-:Y:S06]  /*297c0*/  BRA `(.L_x_3528) ;  /* 0xffffff8000a87947 */ /* 0x000fec000383ffff */
.L_x_3245:
[----:B------:R-:W-:Y:S01]  /*297d0*/  BSSY B0, `(.L_x_3529) ;  /* 0x0000007000007945 */ /* 0x000fe20003800000 */
[----:B------:R-:W-:Y:S02]  /*297e0*/  IMAD.MOV.U32 R13, RZ, RZ, R2 ;  /* 0x000000ffff0d7224 */ /* 0x000fe400078e0002 */
[----:B------:R-:W-:Y:S02]  /*297f0*/  IMAD.MOV.U32 R11, RZ, RZ, 0x1f ;  /* 0x0000001fff0b7424 */ /* 0x000fe400078e00ff */
[----:B------:R-:W-:-:S07]  /*29800*/  IMAD.MOV.U32 R15, RZ, RZ, -0x1 ;  /* 0xffffffffff0f7424 */ /* 0x000fce00078e00ff */
[----:B0-23--:R-:W-:Y:S05]  /*29810*/  WARPSYNC.COLLECTIVE R15, `(.L_x_3530) ;  /* 0x000000000f087348 */ /* 0x00dfea0003c00000 */
[----:B------:R1:W4:Y:S02]  /*29820*/  SHFL.IDX P6, R14, R13, R12, R11 ;  /* 0x0000000c0d0e7389 */ /* 0x00032400000c000b */
[----:B01234-:R-:W-:Y:S01]  /*29830*/  ENDCOLLECTIVE ;  /* 0x000000000000791b */ /* 0x01ffe20003800000 */
.L_x_3530:
[----:B------:R-:W-:Y:S05]  /*29840*/  BSYNC B0 ;  /* 0x0000000000007941 */ /* 0x000fea0003800000 */
.L_x_3529:
[----:B------:R-:W-:Y:S01]  /*29850*/  IMAD.MOV.U32 R6, RZ, RZ, R14 ;  /* 0x000000ffff067224 */ /* 0x000fe200078e000e */
[----:B------:R-:W-:Y:S06]  /*29860*/  BRA `(.L_x_3244) ;  /* 0xffffff8000987947 */ /* 0x000fec000383ffff */
.L_x_3251:
[----:B-1----:R1:W3:Y:S02]  /*29870*/  SYNCS.PHASECHK.TRANS64.TRYWAIT P0, [R4+URZ+0x28820], R0 ;  /* 0x02882000040075a7 */ /* 0x0022e4000800017f */
[----:B---3--:R-:W-:Y:S05]  /*29880*/  @!P0 NANOSLEEP.SYNCS 0x989680 ;  /* 0x009896800000895d */ /* 0x008fea0003900000 */
[----:B------:R-:W3:Y:S02]  /*29890*/  @!P0 SYNCS.PHASECHK.TRANS64 P0, [R4+URZ+0x28820], R0 ;  /* 0x02882000040085a7 */ /* 0x000ee4000800007f */
[----:B---3--:R-:W-:Y:S05]  /*298a0*/  @!P0 BRA `(.L_x_3251) ;  /* 0xfffffffc00f08947 */ /* 0x008fea000383ffff */
[----:B------:R-:W-:Y:S05]  /*298b0*/  BRA `(.L_x_3531) ;  /* 0xffffff8800f07947 */ /* 0x000fea000383ffff */
.L_x_3252:
        /* <DEDUP_REMOVED lines=11> */
.L_x_3533:
[----:B------:R-:W-:Y:S05]  /*29970*/  BSYNC B0 ;  /* 0x0000000000007941 */ /* 0x000fea0003800000 */
.L_x_3532:
[----:B------:R-:W-:Y:S05]  /*29980*/  BRA `(.L_x_3534) ;  /* 0xffffff8800d87947 */ /* 0x000fea000383ffff */
.L_x_3253:
[----:B------:R-:W-:Y:S01]  /*29990*/  BSSY B0, `(.L_x_3535) ;  /* 0x0000006000007945 */ /* 0x000fe20003800000 */
[----:B------:R-:W-:-:S07]  /*299a0*/  IMAD.MOV.U32 R15, RZ, RZ, -0x1 ;  /* 0xffffffffff0f7424 */ /* 0x000fce00078e00ff */
[----:B012---:R-:W-:Y:S05]  /*299b0*/  WARPSYNC.COLLECTIVE R15, `(.L_x_3536) ;  /* 0x000000000f0c7348 */ /* 0x007fea0003c00000 */
[----:B------:R-:W-:Y:S02]  /*299c0*/  ELECT P6, UR62, PT ;  /* 0x00000000003e782f */ /* 0x000fe400038c0000 */
[----:B------:R-:W-:Y:S01]  /*299d0*/  MOV R14, UR62 ;  /* 0x0000003e000e7c02 */ /* 0x000fe20008000f00 */
[----:B012---:R-:W-:Y:S10]  /*299e0*/  ENDCOLLECTIVE ;  /* 0x000000000000791b */ /* 0x007ff40003800000 */
.L_x_3536:
[----:B------:R-:W-:Y:S05]  /*299f0*/  BSYNC B0 ;  /* 0x0000000000007941 */ /* 0x000fea0003800000 */
.L_x_3535:
[----:B------:R-:W-:Y:S05]  /*29a00*/  BRA `(.L_x_3537) ;  /* 0xffffff8800cc7947 */ /* 0x000fea000383ffff */
.L_x_3255:
[----:B-1----:R1:W3:Y:S02]  /*29a10*/  SYNCS.PHASECHK.TRANS64.TRYWAIT P1, [R5+URZ+0x28840], R0 ;  /* 0x02884000050075a7 */ /* 0x0022e4000802017f */
[----:B---3--:R-:W-:Y:S05]  /*29a20*/  @!P1 NANOSLEEP.SYNCS 0x989680 ;  /* 0x009896800000995d */ /* 0x008fea0003900000 */
[----:B------:R-:W3:Y:S02]  /*29a30*/  @!P1 SYNCS.PHASECHK.TRANS64 P1, [R5+URZ+0x28840], R0 ;  /* 0x02884000050095a7 */ /* 0x000ee4000802007f */
[----:B---3--:R-:W-:Y:S05]  /*29a40*/  @!P1 BRA `(.L_x_3255) ;  /* 0xfffffffc00f09947 */ /* 0x008fea000383ffff */
[----:B------:R-:W-:Y:S05]  /*29a50*/  BRA `(.L_x_3538) ;  /* 0xffffff8800ec7947 */ /* 0x000fea000383ffff */
.L_x_3257:
[----:B---3--:R3:W4:Y:S02]  /*29a60*/  SYNCS.PHASECHK.TRANS64.TRYWAIT P1, [R25+URZ+0x28840], R2 ;  /* 0x02884002190075a7 */ /* 0x008724000802017f */
[----:B----4-:R-:W-:Y:S05]  /*29a70*/  @!P1 NANOSLEEP.SYNCS 0x989680 ;  /* 0x009896800000995d */ /* 0x010fea0003900000 */
[----:B------:R-:W4:Y:S02]  /*29a80*/  @!P1 SYNCS.PHASECHK.TRANS64 P1, [R25+URZ+0x28840], R2 ;  /* 0x02884002190095a7 */ /* 0x000f24000802007f */
[----:B----4-:R-:W-:Y:S05]  /*29a90*/  @!P1 BRA `(.L_x_3257) ;  /* 0xfffffffc00f09947 */ /* 0x010fea000383ffff */
[----:B------:R-:W-:Y:S05]  /*29aa0*/  BRA `(.L_x_3539) ;  /* 0xffffff8800f87947 */ /* 0x000fea000383ffff */
.L_x_3259:
[----:B----4-:R4:W0:Y:S02]  /*29ab0*/  SYNCS.PHASECHK.TRANS64.TRYWAIT P1, [R5+URZ+0x28860], R0 ;  /* 0x02886000050075a7 */ /* 0x010824000802017f */
[----:B0-----:R-:W-:Y:S05]  /*29ac0*/  @!P1 NANOSLEEP.SYNCS 0x989680 ;  /* 0x009896800000995d */ /* 0x001fea0003900000 */
[----:B------:R-:W0:Y:S02]  /*29ad0*/  @!P1 SYNCS.PHASECHK.TRANS64 P1, [R5+URZ+0x28860], R0 ;  /* 0x02886000050095a7 */ /* 0x000e24000802007f */
[----:B0-----:R-:W-:Y:S05]  /*29ae0*/  @!P1 BRA `(.L_x_3259) ;  /* 0xfffffffc00f09947 */ /* 0x001fea000383ffff */
[----:B------:R-:W-:Y:S05]  /*29af0*/  BRA `(.L_x_3540) ;  /* 0xffffff8800f47947 */ /* 0x000fea000383ffff */
.L_x_3541:
        /* <DEDUP_REMOVED lines=16> */
.L_x_3550:


//--------------------- .nv.global.init           --------------------------
	.section	.nv.global.init,"aw",@progbits
.nv.global.init:
	.type		$str$23,@object
	.size		$str$23,($str$24 - $str$23)
$str$23:
        /*0000*/ 	.byte	0x28, 0x61, 0x64, 0x64, 0x72, 0x65, 0x73, 0x73, 0x20, 0x26, 0x20, 0x6d, 0x61, 0x73, 0x6b, 0x29
        /*0010*/ 	.byte	0x20, 0x3d, 0x3d, 0x20, 0x30, 0x00
	.type		$str$24,@object
	.size		$str$24,(__unnamed_4 - $str$24)
$str$24:
        /*0016*/ 	.byte	0x2f, 0x74, 0x6d, 0x70, 0x2f, 0x6f, 0x73, 0x73, 0x5f, 0x6b, 0x65, 0x72, 0x6e, 0x65, 0x6c, 0x73
        /*0026*/ 	.byte	0x5f, 0x73, 0x72, 0x63, 0x2f, 0x66, 0x6c, 0x61, 0x73, 0x68, 0x5f, 0x61, 0x74, 0x74, 0x65, 0x6e
        /*0036*/ 	.byte	0x74, 0x69, 0x6f, 0x6e, 0x2f, 0x63, 0x73, 0x72, 0x63, 0x2f, 0x63, 0x75, 0x74, 0x6c, 0x61, 0x73
        /*0046*/ 	.byte	0x73, 0x2f, 0x69, 0x6e, 0x63, 0x6c, 0x75, 0x64, 0x65, 0x2f, 0x63, 0x75, 0x74, 0x65, 0x2f, 0x70
        /*0056*/ 	.byte	0x6f, 0x69, 0x6e, 0x74, 0x65, 0x72, 0x5f, 0x66, 0x6c, 0x61, 0x67, 0x67, 0x65, 0x64, 0x2e, 0x68
        /*0066*/ 	.byte	0x70, 0x70, 0x00
	.type		__unnamed_4,@object
	.size		__unnamed_4,(__unnamed_3 - __unnamed_4)
__unnamed_4:
        /* <DEDUP_REMOVED lines=25> */
	.type		__unnamed_3,@object
	.size		__unnamed_3,(__unnamed_2 - __unnamed_3)
__unnamed_3:
        /* <DEDUP_REMOVED lines=29> */
	.type		__unnamed_2,@object
	.size		__unnamed_2,(__unnamed_1 - __unnamed_2)
__unnamed_2:
        /* <DEDUP_REMOVED lines=29> */
	.type		__unnamed_1,@object
	.size		__unnamed_1,(.L_0 - __unnamed_1)
__unnamed_1:
        /* <DEDUP_REMOVED lines=29> */
        /*075d*/ 	.byte	0x5d, 0x00
.L_0:


//--------------------- .nv.shared._ZN7cutlass13device_kernelIN5flash11enable_sm90INS1_16FlashAttnFwdSm90INS1_25CollectiveMainloopFwdSm90ILi2EN4cute5tupleIJNS5_1CILi1EEES8_S8_EEENS6_IJNS7_ILi128EEESA_SA_EEELi128ENS_10bfloat16_tEfNS_4arch4Sm90ELb0ELb0ELb1ELb0ELb1ELb0ELb0ELb1ELb1ELb1ELb1ELb0EEENS1_21CollectiveEpilogueFwdISB_S9_SC_SE_Li256ELb0ELb1ELb1ELb0EEENS1_19SingleTileSchedulerILb0ELb1ELb1ELi128EEEEEEEEEvNT_6ParamsE --------------------------
	.section	.nv.shared._ZN7cutlass13device_kernelIN5flash11enable_sm90INS1_16FlashAttnFwdSm90INS1_25CollectiveMainloopFwdSm90ILi2EN4cute5tupleIJNS5_1CILi1EEES8_S8_EEENS6_IJNS7_ILi128EEESA_SA_EEELi128ENS_10bfloat16_tEfNS_4arch4Sm90ELb0ELb0ELb1ELb0ELb1ELb0ELb0ELb1ELb1ELb1ELb1ELb0EEENS1_21CollectiveEpilogueFwdISB_S9_SC_SE_Li256ELb0ELb1ELb1ELb0EEENS1_19SingleTileSchedulerILb0ELb1ELb1ELi128EEEEEEEEEvNT_6ParamsE,"aw",@nobits
	.sectionflags	@""
	.align	16
	.zero		1024


//--------------------- .nv.shared.reserved.0     --------------------------
	.section	.nv.shared.reserved.0,"aw",@nobits
	.weak		__nv_reservedSMEM_offset_0_alias
	.size		__nv_reservedSMEM_offset_0_alias, 0, 0
	.other		__nv_reservedSMEM_offset_0_alias,@"STO_CUDA_RESERVED_SHARED STV_DEFAULT"
__nv_reservedSMEM_offset_0_alias:
	.zero		0


//--------------------- .nv.global                --------------------------
	.section	.nv.global,"aw",@nobits
.nv.global:
	.type		_ZN86_INTERNAL_50bebadd_50_flash_fwd_hdim128_bf16_paged_split_softcap_sm90_cu_3fbc093a_29734cute1_E,@object
	.size		_ZN86_INTERNAL_50bebadd_50_flash_fwd_hdim128_bf16_paged_split_softcap_sm90_cu_3fbc093a_29734cute1_E,(_ZN86_INTERNAL_50bebadd_50_flash_fwd_hdim128_bf16_paged_split_softcap_sm90_cu_3fbc093a_29734cuda3std3__45__cpo6cbeginE - _ZN86_INTERNAL_50bebadd_50_flash_fwd_hdim128_bf16_paged_split_softcap_sm90_cu_3fbc093a_29734cute1_E)
_ZN86_INTERNAL_50bebadd_50_flash_fwd_hdim128_bf16_paged_split_softcap_sm90_cu_3fbc093a_29734cute1_E:
	.zero		1
	.type		_ZN86_INTERNAL_50bebadd_50_flash_fwd_hdim128_bf16_paged_split_softcap_sm90_cu_3fbc093a_29734cuda3std3__45__cpo6cbeginE,@object
	.size		_ZN86_INTERNAL_50bebadd_50_flash_fwd_hdim128_bf16_paged_split_softcap_sm90_cu_3fbc093a_29734cuda3std3__45__cpo6cbeginE,(_ZN86_INTERNAL_50bebadd_50_flash_fwd_hdim128_bf16_paged_split_softcap_sm90_cu_3fbc093a_29734cuda3std3__48in_placeE - _ZN86_INTERNAL_50bebadd_50_flash_fwd_hdim128_bf16_paged_split_softcap_sm90_cu_3fbc093a_29734cuda3std3__45__cpo6cbeginE)
_ZN86_INTERNAL_50bebadd_50_flash_fwd_hdim128_bf16_paged_split_softcap_sm90_cu_3fbc093a_29734cuda3std3__45__cpo6cbeginE:
	.zero		1
	.type		_ZN86_INTERNAL_50bebadd_50_flash_fwd_hdim128_bf16_paged_split_softcap_sm90_cu_3fbc093a_29734cuda3std3__48in_placeE,@object
	.size		_ZN86_INTERNAL_50bebadd_50_flash_fwd_hdim128_bf16_paged_split_softcap_sm90_cu_3fbc093a_29734cuda3std3__48in_placeE,(_ZN86_INTERNAL_50bebadd_50_flash_fwd_hdim128_bf16_paged_split_softcap_sm90_cu_3fbc093a_29734cuda3std6ranges3__45__cpo9iter_moveE - _ZN86_INTERNAL_50bebadd_50_flash_fwd_hdim128_bf16_paged_split_softcap_sm90_cu_3fbc093a_29734cuda3std3__48in_placeE)
_ZN86_INTERNAL_50bebadd_50_flash_fwd_hdim128_bf16_paged_split_softcap_sm90_cu_3fbc093a_29734cuda3std3__48in_placeE:
	.zero		1
	.type		_ZN86_INTERNAL_50bebadd_50_flash_fwd_hdim128_bf16_paged_split_softcap_sm90_cu_3fbc093a_29734cuda3std6ranges3__45__cpo9iter_moveE,@object
	.size		_ZN86_INTERNAL_50bebadd_50_flash_fwd_hdim128_bf16_paged_split_softcap_sm90_cu_3fbc093a_29734cuda3std6ranges3__45__cpo9iter_moveE,(_ZN86_INTERNAL_50bebadd_50_flash_fwd_hdim128_bf16_paged_split_softcap_sm90_cu_3fbc093a_29734cuda3std3__45__cpo5beginE - _ZN86_INTERNAL_50bebadd_50_flash_fwd_hdim128_bf16_paged_split_softcap_sm90_cu_3fbc093a_29734cuda3std6ranges3__45__cpo9iter_moveE)
_ZN86_INTERNAL_50bebadd_50_flash_fwd_hdim128_bf16_paged_split_softcap_sm90_cu_3fbc093a_29734cuda3std6ranges3__45__cpo9iter_moveE:
	.zero		1
	.type		_ZN86_INTERNAL_50bebadd_50_flash_fwd_hdim128_bf16_paged_split_softcap_sm90_cu_3fbc093a_29734cuda3std3__45__cpo5beginE,@object
	.size		_ZN86_INTERNAL_50bebadd_50_flash_fwd_hdim128_bf16_paged_split_softcap_sm90_cu_3fbc093a_29734cuda3std3__45__cpo5beginE,(_ZN86_INTERNAL_50bebadd_50_flash_fwd_hdim128_bf16_paged_split_softcap_sm90_cu_3fbc093a_29734cuda3std3__488_GLOBAL__N__50bebadd_50_flash_fwd_hdim128_bf16_paged_split_softcap_sm90_cu_3fbc093a_29736ignoreE - _ZN86_INTERNAL_50bebadd_50_flash_fwd_hdim128_bf16_paged_split_softcap_sm90_cu_3fbc093a_29734cuda3std3__45__cpo5beginE)
_ZN86_INTERNAL_50bebadd_50_flash_fwd_hdim128_bf16_paged_split_softcap_sm90_cu_3fbc093a_29734cuda3std3__45__cpo5beginE:
	.zero		1
	.type		_ZN86_INTERNAL_50bebadd_50_flash_fwd_hdim128_bf16_paged_split_softcap_sm90_cu_3fbc093a_29734cuda3std3__488_GLOBAL__N__50bebadd_50_flash_fwd_hdim128_bf16_paged_split_softcap_sm90_cu_3fbc093a_29736ignoreE,@object
	.size		_ZN86_INTERNAL_50bebadd_50_flash_fwd_hdim128_bf16_paged_split_softcap_sm90_cu_3fbc093a_29734cuda3std3__488_GLOBAL__N__50bebadd_50_flash_fwd_hdim128_bf16_paged_split_softcap_sm90_cu_3fbc093a_29736ignoreE,(_ZN86_INTERNAL_50bebadd_50_flash_fwd_hdim128_bf16_paged_split_softcap_sm90_cu_3fbc093a_29734cute7productE - _ZN86_INTERNAL_50bebadd_50_flash_fwd_hdim128_bf16_paged_split_softcap_sm90_cu_3fbc093a_29734cuda3std3__488_GLOBAL__N__50bebadd_50_flash_fwd_hdim128_bf16_paged_split_softcap_sm90_cu_3fbc093a_29736ignoreE)
_ZN86_INTERNAL_50bebadd_50_flash_fwd_hdim128_bf16_paged_split_softcap_sm90_cu_3fbc093a_29734cuda3std3__488_GLOBAL__N__50bebadd_50_flash_fwd_hdim128_bf16_paged_split_softcap_sm90_cu_3fbc093a_29736ignoreE:
	.zero		1
	.type		_ZN86_INTERNAL_50bebadd_50_flash_fwd_hdim128_bf16_paged_split_softcap_sm90_cu_3fbc093a_29734cute7productE,@object
	.size		_ZN86_INTERNAL_50bebadd_50_flash_fwd_hdim128_bf16_paged_split_softcap_sm90_cu_3fbc093a_29734cute7productE,(_ZN86_INTERNAL_50bebadd_50_flash_fwd_hdim128_bf16_paged_split_softcap_sm90_cu_3fbc093a_29734cuda3std3__45__cpo3endE - _ZN86_INTERNAL_50bebadd_50_flash_fwd_hdim128_bf16_paged_split_softcap_sm90_cu_3fbc093a_29734cute7productE)
_ZN86_INTERNAL_50bebadd_50_flash_fwd_hdim128_bf16_paged_split_softcap_sm90_cu_3fbc093a_29734cute7productE:
	.zero		1
	.type		_ZN86_INTERNAL_50bebadd_50_flash_fwd_hdim128_bf16_paged_split_softcap_sm90_cu_3fbc093a_29734cuda3std3__45__cpo3endE,@object
	.size		_ZN86_INTERNAL_50bebadd_50_flash_fwd_hdim128_bf16_paged_split_softcap_sm90_cu_3fbc093a_29734cuda3std3__45__cpo3endE,(_ZN86_INTERNAL_50bebadd_50_flash_fwd_hdim128_bf16_paged_split_softcap_sm90_cu_3fbc093a_29734cuda3std3__419piecewise_constructE - _ZN86_INTERNAL_50bebadd_50_flash_fwd_hdim128_bf16_paged_split_softcap_sm90_cu_3fbc093a_29734cuda3std3__45__cpo3endE)
_ZN86_INTERNAL_50bebadd_50_flash_fwd_hdim128_bf16_paged_split_softcap_sm90_cu_3fbc093a_29734cuda3std3__45__cpo3endE:
	.zero		1
	.type		_ZN86_INTERNAL_50bebadd_50_flash_fwd_hdim128_bf16_paged_split_softcap_sm90_cu_3fbc093a_29734cuda3std3__419piecewise_constructE,@object
	.size		_ZN86_INTERNAL_50bebadd_50_flash_fwd_hdim128_bf16_paged_split_softcap_sm90_cu_3fbc093a_29734cuda3std3__419piecewise_constructE,(_ZN86_INTERNAL_50bebadd_50_flash_fwd_hdim128_bf16_paged_split_softcap_sm90_cu_3fbc093a_29734cuda3std3__45__cpo4cendE - _ZN86_INTERNAL_50bebadd_50_flash_fwd_hdim128_bf16_paged_split_softcap_sm90_cu_3fbc093a_29734cuda3std3__419piecewise_constructE)
_ZN86_INTERNAL_50bebadd_50_flash_fwd_hdim128_bf16_paged_split_softcap_sm90_cu_3fbc093a_29734cuda3std3__419piecewise_constructE:
	.zero		1
	.type		_ZN86_INTERNAL_50bebadd_50_flash_fwd_hdim128_bf16_paged_split_softcap_sm90_cu_3fbc093a_29734cuda3std3__45__cpo4cendE,@object
	.size		_ZN86_INTERNAL_50bebadd_50_flash_fwd_hdim128_bf16_paged_split_softcap_sm90_cu_3fbc093a_29734cuda3std3__45__cpo4cendE,(_ZN86_INTERNAL_50bebadd_50_flash_fwd_hdim128_bf16_paged_split_softcap_sm90_cu_3fbc093a_29734cuda3std6ranges3__45__cpo4swapE - _ZN86_INTERNAL_50bebadd_50_flash_fwd_hdim128_bf16_paged_split_softcap_sm90_cu_3fbc093a_29734cuda3std3__45__cpo4cendE)
_ZN86_INTERNAL_50bebadd_50_flash_fwd_hdim128_bf16_paged_split_softcap_sm90_cu_3fbc093a_29734cuda3std3__45__cpo4cendE:
	.zero		1
	.type		_ZN86_INTERNAL_50bebadd_50_flash_fwd_hdim128_bf16_paged_split_softcap_sm90_cu_3fbc093a_29734cuda3std6ranges3__45__cpo4swapE,@object
	.size		_ZN86_INTERNAL_50bebadd_50_flash_fwd_hdim128_bf16_paged_split_softcap_sm90_cu_3fbc093a_29734cuda3std6ranges3__45__cpo4swapE,(.L_11 - _ZN86_INTERNAL_50bebadd_50_flash_fwd_hdim128_bf16_paged_split_softcap_sm90_cu_3fbc093a_29734cuda3std6ranges3__45__cpo4swapE)
_ZN86_INTERNAL_50bebadd_50_flash_fwd_hdim128_bf16_paged_split_softcap_sm90_cu_3fbc093a_29734cuda3std6ranges3__45__cpo4swapE:
	.zero		1
.L_11:


//--------------------- .nv.shared._ZN7cutlass13device_kernelIN5flash11enable_sm90INS1_16FlashAttnFwdSm90INS1_25CollectiveMainloopFwdSm90ILi2EN4cute5tupleIJNS5_1CILi1EEES8_S8_EEENS6_IJNS7_ILi128EEESA_SA_EEELi128ENS_10bfloat16_tEfNS_4arch4Sm90ELb0ELb0ELb1ELb1ELb1ELb0ELb0ELb1ELb1ELb1ELb1ELb0EEENS1_21CollectiveEpilogueFwdISB_S9_SC_SE_Li256ELb1ELb1ELb1ELb0EEENS1_36VarlenDynamicPersistentTileSchedulerILi128ELi128ELi256ELi128ELb1ELb1ELb1ELb0ELb1ELb1EEEEEEEEEvNT_6ParamsE --------------------------
	.section	.nv.shared._ZN7cutlass13device_kernelIN5flash11enable_sm90INS1_16FlashAttnFwdSm90INS1_25CollectiveMainloopFwdSm90ILi2EN4cute5tupleIJNS5_1CILi1EEES8_S8_EEENS6_IJNS7_ILi128EEESA_SA_EEELi128ENS_10bfloat16_tEfNS_4arch4Sm90ELb0ELb0ELb1ELb1ELb1ELb0ELb0ELb1ELb1ELb1ELb1ELb0EEENS1_21CollectiveEpilogueFwdISB_S9_SC_SE_Li256ELb1ELb1ELb1ELb0EEENS1_36VarlenDynamicPersistentTileSchedulerILi128ELi128ELi256ELi128ELb1ELb1ELb1ELb0ELb1ELb1EEEEEEEEEvNT_6ParamsE,"aw",@nobits
	.sectionflags	@""
	.align	16
	.zero		1024


//--------------------- .nv.shared._ZN7cutlass13device_kernelIN5flash11enable_sm90INS1_16FlashAttnFwdSm90INS1_25CollectiveMainloopFwdSm90ILi2EN4cute5tupleIJNS5_1CILi1EEES8_S8_EEENS6_IJNS7_ILi128EEESA_SA_EEELi128ENS_10bfloat16_tEfNS_4arch4Sm90ELb0ELb0ELb1ELb1ELb1ELb1ELb0ELb1ELb1ELb1ELb1ELb0EEENS1_21CollectiveEpilogueFwdISB_S9_SC_SE_Li256ELb1ELb1ELb1ELb0EEENS1_36VarlenDynamicPersistentTileSchedulerILi128ELi128ELi256ELi128ELb1ELb1ELb1ELb0ELb1ELb1EEEEEEEEEvNT_6ParamsE --------------------------
	.section	.nv.shared._ZN7cutlass13device_kernelIN5flash11enable_sm90INS1_16FlashAttnFwdSm90INS1_25CollectiveMainloopFwdSm90ILi2EN4cute5tupleIJNS5_1CILi1EEES8_S8_EEENS6_IJNS7_ILi128EEESA_SA_EEELi128ENS_10bfloat16_tEfNS_4arch4Sm90ELb0ELb0ELb1ELb1ELb1ELb1ELb0ELb1ELb1ELb1ELb1ELb0EEENS1_21CollectiveEpilogueFwdISB_S9_SC_SE_Li256ELb1ELb1ELb1ELb0EEENS1_36VarlenDynamicPersistentTileSchedulerILi128ELi128ELi256ELi128ELb1ELb1ELb1ELb0ELb1ELb1EEEEEEEEEvNT_6ParamsE,"aw",@nobits
	.sectionflags	@""
	.align	16
	.zero		1024


//--------------------- .nv.shared._ZN7cutlass13device_kernelIN5flash11enable_sm90INS1_16FlashAttnFwdSm90INS1_25CollectiveMainloopFwdSm90ILi2EN4cute5tupleIJNS5_1CILi1EEES8_S8_EEENS6_IJNS7_ILi128EEESA_SA_EEELi128ENS_10bfloat16_tEfNS_4arch4Sm90ELb0ELb1ELb1ELb0ELb1ELb0ELb0ELb1ELb1ELb1ELb1ELb0EEENS1_21CollectiveEpilogueFwdISB_S9_SC_SE_Li256ELb0ELb1ELb1ELb0EEENS1_19SingleTileSchedulerILb0ELb1ELb1ELi128EEEEEEEEEvNT_6ParamsE --------------------------
	.section	.nv.shared._ZN7cutlass13device_kernelIN5flash11enable_sm90INS1_16FlashAttnFwdSm90INS1_25CollectiveMainloopFwdSm90ILi2EN4cute5tupleIJNS5_1CILi1EEES8_S8_EEENS6_IJNS7_ILi128EEESA_SA_EEELi128ENS_10bfloat16_tEfNS_4arch4Sm90ELb0ELb1ELb1ELb0ELb1ELb0ELb0ELb1ELb1ELb1ELb1ELb0EEENS1_21CollectiveEpilogueFwdISB_S9_SC_SE_Li256ELb0ELb1ELb1ELb0EEENS1_19SingleTileSchedulerILb0ELb1ELb1ELi128EEEEEEEEEvNT_6ParamsE,"aw",@nobits
	.sectionflags	@""
	.align	16
	.zero		1024


//--------------------- .nv.shared._ZN7cutlass13device_kernelIN5flash11enable_sm90INS1_16FlashAttnFwdSm90INS1_25CollectiveMainloopFwdSm90ILi2EN4cute5tupleIJNS5_1CILi1EEES8_S8_EEENS6_IJNS7_ILi128EEESA_SA_EEELi128ENS_10bfloat16_tEfNS_4arch4Sm90ELb0ELb1ELb1ELb1ELb1ELb0ELb0ELb1ELb1ELb1ELb1ELb0EEENS1_21CollectiveEpilogueFwdISB_S9_SC_SE_Li256ELb1ELb1ELb1ELb0EEENS1_36VarlenDynamicPersistentTileSchedulerILi128ELi128ELi256ELi128ELb1ELb1ELb1ELb1ELb0ELb1EEEEEEEEEvNT_6ParamsE --------------------------
	.section	.nv.shared._ZN7cutlass13device_kernelIN5flash11enable_sm90INS1_16FlashAttnFwdSm90INS1_25CollectiveMainloopFwdSm90ILi2EN4cute5tupleIJNS5_1CILi1EEES8_S8_EEENS6_IJNS7_ILi128EEESA_SA_EEELi128ENS_10bfloat16_tEfNS_4arch4Sm90ELb0ELb1ELb1ELb1ELb1ELb0ELb0ELb1ELb1ELb1ELb1ELb0EEENS1_21CollectiveEpilogueFwdISB_S9_SC_SE_Li256ELb1ELb1ELb1ELb0EEENS1_36VarlenDynamicPersistentTileSchedulerILi128ELi128ELi256ELi128ELb1ELb1ELb1ELb1ELb0ELb1EEEEEEEEEvNT_6ParamsE,"aw",@nobits
	.sectionflags	@""
	.align	16
	.zero		1024


//--------------------- .nv.shared._ZN7cutlass13device_kernelIN5flash11enable_sm90INS1_16FlashAttnFwdSm90INS1_25CollectiveMainloopFwdSm90ILi2EN4cute5tupleIJNS5_1CILi1EEES8_S8_EEENS6_IJNS7_ILi128EEESA_SA_EEELi128ENS_10bfloat16_tEfNS_4arch4Sm90ELb0ELb1ELb1ELb1ELb1ELb1ELb0ELb1ELb1ELb1ELb1ELb0EEENS1_21CollectiveEpilogueFwdISB_S9_SC_SE_Li256ELb1ELb1ELb1ELb0EEENS1_36VarlenDynamicPersistentTileSchedulerILi128ELi128ELi256ELi128ELb1ELb1ELb1ELb1ELb0ELb1EEEEEEEEEvNT_6ParamsE --------------------------
	.section	.nv.shared._ZN7cutlass13device_kernelIN5flash11enable_sm90INS1_16FlashAttnFwdSm90INS1_25CollectiveMainloopFwdSm90ILi2EN4cute5tupleIJNS5_1CILi1EEES8_S8_EEENS6_IJNS7_ILi128EEESA_SA_EEELi128ENS_10bfloat16_tEfNS_4arch4Sm90ELb0ELb1ELb1ELb1ELb1ELb1ELb0ELb1ELb1ELb1ELb1ELb0EEENS1_21CollectiveEpilogueFwdISB_S9_SC_SE_Li256ELb1ELb1ELb1ELb0EEENS1_36VarlenDynamicPersistentTileSchedulerILi128ELi128ELi256ELi128ELb1ELb1ELb1ELb1ELb0ELb1EEEEEEEEEvNT_6ParamsE,"aw",@nobits
	.sectionflags	@""
	.align	16
	.zero		1024


//--------------------- .nv.shared._ZN7cutlass13device_kernelIN5flash11enable_sm90INS1_16FlashAttnFwdSm90INS1_25CollectiveMainloopFwdSm90ILi2EN4cute5tupleIJNS5_1CILi1EEES8_S8_EEENS6_IJNS7_ILi128EEESA_SA_EEELi128ENS_10bfloat16_tEfNS_4arch4Sm90ELb1ELb0ELb1ELb0ELb1ELb0ELb0ELb1ELb1ELb1ELb1ELb0EEENS1_21CollectiveEpilogueFwdISB_S9_SC_SE_Li256ELb0ELb1ELb1ELb0EEENS1_19SingleTileSchedulerILb0ELb1ELb1ELi128EEEEEEEEEvNT_6ParamsE --------------------------
	.section	.nv.shared._ZN7cutlass13device_kernelIN5flash11enable_sm90INS1_16FlashAttnFwdSm90INS1_25CollectiveMainloopFwdSm90ILi2EN4cute5tupleIJNS5_1CILi1EEES8_S8_EEENS6_IJNS7_ILi128EEESA_SA_EEELi128ENS_10bfloat16_tEfNS_4arch4Sm90ELb1ELb0ELb1ELb0ELb1ELb0ELb0ELb1ELb1ELb1ELb1ELb0EEENS1_21CollectiveEpilogueFwdISB_S9_SC_SE_Li256ELb0ELb1ELb1ELb0EEENS1_19SingleTileSchedulerILb0ELb1ELb1ELi128EEEEEEEEEvNT_6ParamsE,"aw",@nobits
	.sectionflags	@""
	.align	16
	.zero		1024


//--------------------- .nv.shared._ZN7cutlass13device_kernelIN5flash11enable_sm90INS1_16FlashAttnFwdSm90INS1_25CollectiveMainloopFwdSm90ILi2EN4cute5tupleIJNS5_1CILi1EEES8_S8_EEENS6_IJNS7_ILi128EEESA_SA_EEELi128ENS_10bfloat16_tEfNS_4arch4Sm90ELb1ELb0ELb1ELb1ELb1ELb0ELb0ELb1ELb1ELb1ELb1ELb0EEENS1_21CollectiveEpilogueFwdISB_S9_SC_SE_Li256ELb1ELb1ELb1ELb0EEENS1_36VarlenDynamicPersistentTileSchedulerILi128ELi128ELi256ELi128ELb1ELb1ELb1ELb1ELb1ELb1EEEEEEEEEvNT_6ParamsE --------------------------
	.section	.nv.shared._ZN7cutlass13device_kernelIN5flash11enable_sm90INS1_16FlashAttnFwdSm90INS1_25CollectiveMainloopFwdSm90ILi2EN4cute5tupleIJNS5_1CILi1EEES8_S8_EEENS6_IJNS7_ILi128EEESA_SA_EEELi128ENS_10bfloat16_tEfNS_4arch4Sm90ELb1ELb0ELb1ELb1ELb1ELb0ELb0ELb1ELb1ELb1ELb1ELb0EEENS1_21CollectiveEpilogueFwdISB_S9_SC_SE_Li256ELb1ELb1ELb1ELb0EEENS1_36VarlenDynamicPersistentTileSchedulerILi128ELi128ELi256ELi128ELb1ELb1ELb1ELb1ELb1ELb1EEEEEEEEEvNT_6ParamsE,"aw",@nobits
	.sectionflags	@""
	.align	16
	.zero		1024


//--------------------- .nv.shared._ZN7cutlass13device_kernelIN5flash11enable_sm90INS1_16FlashAttnFwdSm90INS1_25CollectiveMainloopFwdSm90ILi2EN4cute5tupleIJNS5_1CILi1EEES8_S8_EEENS6_IJNS7_ILi128EEESA_SA_EEELi128ENS_10bfloat16_tEfNS_4arch4Sm90ELb1ELb0ELb1ELb1ELb1ELb1ELb0ELb1ELb1ELb1ELb1ELb0EEENS1_21CollectiveEpilogueFwdISB_S9_SC_SE_Li256ELb1ELb1ELb1ELb0EEENS1_36VarlenDynamicPersistentTileSchedulerILi128ELi128ELi256ELi128ELb1ELb1ELb1ELb1ELb1ELb1EEEEEEEEEvNT_6ParamsE --------------------------
	.section	.nv.shared._ZN7cutlass13device_kernelIN5flash11enable_sm90INS1_16FlashAttnFwdSm90INS1_25CollectiveMainloopFwdSm90ILi2EN4cute5tupleIJNS5_1CILi1EEES8_S8_EEENS6_IJNS7_ILi128EEESA_SA_EEELi128ENS_10bfloat16_tEfNS_4arch4Sm90ELb1ELb0ELb1ELb1ELb1ELb1ELb0ELb1ELb1ELb1ELb1ELb0EEENS1_21CollectiveEpilogueFwdISB_S9_SC_SE_Li256ELb1ELb1ELb1ELb0EEENS1_36VarlenDynamicPersistentTileSchedulerILi128ELi128ELi256ELi128ELb1ELb1ELb1ELb1ELb1ELb1EEEEEEEEEvNT_6ParamsE,"aw",@nobits
	.sectionflags	@""
	.align	16
	.zero		1024


//--------------------- .nv.constant0._ZN7cutlass13device_kernelIN5flash11enable_sm90INS1_16FlashAttnFwdSm90INS1_25CollectiveMainloopFwdSm90ILi2EN4cute5tupleIJNS5_1CILi1EEES8_S8_EEENS6_IJNS7_ILi128EEESA_SA_EEELi128ENS_10bfloat16_tEfNS_4arch4Sm90ELb0ELb0ELb1ELb0ELb1ELb0ELb0ELb1ELb1ELb1ELb1ELb0EEENS1_21CollectiveEpilogueFwdISB_S9_SC_SE_Li256ELb0ELb1ELb1ELb0EEENS1_19SingleTileSchedulerILb0ELb1ELb1ELi128EEEEEEEEEvNT_6ParamsE --------------------------
	.section	.nv.constant0._ZN7cutlass13device_kernelIN5flash11enable_sm90INS1_16FlashAttnFwdSm90INS1_25CollectiveMainloopFwdSm90ILi2EN4cute5tupleIJNS5_1CILi1EEES8_S8_EEENS6_IJNS7_ILi128EEESA_SA_EEELi128ENS_10bfloat16_tEfNS_4arch4Sm90ELb0ELb0ELb1ELb0ELb1ELb0ELb0ELb1ELb1ELb1ELb1ELb0EEENS1_21CollectiveEpilogueFwdISB_S9_SC_SE_Li256ELb0ELb1ELb1ELb0EEENS1_19SingleTileSchedulerILb0ELb1ELb1ELi128EEEEEEEEEvNT_6ParamsE,"a",@progbits
	.sectionflags	@""
	.align	4
.nv.constant0._ZN7cutlass13device_kernelIN5flash11enable_sm90INS1_16FlashAttnFwdSm90INS1_25CollectiveMainloopFwdSm90ILi2EN4cute5tupleIJNS5_1CILi1EEES8_S8_EEENS6_IJNS7_ILi128EEESA_SA_EEELi128ENS_10bfloat16_tEfNS_4arch4Sm90ELb0ELb0ELb1ELb0ELb1ELb0ELb0ELb1ELb1ELb1ELb1ELb0EEENS1_21CollectiveEpilogueFwdISB_S9_SC_SE_Li256ELb0ELb1ELb1ELb0EEENS1_19SingleTileSchedulerILb0ELb1ELb1ELi128EEEEEEEEEvNT_6ParamsE:
	.zero		3200


//--------------------- .nv.constant0._ZN7cutlass13device_kernelIN5flash11enable_sm90INS1_16FlashAttnFwdSm90INS1_25CollectiveMainloopFwdSm90ILi2EN4cute5tupleIJNS5_1CILi1EEES8_S8_EEENS6_IJNS7_ILi128EEESA_SA_EEELi128ENS_10bfloat16_tEfNS_4arch4Sm90ELb0ELb0ELb1ELb1ELb1ELb0ELb0ELb1ELb1ELb1ELb1ELb0EEENS1_21CollectiveEpilogueFwdISB_S9_SC_SE_Li256ELb1ELb1ELb1ELb0EEENS1_36VarlenDynamicPersistentTileSchedulerILi128ELi128ELi256ELi128ELb1ELb1ELb1ELb0ELb1ELb1EEEEEEEEEvNT_6ParamsE --------------------------
	.section	.nv.constant0._ZN7cutlass13device_kernelIN5flash11enable_sm90INS1_16FlashAttnFwdSm90INS1_25CollectiveMainloopFwdSm90ILi2EN4cute5tupleIJNS5_1CILi1EEES8_S8_EEENS6_IJNS7_ILi128EEESA_SA_EEELi128ENS_10bfloat16_tEfNS_4arch4Sm90ELb0ELb0ELb1ELb1ELb1ELb0ELb0ELb1ELb1ELb1ELb1ELb0EEENS1_21CollectiveEpilogueFwdISB_S9_SC_SE_Li256ELb1ELb1ELb1ELb0EEENS1_36VarlenDynamicPersistentTileSchedulerILi128ELi128ELi256ELi128ELb1ELb1ELb1ELb0ELb1ELb1EEEEEEEEEvNT_6ParamsE,"a",@progbits
	.sectionflags	@""
	.align	4
.nv.constant0._ZN7cutlass13device_kernelIN5flash11enable_sm90INS1_16FlashAttnFwdSm90INS1_25CollectiveMainloopFwdSm90ILi2EN4cute5tupleIJNS5_1CILi1EEES8_S8_EEENS6_IJNS7_ILi128EEESA_SA_EEELi128ENS_10bfloat16_tEfNS_4arch4Sm90ELb0ELb0ELb1ELb1ELb1ELb0ELb0ELb1ELb1ELb1ELb1ELb0EEENS1_21CollectiveEpilogueFwdISB_S9_SC_SE_Li256ELb1ELb1ELb1ELb0EEENS1_36VarlenDynamicPersistentTileSchedulerILi128ELi128ELi256ELi128ELb1ELb1ELb1ELb0ELb1ELb1EEEEEEEEEvNT_6ParamsE:
	.zero		3328


//--------------------- .nv.constant0._ZN7cutlass13device_kernelIN5flash11enable_sm90INS1_16FlashAttnFwdSm90INS1_25CollectiveMainloopFwdSm90ILi2EN4cute5tupleIJNS5_1CILi1EEES8_S8_EEENS6_IJNS7_ILi128EEESA_SA_EEELi128ENS_10bfloat16_tEfNS_4arch4Sm90ELb0ELb0ELb1ELb1ELb1ELb1ELb0ELb1ELb1ELb1ELb1ELb0EEENS1_21CollectiveEpilogueFwdISB_S9_SC_SE_Li256ELb1ELb1ELb1ELb0EEENS1_36VarlenDynamicPersistentTileSchedulerILi128ELi128ELi256ELi128ELb1ELb1ELb1ELb0ELb1ELb1EEEEEEEEEvNT_6ParamsE --------------------------
	.section	.nv.constant0._ZN7cutlass13device_kernelIN5flash11enable_sm90INS1_16FlashAttnFwdSm90INS1_25CollectiveMainloopFwdSm90ILi2EN4cute5tupleIJNS5_1CILi1EEES8_S8_EEENS6_IJNS7_ILi128EEESA_SA_EEELi128ENS_10bfloat16_tEfNS_4arch4Sm90ELb0ELb0ELb1ELb1ELb1ELb1ELb0ELb1ELb1ELb1ELb1ELb0EEENS1_21CollectiveEpilogueFwdISB_S9_SC_SE_Li256ELb1ELb1ELb1ELb0EEENS1_36VarlenDynamicPersistentTileSchedulerILi128ELi128ELi256ELi128ELb1ELb1ELb1ELb0ELb1ELb1EEEEEEEEEvNT_6ParamsE,"a",@progbits
	.sectionflags	@""
	.align	4
.nv.constant0._ZN7cutlass13device_kernelIN5flash11enable_sm90INS1_16FlashAttnFwdSm90INS1_25CollectiveMainloopFwdSm90ILi2EN4cute5tupleIJNS5_1CILi1EEES8_S8_EEENS6_IJNS7_ILi128EEESA_SA_EEELi128ENS_10bfloat16_tEfNS_4arch4Sm90ELb0ELb0ELb1ELb1ELb1ELb1ELb0ELb1ELb1ELb1ELb1ELb0EEENS1_21CollectiveEpilogueFwdISB_S9_SC_SE_Li256ELb1ELb1ELb1ELb0EEENS1_36VarlenDynamicPersistentTileSchedulerILi128ELi128ELi256ELi128ELb1ELb1ELb1ELb0ELb1ELb1EEEEEEEEEvNT_6ParamsE:
	.zero		3328


//--------------------- .nv.constant0._ZN7cutlass13device_kernelIN5flash11enable_sm90INS1_16FlashAttnFwdSm90INS1_25CollectiveMainloopFwdSm90ILi2EN4cute5tupleIJNS5_1CILi1EEES8_S8_EEENS6_IJNS7_ILi128EEESA_SA_EEELi128ENS_10bfloat16_tEfNS_4arch4Sm90ELb0ELb1ELb1ELb0ELb1ELb0ELb0ELb1ELb1ELb1ELb1ELb0EEENS1_21CollectiveEpilogueFwdISB_S9_SC_SE_Li256ELb0ELb1ELb1ELb0EEENS1_19SingleTileSchedulerILb0ELb1ELb1ELi128EEEEEEEEEvNT_6ParamsE --------------------------
	.section	.nv.constant0._ZN7cutlass13device_kernelIN5flash11enable_sm90INS1_16FlashAttnFwdSm90INS1_25CollectiveMainloopFwdSm90ILi2EN4cute5tupleIJNS5_1CILi1EEES8_S8_EEENS6_IJNS7_ILi128EEESA_SA_EEELi128ENS_10bfloat16_tEfNS_4arch4Sm90ELb0ELb1ELb1ELb0ELb1ELb0ELb0ELb1ELb1ELb1ELb1ELb0EEENS1_21CollectiveEpilogueFwdISB_S9_SC_SE_Li256ELb0ELb1ELb1ELb0EEENS1_19SingleTileSchedulerILb0ELb1ELb1ELi128EEEEEEEEEvNT_6ParamsE,"a",@progbits
	.sectionflags	@""
	.align	4
.nv.constant0._ZN7cutlass13device_kernelIN5flash11enable_sm90INS1_16FlashAttnFwdSm90INS1_25CollectiveMainloopFwdSm90ILi2EN4cute5tupleIJNS5_1CILi1EEES8_S8_EEENS6_IJNS7_ILi128EEESA_SA_EEELi128ENS_10bfloat16_tEfNS_4arch4Sm90ELb0ELb1ELb1ELb0ELb1ELb0ELb0ELb1ELb1ELb1ELb1ELb0EEENS1_21CollectiveEpilogueFwdISB_S9_SC_SE_Li256ELb0ELb1ELb1ELb0EEENS1_19SingleTileSchedulerILb0ELb1ELb1ELi128EEEEEEEEEvNT_6ParamsE:
	.zero		3200


//--------------------- .nv.constant0._ZN7cutlass13device_kernelIN5flash11enable_sm90INS1_16FlashAttnFwdSm90INS1_25CollectiveMainloopFwdSm90ILi2EN4cute5tupleIJNS5_1CILi1EEES8_S8_EEENS6_IJNS7_ILi128EEESA_SA_EEELi128ENS_10bfloat16_tEfNS_4arch4Sm90ELb0ELb1ELb1ELb1ELb1ELb0ELb0ELb1ELb1ELb1ELb1ELb0EEENS1_21CollectiveEpilogueFwdISB_S9_SC_SE_Li256ELb1ELb1ELb1ELb0EEENS1_36VarlenDynamicPersistentTileSchedulerILi128ELi128ELi256ELi128ELb1ELb1ELb1ELb1ELb0ELb1EEEEEEEEEvNT_6ParamsE --------------------------
	.section	.nv.constant0._ZN7cutlass13device_kernelIN5flash11enable_sm90INS1_16FlashAttnFwdSm90INS1_25CollectiveMainloopFwdSm90ILi2EN4cute5tupleIJNS5_1CILi1EEES8_S8_EEENS6_IJNS7_ILi128EEESA_SA_EEELi128ENS_10bfloat16_tEfNS_4arch4Sm90ELb0ELb1ELb1ELb1ELb1ELb0ELb0ELb1ELb1ELb1ELb1ELb0EEENS1_21CollectiveEpilogueFwdISB_S9_SC_SE_Li256ELb1ELb1ELb1ELb0EEENS1_36VarlenDynamicPersistentTileSchedulerILi128ELi128ELi256ELi128ELb1ELb1ELb1ELb1ELb0ELb1EEEEEEEEEvNT_6ParamsE,"a",@progbits
	.sectionflags	@""
	.align	4
.nv.constant0._ZN7cutlass13device_kernelIN5flash11enable_sm90INS1_16FlashAttnFwdSm90INS1_25CollectiveMainloopFwdSm90ILi2EN4cute5tupleIJNS5_1CILi1EEES8_S8_EEENS6_IJNS7_ILi128EEESA_SA_EEELi128ENS_10bfloat16_tEfNS_4arch4Sm90ELb0ELb1ELb1ELb1ELb1ELb0ELb0ELb1ELb1ELb1ELb1ELb0EEENS1_21CollectiveEpilogueFwdISB_S9_SC_SE_Li256ELb1ELb1ELb1ELb0EEENS1_36VarlenDynamicPersistentTileSchedulerILi128ELi128ELi256ELi128ELb1ELb1ELb1ELb1ELb0ELb1EEEEEEEEEvNT_6ParamsE:
	.zero		3328


//--------------------- .nv.constant0._ZN7cutlass13device_kernelIN5flash11enable_sm90INS1_16FlashAttnFwdSm90INS1_25CollectiveMainloopFwdSm90ILi2EN4cute5tupleIJNS5_1CILi1EEES8_S8_EEENS6_IJNS7_ILi128EEESA_SA_EEELi128ENS_10bfloat16_tEfNS_4arch4Sm90ELb0ELb1ELb1ELb1ELb1ELb1ELb0ELb1ELb1ELb1ELb1ELb0EEENS1_21CollectiveEpilogueFwdISB_S9_SC_SE_Li256ELb1ELb1ELb1ELb0EEENS1_36VarlenDynamicPersistentTileSchedulerILi128ELi128ELi256ELi128ELb1ELb1ELb1ELb1ELb0ELb1EEEEEEEEEvNT_6ParamsE --------------------------
	.section	.nv.constant0._ZN7cutlass13device_kernelIN5flash11enable_sm90INS1_16FlashAttnFwdSm90INS1_25CollectiveMainloopFwdSm90ILi2EN4cute5tupleIJNS5_1CILi1EEES8_S8_EEENS6_IJNS7_ILi128EEESA_SA_EEELi128ENS_10bfloat16_tEfNS_4arch4Sm90ELb0ELb1ELb1ELb1ELb1ELb1ELb0ELb1ELb1ELb1ELb1ELb0EEENS1_21CollectiveEpilogueFwdISB_S9_SC_SE_Li256ELb1ELb1ELb1ELb0EEENS1_36VarlenDynamicPersistentTileSchedulerILi128ELi128ELi256ELi128ELb1ELb1ELb1ELb1ELb0ELb1EEEEEEEEEvNT_6ParamsE,"a",@progbits
	.sectionflags	@""
	.align	4
.nv.constant0._ZN7cutlass13device_kernelIN5flash11enable_sm90INS1_16FlashAttnFwdSm90INS1_25CollectiveMainloopFwdSm90ILi2EN4cute5tupleIJNS5_1CILi1EEES8_S8_EEENS6_IJNS7_ILi128EEESA_SA_EEELi128ENS_10bfloat16_tEfNS_4arch4Sm90ELb0ELb1ELb1ELb1ELb1ELb1ELb0ELb1ELb1ELb1ELb1ELb0EEENS1_21CollectiveEpilogueFwdISB_S9_SC_SE_Li256ELb1ELb1ELb1ELb0EEENS1_36VarlenDynamicPersistentTileSchedulerILi128ELi128ELi256ELi128ELb1ELb1ELb1ELb1ELb0ELb1EEEEEEEEEvNT_6ParamsE:
	.zero		3328


//--------------------- .nv.constant0._ZN7cutlass13device_kernelIN5flash11enable_sm90INS1_16FlashAttnFwdSm90INS1_25CollectiveMainloopFwdSm90ILi2EN4cute5tupleIJNS5_1CILi1EEES8_S8_EEENS6_IJNS7_ILi128EEESA_SA_EEELi128ENS_10bfloat16_tEfNS_4arch4Sm90ELb1ELb0ELb1ELb0ELb1ELb0ELb0ELb1ELb1ELb1ELb1ELb0EEENS1_21CollectiveEpilogueFwdISB_S9_SC_SE_Li256ELb0ELb1ELb1ELb0EEENS1_19SingleTileSchedulerILb0ELb1ELb1ELi128EEEEEEEEEvNT_6ParamsE --------------------------
	.section	.nv.constant0._ZN7cutlass13device_kernelIN5flash11enable_sm90INS1_16FlashAttnFwdSm90INS1_25CollectiveMainloopFwdSm90ILi2EN4cute5tupleIJNS5_1CILi1EEES8_S8_EEENS6_IJNS7_ILi128EEESA_SA_EEELi128ENS_10bfloat16_tEfNS_4arch4Sm90ELb1ELb0ELb1ELb0ELb1ELb0ELb0ELb1ELb1ELb1ELb1ELb0EEENS1_21CollectiveEpilogueFwdISB_S9_SC_SE_Li256ELb0ELb1ELb1ELb0EEENS1_19SingleTileSchedulerILb0ELb1ELb1ELi128EEEEEEEEEvNT_6ParamsE,"a",@progbits
	.sectionflags	@""
	.align	4
.nv.constant0._ZN7cutlass13device_kernelIN5flash11enable_sm90INS1_16FlashAttnFwdSm90INS1_25CollectiveMainloopFwdSm90ILi2EN4cute5tupleIJNS5_1CILi1EEES8_S8_EEENS6_IJNS7_ILi128EEESA_SA_EEELi128ENS_10bfloat16_tEfNS_4arch4Sm90ELb1ELb0ELb1ELb0ELb1ELb0ELb0ELb1ELb1ELb1ELb1ELb0EEENS1_21CollectiveEpilogueFwdISB_S9_SC_SE_Li256ELb0ELb1ELb1ELb0EEENS1_19SingleTileSchedulerILb0ELb1ELb1ELi128EEEEEEEEEvNT_6ParamsE:
	.zero		3200


//--------------------- .nv.constant0._ZN7cutlass13device_kernelIN5flash11enable_sm90INS1_16FlashAttnFwdSm90INS1_25CollectiveMainloopFwdSm90ILi2EN4cute5tupleIJNS5_1CILi1EEES8_S8_EEENS6_IJNS7_ILi128EEESA_SA_EEELi128ENS_10bfloat16_tEfNS_4arch4Sm90ELb1ELb0ELb1ELb1ELb1ELb0ELb0ELb1ELb1ELb1ELb1ELb0EEENS1_21CollectiveEpilogueFwdISB_S9_SC_SE_Li256ELb1ELb1ELb1ELb0EEENS1_36VarlenDynamicPersistentTileSchedulerILi128ELi128ELi256ELi128ELb1ELb1ELb1ELb1ELb1ELb1EEEEEEEEEvNT_6ParamsE --------------------------
	.section	.nv.constant0._ZN7cutlass13device_kernelIN5flash11enable_sm90INS1_16FlashAttnFwdSm90INS1_25CollectiveMainloopFwdSm90ILi2EN4cute5tupleIJNS5_1CILi1EEES8_S8_EEENS6_IJNS7_ILi128EEESA_SA_EEELi128ENS_10bfloat16_tEfNS_4arch4Sm90ELb1ELb0ELb1ELb1ELb1ELb0ELb0ELb1ELb1ELb1ELb1ELb0EEENS1_21CollectiveEpilogueFwdISB_S9_SC_SE_Li256ELb1ELb1ELb1ELb0EEENS1_36VarlenDynamicPersistentTileSchedulerILi128ELi128ELi256ELi128ELb1ELb1ELb1ELb1ELb1ELb1EEEEEEEEEvNT_6ParamsE,"a",@progbits
	.sectionflags	@""
	.align	4
.nv.constant0._ZN7cutlass13device_kernelIN5flash11enable_sm90INS1_16FlashAttnFwdSm90INS1_25CollectiveMainloopFwdSm90ILi2EN4cute5tupleIJNS5_1CILi1EEES8_S8_EEENS6_IJNS7_ILi128EEESA_SA_EEELi128ENS_10bfloat16_tEfNS_4arch4Sm90ELb1ELb0ELb1ELb1ELb1ELb0ELb0ELb1ELb1ELb1ELb1ELb0EEENS1_21CollectiveEpilogueFwdISB_S9_SC_SE_Li256ELb1ELb1ELb1ELb0EEENS1_36VarlenDynamicPersistentTileSchedulerILi128ELi128ELi256ELi128ELb1ELb1ELb1ELb1ELb1ELb1EEEEEEEEEvNT_6ParamsE:
	.zero		3328


//--------------------- .nv.constant0._ZN7cutlass13device_kernelIN5flash11enable_sm90INS1_16FlashAttnFwdSm90INS1_25CollectiveMainloopFwdSm90ILi2EN4cute5tupleIJNS5_1CILi1EEES8_S8_EEENS6_IJNS7_ILi128EEESA_SA_EEELi128ENS_10bfloat16_tEfNS_4arch4Sm90ELb1ELb0ELb1ELb1ELb1ELb1ELb0ELb1ELb1ELb1ELb1ELb0EEENS1_21CollectiveEpilogueFwdISB_S9_SC_SE_Li256ELb1ELb1ELb1ELb0EEENS1_36VarlenDynamicPersistentTileSchedulerILi128ELi128ELi256ELi128ELb1ELb1ELb1ELb1ELb1ELb1EEEEEEEEEvNT_6ParamsE --------------------------
	.section	.nv.constant0._ZN7cutlass13device_kernelIN5flash11enable_sm90INS1_16FlashAttnFwdSm90INS1_25CollectiveMainloopFwdSm90ILi2EN4cute5tupleIJNS5_1CILi1EEES8_S8_EEENS6_IJNS7_ILi128EEESA_SA_EEELi128ENS_10bfloat16_tEfNS_4arch4Sm90ELb1ELb0ELb1ELb1ELb1ELb1ELb0ELb1ELb1ELb1ELb1ELb0EEENS1_21CollectiveEpilogueFwdISB_S9_SC_SE_Li256ELb1ELb1ELb1ELb0EEENS1_36VarlenDynamicPersistentTileSchedulerILi128ELi128ELi256ELi128ELb1ELb1ELb1ELb1ELb1ELb1EEEEEEEEEvNT_6ParamsE,"a",@progbits
	.sectionflags	@""
	.align	4
.nv.constant0._ZN7cutlass13device_kernelIN5flash11enable_sm90INS1_16FlashAttnFwdSm90INS1_25CollectiveMainloopFwdSm90ILi2EN4cute5tupleIJNS5_1CILi1EEES8_S8_EEENS6_IJNS7_ILi128EEESA_SA_EEELi128ENS_10bfloat16_tEfNS_4arch4Sm90ELb1ELb0ELb1ELb1ELb1ELb1ELb0ELb1ELb1ELb1ELb1ELb0EEENS1_21CollectiveEpilogueFwdISB_S9_SC_SE_Li256ELb1ELb1ELb1ELb0EEENS1_36VarlenDynamicPersistentTileSchedulerILi128ELi128ELi256ELi128ELb1ELb1ELb1ELb1ELb1ELb1EEEEEEEEEvNT_6ParamsE:
	.zero		3328


//--------------------- SYMBOLS --------------------------

	.type		.nv.reservedSmem.offset0,@object
	.size		.nv.reservedSmem.offset0,0x4
	.type		__assertfail,@function
